def matmul_kernel(
    a_ptr,
    b_ptr,
    c_ptr,
    M,
    N,
    K,
    stride_am,
    stride_ak,
    stride_bk,
    stride_bn,
    stride_cm,
    stride_cn,
    BLOCK_M: tl.constexpr,
    BLOCK_N: tl.constexpr,
    BLOCK_K: tl.constexpr,
    GROUP_M: tl.constexpr,
):
    pid = tl.program_id(axis=0)
    num_pid_m = tl.cdiv(M, BLOCK_M)
    num_pid_n = tl.cdiv(N, BLOCK_N)
    num_pid_in_group = GROUP_M * num_pid_n
    group_id = pid // num_pid_in_group
    first_pid_m = group_id * GROUP_M
    group_size_m = min(num_pid_m - first_pid_m, GROUP_M)
    pid_m = first_pid_m + ((pid % num_pid_in_group) % group_size_m)
    pid_n = (pid % num_pid_in_group) // group_size_m

    offs_am = (pid_m * BLOCK_M + tl.arange(0, BLOCK_M)) % M
    offs_bn = (pid_n * BLOCK_N + tl.arange(0, BLOCK_N)) % N
    offs_k = tl.arange(0, BLOCK_K)
    a_ptrs = a_ptr + offs_am[:, None] * stride_am + offs_k[None, :] * stride_ak
    b_ptrs = b_ptr + offs_k[:, None] * stride_bk + offs_bn[None, :] * stride_bn

    acc = tl.zeros((BLOCK_M, BLOCK_N), dtype=tl.float32)
    for kk in range(0, tl.cdiv(K, BLOCK_K)):
        a = tl.load(a_ptrs, mask=offs_k[None, :] < K - kk * BLOCK_K, other=0.0)
        b = tl.load(b_ptrs, mask=offs_k[:, None] < K - kk * BLOCK_K, other=0.0)
        acc = tl.dot(a, b, acc)
        a_ptrs += BLOCK_K * stride_ak
        b_ptrs += BLOCK_K * stride_bk

    c = acc.to(c_ptr.dtype.element_ty)
    offs_cm = pid_m * BLOCK_M + tl.arange(0, BLOCK_M)
    offs_cn = pid_n * BLOCK_N + tl.arange(0, BLOCK_N)
    c_ptrs = c_ptr + offs_cm[:, None] * stride_cm + offs_cn[None, :] * stride_cn
    mask = (offs_cm[:, None] < M) & (offs_cn[None, :] < N)
    tl.store(c_ptrs, c, mask=mask)

# config = {"BLOCK_K": 128, "BLOCK_M": 64, "BLOCK_N": 512, "GROUP_M": 8, "arch": "sm_100", "dtype": "fp8e4m3", "num_ctas": 1, "num_stages": 3, "num_warps": 1}
# arch = sm_100


// ===== COMPILED SASS (sm_100a) =====

	.target	sm_100a

	.elftype	@"ET_EXEC"


//--------------------- .note.nv.tkinfo           --------------------------
	.section	.note.nv.tkinfo,"",@"SHT_NOTE"
	.sectionflags	@"SHF_NOTE_NV_TKINFO"
	.tkinfo
        /*0018*/ 	.word	0x00000081
        /*0030*/ 	.string	""
        /*0030*/ 	.string	"ptxas-blackwell"
        /*0030*/ 	.string	"Cuda compilation tools, release 12.9, V12.9.86"
        /*0030*/ 	.string	"Build cuda_12.9.r12.9/compiler.36037853_0"
        /*0030*/ 	.string	"-v  -suppress-debug-info  -lineinfo  -arch sm_100a "



//--------------------- .note.nv.cuver            --------------------------
	.section	.note.nv.cuver,"",@"SHT_NOTE"
	.sectionflags	@"SHF_NOTE_NV_CUVER"
        /*0018*/ 	.short	0x0001
        /*001a*/ 	.short	0x0064
        /*001c*/ 	.short	0x0001
        /*001e*/ 	.short	0x0000
        /*0020*/ 	.short	0x0001
        /*0022*/ 	.short	0x0000


//--------------------- .nv.info                  --------------------------
	.section	.nv.info,"",@"SHT_CUDA_INFO"
	.align	4


	//----- nvinfo : EIATTR_REGCOUNT
	.align		4
        /*0000*/ 	.byte	0x04, 0x2f
        /*0002*/ 	.short	(.L_1 - .L_0)
	.align		4
.L_0:
        /*0004*/ 	.word	index@(matmul_kernel)
        /*0008*/ 	.word	0x00000040


	//----- nvinfo : EIATTR_FRAME_SIZE
	.align		4
.L_1:
        /*000c*/ 	.byte	0x04, 0x11
        /*000e*/ 	.short	(.L_3 - .L_2)
	.align		4
.L_2:
        /*0010*/ 	.word	index@(matmul_kernel)
        /*0014*/ 	.word	0x0000a3e0


	//----- nvinfo : EIATTR_MIN_STACK_SIZE
	.align		4
.L_3:
        /*0018*/ 	.byte	0x04, 0x12
        /*001a*/ 	.short	(.L_5 - .L_4)
	.align		4
.L_4:
        /*001c*/ 	.word	index@(matmul_kernel)
        /*0020*/ 	.word	0x0000a3e0
.L_5:


//--------------------- .nv.info.matmul_kernel    --------------------------
	.section	.nv.info.matmul_kernel,"",@"SHT_CUDA_INFO"
	.sectionflags	@""
	.align	4


	//----- nvinfo : EIATTR_CUDA_API_VERSION
	.align		4
        /*0000*/ 	.byte	0x04, 0x37
        /*0002*/ 	.short	(.L_7 - .L_6)
.L_6:
        /*0004*/ 	.word	0x00000081


	//----- nvinfo : EIATTR_KPARAM_INFO
	.align		4
.L_7:
        /*0008*/ 	.byte	0x04, 0x17
        /*000a*/ 	.short	(.L_9 - .L_8)
.L_8:
        /*000c*/ 	.word	0x00000000
        /*0010*/ 	.short	0x000d
        /*0012*/ 	.short	0x0048
        /*0014*/ 	.byte	0x00, 0xf4, 0x21, 0x00


	//----- nvinfo : EIATTR_KPARAM_INFO
	.align		4
.L_9:
        /*0018*/ 	.byte	0x04, 0x17
        /*001a*/ 	.short	(.L_11 - .L_10)
.L_10:
        /*001c*/ 	.word	0x00000000
        /*0020*/ 	.short	0x000c
        /*0022*/ 	.short	0x0040
        /*0024*/ 	.byte	0x00, 0xf4, 0x21, 0x00


	//----- nvinfo : EIATTR_KPARAM_INFO
	.align		4
.L_11:
        /*0028*/ 	.byte	0x04, 0x17
        /*002a*/ 	.short	(.L_13 - .L_12)
.L_12:
        /*002c*/ 	.word	0x00000000
        /*0030*/ 	.short	0x000b
        /*0032*/ 	.short	0x0038
        /*0034*/ 	.byte	0x00, 0xf0, 0x11, 0x00


	//----- nvinfo : EIATTR_KPARAM_INFO
	.align		4
.L_13:
        /*0038*/ 	.byte	0x04, 0x17
        /*003a*/ 	.short	(.L_15 - .L_14)
.L_14:
        /*003c*/ 	.word	0x00000000
        /*0040*/ 	.short	0x000a
        /*0042*/ 	.short	0x0034
        /*0044*/ 	.byte	0x00, 0xf0, 0x11, 0x00


	//----- nvinfo : EIATTR_KPARAM_INFO
	.align		4
.L_15:
        /*0048*/ 	.byte	0x04, 0x17
        /*004a*/ 	.short	(.L_17 - .L_16)
.L_16:
        /*004c*/ 	.word	0x00000000
        /*0050*/ 	.short	0x0009
        /*0052*/ 	.short	0x0030
        /*0054*/ 	.byte	0x00, 0xf0, 0x11, 0x00


	//----- nvinfo : EIATTR_KPARAM_INFO
	.align		4
.L_17:
        /*0058*/ 	.byte	0x04, 0x17
        /*005a*/ 	.short	(.L_19 - .L_18)
.L_18:
        /*005c*/ 	.word	0x00000000
        /*0060*/ 	.short	0x0008
        /*0062*/ 	.short	0x002c
        /*0064*/ 	.byte	0x00, 0xf0, 0x11, 0x00


	//----- nvinfo : EIATTR_KPARAM_INFO
	.align		4
.L_19:
        /*0068*/ 	.byte	0x04, 0x17
        /*006a*/ 	.short	(.L_21 - .L_20)
.L_20:
        /*006c*/ 	.word	0x00000000
        /*0070*/ 	.short	0x0007
        /*0072*/ 	.short	0x0028
        /*0074*/ 	.byte	0x00, 0xf0, 0x11, 0x00


	//----- nvinfo : EIATTR_KPARAM_INFO
	.align		4
.L_21:
        /*0078*/ 	.byte	0x04, 0x17
        /*007a*/ 	.short	(.L_23 - .L_22)
.L_22:
        /*007c*/ 	.word	0x00000000
        /*0080*/ 	.short	0x0006
        /*0082*/ 	.short	0x0024
        /*0084*/ 	.byte	0x00, 0xf0, 0x11, 0x00


	//----- nvinfo : EIATTR_KPARAM_INFO
	.align		4
.L_23:
        /*0088*/ 	.byte	0x04, 0x17
        /*008a*/ 	.short	(.L_25 - .L_24)
.L_24:
        /*008c*/ 	.word	0x00000000
        /*0090*/ 	.short	0x0005
        /*0092*/ 	.short	0x0020
        /*0094*/ 	.byte	0x00, 0xf0, 0x11, 0x00


	//----- nvinfo : EIATTR_KPARAM_INFO
	.align		4
.L_25:
        /*0098*/ 	.byte	0x04, 0x17
        /*009a*/ 	.short	(.L_27 - .L_26)
.L_26:
        /*009c*/ 	.word	0x00000000
        /*00a0*/ 	.short	0x0004
        /*00a2*/ 	.short	0x001c
        /*00a4*/ 	.byte	0x00, 0xf0, 0x11, 0x00


	//----- nvinfo : EIATTR_KPARAM_INFO
	.align		4
.L_27:
        /*00a8*/ 	.byte	0x04, 0x17
        /*00aa*/ 	.short	(.L_29 - .L_28)
.L_28:
        /*00ac*/ 	.word	0x00000000
        /*00b0*/ 	.short	0x0003
        /*00b2*/ 	.short	0x0018
        /*00b4*/ 	.byte	0x00, 0xf0, 0x11, 0x00


	//----- nvinfo : EIATTR_KPARAM_INFO
	.align		4
.L_29:
        /*00b8*/ 	.byte	0x04, 0x17
        /*00ba*/ 	.short	(.L_31 - .L_30)
.L_30:
        /*00bc*/ 	.word	0x00000000
        /*00c0*/ 	.short	0x0002
        /*00c2*/ 	.short	0x0010
        /*00c4*/ 	.byte	0x00, 0xf4, 0x21, 0x00


	//----- nvinfo : EIATTR_KPARAM_INFO
	.align		4
.L_31:
        /*00c8*/ 	.byte	0x04, 0x17
        /*00ca*/ 	.short	(.L_33 - .L_32)
.L_32:
        /*00cc*/ 	.word	0x00000000
        /*00d0*/ 	.short	0x0001
        /*00d2*/ 	.short	0x0008
        /*00d4*/ 	.byte	0x00, 0xf4, 0x21, 0x00


	//----- nvinfo : EIATTR_KPARAM_INFO
	.align		4
.L_33:
        /*00d8*/ 	.byte	0x04, 0x17
        /*00da*/ 	.short	(.L_35 - .L_34)
.L_34:
        /*00dc*/ 	.word	0x00000000
        /*00e0*/ 	.short	0x0000
        /*00e2*/ 	.short	0x0000
        /*00e4*/ 	.byte	0x00, 0xf4, 0x21, 0x00


	//----- nvinfo : EIATTR_SPARSE_MMA_MASK
	.align		4
.L_35:
        /*00e8*/ 	.byte	0x03, 0x50
        /*00ea*/ 	.short	0x0000


	//----- nvinfo : EIATTR_MAXREG_COUNT
	.align		4
        /*00ec*/ 	.byte	0x03, 0x1b
        /*00ee*/ 	.short	0x00ff


	//----- nvinfo : EIATTR_NUM_BARRIERS
	.align		4
        /*00f0*/ 	.byte	0x02, 0x4c
        /*00f2*/ 	.byte	0x01
	.zero		1


	//----- nvinfo : EIATTR_ANNOTATIONS
	.align		4
        /*00f4*/ 	.byte	0x04, 0x55
        /*00f6*/ 	.short	(.L_37 - .L_36)


	//   ....[0]....
.L_36:
        /*00f8*/ 	.word	0x00000001
        /*00fc*/ 	.byte	0x50, 0x00, 0x00, 0x00, 0x01, 0x00, 0x00, 0x00, 0x90, 0x00, 0x00, 0x00, 0x01, 0x00, 0x00, 0x00
        /* <DEDUP_REMOVED lines=1932> */
        /*79cc*/ 	.byte	0x50, 0x09, 0x03, 0x00


	//----- nvinfo : EIATTR_COOP_GROUP_MASK_REGIDS
	.align		4
.L_37:
        /*79d0*/ 	.byte	0x04, 0x29
        /*79d2*/ 	.short	(.L_39 - .L_38)


	//   ....[0]....
.L_38:
        /*79d4*/ 	.word	0xffffffff


	//   ....[1]....
        /*79d8*/ 	.word	0xffffffff


	//   ....[2]....
        /*79dc*/ 	.word	0xffffffff


	//   ....[3]....
        /*79e0*/ 	.word	0xffffffff


	//   ....[4]....
        /*79e4*/ 	.word	0xffffffff


	//   ....[5]....
        /*79e8*/ 	.word	0xffffffff


	//   ....[6]....
        /*79ec*/ 	.word	0xffffffff


	//   ....[7]....
        /*79f0*/ 	.word	0xffffffff


	//   ....[8]....
        /*79f4*/ 	.word	0xffffffff


	//   ....[9]....
        /*79f8*/ 	.word	0xffffffff


	//   ....[10]....
        /*79fc*/ 	.word	0xffffffff


	//   ....[11]....
        /*7a00*/ 	.word	0xffffffff


	//   ....[12]....
        /*7a04*/ 	.word	0xffffffff


	//   ....[13]....
        /*7a08*/ 	.word	0xffffffff


	//   ....[14]....
        /*7a0c*/ 	.word	0xffffffff


	//   ....[15]....
        /*7a10*/ 	.word	0xffffffff


	//   ....[16]....
        /*7a14*/ 	.word	0xffffffff


	//   ....[17]....
        /*7a18*/ 	.word	0xffffffff


	//   ....[18]....
        /*7a1c*/ 	.word	0xffffffff


	//   ....[19]....
        /*7a20*/ 	.word	0xffffffff


	//   ....[20]....
        /*7a24*/ 	.word	0xffffffff


	//   ....[21]....
        /*7a28*/ 	.word	0xffffffff


	//   ....[22]....
        /*7a2c*/ 	.word	0xffffffff


	//   ....[23]....
        /*7a30*/ 	.word	0xffffffff


	//   ....[24]....
        /*7a34*/ 	.word	0xffffffff


	//   ....[25]....
        /*7a38*/ 	.word	0xffffffff


	//   ....[26]....
        /*7a3c*/ 	.word	0xffffffff


	//   ....[27]....
        /*7a40*/ 	.word	0xffffffff


	//   ....[28]....
        /*7a44*/ 	.word	0xffffffff


	//   ....[29]....
        /*7a48*/ 	.word	0xffffffff


	//   ....[30]....
        /*7a4c*/ 	.word	0xffffffff


	//   ....[31]....
        /*7a50*/ 	.word	0xffffffff


	//   ....[32]....
        /*7a54*/ 	.word	0xffffffff


	//   ....[33]....
        /*7a58*/ 	.word	0xffffffff


	//   ....[34]....
        /*7a5c*/ 	.word	0xffffffff


	//   ....[35]....
        /*7a60*/ 	.word	0xffffffff


	//   ....[36]....
        /*7a64*/ 	.word	0xffffffff


	//   ....[37]....
        /*7a68*/ 	.word	0xffffffff


	//   ....[38]....
        /*7a6c*/ 	.word	0xffffffff


	//   ....[39]....
        /*7a70*/ 	.word	0xffffffff


	//   ....[40]....
        /*7a74*/ 	.word	0xffffffff


	//   ....[41]....
        /*7a78*/ 	.word	0xffffffff


	//   ....[42]....
        /*7a7c*/ 	.word	0xffffffff


	//   ....[43]....
        /*7a80*/ 	.word	0xffffffff


	//   ....[44]....
        /*7a84*/ 	.word	0xffffffff


	//   ....[45]....
        /*7a88*/ 	.word	0xffffffff


	//   ....[46]....
        /*7a8c*/ 	.word	0xffffffff


	//   ....[47]....
        /*7a90*/ 	.word	0xffffffff


	//   ....[48]....
        /*7a94*/ 	.word	0xffffffff


	//   ....[49]....
        /*7a98*/ 	.word	0xffffffff


	//   ....[50]....
        /*7a9c*/ 	.word	0xffffffff


	//   ....[51]....
        /*7aa0*/ 	.word	0xffffffff


	//   ....[52]....
        /*7aa4*/ 	.word	0xffffffff


	//   ....[53]....
        /*7aa8*/ 	.word	0xffffffff


	//   ....[54]....
        /*7aac*/ 	.word	0xffffffff


	//   ....[55]....
        /*7ab0*/ 	.word	0xffffffff


	//   ....[56]....
        /*7ab4*/ 	.word	0xffffffff


	//   ....[57]....
        /*7ab8*/ 	.word	0xffffffff


	//   ....[58]....
        /*7abc*/ 	.word	0xffffffff


	//   ....[59]....
        /*7ac0*/ 	.word	0xffffffff


	//   ....[60]....
        /*7ac4*/ 	.word	0xffffffff


	//   ....[61]....
        /*7ac8*/ 	.word	0xffffffff


	//   ....[62]....
        /*7acc*/ 	.word	0xffffffff


	//   ....[63]....
        /*7ad0*/ 	.word	0xffffffff


	//   ....[64]....
        /*7ad4*/ 	.word	0xffffffff


	//   ....[65]....
        /*7ad8*/ 	.word	0xffffffff


	//   ....[66]....
        /*7adc*/ 	.word	0xffffffff


	//   ....[67]....
        /*7ae0*/ 	.word	0xffffffff


	//   ....[68]....
        /*7ae4*/ 	.word	0xffffffff


	//   ....[69]....
        /*7ae8*/ 	.word	0xffffffff


	//   ....[70]....
        /*7aec*/ 	.word	0xffffffff


	//   ....[71]....
        /*7af0*/ 	.word	0xffffffff


	//   ....[72]....
        /*7af4*/ 	.word	0xffffffff


	//   ....[73]....
        /*7af8*/ 	.word	0xffffffff


	//   ....[74]....
        /*7afc*/ 	.word	0xffffffff


	//   ....[75]....
        /*7b00*/ 	.word	0xffffffff


	//   ....[76]....
        /*7b04*/ 	.word	0xffffffff


	//   ....[77]....
        /*7b08*/ 	.word	0xffffffff


	//   ....[78]....
        /*7b0c*/ 	.word	0xffffffff


	//   ....[79]....
        /*7b10*/ 	.word	0xffffffff


	//   ....[80]....
        /*7b14*/ 	.word	0xffffffff


	//   ....[81]....
        /*7b18*/ 	.word	0xffffffff


	//   ....[82]....
        /*7b1c*/ 	.word	0xffffffff


	//   ....[83]....
        /*7b20*/ 	.word	0xffffffff


	//   ....[84]....
        /*7b24*/ 	.word	0xffffffff


	//   ....[85]....
        /*7b28*/ 	.word	0xffffffff


	//   ....[86]....
        /*7b2c*/ 	.word	0xffffffff


	//   ....[87]....
        /*7b30*/ 	.word	0xffffffff


	//   ....[88]....
        /*7b34*/ 	.word	0xffffffff


	//   ....[89]....
        /*7b38*/ 	.word	0xffffffff


	//   ....[90]....
        /*7b3c*/ 	.word	0xffffffff


	//   ....[91]....
        /*7b40*/ 	.word	0xffffffff


	//   ....[92]....
        /*7b44*/ 	.word	0xffffffff


	//   ....[93]....
        /*7b48*/ 	.word	0xffffffff


	//   ....[94]....
        /*7b4c*/ 	.word	0xffffffff


	//   ....[95]....
        /*7b50*/ 	.word	0xffffffff


	//   ....[96]....
        /*7b54*/ 	.word	0xffffffff


	//   ....[97]....
        /*7b58*/ 	.word	0xffffffff


	//   ....[98]....
        /*7b5c*/ 	.word	0xffffffff


	//   ....[99]....
        /*7b60*/ 	.word	0xffffffff


	//   ....[100]....
        /*7b64*/ 	.word	0xffffffff


	//   ....[101]....
        /*7b68*/ 	.word	0xffffffff


	//   ....[102]....
        /*7b6c*/ 	.word	0xffffffff


	//   ....[103]....
        /*7b70*/ 	.word	0xffffffff


	//   ....[104]....
        /*7b74*/ 	.word	0xffffffff


	//   ....[105]....
        /*7b78*/ 	.word	0xffffffff


	//   ....[106]....
        /*7b7c*/ 	.word	0xffffffff


	//   ....[107]....
        /*7b80*/ 	.word	0xffffffff


	//   ....[108]....
        /*7b84*/ 	.word	0xffffffff


	//   ....[109]....
        /*7b88*/ 	.word	0xffffffff


	//   ....[110]....
        /*7b8c*/ 	.word	0xffffffff


	//   ....[111]....
        /*7b90*/ 	.word	0xffffffff


	//   ....[112]....
        /*7b94*/ 	.word	0xffffffff


	//   ....[113]....
        /*7b98*/ 	.word	0xffffffff


	//   ....[114]....
        /*7b9c*/ 	.word	0xffffffff


	//   ....[115]....
        /*7ba0*/ 	.word	0xffffffff


	//   ....[116]....
        /*7ba4*/ 	.word	0xffffffff


	//   ....[117]....
        /*7ba8*/ 	.word	0xffffffff


	//   ....[118]....
        /*7bac*/ 	.word	0xffffffff


	//   ....[119]....
        /*7bb0*/ 	.word	0xffffffff


	//   ....[120]....
        /*7bb4*/ 	.word	0xffffffff


	//   ....[121]....
        /*7bb8*/ 	.word	0xffffffff


	//   ....[122]....
        /*7bbc*/ 	.word	0xffffffff


	//   ....[123]....
        /*7bc0*/ 	.word	0xffffffff


	//   ....[124]....
        /*7bc4*/ 	.word	0xffffffff


	//   ....[125]....
        /*7bc8*/ 	.word	0xffffffff


	//   ....[126]....
        /*7bcc*/ 	.word	0xffffffff


	//----- nvinfo : EIATTR_COOP_GROUP_INSTR_OFFSETS
	.align		4
.L_39:
        /*7bd0*/ 	.byte	0x04, 0x28
        /*7bd2*/ 	.short	(.L_41 - .L_40)


	//   ....[0]....
.L_40:
        /*7bd4*/ 	.word	0x001a9480


	//   ....[1]....
        /*7bd8*/ 	.word	0x001a9510


	//   ....[2]....
        /*7bdc*/ 	.word	0x001a9620


	//   ....[3]....
        /*7be0*/ 	.word	0x001a9750


	//   ....[4]....
        /*7be4*/ 	.word	0x001a9770


	//   ....[5]....
        /*7be8*/ 	.word	0x001a9840


	//   ....[6]....
        /*7bec*/ 	.word	0x001a98d0


	//   ....[7]....
        /*7bf0*/ 	.word	0x001a9920


	//   ....[8]....
        /*7bf4*/ 	.word	0x001a9970


	//   ....[9]....
        /*7bf8*/ 	.word	0x001a9a40


	//   ....[10]....
        /*7bfc*/ 	.word	0x001a9ae0


	//   ....[11]....
        /*7c00*/ 	.word	0x001a9b10


	//   ....[12]....
        /*7c04*/ 	.word	0x001a9c60


	//   ....[13]....
        /*7c08*/ 	.word	0x001a9d20


	//   ....[14]....
        /*7c0c*/ 	.word	0x001a9d60


	//   ....[15]....
        /*7c10*/ 	.word	0x001a9e10


	//   ....[16]....
        /*7c14*/ 	.word	0x001a9e60


	//   ....[17]....
        /*7c18*/ 	.word	0x001a9eb0


	//   ....[18]....
        /*7c1c*/ 	.word	0x001aa000


	//   ....[19]....
        /*7c20*/ 	.word	0x001aa0f0


	//   ....[20]....
        /*7c24*/ 	.word	0x001aa180


	//   ....[21]....
        /*7c28*/ 	.word	0x001aa1a0


	//   ....[22]....
        /*7c2c*/ 	.word	0x001aa1e0


	//   ....[23]....
        /*7c30*/ 	.word	0x001aa2a0


	//   ....[24]....
        /*7c34*/ 	.word	0x001aa2f0


	//   ....[25]....
        /*7c38*/ 	.word	0x001aa3e0


	//   ....[26]....
        /*7c3c*/ 	.word	0x001aa4e0


	//   ....[27]....
        /*7c40*/ 	.word	0x001aa500


	//   ....[28]....
        /*7c44*/ 	.word	0x001aa600


	//   ....[29]....
        /*7c48*/ 	.word	0x001aa6d0


	//   ....[30]....
        /*7c4c*/ 	.word	0x001aa720


	//   ....[31]....
        /*7c50*/ 	.word	0x001aa750


	//   ....[32]....
        /*7c54*/ 	.word	0x001aa800


	//   ....[33]....
        /*7c58*/ 	.word	0x001aa8c0


	//   ....[34]....
        /*7c5c*/ 	.word	0x001aa980


	//   ....[35]....
        /*7c60*/ 	.word	0x001aa9b0


	//   ....[36]....
        /*7c64*/ 	.word	0x001aaae0


	//   ....[37]....
        /*7c68*/ 	.word	0x001aab00


	//   ....[38]....
        /*7c6c*/ 	.word	0x001aab40


	//   ....[39]....
        /*7c70*/ 	.word	0x001aac00


	//   ....[40]....
        /*7c74*/ 	.word	0x001aac80


	//   ....[41]....
        /*7c78*/ 	.word	0x001aad00


	//   ....[42]....
        /*7c7c*/ 	.word	0x001aae50


	//   ....[43]....
        /*7c80*/ 	.word	0x001aae80


	//   ....[44]....
        /*7c84*/ 	.word	0x001ab010


	//   ....[45]....
        /*7c88*/ 	.word	0x001ab030


	//   ....[46]....
        /*7c8c*/ 	.word	0x001ab070


	//   ....[47]....
        /*7c90*/ 	.word	0x001ab0e0


	//   ....[48]....
        /*7c94*/ 	.word	0x001ab160


	//   ....[49]....
        /*7c98*/ 	.word	0x001ab1d0


	//   ....[50]....
        /*7c9c*/ 	.word	0x001ab230


	//   ....[51]....
        /*7ca0*/ 	.word	0x001ab300


	//   ....[52]....
        /*7ca4*/ 	.word	0x001ab380


	//   ....[53]....
        /*7ca8*/ 	.word	0x001ab420


	//   ....[54]....
        /*7cac*/ 	.word	0x001ab440


	//   ....[55]....
        /*7cb0*/ 	.word	0x001ab460


	//   ....[56]....
        /*7cb4*/ 	.word	0x001ab480


	//   ....[57]....
        /*7cb8*/ 	.word	0x001ab4f0


	//   ....[58]....
        /*7cbc*/ 	.word	0x001ab520


	//   ....[59]....
        /*7cc0*/ 	.word	0x001ab550


	//   ....[60]....
        /*7cc4*/ 	.word	0x001ab5e0


	//   ....[61]....
        /*7cc8*/ 	.word	0x001ab600


	//   ....[62]....
        /*7ccc*/ 	.word	0x001ab620


	//   ....[63]....
        /*7cd0*/ 	.word	0x001ab640


	//   ....[64]....
        /*7cd4*/ 	.word	0x001ab660


	//   ....[65]....
        /*7cd8*/ 	.word	0x001ab6d0


	//   ....[66]....
        /*7cdc*/ 	.word	0x001ab770


	//   ....[67]....
        /*7ce0*/ 	.word	0x001ab7b0


	//   ....[68]....
        /*7ce4*/ 	.word	0x001ab7f0


	//   ....[69]....
        /*7ce8*/ 	.word	0x001ab890


	//   ....[70]....
        /*7cec*/ 	.word	0x001ab8d0


	//   ....[71]....
        /*7cf0*/ 	.word	0x001ab900


	//   ....[72]....
        /*7cf4*/ 	.word	0x001aba50


	//   ....[73]....
        /*7cf8*/ 	.word	0x001abad0


	//   ....[74]....
        /*7cfc*/ 	.word	0x001abaf0


	//   ....[75]....
        /*7d00*/ 	.word	0x001abbf0


	//   ....[76]....
        /*7d04*/ 	.word	0x001abc20


	//   ....[77]....
        /*7d08*/ 	.word	0x001abdb0


	//   ....[78]....
        /*7d0c*/ 	.word	0x001abdd0


	//   ....[79]....
        /*7d10*/ 	.word	0x001abec0


	//   ....[80]....
        /*7d14*/ 	.word	0x001abf20


	//   ....[81]....
        /*7d18*/ 	.word	0x001abf40


	//   ....[82]....
        /*7d1c*/ 	.word	0x001ac070


	//   ....[83]....
        /*7d20*/ 	.word	0x001ac0a0


	//   ....[84]....
        /*7d24*/ 	.word	0x001ac0c0


	//   ....[85]....
        /*7d28*/ 	.word	0x001ac140


	//   ....[86]....
        /*7d2c*/ 	.word	0x001ac200


	//   ....[87]....
        /*7d30*/ 	.word	0x001ac380


	//   ....[88]....
        /*7d34*/ 	.word	0x001ac3a0


	//   ....[89]....
        /*7d38*/ 	.word	0x001ac3e0


	//   ....[90]....
        /*7d3c*/ 	.word	0x001ac4d0


	//   ....[91]....
        /*7d40*/ 	.word	0x001ac5f0


	//   ....[92]....
        /*7d44*/ 	.word	0x001ac610


	//   ....[93]....
        /*7d48*/ 	.word	0x001ac640


	//   ....[94]....
        /*7d4c*/ 	.word	0x001ac660


	//   ....[95]....
        /*7d50*/ 	.word	0x001ac830


	//   ....[96]....
        /*7d54*/ 	.word	0x001ac8e0


	//   ....[97]....
        /*7d58*/ 	.word	0x001ac900


	//   ....[98]....
        /*7d5c*/ 	.word	0x001ac920


	//   ....[99]....
        /*7d60*/ 	.word	0x001ac960


	//   ....[100]....
        /*7d64*/ 	.word	0x001ac9c0


	//   ....[101]....
        /*7d68*/ 	.word	0x001acb30


	//   ....[102]....
        /*7d6c*/ 	.word	0x001acc00


	//   ....[103]....
        /*7d70*/ 	.word	0x001acc20


	//   ....[104]....
        /*7d74*/ 	.word	0x001acc40


	//   ....[105]....
        /*7d78*/ 	.word	0x001acce0


	//   ....[106]....
        /*7d7c*/ 	.word	0x001acd40


	//   ....[107]....
        /*7d80*/ 	.word	0x001acdc0


	//   ....[108]....
        /*7d84*/ 	.word	0x001ace30


	//   ....[109]....
        /*7d88*/ 	.word	0x001acef0


	//   ....[110]....
        /*7d8c*/ 	.word	0x001acf20


	//   ....[111]....
        /*7d90*/ 	.word	0x001ad020


	//   ....[112]....
        /*7d94*/ 	.word	0x001ad0b0


	//   ....[113]....
        /*7d98*/ 	.word	0x001ad1a0


	//   ....[114]....
        /*7d9c*/ 	.word	0x001ad200


	//   ....[115]....
        /*7da0*/ 	.word	0x001ad240


	//   ....[116]....
        /*7da4*/ 	.word	0x001ad280


	//   ....[117]....
        /*7da8*/ 	.word	0x001ad340


	//   ....[118]....
        /*7dac*/ 	.word	0x001ad390


	//   ....[119]....
        /*7db0*/ 	.word	0x001ad4d0


	//   ....[120]....
        /*7db4*/ 	.word	0x001ad5a0


	//   ....[121]....
        /*7db8*/ 	.word	0x001ad5c0


	//   ....[122]....
        /*7dbc*/ 	.word	0x001ad670


	//   ....[123]....
        /*7dc0*/ 	.word	0x001ad690


	//   ....[124]....
        /*7dc4*/ 	.word	0x001ad6f0


	//   ....[125]....
        /*7dc8*/ 	.word	0x001ad720


	//   ....[126]....
        /*7dcc*/ 	.word	0x001ad740


	//----- nvinfo : EIATTR_VRC_CTA_INIT_COUNT
	.align		4
.L_41:
        /*7dd0*/ 	.byte	0x02, 0x4a
	.zero		1
	.zero		1


	//----- nvinfo : EIATTR_EXIT_INSTR_OFFSETS
	.align		4
        /*7dd4*/ 	.byte	0x04, 0x1c
        /*7dd6*/ 	.short	(.L_43 - .L_42)


	//   ....[0]....
.L_42:
        /*7dd8*/ 	.word	0x001c4240


	//   ....[1]....
        /*7ddc*/ 	.word	0x001c4270


	//----- nvinfo : EIATTR_REQNTID
	.align		4
.L_43:
        /*7de0*/ 	.byte	0x04, 0x10
        /*7de2*/ 	.short	(.L_45 - .L_44)
.L_44:
        /*7de4*/ 	.word	0x00000020
        /*7de8*/ 	.word	0x00000001
        /*7dec*/ 	.word	0x00000001


	//----- nvinfo : EIATTR_CBANK_PARAM_SIZE
	.align		4
.L_45:
        /*7df0*/ 	.byte	0x03, 0x19
        /*7df2*/ 	.short	0x0050


	//----- nvinfo : EIATTR_PARAM_CBANK
	.align		4
        /*7df4*/ 	.byte	0x04, 0x0a
        /*7df6*/ 	.short	(.L_47 - .L_46)
	.align		4
.L_46:
        /*7df8*/ 	.word	index@(.nv.constant0.matmul_kernel)
        /*7dfc*/ 	.short	0x0380
        /*7dfe*/ 	.short	0x0050


	//----- nvinfo : EIATTR_SW_WAR
	.align		4
.L_47:
        /*7e00*/ 	.byte	0x04, 0x36
        /*7e02*/ 	.short	(.L_49 - .L_48)
.L_48:
        /*7e04*/ 	.word	0x00000008
.L_49:


//--------------------- .nv.compat                --------------------------
	.section	.nv.compat,"",@"SHT_CUDA_COMPAT_INFO"
	.align	4
        /*0000*/ 	.byte	0x02, 0x02, 0x02, 0x00, 0x02, 0x05, 0x05, 0x00, 0x02, 0x03, 0x00, 0x00, 0x02, 0x06, 0x01, 0x00


//--------------------- .nv.callgraph             --------------------------
	.section	.nv.callgraph,"",@"SHT_CUDA_CALLGRAPH"
	.align	4
	.sectionentsize	8
	.align		4
        /*0000*/ 	.word	0x00000000
	.align		4
        /*0004*/ 	.word	0xffffffff
	.align		4
        /*0008*/ 	.word	0x00000000
	.align		4
        /*000c*/ 	.word	0xfffffffe
	.align		4
        /*0010*/ 	.word	0x00000000
	.align		4
        /*0014*/ 	.word	0xfffffffd
	.align		4
        /*0018*/ 	.word	0x00000000
	.align		4
        /*001c*/ 	.word	0xfffffffc


//--------------------- .text.matmul_kernel       --------------------------
	.section	.text.matmul_kernel,"ax",@progbits
	.align	128
        .global         matmul_kernel
        .type           matmul_kernel,@function
        .size           matmul_kernel,(.L_x_3 - matmul_kernel)
        .other          matmul_kernel,@"STO_CUDA_ENTRY STV_DEFAULT"
matmul_kernel:
.text.matmul_kernel:
[----:B------:R-:W0:Y:S02]  /*0000*/  LDC R1, c[0x0][0x37c] ;  /* 0x0000df00ff017b82 */ /* 0x000e240000000800 */
[----:B0-----:R-:W-:-:S06]  /*0010*/  VIADD R1, R1, 0xffff5c20 ;  /* 0xffff5c2001017836 */ /* 0x001fcc0000000000 */
[----:B------:R-:W0:Y:S01]  /*0020*/  LDC.64 R2, c[0x0][0x398] ;  /* 0x0000e600ff027b82 */ /* 0x000e220000000a00 */
[----:B------:R-:W1:Y:S01]  /*0030*/  S2R R7, SR_CTAID.X ;  /* 0x0000000000077919 */ /* 0x000e620000002500 */
[----:B------:R-:W2:Y:S01]  /*0040*/  LDCU UR5, c[0x0][0x3a0] ;  /* 0x00007400ff0577ac */ /* 0x000ea20008000800 */
[----:B------:R-:W-:Y:S01]  /*0050*/  STL [R1+0x990], RZ ;  /* 0x000990ff01007387 */ /* 0x000fe20000100800 */
[----:B------:R-:W-:Y:S01]  /*0060*/  UMOV UR4, 0x400 ;  /* 0x0000040000047882 */ /* 0x000fe20000000000 */
[----:B------:R-:W3:Y:S03]  /*0070*/  LDCU.64 UR62, c[0x0][0x358] ;  /* 0x00006b00ff3e77ac */ /* 0x000ee60008000a00 */
[----:B------:R-:W4:Y:S01]  /*0080*/  S2UR UR6, SR_CgaCtaId ;  /* 0x00000000000679c3 */ /* 0x000f220000008800 */
[----:B------:R-:W-:Y:S04]  /*0090*/  STL [R1+0x994], RZ ;  /* 0x000994ff01007387 */ /* 0x000fe80000100800 */
[----:B------:R-:W-:Y:S04]  /*00a0*/  STL [R1+0x998], RZ ;  /* 0x000998ff01007387 */ /* 0x000fe80000100800 */
[----:B------:R-:W-:Y:S01]  /*00b0*/  STL [R1+0x99c], RZ ;  /* 0x00099cff01007387 */ /* 0x000fe20000100800 */
[----:B--2---:R-:W-:-:S03]  /*00c0*/  UIADD3 UR5, UPT, UPT, UR5, 0x7f, URZ ;  /* 0x0000007f05057890 */ /* 0x004fc6000fffe0ff */
[----:B------:R-:W-:Y:S01]  /*00d0*/  STL [R1+0x9c0], RZ ;  /* 0x0009c0ff01007387 */ /* 0x000fe20000100800 */
[----:B0-----:R-:W-:-:S03]  /*00e0*/  VIADD R0, R3, 0x1ff ;  /* 0x000001ff03007836 */ /* 0x001fc60000000000 */
[----:B------:R-:W-:Y:S01]  /*00f0*/  STL [R1+0x9c4], RZ ;  /* 0x0009c4ff01007387 */ /* 0x000fe20000100800 */
[----:B------:R-:W-:-:S03]  /*0100*/  UISETP.GE.AND UP0, UPT, UR5, 0x80, UPT ;  /* 0x000000800500788c */ /* 0x000fc6000bf06270 */
[----:B------:R-:W-:Y:S01]  /*0110*/  STL [R1+0x9c8], RZ ;  /* 0x0009c8ff01007387 */ /* 0x000fe20000100800 */
[----:B------:R-:W-:Y:S01]  /*0120*/  SHF.R.S32.HI R5, RZ, 0x1f, R0 ;  /* 0x0000001fff057819 */ /* 0x000fe20000011400 */
[----:B----4-:R-:W-:Y:S02]  /*0130*/  ULEA UR4, UR6, UR4, 0x18 ;  /* 0x0000000406047291 */ /* 0x010fe4000f8ec0ff */
[----:B------:R-:W-:Y:S01]  /*0140*/  STL [R1+0x9cc], RZ ;  /* 0x0009ccff01007387 */ /* 0x000fe20000100800 */
[----:B------:R-:W-:Y:S02]  /*0150*/  LEA.HI R5, R5, R0, RZ, 0x9 ;  /* 0x0000000005057211 */ /* 0x000fe400078f48ff */
[----:B-1----:R-:W-:Y:S01]  /*0160*/  IABS R10, R7 ;  /* 0x00000007000a7213 */ /* 0x002fe20000000000 */
[----:B------:R-:W-:Y:S01]  /*0170*/  STL [R1+0x9f0], RZ ;  /* 0x0009f0ff01007387 */ /* 0x000fe20000100800 */
[----:B------:R-:W-:-:S03]  /*0180*/  SHF.R.S32.HI R5, RZ, 0x9, R5 ;  /* 0x00000009ff057819 */ /* 0x000fc60000011405 */
[----:B------:R-:W-:Y:S02]  /*0190*/  STL [R1+0x9f4], RZ ;  /* 0x0009f4ff01007387 */ /* 0x000fe40000100800 */
[----:B------:R-:W-:Y:S02]  /*01a0*/  IMAD.SHL.U32 R6, R5, 0x8, RZ ;  /* 0x0000000805067824 */ /* 0x000fe400078e00ff */
[----:B------:R-:W-:Y:S03]  /*01b0*/  STL [R1+0x9f8], RZ ;  /* 0x0009f8ff01007387 */ /* 0x000fe60000100800 */
[-C--:B------:R-:W-:Y:S01]  /*01c0*/  IABS R9, R6.reuse ;  /* 0x0000000600097213 */ /* 0x080fe20000000000 */
[----:B------:R-:W-:Y:S01]  /*01d0*/  STL [R1+0x9fc], RZ ;  /* 0x0009fcff01007387 */ /* 0x000fe20000100800 */
[----:B------:R-:W-:Y:S02]  /*01e0*/  IABS R12, R6 ;  /* 0x00000006000c7213 */ /* 0x000fe40000000000 */
[----:B------:R-:W0:Y:S01]  /*01f0*/  I2F.RP R0, R9 ;  /* 0x0000000900007306 */ /* 0x000e220000209400 */
[----:B------:R-:W-:Y:S04]  /*0200*/  STL [R1+0xd80], RZ ;  /* 0x000d80ff01007387 */ /* 0x000fe80000100800 */
[----:B------:R-:W-:Y:S04]  /*0210*/  STL [R1+0xd84], RZ ;  /* 0x000d84ff01007387 */ /* 0x000fe80000100800 */
[----:B------:R-:W-:Y:S04]  /*0220*/  STL [R1+0xd88], RZ ;  /* 0x000d88ff01007387 */ /* 0x000fe80000100800 */
[----:B------:R-:W-:Y:S01]  /*0230*/  STL [R1+0xd8c], RZ ;  /* 0x000d8cff01007387 */ /* 0x000fe20000100800 */
[----:B0-----:R-:W0:Y:S03]  /*0240*/  MUFU.RCP R0, R0 ;  /* 0x0000000000007308 */ /* 0x001e260000001000 */
[----:B------:R-:W-:Y:S04]  /*0250*/  STL [R1+0x1130], RZ ;  /* 0x001130ff01007387 */ /* 0x000fe80000100800 */
[----:B------:R-:W-:Y:S04]  /*0260*/  STL [R1+0x1134], RZ ;  /* 0x001134ff01007387 */ /* 0x000fe80000100800 */
[----:B------:R-:W-:Y:S04]  /*0270*/  STL [R1+0x1138], RZ ;  /* 0x001138ff01007387 */ /* 0x000fe80000100800 */
[----:B------:R-:W-:Y:S01]  /*0280*/  STL [R1+0x113c], RZ ;  /* 0x00113cff01007387 */ /* 0x000fe20000100800 */
[----:B0-----:R-:W-:-:S03]  /*0290*/  VIADD R4, R0, 0xffffffe ;  /* 0x0ffffffe00047836 */ /* 0x001fc60000000000 */
[----:B------:R-:W-:Y:S01]  /*02a0*/  STL [R1+0x1120], RZ ;  /* 0x001120ff01007387 */ /* 0x000fe20000100800 */
[----:B------:R-:W-:Y:S01]  /*02b0*/  IMAD.MOV R0, RZ, RZ, -R12 ;  /* 0x000000ffff007224 */ /* 0x000fe200078e0a0c */
[----:B------:R0:W1:Y:S02]  /*02c0*/  F2I.FTZ.U32.TRUNC.NTZ R5, R4 ;  /* 0x0000000400057305 */ /* 0x000064000021f000 */
[----:B------:R-:W-:Y:S04]  /*02d0*/  STL [R1+0x1124], RZ ;  /* 0x001124ff01007387 */ /* 0x000fe80000100800 */
[----:B------:R-:W-:Y:S04]  /*02e0*/  STL [R1+0x1128], RZ ;  /* 0x001128ff01007387 */ /* 0x000fe80000100800 */
[----:B------:R-:W-:Y:S01]  /*02f0*/  STL [R1+0x112c], RZ ;  /* 0x00112cff01007387 */ /* 0x000fe20000100800 */
[----:B0-----:R-:W-:-:S03]  /*0300*/  IMAD.MOV.U32 R4, RZ, RZ, RZ ;  /* 0x000000ffff047224 */ /* 0x001fc600078e00ff */
[----:B------:R-:W-:Y:S01]  /*0310*/  STL [R1+0x1110], RZ ;  /* 0x001110ff01007387 */ /* 0x000fe20000100800 */
[----:B-1----:R-:W-:-:S03]  /*0320*/  IMAD.MOV R8, RZ, RZ, -R5 ;  /* 0x000000ffff087224 */ /* 0x002fc600078e0a05 */
[----:B------:R-:W-:Y:S01]  /*0330*/  STL [R1+0x1114], RZ ;  /* 0x001114ff01007387 */ /* 0x000fe20000100800 */
[----:B------:R-:W-:-:S03]  /*0340*/  IMAD R11, R8, R9, RZ ;  /* 0x00000009080b7224 */ /* 0x000fc600078e02ff */
[----:B------:R-:W-:Y:S01]  /*0350*/  STL [R1+0x1118], RZ ;  /* 0x001118ff01007387 */ /* 0x000fe20000100800 */
[----:B------:R-:W-:Y:S02]  /*0360*/  IMAD.MOV.U32 R8, RZ, RZ, R10 ;  /* 0x000000ffff087224 */ /* 0x000fe400078e000a */
[----:B------:R-:W-:Y:S01]  /*0370*/  IMAD.HI.U32 R5, R5, R11, R4 ;  /* 0x0000000b05057227 */ /* 0x000fe200078e0004 */
[----:B------:R-:W-:Y:S04]  /*0380*/  STL [R1+0x111c], RZ ;  /* 0x00111cff01007387 */ /* 0x000fe80000100800 */
[----:B------:R-:W-:Y:S01]  /*0390*/  STL [R1+0x1100], RZ ;  /* 0x001100ff01007387 */ /* 0x000fe20000100800 */
[----:B------:R-:W-:-:S03]  /*03a0*/  IMAD.HI.U32 R5, R5, R8, RZ ;  /* 0x0000000805057227 */ /* 0x000fc600078e00ff */
[----:B------:R-:W-:Y:S01]  /*03b0*/  STL [R1+0x1104], RZ ;  /* 0x001104ff01007387 */ /* 0x000fe20000100800 */
[----:B------:R-:W-:-:S03]  /*03c0*/  IMAD R0, R5, R0, R8 ;  /* 0x0000000005007224 */ /* 0x000fc600078e0208 */
[----:B------:R-:W-:Y:S02]  /*03d0*/  STL [R1+0x1108], RZ ;  /* 0x001108ff01007387 */ /* 0x000fe40000100800 */
[----:B------:R-:W-:Y:S02]  /*03e0*/  ISETP.GT.U32.AND P1, PT, R9, R0, PT ;  /* 0x000000000900720c */ /* 0x000fe40003f24070 */
[----:B------:R-:W-:Y:S04]  /*03f0*/  STL [R1+0x110c], RZ ;  /* 0x00110cff01007387 */ /* 0x000fe80000100800 */
[----:B------:R-:W-:Y:S04]  /*0400*/  STL [R1+0x10f0], RZ ;  /* 0x0010f0ff01007387 */ /* 0x000fe80000100800 */
[----:B------:R-:W-:Y:S03]  /*0410*/  STL [R1+0x10f4], RZ ;  /* 0x0010f4ff01007387 */ /* 0x000fe60000100800 */
[----:B------:R-:W-:Y:S01]  /*0420*/  @!P1 IMAD.IADD R0, R0, 0x1, -R9 ;  /* 0x0000000100009824 */ /* 0x000fe200078e0a09 */
[----:B------:R-:W-:Y:S01]  /*0430*/  STL [R1+0x10f8], RZ ;  /* 0x0010f8ff01007387 */ /* 0x000fe20000100800 */
[----:B------:R-:W-:Y:S01]  /*0440*/  @!P1 VIADD R5, R5, 0x1 ;  /* 0x0000000105059836 */ /* 0x000fe20000000000 */
[----:B------:R-:W-:-:S02]  /*0450*/  ISETP.NE.AND P1, PT, R6, RZ, PT ;  /* 0x000000ff0600720c */ /* 0x000fc40003f25270 */
[----:B------:R-:W-:Y:S01]  /*0460*/  STL [R1+0x10fc], RZ ;  /* 0x0010fcff01007387 */ /* 0x000fe20000100800 */
[----:B------:R-:W-:Y:S02]  /*0470*/  ISETP.GE.U32.AND P0, PT, R0, R9, PT ;  /* 0x000000090000720c */ /* 0x000fe40003f06070 */
[----:B------:R-:W-:Y:S01]  /*0480*/  LOP3.LUT R0, R7, R6, RZ, 0x3c, !PT ;  /* 0x0000000607007212 */ /* 0x000fe200078e3cff */
[----:B------:R-:W-:Y:S03]  /*0490*/  STL [R1+0x10e0], RZ ;  /* 0x0010e0ff01007387 */ /* 0x000fe60000100800 */
[----:B------:R-:W-:Y:S01]  /*04a0*/  ISETP.GE.AND P2, PT, R0, RZ, PT ;  /* 0x000000ff0000720c */ /* 0x000fe20003f46270 */
[----:B------:R-:W-:Y:S01]  /*04b0*/  STL [R1+0x10e4], RZ ;  /* 0x0010e4ff01007387 */ /* 0x000fe20000100800 */
[----:B------:R-:W-:-:S03]  /*04c0*/  VIADD R0, R2, 0x3f ;  /* 0x0000003f02007836 */ /* 0x000fc60000000000 */
[----:B------:R-:W-:Y:S02]  /*04d0*/  STL [R1+0x10e8], RZ ;  /* 0x0010e8ff01007387 */ /* 0x000fe40000100800 */
[----:B------:R-:W-:Y:S02]  /*04e0*/  @P0 VIADD R5, R5, 0x1 ;  /* 0x0000000105050836 */ /* 0x000fe40000000000 */
[----:B------:R-:W-:Y:S02]  /*04f0*/  STL [R1+0x10ec], RZ ;  /* 0x0010ecff01007387 */ /* 0x000fe40000100800 */
[----:B------:R-:W-:Y:S01]  /*0500*/  IMAD.MOV.U32 R4, RZ, RZ, R5 ;  /* 0x000000ffff047224 */ /* 0x000fe200078e0005 */
[----:B------:R-:W-:Y:S01]  /*0510*/  SHF.R.S32.HI R5, RZ, 0x1f, R0 ;  /* 0x0000001fff057819 */ /* 0x000fe20000011400 */
[----:B------:R-:W-:Y:S02]  /*0520*/  STL [R1+0x10d0], RZ ;  /* 0x0010d0ff01007387 */ /* 0x000fe40000100800 */
[----:B------:R-:W-:Y:S01]  /*0530*/  @!P2 IMAD.MOV R4, RZ, RZ, -R4 ;  /* 0x000000ffff04a224 */ /* 0x000fe200078e0a04 */
[----:B------:R-:W-:Y:S01]  /*0540*/  @!P1 LOP3.LUT R4, RZ, R6, RZ, 0x33, !PT ;  /* 0x00000006ff049212 */ /* 0x000fe200078e33ff */
[----:B------:R-:W-:Y:S01]  /*0550*/  STL [R1+0x10d4], RZ ;  /* 0x0010d4ff01007387 */ /* 0x000fe20000100800 */
[----:B------:R-:W-:-:S03]  /*0560*/  LEA.HI R5, R5, R0, RZ, 0x6 ;  /* 0x0000000005057211 */ /* 0x000fc600078f30ff */
[----:B------:R-:W-:Y:S01]  /*0570*/  STL [R1+0x10d8], RZ ;  /* 0x0010d8ff01007387 */ /* 0x000fe20000100800 */
[----:B------:R-:W-:Y:S02]  /*0580*/  IMAD.SHL.U32 R8, R4, 0x8, RZ ;  /* 0x0000000804087824 */ /* 0x000fe400078e00ff */
[----:B------:R-:W-:Y:S01]  /*0590*/  IMAD.MOV R4, RZ, RZ, -R4 ;  /* 0x000000ffff047224 */ /* 0x000fe200078e0a04 */
[----:B------:R-:W-:Y:S02]  /*05a0*/  STL [R1+0x10dc], RZ ;  /* 0x0010dcff01007387 */ /* 0x000fe40000100800 */
[----:B------:R-:W-:Y:S01]  /*05b0*/  LEA.HI.SX32 R5, R5, -R8, 0x1a ;  /* 0x8000000805057211 */ /* 0x000fe200078fd2ff */
[----:B------:R-:W-:Y:S01]  /*05c0*/  IMAD R6, R6, R4, R7 ;  /* 0x0000000406067224 */ /* 0x000fe200078e0207 */
[----:B------:R-:W-:Y:S02]  /*05d0*/  STL [R1+0x10c0], RZ ;  /* 0x0010c0ff01007387 */ /* 0x000fe40000100800 */
[----:B------:R-:W-:-:S02]  /*05e0*/  VIMNMX R13, PT, PT, R5, 0x8, PT ;  /* 0x00000008050d7848 */ /* 0x000fc40003fe0100 */
[----:B------:R-:W-:Y:S01]  /*05f0*/  STL [R1+0x10c4], RZ ;  /* 0x0010c4ff01007387 */ /* 0x000fe20000100800 */
[----:B------:R-:W-:Y:S02]  /*0600*/  IABS R11, R6 ;  /* 0x00000006000b7213 */ /* 0x000fe40000000000 */
[----:B------:R-:W-:Y:S01]  /*0610*/  IABS R9, R13 ;  /* 0x0000000d00097213 */ /* 0x000fe20000000000 */
[----:B------:R-:W-:Y:S03]  /*0620*/  STL [R1+0x10c8], RZ ;  /* 0x0010c8ff01007387 */ /* 0x000fe60000100800 */
        /* <DEDUP_REMOVED lines=11> */
[----:B------:R-:W-:Y:S04]  /*06e0*/  STL [R1+0x10ac], RZ ;  /* 0x0010acff01007387 */ /* 0x000fe80000100800 */
[----:B------:R-:W-:Y:S01]  /*06f0*/  STL [R1+0x1090], RZ ;  /* 0x001090ff01007387 */ /* 0x000fe20000100800 */
[----:B------:R-:W0:Y:S03]  /*0700*/  F2I.FTZ.U32.TRUNC.NTZ R5, R5 ;  /* 0x0000000500057305 */ /* 0x000e26000021f000 */
[----:B------:R-:W-:Y:S04]  /*0710*/  STL [R1+0x1094], RZ ;  /* 0x001094ff01007387 */ /* 0x000fe80000100800 */
[----:B------:R-:W-:Y:S04]  /*0720*/  STL [R1+0x1098], RZ ;  /* 0x001098ff01007387 */ /* 0x000fe80000100800 */
[----:B------:R-:W-:Y:S04]  /*0730*/  STL [R1+0x109c], RZ ;  /* 0x00109cff01007387 */ /* 0x000fe80000100800 */
[----:B------:R-:W-:Y:S01]  /*0740*/  STL [R1+0x1080], RZ ;  /* 0x001080ff01007387 */ /* 0x000fe20000100800 */
[----:B0-----:R-:W-:-:S03]  /*0750*/  IMAD.MOV R10, RZ, RZ, -R5 ;  /* 0x000000ffff0a7224 */ /* 0x001fc600078e0a05 */
[----:B------:R-:W-:Y:S01]  /*0760*/  STL [R1+0x1084], RZ ;  /* 0x001084ff01007387 */ /* 0x000fe20000100800 */
[----:B------:R-:W-:Y:S01]  /*0770*/  IMAD.MOV.U32 R4, RZ, RZ, R10 ;  /* 0x000000ffff047224 */ /* 0x000fe200078e000a */
[----:B------:R-:W-:Y:S02]  /*0780*/  IABS R10, R13 ;  /* 0x0000000d000a7213 */ /* 0x000fe40000000000 */
[----:B------:R-:W-:Y:S01]  /*0790*/  STL [R1+0x1088], RZ ;  /* 0x001088ff01007387 */ /* 0x000fe20000100800 */
[----:B------:R-:W-:Y:S02]  /*07a0*/  IMAD R7, R4, R9, RZ ;  /* 0x0000000904077224 */ /* 0x000fe400078e02ff */
[----:B------:R-:W-:Y:S01]  /*07b0*/  IMAD.MOV.U32 R4, RZ, RZ, RZ ;  /* 0x000000ffff047224 */ /* 0x000fe200078e00ff */
[----:B------:R-:W-:Y:S03]  /*07c0*/  STL [R1+0x108c], RZ ;  /* 0x00108cff01007387 */ /* 0x000fe60000100800 */
[----:B------:R-:W-:Y:S01]  /*07d0*/  IMAD.HI.U32 R4, R5, R7, R4 ;  /* 0x0000000705047227 */ /* 0x000fe200078e0004 */
[----:B------:R-:W-:Y:S03]  /*07e0*/  STL [R1+0x1070], RZ ;  /* 0x001070ff01007387 */ /* 0x000fe60000100800 */
[----:B------:R-:W-:Y:S01]  /*07f0*/  IMAD.MOV R5, RZ, RZ, -R10 ;  /* 0x000000ffff057224 */ /* 0x000fe200078e0a0a */
        /* <DEDUP_REMOVED lines=18> */
[----:B------:R-:W-:Y:S04]  /*0920*/  STL [R1+0x1058], RZ ;  /* 0x001058ff01007387 */ /* 0x000fe80000100800 */
[----:B------:R-:W-:Y:S02]  /*0930*/  STL [R1+0x105c], RZ ;  /* 0x00105cff01007387 */ /* 0x000fe40000100800 */
[----:B------:R-:W-:-:S02]  /*0940*/  @P0 VIADD R0, R0, 0x1 ;  /* 0x0000000100000836 */ /* 0x000fc40000000000 */
[----:B------:R-:W-:Y:S04]  /*0950*/  STL [R1+0x1040], RZ ;  /* 0x001040ff01007387 */ /* 0x000fe80000100800 */
[----:B------:R-:W-:Y:S01]  /*0960*/  STL [R1+0x1044], RZ ;  /* 0x001044ff01007387 */ /* 0x000fe20000100800 */
[----:B------:R-:W-:Y:S01]  /*0970*/  @!P2 IMAD.MOV R0, RZ, RZ, -R0 ;  /* 0x000000ffff00a224 */ /* 0x000fe200078e0a00 */
[----:B------:R-:W-:Y:S02]  /*0980*/  @!P1 LOP3.LUT R0, RZ, R13, RZ, 0x33, !PT ;  /* 0x0000000dff009212 */ /* 0x000fe400078e33ff */
[----:B------:R-:W-:Y:S03]  /*0990*/  STL [R1+0x1048], RZ ;  /* 0x001048ff01007387 */ /* 0x000fe60000100800 */
[----:B------:R-:W-:Y:S01]  /*09a0*/  IMAD.MOV R4, RZ, RZ, -R0 ;  /* 0x000000ffff047224 */ /* 0x000fe200078e0a00 */
[----:B------:R-:W-:Y:S01]  /*09b0*/  STL [R1+0x104c], RZ ;  /* 0x00104cff01007387 */ /* 0x000fe20000100800 */
[----:B------:R-:W-:-:S02]  /*09c0*/  IMAD.SHL.U32 R5, R0, 0x200, RZ ;  /* 0x0000020000057824 */ /* 0x000fc400078e00ff */
[----:B------:R-:W-:Y:S01]  /*09d0*/  IMAD R4, R13, R4, R6 ;  /* 0x000000040d047224 */ /* 0x000fe200078e0206 */
[----:B------:R-:W-:Y:S01]  /*09e0*/  STL [R1+0x1030], RZ ;  /* 0x001030ff01007387 */ /* 0x000fe20000100800 */
[C---:B------:R-:W-:Y:S02]  /*09f0*/  VIADD R7, R5.reuse, 0x2 ;  /* 0x0000000205077836 */ /* 0x040fe40000000000 */
[----:B------:R-:W-:Y:S01]  /*0a00*/  IMAD.IADD R4, R8, 0x1, R4 ;  /* 0x0000000108047824 */ /* 0x000fe200078e0204 */
[----:B------:R-:W-:Y:S01]  /*0a10*/  STL [R1+0x1034], RZ ;  /* 0x001034ff01007387 */ /* 0x000fe20000100800 */
[C---:B------:R-:W-:Y:S02]  /*0a20*/  VIADD R8, R5.reuse, 0x1 ;  /* 0x0000000105087836 */ /* 0x040fe40000000000 */
[C---:B------:R-:W-:Y:S01]  /*0a30*/  VIADD R0, R5.reuse, 0x3 ;  /* 0x0000000305007836 */ /* 0x040fe20000000000 */
[----:B------:R-:W-:Y:S01]  /*0a40*/  STL [R1+0x1038], RZ ;  /* 0x001038ff01007387 */ /* 0x000fe20000100800 */
[----:B------:R-:W-:-:S02]  /*0a50*/  VIADD R29, R5, 0x175 ;  /* 0x00000175051d7836 */ /* 0x000fc40000000000 */
[C---:B------:R-:W-:Y:S01]  /*0a60*/  VIADD R53, R5.reuse, 0x189 ;  /* 0x0000018905357836 */ /* 0x040fe20000000000 */
[----:B------:R-:W-:Y:S01]  /*0a70*/  STL [R1+0x103c], RZ ;  /* 0x00103cff01007387 */ /* 0x000fe20000100800 */
[C---:B------:R-:W-:Y:S02]  /*0a80*/  VIADD R27, R5.reuse, 0x18e ;  /* 0x0000018e051b7836 */ /* 0x040fe40000000000 */
[C---:B------:R-:W-:Y:S01]  /*0a90*/  VIADD R57, R5.reuse, 0x190 ;  /* 0x0000019005397836 */ /* 0x040fe20000000000 */
[----:B------:R-:W-:Y:S01]  /*0aa0*/  STL [R1+0x1020], RZ ;  /* 0x001020ff01007387 */ /* 0x000fe20000100800 */
[C---:B------:R-:W-:Y:S02]  /*0ab0*/  VIADD R56, R5.reuse, 0x194 ;  /* 0x0000019405387836 */ /* 0x040fe40000000000 */
[C---:B------:R-:W-:Y:S01]  /*0ac0*/  VIADD R15, R5.reuse, 0x19f ;  /* 0x0000019f050f7836 */ /* 0x040fe20000000000 */
[----:B------:R-:W-:Y:S04]  /*0ad0*/  STL [R1+0x1024], RZ ;  /* 0x001024ff01007387 */ /* 0x000fe80000100800 */
        /* <DEDUP_REMOVED lines=938> */
[----:B------:R-:W-:Y:S04]  /*4580*/  STL [R1+0x134], R5 ;  /* 0x0001340501007387 */ /* 0x000fe80000100800 */
[----:B------:R0:W-:Y:S04]  /*4590*/  STL [R1+0x1b70], R8 ;  /* 0x001b700801007387 */ /* 0x0001e80000100800 */
[----:B------:R1:W-:Y:S04]  /*45a0*/  STL [R1+0x1b6c], R7 ;  /* 0x001b6c0701007387 */ /* 0x0003e80000100800 */
[----:B------:R2:W-:Y:S01]  /*45b0*/  STL [R1+0x1b68], R0 ;  /* 0x001b680001007387 */ /* 0x0005e20000100800 */
[C---:B0-----:R-:W-:Y:S01]  /*45c0*/  VIADD R8, R5.reuse, 0x4 ;  /* 0x0000000405087836 */ /* 0x041fe20000000000 */
[----:B------:R-:W0:Y:S01]  /*45d0*/  S2R R14, SR_TID.X ;  /* 0x00000000000e7919 */ /* 0x000e220000002100 */
[----:B-1----:R-:W-:-:S03]  /*45e0*/  VIADD R7, R5, 0x5 ;  /* 0x0000000505077836 */ /* 0x002fc60000000000 */
[----:B------:R1:W-:Y:S01]  /*45f0*/  STL [R1+0x1b64], R8 ;  /* 0x001b640801007387 */ /* 0x0003e20000100800 */
[----:B--2---:R-:W-:-:S03]  /*4600*/  VIADD R0, R5, 0x6 ;  /* 0x0000000605007836 */ /* 0x004fc60000000000 */
[----:B------:R2:W-:Y:S04]  /*4610*/  STL [R1+0x1b60], R7 ;  /* 0x001b600701007387 */ /* 0x0005e80000100800 */
[----:B------:R4:W-:Y:S01]  /*4620*/  STL [R1+0x1b58], R0 ;  /* 0x001b580001007387 */ /* 0x0009e20000100800 */
[C---:B-1----:R-:W-:Y:S02]  /*4630*/  VIADD R8, R5.reuse, 0x7 ;  /* 0x0000000705087836 */ /* 0x042fe40000000000 */
[----:B--2---:R-:W-:-:S03]  /*4640*/  VIADD R7, R5, 0x8 ;  /* 0x0000000805077836 */ /* 0x004fc60000000000 */
[----:B------:R1:W-:Y:S01]  /*4650*/  STL [R1+0x1b54], R8 ;  /* 0x001b540801007387 */ /* 0x0003e20000100800 */
[----:B----4-:R-:W-:-:S03]  /*4660*/  VIADD R0, R5, 0x9 ;  /* 0x0000000905007836 */ /* 0x010fc60000000000 */
[----:B------:R2:W-:Y:S04]  /*4670*/  STL [R1+0x1b50], R7 ;  /* 0x001b500701007387 */ /* 0x0005e80000100800 */
[----:B------:R4:W-:Y:S01]  /*4680*/  STL [R1+0x1b4c], R0 ;  /* 0x001b4c0001007387 */ /* 0x0009e20000100800 */
[C---:B-1----:R-:W-:Y:S01]  /*4690*/  VIADD R8, R5.reuse, 0xa ;  /* 0x0000000a05087836 */ /* 0x042fe20000000000 */
[----:B0-----:R-:W-:Y:S01]  /*46a0*/  LOP3.LUT R6, R14, 0x1f, RZ, 0xc0, !PT ;  /* 0x0000001f0e067812 */ /* 0x001fe200078ec0ff */
[----:B--2---:R-:W-:-:S03]  /*46b0*/  VIADD R7, R5, 0xb ;  /* 0x0000000b05077836 */ /* 0x004fc60000000000 */
[----:B------:R0:W-:Y:S01]  /*46c0*/  STL [R1+0x1b48], R8 ;  /* 0x001b480801007387 */ /* 0x0001e20000100800 */
[----:B----4-:R-:W-:-:S03]  /*46d0*/  VIADD R0, R5, 0xc ;  /* 0x0000000c05007836 */ /* 0x010fc60000000000 */
[----:B------:R1:W-:Y:S04]  /*46e0*/  STL [R1+0x1b44], R7 ;  /* 0x001b440701007387 */ /* 0x0003e80000100800 */
[----:B------:R2:W-:Y:S01]  /*46f0*/  STL [R1+0x1b40], R0 ;  /* 0x001b400001007387 */ /* 0x0005e20000100800 */
[C---:B0-----:R-:W-:Y:S02]  /*4700*/  VIADD R8, R5.reuse, 0xd ;  /* 0x0000000d05087836 */ /* 0x041fe40000000000 */
[----:B-1----:R-:W-:-:S03]  /*4710*/  VIADD R7, R5, 0xe ;  /* 0x0000000e05077836 */ /* 0x002fc60000000000 */
[----:B------:R0:W-:Y:S01]  /*4720*/  STL [R1+0x1b3c], R8 ;  /* 0x001b3c0801007387 */ /* 0x0001e20000100800 */
[----:B--2---:R-:W-:-:S03]  /*4730*/  VIADD R0, R5, 0xf ;  /* 0x0000000f05007836 */ /* 0x004fc60000000000 */
        /* <DEDUP_REMOVED lines=719> */
[----:B--2---:R-:W-:-:S05]  /*7430*/  VIADD R0, R5, 0x177 ;  /* 0x0000017705007836 */ /* 0x004fca0000000000 */
[----:B------:R1:W-:Y:S01]  /*7440*/  STL [R1+0x168], R0 ;  /* 0x0001680001007387 */ /* 0x0003e20000100800 */
[----:B0-----:R-:W-:-:S03]  /*7450*/  VIADD R8, R5, 0x17a ;  /* 0x0000017a05087836 */ /* 0x001fc60000000000 */
[----:B------:R0:W-:Y:S01]  /*7460*/  STL [R1+0x164], R7 ;  /* 0x0001640701007387 */ /* 0x0001e20000100800 */
[C---:B-1----:R-:W-:Y:S02]  /*7470*/  VIADD R0, R5.reuse, 0x179 ;  /* 0x0000017905007836 */ /* 0x042fe40000000000 */
[----:B0-----:R-:W-:-:S03]  /*7480*/  VIADD R7, R5, 0x17b ;  /* 0x0000017b05077836 */ /* 0x001fc60000000000 */
[----:B------:R0:W-:Y:S04]  /*7490*/  STL [R1+0x160], R0 ;  /* 0x0001600001007387 */ /* 0x0001e80000100800 */
        /* <DEDUP_REMOVED lines=30> */
[----:B------:R1:W-:Y:S01]  /*7680*/  STL [R1+0x114], R8 ;  /* 0x0001140801007387 */ /* 0x0003e20000100800 */
[C---:B0-----:R-:W-:Y:S02]  /*7690*/  VIADD R0, R5.reuse, 0x18b ;  /* 0x0000018b05007836 */ /* 0x041fe40000000000 */
[----:B-1----:R-:W-:-:S03]  /*76a0*/  VIADD R8, R5, 0x195 ;  /* 0x0000019505087836 */ /* 0x002fc60000000000 */
[----:B------:R0:W-:Y:S04]  /*76b0*/  STL [R1+0x110], R0 ;  /* 0x0001100001007387 */ /* 0x0001e80000100800 */
        /* <DEDUP_REMOVED lines=34> */
[----:B0-----:R-:W-:Y:S02]  /*78e0*/  IMAD.SHL.U32 R0, R4, 0x40, RZ ;  /* 0x0000004004007824 */ /* 0x001fe400078e00ff */
[C---:B------:R-:W-:Y:S02]  /*78f0*/  VIADD R4, R5.reuse, 0x1a3 ;  /* 0x000001a305047836 */ /* 0x040fe40000000000 */
[C---:B-1----:R-:W-:Y:S02]  /*7900*/  VIADD R8, R5.reuse, 0x1a4 ;  /* 0x000001a405087836 */ /* 0x042fe40000000000 */
[----:B--2---:R-:W-:-:S05]  /*7910*/  VIADD R7, R5, 0x1a2 ;  /* 0x000001a205077836 */ /* 0x004fca0000000000 */
[----:B------:R0:W-:Y:S04]  /*7920*/  STL [R1+0xb4], R7 ;  /* 0x0000b40701007387 */ /* 0x0001e80000100800 */
[----:B------:R1:W-:Y:S04]  /*7930*/  STL [R1+0xb0], R4 ;  /* 0x0000b00401007387 */ /* 0x0003e80000100800 */
[----:B------:R-:W-:Y:S01]  /*7940*/  STL [R1+0xac], R8 ;  /* 0x0000ac0801007387 */ /* 0x000fe20000100800 */
[C---:B0-----:R-:W-:Y:S02]  /*7950*/  LOP3.LUT R7, R0.reuse, 0x1f, R14, 0xf8, !PT ;  /* 0x0000001f00077812 */ /* 0x041fe400078ef80e */
[----:B-1----:R-:W-:Y:S01]  /*7960*/  LOP3.LUT R4, R0, 0x20, R6, 0xfe, !PT ;  /* 0x0000002000047812 */ /* 0x002fe200078efe06 */
[----:B------:R-:W-:-:S02]  /*7970*/  IMAD.MOV.U32 R0, RZ, RZ, R5 ;  /* 0x000000ffff007224 */ /* 0x000fc400078e0005 */
[----:B------:R-:W-:Y:S02]  /*7980*/  STL [R1+0x1d74], R7 ;  /* 0x001d740701007387 */ /* 0x000fe40000100800 */
[C---:B------:R-:W-:Y:S02]  /*7990*/  VIADD R6, R0.reuse, 0x1a5 ;  /* 0x000001a500067836 */ /* 0x040fe40000000000 */
[----:B------:R0:W-:Y:S01]  /*79a0*/  STL [R1+0x1d70], R4 ;  /* 0x001d700401007387 */ /* 0x0001e20000100800 */
[C---:B------:R-:W-:Y:S02]  /*79b0*/  VIADD R5, R0.reuse, 0x1a6 ;  /* 0x000001a600057836 */ /* 0x040fe40000000000 */
[C---:B------:R-:W-:Y:S01]  /*79c0*/  VIADD R28, R0.reuse, 0x1ae ;  /* 0x000001ae001c7836 */ /* 0x040fe20000000000 */
[----:B------:R1:W-:Y:S01]  /*79d0*/  STL [R1+0xa8], R6 ;  /* 0x0000a80601007387 */ /* 0x0003e20000100800 */
[C---:B------:R-:W-:Y:S02]  /*79e0*/  VIADD R52, R0.reuse, 0x1b1 ;  /* 0x000001b100347836 */ /* 0x040fe40000000000 */
[C---:B------:R-:W-:Y:S01]  /*79f0*/  VIADD R55, R0.reuse, 0x1c8 ;  /* 0x000001c800377836 */ /* 0x040fe20000000000 */
[----:B------:R2:W-:Y:S01]  /*7a00*/  STL [R1+0xa4], R5 ;  /* 0x0000a40501007387 */ /* 0x0005e20000100800 */
[----:B------:R-:W-:-:S02]  /*7a10*/  VIADD R54, R0, 0x1cd ;  /* 0x000001cd00367836 */ /* 0x000fc40000000000 */
[C---:B0-----:R-:W-:Y:S02]  /*7a20*/  VIADD R4, R0.reuse, 0x1a7 ;  /* 0x000001a700047836 */ /* 0x041fe40000000000 */
[C---:B------:R-:W-:Y:S02]  /*7a30*/  VIADD R61, R0.reuse, 0x1d0 ;  /* 0x000001d0003d7836 */ /* 0x040fe40000000000 */
[C---:B-1----:R-:W-:Y:S01]  /*7a40*/  VIADD R6, R0.reuse, 0x1a8 ;  /* 0x000001a800067836 */ /* 0x042fe20000000000 */
[----:B------:R0:W-:Y:S01]  /*7a50*/  STL [R1+0xa0], R4 ;  /* 0x0000a00401007387 */ /* 0x0001e20000100800 */
[C---:B------:R-:W-:Y:S02]  /*7a60*/  VIADD R60, R0.reuse, 0x1d1 ;  /* 0x000001d1003c7836 */ /* 0x040fe40000000000 */
[C---:B--2---:R-:W-:Y:S01]  /*7a70*/  VIADD R5, R0.reuse, 0x1a9 ;  /* 0x000001a900057836 */ /* 0x044fe20000000000 */
[----:B------:R1:W-:Y:S01]  /*7a80*/  STL [R1+0x9c], R6 ;  /* 0x00009c0601007387 */ /* 0x0003e20000100800 */
[----:B------:R-:W-:-:S02]  /*7a90*/  VIADD R59, R0, 0x1d2 ;  /* 0x000001d2003b7836 */ /* 0x000fc40000000000 */
[C---:B------:R-:W-:Y:S01]  /*7aa0*/  VIADD R58, R0.reuse, 0x1d3 ;  /* 0x000001d3003a7836 */ /* 0x040fe20000000000 */
[----:B------:R2:W-:Y:S01]  /*7ab0*/  STL [R1+0x98], R5 ;  /* 0x0000980501007387 */ /* 0x0005e20000100800 */
[C---:B------:R-:W-:Y:S02]  /*7ac0*/  VIADD R51, R0.reuse, 0x1d4 ;  /* 0x000001d400337836 */ /* 0x040fe40000000000 */
[C---:B0-----:R-:W-:Y:S02]  /*7ad0*/  VIADD R4, R0.reuse, 0x1aa ;  /* 0x000001aa00047836 */ /* 0x041fe40000000000 */
[C---:B------:R-:W-:Y:S02]  /*7ae0*/  VIADD R50, R0.reuse, 0x1d5 ;  /* 0x000001d500327836 */ /* 0x040fe40000000000 */
[C---:B-1----:R-:W-:Y:S01]  /*7af0*/  VIADD R6, R0.reuse, 0x1ab ;  /* 0x000001ab00067836 */ /* 0x042fe20000000000 */
[----:B------:R0:W-:Y:S01]  /*7b00*/  STL [R1+0x94], R4 ;  /* 0x0000940401007387 */ /* 0x0001e20000100800 */
[----:B------:R-:W-:-:S02]  /*7b10*/  VIADD R49, R0, 0x1d6 ;  /* 0x000001d600317836 */ /* 0x000fc40000000000 */
[C---:B--2---:R-:W-:Y:S01]  /*7b20*/  VIADD R5, R0.reuse, 0x1ac ;  /* 0x000001ac00057836 */ /* 0x044fe20000000000 */
[----:B------:R1:W-:Y:S01]  /*7b30*/  STL [R1+0x90], R6 ;  /* 0x0000900601007387 */ /* 0x0003e20000100800 */
[C---:B------:R-:W-:Y:S02]  /*7b40*/  VIADD R48, R0.reuse, 0x1d7 ;  /* 0x000001d700307836 */ /* 0x040fe40000000000 */
[C---:B------:R-:W-:Y:S01]  /*7b50*/  VIADD R47, R0.reuse, 0x1d8 ;  /* 0x000001d8002f7836 */ /* 0x040fe20000000000 */
[----:B------:R2:W-:Y:S01]  /*7b60*/  STL [R1+0x8c], R5 ;  /* 0x00008c0501007387 */ /* 0x0005e20000100800 */
[C---:B------:R-:W-:Y:S02]  /*7b70*/  VIADD R46, R0.reuse, 0x1d9 ;  /* 0x000001d9002e7836 */ /* 0x040fe40000000000 */
[C---:B0-----:R-:W-:Y:S02]  /*7b80*/  VIADD R4, R0.reuse, 0x1ad ;  /* 0x000001ad00047836 */ /* 0x041fe40000000000 */
[----:B------:R-:W-:-:S02]  /*7b90*/  VIADD R45, R0, 0x1da ;  /* 0x000001da002d7836 */ /* 0x000fc40000000000 */
[C---:B-1----:R-:W-:Y:S01]  /*7ba0*/  VIADD R6, R0.reuse, 0x1b6 ;  /* 0x000001b600067836 */ /* 0x042fe20000000000 */
[----:B------:R0:W-:Y:S01]  /*7bb0*/  STL [R1+0x88], R4 ;  /* 0x0000880401007387 */ /* 0x0001e20000100800 */
[C---:B------:R-:W-:Y:S02]  /*7bc0*/  VIADD R44, R0.reuse, 0x1db ;  /* 0x000001db002c7836 */ /* 0x040fe40000000000 */
[C---:B--2---:R-:W-:Y:S02]  /*7bd0*/  VIADD R5, R0.reuse, 0x1af ;  /* 0x000001af00057836 */ /* 0x044fe40000000000 */
[C---:B------:R-:W-:Y:S02]  /*7be0*/  VIADD R43, R0.reuse, 0x1dc ;  /* 0x000001dc002b7836 */ /* 0x040fe40000000000 */
[C---:B------:R-:W-:Y:S01]  /*7bf0*/  VIADD R42, R0.reuse, 0x1dd ;  /* 0x000001dd002a7836 */ /* 0x040fe20000000000 */
[----:B------:R1:W-:Y:S01]  /*7c00*/  STL [R1+0x80], R5 ;  /* 0x0000800501007387 */ /* 0x0003e20000100800 */
[----:B------:R-:W-:-:S02]  /*7c10*/  VIADD R41, R0, 0x1de ;  /* 0x000001de00297836 */ /* 0x000fc40000000000 */
[C---:B0-----:R-:W-:Y:S02]  /*7c20*/  VIADD R4, R0.reuse, 0x1b0 ;  /* 0x000001b000047836 */ /* 0x041fe40000000000 */
[C---:B------:R-:W-:Y:S02]  /*7c30*/  VIADD R40, R0.reuse, 0x1df ;  /* 0x000001df00287836 */ /* 0x040fe40000000000 */
[C---:B------:R-:W-:Y:S01]  /*7c40*/  VIADD R39, R0.reuse, 0x1e0 ;  /* 0x000001e000277836 */ /* 0x040fe20000000000 */
[----:B------:R0:W-:Y:S01]  /*7c50*/  STL [R1+0x7c], R4 ;  /* 0x00007c0401007387 */ /* 0x0001e20000100800 */
[C---:B------:R-:W-:Y:S02]  /*7c60*/  VIADD R38, R0.reuse, 0x1e1 ;  /* 0x000001e100267836 */ /* 0x040fe40000000000 */
[C---:B-1----:R-:W-:Y:S02]  /*7c70*/  VIADD R5, R0.reuse, 0x1b2 ;  /* 0x000001b200057836 */ /* 0x042fe40000000000 */
[----:B------:R-:W-:-:S02]  /*7c80*/  VIADD R37, R0, 0x1e2 ;  /* 0x000001e200257836 */ /* 0x000fc40000000000 */
[C---:B------:R-:W-:Y:S01]  /*7c90*/  VIADD R36, R0.reuse, 0x1e3 ;  /* 0x000001e300247836 */ /* 0x040fe20000000000 */
[----:B------:R1:W-:Y:S01]  /*7ca0*/  STL [R1+0x74], R5 ;  /* 0x0000740501007387 */ /* 0x0003e20000100800 */
[C---:B------:R-:W-:Y:S02]  /*7cb0*/  VIADD R35, R0.reuse, 0x1e4 ;  /* 0x000001e400237836 */ /* 0x040fe40000000000 */
[C---:B0-----:R-:W-:Y:S02]  /*7cc0*/  VIADD R4, R0.reuse, 0x1b3 ;  /* 0x000001b300047836 */ /* 0x041fe40000000000 */
[C---:B------:R-:W-:Y:S02]  /*7cd0*/  VIADD R34, R0.reuse, 0x1e5 ;  /* 0x000001e500227836 */ /* 0x040fe40000000000 */
[C---:B------:R-:W-:Y:S01]  /*7ce0*/  VIADD R33, R0.reuse, 0x1e6 ;  /* 0x000001e600217836 */ /* 0x040fe20000000000 */
[----:B------:R0:W-:Y:S01]  /*7cf0*/  STL [R1+0x70], R4 ;  /* 0x0000700401007387 */ /* 0x0001e20000100800 */
[----:B------:R-:W-:-:S02]  /*7d00*/  VIADD R32, R0, 0x1e7 ;  /* 0x000001e700207836 */ /* 0x000fc40000000000 */
[C---:B-1----:R-:W-:Y:S02]  /*7d10*/  VIADD R5, R0.reuse, 0x1b4 ;  /* 0x000001b400057836 */ /* 0x042fe40000000000 */
[C---:B------:R-:W-:Y:S02]  /*7d20*/  VIADD R31, R0.reuse, 0x1e8 ;  /* 0x000001e8001f7836 */ /* 0x040fe40000000000 */
[C---:B------:R-:W-:Y:S01]  /*7d30*/  VIADD R30, R0.reuse, 0x1e9 ;  /* 0x000001e9001e7836 */ /* 0x040fe20000000000 */
[----:B------:R1:W-:Y:S01]  /*7d40*/  STL [R1+0x6c], R5 ;  /* 0x00006c0501007387 */ /* 0x0003e20000100800 */
[C---:B------:R-:W-:Y:S02]  /*7d50*/  VIADD R25, R0.reuse, 0x1ea ;  /* 0x000001ea00197836 */ /* 0x040fe40000000000 */
[C---:B0-----:R-:W-:Y:S02]  /*7d60*/  VIADD R4, R0.reuse, 0x1b5 ;  /* 0x000001b500047836 */ /* 0x041fe40000000000 */
[----:B------:R-:W-:-:S02]  /*7d70*/  VIADD R24, R0, 0x1eb ;  /* 0x000001eb00187836 */ /* 0x000fc40000000000 */
[C---:B------:R-:W-:Y:S01]  /*7d80*/  VIADD R23, R0.reuse, 0x1ec ;  /* 0x000001ec00177836 */ /* 0x040fe20000000000 */
[----:B------:R0:W-:Y:S01]  /*7d90*/  STL [R1+0x68], R4 ;  /* 0x0000680401007387 */ /* 0x0001e20000100800 */
[C---:B------:R-:W-:Y:S02]  /*7da0*/  VIADD R22, R0.reuse, 0x1ed ;  /* 0x000001ed00167836 */ /* 0x040fe40000000000 */
[C---:B-1----:R-:W-:Y:S01]  /*7db0*/  VIADD R5, R0.reuse, 0x1b7 ;  /* 0x000001b700057836 */ /* 0x042fe20000000000 */
        /* <DEDUP_REMOVED lines=61> */
[----:B------:R0:W-:Y:S02]  /*8190*/  STL [R1], R4 ;  /* 0x0000000401007387 */ /* 0x0001e40000100800 */
[C---:B0-----:R-:W-:Y:S02]  /*81a0*/  VIADD R4, R0.reuse, 0x1fe ;  /* 0x000001fe00047836 */ /* 0x041fe40000000000 */
[----:B------:R-:W-:Y:S01]  /*81b0*/  VIADD R0, R0, 0x1ff ;  /* 0x000001ff00007836 */ /* 0x000fe20000000000 */
[----:B---3--:R-:W-:Y:S06]  /*81c0*/  BRA.U !UP0, `(.L_x_0) ;  /* 0x000015f908a87547 */ /* 0x008fec000b800000 */
[----:B------:R-:W-:Y:S01]  /*81d0*/  STL [R1+0x7cf0], R40 ;  /* 0x007cf02801007387 */ /* 0x000fe20000100800 */
[----:B------:R-:W-:Y:S01]  /*81e0*/  IMAD.MOV.U32 R26, RZ, RZ, RZ ;  /* 0x000000ffff1a7224 */ /* 0x000fe200078e00ff */
[----:B------:R-:W-:Y:S01]  /*81f0*/  ISETP.GE.AND P5, PT, R0, RZ, PT ;  /* 0x000000ff0000720c */ /* 0x000fe20003fa6270 */
[----:B------:R-:W0:Y:S01]  /*8200*/  LDCU.128 UR20, c[0x0][0x380] ;  /* 0x00007000ff1477ac */ /* 0x000e220008000c00 */
[----:B------:R-:W-:Y:S01]  /*8210*/  STL [R1+0x7cec], R41 ;  /* 0x007cec2901007387 */ /* 0x000fe20000100800 */
[----:B------:R-:W1:Y:S03]  /*8220*/  LDCU UR74, c[0x0][0x3a4] ;  /* 0x00007480ff4a77ac */ /* 0x000e660008000800 */
[----:B------:R2:W-:Y:S01]  /*8230*/  STL [R1+0x7ce8], R42 ;  /* 0x007ce82a01007387 */ /* 0x0005e20000100800 */
[----:B------:R-:W3:Y:S01]  /*8240*/  LDCU UR75, c[0x0][0x3b0] ;  /* 0x00007600ff4b77ac */ /* 0x000ee20008000800 */
[----:B------:R-:W4:Y:S02]  /*8250*/  LDCU UR6, c[0x0][0x3a8] ;  /* 0x00007500ff0677ac */ /* 0x000f240008000800 */
[----:B--2---:R-:W2:Y:S01]  /*8260*/  LDL.LU R42, [R1+0x4c] ;  /* 0x00004c00012a7983 */ /* 0x004ea20000300800 */
[----:B------:R-:W5:Y:S03]  /*8270*/  LDCU UR7, c[0x0][0x3a8] ;  /* 0x00007500ff0777ac */ /* 0x000f660008000800 */
[----:B------:R-:W-:Y:S01]  /*8280*/  STL [R1+0x7ce4], R43 ;  /* 0x007ce42b01007387 */ /* 0x000fe20000100800 */
[----:B------:R-:W0:Y:S03]  /*8290*/  LDCU UR8, c[0x0][0x3a8] ;  /* 0x00007500ff0877ac */ /* 0x000e260008000800 */
[----:B------:R-:W-:Y:S01]  /*82a0*/  STL [R1+0x7ce0], R44 ;  /* 0x007ce02c01007387 */ /* 0x000fe20000100800 */
[----:B------:R-:W0:Y:S03]  /*82b0*/  LDCU UR9, c[0x0][0x3a8] ;  /* 0x00007500ff0977ac */ /* 0x000e260008000800 */
[----:B------:R1:W-:Y:S01]  /*82c0*/  STL [R1+0x7cdc], R45 ;  /* 0x007cdc2d01007387 */ /* 0x0003e20000100800 */
[----:B------:R-:W0:Y:S01]  /*82d0*/  LDCU UR10, c[0x0][0x3a8] ;  /* 0x00007500ff0a77ac */ /* 0x000e220008000800 */
[----:B------:R-:W0:Y:S01]  /*82e0*/  LDCU UR11, c[0x0][0x3a8] ;  /* 0x00007500ff0b77ac */ /* 0x000e220008000800 */
[----:B------:R-:W0:Y:S01]  /*82f0*/  LDCU UR12, c[0x0][0x3a8] ;  /* 0x00007500ff0c77ac */ /* 0x000e220008000800 */
[----:B-1----:R-:W3:Y:S01]  /*8300*/  LDL.LU R45, [R1+0x14] ;  /* 0x00001400012d7983 */ /* 0x002ee20000300800 */
[----:B------:R-:W1:Y:S03]  /*8310*/  LDCU UR13, c[0x0][0x3a8] ;  /* 0x00007500ff0d77ac */ /* 0x000e660008000800 */
[----:B------:R-:W-:Y:S01]  /*8320*/  STL [R1+0x7cd8], R46 ;  /* 0x007cd82e01007387 */ /* 0x000fe20000100800 */
[----:B------:R-:W0:Y:S03]  /*8330*/  LDCU UR14, c[0x0][0x3a8] ;  /* 0x00007500ff0e77ac */ /* 0x000e260008000800 */
        /* <DEDUP_REMOVED lines=10> */
[----:B------:R1:W-:Y:S01]  /*83e0*/  STL [R1+0x7cc0], R58 ;  /* 0x007cc03a01007387 */ /* 0x0003e20000100800 */
[----:B------:R-:W0:Y:S01]  /*83f0*/  LDCU UR24, c[0x0][0x3a8] ;  /* 0x00007500ff1877ac */ /* 0x000e220008000800 */
[----:B------:R-:W0:Y:S02]  /*8400*/  LDCU UR25, c[0x0][0x3a8] ;  /* 0x00007500ff1977ac */ /* 0x000e240008000800 */
[----:B-1----:R-:W3:Y:S01]  /*8410*/  LDL.LU R58, [R1+0x3c] ;  /* 0x00003c00013a7983 */ /* 0x002ee20000300800 */
[----:B------:R-:W1:Y:S03]  /*8420*/  LDCU UR26, c[0x0][0x3a8] ;  /* 0x00007500ff1a77ac */ /* 0x000e660008000800 */
[----:B------:R-:W3:Y:S01]  /*8430*/  LDL.LU R49, [R1+0x100] ;  /* 0x0001000001317983 */ /* 0x000ee20000300800 */
[----:B------:R-:W0:Y:S03]  /*8440*/  LDCU UR27, c[0x0][0x3a8] ;  /* 0x00007500ff1b77ac */ /* 0x000e260008000800 */
[----:B------:R-:W3:Y:S01]  /*8450*/  LDL R40, [R1+0x1d74] ;  /* 0x001d740001287983 */ /* 0x000ee20000100800 */
[----:B------:R-:W0:Y:S03]  /*8460*/  LDCU UR28, c[0x0][0x3a8] ;  /* 0x00007500ff1c77ac */ /* 0x000e260008000800 */
[----:B------:R-:W4:Y:S01]  /*8470*/  LDL R41, [R1+0x1d70] ;  /* 0x001d700001297983 */ /* 0x000f220000100800 */
[----:B------:R-:W-:Y:S01]  /*8480*/  IMAD.MOV.U32 R43, RZ, RZ, R52 ;  /* 0x000000ffff2b7224 */ /* 0x000fe200078e0034 */
[----:B------:R-:W-:Y:S01]  /*8490*/  IABS R52, R2 ;  /* 0x0000000200347213 */ /* 0x000fe20000000000 */
[----:B------:R-:W-:Y:S01]  /*84a0*/  IMAD.MOV.U32 R50, RZ, RZ, R27 ;  /* 0x000000ffff327224 */ /* 0x000fe200078e001b */
[----:B------:R0:W-:Y:S01]  /*84b0*/  STL [R1+0x7cbc], R59 ;  /* 0x007cbc3b01007387 */ /* 0x0001e20000100800 */
[----:B------:R-:W-:Y:S01]  /*84c0*/  IMAD.MOV.U32 R51, RZ, RZ, R29 ;  /* 0x000000ffff337224 */ /* 0x000fe200078e001d */
[----:B------:R-:W1:Y:S01]  /*84d0*/  LDCU UR29, c[0x0][0x3a8] ;  /* 0x00007500ff1d77ac */ /* 0x000e620008000800 */
[----:B------:R-:W-:Y:S01]  /*84e0*/  IMAD.MOV.U32 R48, RZ, RZ, R28 ;  /* 0x000000ffff307224 */ /* 0x000fe200078e001c */
[----:B------:R-:W-:Y:S01]  /*84f0*/  STL [R1+0x7cb8], R60 ;  /* 0x007cb83c01007387 */ /* 0x000fe20000100800 */
[----:B------:R-:W-:Y:S01]  /*8500*/  IMAD.MOV.U32 R47, RZ, RZ, R54 ;  /* 0x000000ffff2f7224 */ /* 0x000fe200078e0036 */
[----:B------:R-:W-:Y:S01]  /*8510*/  IABS R54, R4 ;  /* 0x0000000400367213 */ /* 0x000fe20000000000 */
[----:B------:R-:W-:Y:S01]  /*8520*/  IMAD.MOV.U32 R44, RZ, RZ, R57 ;  /* 0x000000ffff2c7224 */ /* 0x000fe200078e0039 */
[----:B------:R5:W-:Y:S01]  /*8530*/  STL [R1+0x7cb4], R61 ;  /* 0x007cb43d01007387 */ /* 0x000be20000100800 */
[----:B------:R-:W-:Y:S01]  /*8540*/  IMAD.MOV.U32 R46, RZ, RZ, R55 ;  /* 0x000000ffff2e7224 */ /* 0x000fe200078e0037 */
[----:B------:R-:W1:Y:S01]  /*8550*/  LDCU UR30, c[0x0][0x3a8] ;  /* 0x00007500ff1e77ac */ /* 0x000e620008000800 */
[----:B0-----:R-:W-:Y:S01]  /*8560*/  IMAD.MOV.U32 R59, RZ, RZ, R53 ;  /* 0x000000ffff3b7224 */ /* 0x001fe200078e0035 */
[----:B------:R-:W0:Y:S01]  /*8570*/  LDCU UR31, c[0x0][0x3a8] ;  /* 0x00007500ff1f77ac */ /* 0x000e220008000800 */
[----:B-----5:R-:W-:Y:S01]  /*8580*/  IMAD.MOV.U32 R61, RZ, RZ, R56 ;  /* 0x000000ffff3d7224 */ /* 0x020fe200078e0038 */
[----:B------:R-:W-:Y:S01]  /*8590*/  IABS R56, R3 ;  /* 0x0000000300387213 */ /* 0x000fe20000000000 */
[----:B------:R-:W5:Y:S03]  /*85a0*/  LDCU UR32, c[0x0][0x3a8] ;  /* 0x00007500ff2077ac */ /* 0x000f660008000800 */
[----:B------:R-:W0:Y:S01]  /*85b0*/  I2F.RP R29, R56 ;  /* 0x00000038001d7306 */ /* 0x000e220000209400 */
[----:B------:R-:W1:Y:S01]  /*85c0*/  LDCU UR33, c[0x0][0x3a8] ;  /* 0x00007500ff2177ac */ /* 0x000e620008000800 */
[----:B------:R-:W1:Y:S01]  /*85d0*/  LDCU UR34, c[0x0][0x3a8] ;  /* 0x00007500ff2277ac */ /* 0x000e620008000800 */
[----:B------:R-:W1:Y:S01]  /*85e0*/  LDCU UR35, c[0x0][0x3a8] ;  /* 0x00007500ff2377ac */ /* 0x000e620008000800 */
[----:B------:R-:W1:Y:S04]  /*85f0*/  LDCU UR36, c[0x0][0x3a8] ;  /* 0x00007500ff2477ac */ /* 0x000e680008000800 */
[----:B0-----:R-:W0:Y:S01]  /*8600*/  MUFU.RCP R29, R29 ;  /* 0x0000001d001d7308 */ /* 0x001e220000001000 */
[----:B------:R-:W1:Y:S01]  /*8610*/  LDCU UR37, c[0x0][0x3a8] ;  /* 0x00007500ff2577ac */ /* 0x000e620008000800 */
[----:B------:R-:W1:Y:S01]  /*8620*/  LDCU UR38, c[0x0][0x3a8] ;  /* 0x00007500ff2677ac */ /* 0x000e620008000800 */
[----:B------:R-:W1:Y:S01]  /*8630*/  LDCU UR39, c[0x0][0x3a8] ;  /* 0x00007500ff2777ac */ /* 0x000e620008000800 */
[----:B------:R-:W1:Y:S01]  /*8640*/  LDCU UR40, c[0x0][0x3a8] ;  /* 0x00007500ff2877ac */ /* 0x000e620008000800 */
[----:B0-----:R-:W-:Y:S01]  /*8650*/  VIADD R29, R29, 0xffffffe ;  /* 0x0ffffffe1d1d7836 */ /* 0x001fe20000000000 */
[----:B------:R-:W0:Y:S01]  /*8660*/  LDCU UR41, c[0x0][0x3a8] ;  /* 0x00007500ff2977ac */ /* 0x000e220008000800 */
[----:B------:R-:W0:Y:S04]  /*8670*/  LDCU UR42, c[0x0][0x3a8] ;  /* 0x00007500ff2a77ac */ /* 0x000e280008000800 */
[----:B------:R-:W-:Y:S01]  /*8680*/  F2I.FTZ.U32.TRUNC.NTZ R29, R29 ;  /* 0x0000001d001d7305 */ /* 0x000fe2000021f000 */
[----:B------:R-:W0:Y:S01]  /*8690*/  LDCU UR43, c[0x0][0x3a8] ;  /* 0x00007500ff2b77ac */ /* 0x000e220008000800 */
        /* <DEDUP_REMOVED lines=28> */
[----:B--2---:R-:W-:-:S02]  /*8860*/  IMAD.MOV.U32 R60, RZ, RZ, R42 ;  /* 0x000000ffff3c7224 */ /* 0x004fc400078e002a */
[----:B------:R-:W-:Y:S02]  /*8870*/  IMAD.MOV.U32 R42, RZ, RZ, R15 ;  /* 0x000000ffff2a7224 */ /* 0x000fe400078e000f */
[----:B------:R-:W2:Y:S08]  /*8880*/  I2F.RP R15, R52 ;  /* 0x00000034000f7306 */ /* 0x000eb00000209400 */
[----:B--2---:R-:W2:Y:S02]  /*8890*/  MUFU.RCP R15, R15 ;  /* 0x0000000f000f7308 */ /* 0x004ea40000001000 */
[----:B--2---:R-:W-:-:S06]  /*88a0*/  VIADD R15, R15, 0xffffffe ;  /* 0x0ffffffe0f0f7836 */ /* 0x004fcc0000000000 */
[----:B------:R-:W2:Y:S02]  /*88b0*/  F2I.FTZ.U32.TRUNC.NTZ R27, R15 ;  /* 0x0000000f001b7305 */ /* 0x000ea4000021f000 */
[----:B--2---:R-:W-:-:S04]  /*88c0*/  IMAD.MOV R28, RZ, RZ, -R27 ;  /* 0x000000ffff1c7224 */ /* 0x004fc800078e0a1b */
[----:B------:R-:W-:-:S04]  /*88d0*/  IMAD R28, R28, R52, RZ ;  /* 0x000000341c1c7224 */ /* 0x000fc800078e02ff */
[----:B------:R-:W-:Y:S01]  /*88e0*/  IMAD.HI.U32 R28, R27, R28, R26 ;  /* 0x0000001c1b1c7227 */ /* 0x000fe200078e001a */
[----:B---3--:R-:W-:Y:S02]  /*88f0*/  IABS R53, R40 ;  /* 0x0000002800357213 */ /* 0x008fe40000000000 */
[----:B----4-:R-:W-:-:S03]  /*8900*/  IABS R15, R41 ;  /* 0x00000029000f7213 */ /* 0x010fc60000000000 */
[----:B------:R-:W-:Y:S02]  /*8910*/  IMAD.MOV.U32 R27, RZ, RZ, R53 ;  /* 0x000000ffff1b7224 */ /* 0x000fe400078e0035 */
[----:B------:R-:W-:Y:S02]  /*8920*/  IMAD.MOV.U32 R26, RZ, RZ, R15 ;  /* 0x000000ffff1a7224 */ /* 0x000fe400078e000f */
[----:B------:R-:W-:-:S04]  /*8930*/  IMAD.HI.U32 R53, R28, R27, RZ ;  /* 0x0000001b1c357227 */ /* 0x000fc800078e00ff */
[----:B------:R-:W-:-:S04]  /*8940*/  IMAD.HI.U32 R28, R28, R26, RZ ;  /* 0x0000001a1c1c7227 */ /* 0x000fc800078e00ff */
[----:B------:R-:W-:Y:S02]  /*8950*/  IMAD.MOV R28, RZ, RZ, -R28 ;  /* 0x000000ffff1c7224 */ /* 0x000fe400078e0a1c */
[----:B------:R-:W-:Y:S02]  /*8960*/  IMAD.MOV R53, RZ, RZ, -R53 ;  /* 0x000000ffff357224 */ /* 0x000fe400078e0a35 */
[C---:B------:R-:W-:Y:S02]  /*8970*/  IMAD R26, R52.reuse, R28, R26 ;  /* 0x0000001c341a7224 */ /* 0x040fe400078e021a */
[C---:B------:R-:W-:Y:S01]  /*8980*/  IMAD R27, R52.reuse, R53, R27 ;  /* 0x00000035341b7224 */ /* 0x040fe200078e021b */
[----:B------:R-:W-:Y:S01]  /*8990*/  IABS R53, R0 ;  /* 0x0000000000357213 */ /* 0x000fe20000000000 */
[----:B------:R-:W-:Y:S01]  /*89a0*/  IMAD.MOV R15, RZ, RZ, -R29 ;  /* 0x000000ffff0f7224 */ /* 0x000fe200078e0a1d */
[C---:B------:R-:W-:Y:S01]  /*89b0*/  ISETP.GT.U32.AND P1, PT, R52.reuse, R26, PT ;  /* 0x0000001a3400720c */ /* 0x040fe20003f24070 */
[----:B------:R-:W-:Y:S01]  /*89c0*/  IMAD.MOV.U32 R28, RZ, RZ, RZ ;  /* 0x000000ffff1c7224 */ /* 0x000fe200078e00ff */
[----:B------:R-:W-:Y:S01]  /*89d0*/  ISETP.GT.U32.AND P0, PT, R52, R27, PT ;  /* 0x0000001b3400720c */ /* 0x000fe20003f04070 */
[----:B------:R-:W-:-:S04]  /*89e0*/  IMAD R15, R15, R56, RZ ;  /* 0x000000380f0f7224 */ /* 0x000fc800078e02ff */
[----:B------:R-:W-:Y:S01]  /*89f0*/  IMAD.HI.U32 R15, R29, R15, R28 ;  /* 0x0000000f1d0f7227 */ /* 0x000fe200078e001c */
[----:B------:R-:W-:Y:S02]  /*8a00*/  ISETP.GE.AND P4, PT, R41, RZ, PT ;  /* 0x000000ff2900720c */ /* 0x000fe40003f86270 */
[----:B------:R-:W-:Y:S01]  /*8a10*/  IABS R28, R5 ;  /* 0x00000005001c7213 */ /* 0x000fe20000000000 */
[----:B------:R-:W-:Y:S02]  /*8a20*/  IMAD.MOV.U32 R29, RZ, RZ, R54 ;  /* 0x000000ffff1d7224 */ /* 0x000fe400078e0036 */
[--C-:B------:R-:W-:Y:S02]  /*8a30*/  @!P1 IMAD.IADD R26, R26, 0x1, -R52.reuse ;  /* 0x000000011a1a9824 */ /* 0x100fe400078e0a34 */
[----:B------:R-:W-:Y:S02]  /*8a40*/  @!P0 IMAD.IADD R27, R27, 0x1, -R52 ;  /* 0x000000011b1b8824 */ /* 0x000fe400078e0a34 */
[----:B------:R-:W-:Y:S01]  /*8a50*/  IMAD.HI.U32 R57, R15, R53, RZ ;  /* 0x000000350f397227 */ /* 0x000fe200078e00ff */
[----:B------:R-:W-:-:S02]  /*8a60*/  ISETP.GT.U32.AND P3, PT, R52, R26, PT ;  /* 0x0000001a3400720c */ /* 0x000fc40003f64070 */
[----:B------:R-:W-:Y:S01]  /*8a70*/  ISETP.GT.U32.AND P1, PT, R52, R27, PT ;  /* 0x0000001b3400720c */ /* 0x000fe20003f24070 */
[----:B------:R-:W-:-:S04]  /*8a80*/  IMAD.HI.U32 R54, R15, R29, RZ ;  /* 0x0000001d0f367227 */ /* 0x000fc800078e00ff */
[----:B------:R-:W-:Y:S02]  /*8a90*/  IMAD.MOV R57, RZ, RZ, -R57 ;  /* 0x000000ffff397224 */ /* 0x000fe400078e0a39 */
[----:B------:R-:W-:Y:S02]  /*8aa0*/  IMAD.MOV R54, RZ, RZ, -R54 ;  /* 0x000000ffff367224 */ /* 0x000fe400078e0a36 */
[----:B------:R-:W-:Y:S02]  /*8ab0*/  IMAD R53, R56, R57, R53 ;  /* 0x0000003938357224 */ /* 0x000fe400078e0235 */
[--C-:B------:R-:W-:Y:S01]  /*8ac0*/  @!P3 IMAD.IADD R26, R26, 0x1, -R52.reuse ;  /* 0x000000011a1ab824 */ /* 0x100fe200078e0a34 */
[----:B------:R-:W-:Y:S01]  /*8ad0*/  ISETP.GE.AND P3, PT, R40, RZ, PT ;  /* 0x000000ff2800720c */ /* 0x000fe20003f66270 */
[----:B------:R-:W-:Y:S01]  /*8ae0*/  @!P1 IMAD.IADD R27, R27, 0x1, -R52 ;  /* 0x000000011b1b9824 */ /* 0x000fe200078e0a34 */
[----:B------:R-:W2:Y:S01]  /*8af0*/  LDL.LU R57, [R1+0x18] ;  /* 0x0000180001397983 */ /* 0x000ea20000300800 */
[----:B------:R-:W-:Y:S01]  /*8b00*/  IMAD R29, R56, R54, R29 ;  /* 0x00000036381d7224 */ /* 0x000fe200078e021d */
[----:B------:R-:W-:Y:S01]  /*8b10*/  ISETP.NE.AND P1, PT, R2, RZ, PT ;  /* 0x000000ff0200720c */ /* 0x000fe20003f25270 */
[----:B------:R-:W-:Y:S01]  /*8b20*/  IMAD.HI.U32 R55, R15, R28, RZ ;  /* 0x0000001c0f377227 */ /* 0x000fe200078e00ff */
[----:B------:R-:W-:Y:S01]  /*8b30*/  LOP3.LUT R52, RZ, R2, RZ, 0x33, !PT ;  /* 0x00000002ff347212 */ /* 0x000fe200078e33ff */
[----:B------:R-:W3:Y:S04]  /*8b40*/  LDL.LU R54, [R1+0xa4] ;  /* 0x0000a40001367983 */ /* 0x000ee80000300800 */
[----:B------:R-:W4:Y:S02]  /*8b50*/  LDL.LU R0, [R1+0x138] ;  /* 0x0001380001007983 */ /* 0x000f240000300800 */
[----:B------:R-:W-:-:S02]  /*8b60*/  @!P3 IMAD.MOV R27, RZ, RZ, -R27 ;  /* 0x000000ffff1bb224 */ /* 0x000fc400078e0a1b */
[----:B------:R-:W2:Y:S01]  /*8b70*/  LDL.LU R40, [R1+0x7cf0] ;  /* 0x007cf00001287983 */ /* 0x000ea20000300800 */
[----:B------:R-:W-:Y:S02]  /*8b80*/  @!P4 IMAD.MOV R26, RZ, RZ, -R26 ;  /* 0x000000ffff1ac224 */ /* 0x000fe400078e0a1a */
[----:B------:R-:W-:Y:S01]  /*8b90*/  SEL R27, R52, R27, !P1 ;  /* 0x0000001b341b7207 */ /* 0x000fe20004800000 */
[----:B------:R-:W2:Y:S01]  /*8ba0*/  LDL.LU R41, [R1+0x7cec] ;  /* 0x007cec0001297983 */ /* 0x000ea20000300800 */
[----:B------:R-:W-:-:S03]  /*8bb0*/  ISETP.GE.AND P4, PT, R5, RZ, PT ;  /* 0x000000ff0500720c */ /* 0x000fc60003f86270 */
[----:B------:R-:W2:Y:S04]  /*8bc0*/  LDL.LU R5, [R1+0xb4] ;  /* 0x0000b40001057983 */ /* 0x000ea80000300800 */
[----:B------:R0:W-:Y:S04]  /*8bd0*/  STL [R1+0x974], R27 ;  /* 0x0009741b01007387 */ /* 0x0001e80000100800 */
[----:B0-----:R-:W2:Y:S01]  /*8be0*/  LDL.LU R27, [R1+0xe8] ;  /* 0x0000e800011b7983 */ /* 0x001ea20000300800 */
[C---:B------:R-:W-:Y:S02]  /*8bf0*/  ISETP.GT.U32.AND P2, PT, R56.reuse, R53, PT ;  /* 0x000000353800720c */ /* 0x040fe40003f44070 */
[----:B------:R-:W-:Y:S01]  /*8c00*/  ISETP.GT.U32.AND P6, PT, R56, R29, PT ;  /* 0x0000001d3800720c */ /* 0x000fe20003fc4070 */
[----:B------:R-:W-:-:S04]  /*8c10*/  IMAD.MOV R55, RZ, RZ, -R55 ;  /* 0x000000ffff377224 */ /* 0x000fc800078e0a37 */
[----:B------:R-:W-:-:S06]  /*8c20*/  IMAD R28, R56, R55, R28 ;  /* 0x00000037381c7224 */ /* 0x000fcc00078e021c */
[--C-:B------:R-:W-:Y:S02]  /*8c30*/  @!P2 IMAD.IADD R53, R53, 0x1, -R56.reuse ;  /* 0x000000013535a824 */ /* 0x100fe400078e0a38 */
[----:B------:R-:W-:-:S03]  /*8c40*/  @!P6 IMAD.IADD R29, R29, 0x1, -R56 ;  /* 0x000000011d1de824 */ /* 0x000fc600078e0a38 */
[C---:B------:R-:W-:Y:S02]  /*8c50*/  ISETP.GT.U32.AND P2, PT, R56.reuse, R53, PT ;  /* 0x000000353800720c */ /* 0x040fe40003f44070 */
[----:B------:R-:W-:Y:S02]  /*8c60*/  ISETP.GT.U32.AND P3, PT, R56, R28, PT ;  /* 0x0000001c3800720c */ /* 0x000fe40003f64070 */
[----:B------:R-:W-:Y:S02]  /*8c70*/  ISETP.GE.AND P0, PT, R4, RZ, PT ;  /* 0x000000ff0400720c */ /* 0x000fe40003f06270 */
[----:B------:R-:W-:Y:S02]  /*8c80*/  ISETP.GT.U32.AND P6, PT, R56, R29, PT ;  /* 0x0000001d3800720c */ /* 0x000fe40003fc4070 */
[----:B------:R-:W-:Y:S01]  /*8c90*/  SEL R26, R52, R26, !P1 ;  /* 0x0000001a341a7207 */ /* 0x000fe20004800000 */
[----:B------:R-:W-:-:S04]  /*8ca0*/  IMAD.MOV.U32 R52, RZ, RZ, R50 ;  /* 0x000000ffff347224 */ /* 0x000fc800078e0032 */
[----:B------:R-:W-:Y:S01]  /*8cb0*/  @!P2 IMAD.IADD R53, R53, 0x1, -R56 ;  /* 0x000000013535a824 */ /* 0x000fe200078e0a38 */
[----:B------:R-:W-:Y:S01]  /*8cc0*/  STL [R1+0x970], R26 ;  /* 0x0009701a01007387 */ /* 0x000fe20000100800 */
[----:B------:R-:W-:Y:S02]  /*8cd0*/  IMAD.MOV.U32 R50, RZ, RZ, R42 ;  /* 0x000000ffff327224 */ /* 0x000fe400078e002a */
[----:B------:R-:W-:Y:S02]  /*8ce0*/  IMAD.MOV.U32 R42, RZ, RZ, R53 ;  /* 0x000000ffff2a7224 */ /* 0x000fe400078e0035 */
[--C-:B------:R-:W-:Y:S02]  /*8cf0*/  @!P3 IMAD.IADD R28, R28, 0x1, -R56.reuse ;  /* 0x000000011c1cb824 */ /* 0x100fe400078e0a38 */
[----:B------:R-:W-:Y:S02]  /*8d00*/  @!P6 IMAD.IADD R29, R29, 0x1, -R56 ;  /* 0x000000011d1de824 */ /* 0x000fe400078e0a38 */
[----:B------:R-:W-:Y:S01]  /*8d10*/  @!P5 IMAD.MOV R42, RZ, RZ, -R42 ;  /* 0x000000ffff2ad224 */ /* 0x000fe200078e0a2a */
[----:B------:R-:W-:Y:S01]  /*8d20*/  ISETP.GT.U32.AND P5, PT, R56, R28, PT ;  /* 0x0000001c3800720c */ /* 0x000fe20003fa4070 */
[----:B------:R-:W-:Y:S01]  /*8d30*/  @!P0 IMAD.MOV R29, RZ, RZ, -R29 ;  /* 0x000000ffff1d8224 */ /* 0x000fe200078e0a1d */
[----:B------:R-:W-:-:S02]  /*8d40*/  ISETP.GE.AND P2, PT, R7, RZ, PT ;  /* 0x000000ff0700720c */ /* 0x000fc40003f46270 */
[----:B------:R0:W-:Y:S04]  /*8d50*/  STL [R1+0x7c4], R42 ;  /* 0x0007c42a01007387 */ /* 0x0001e80000100800 */
[----:B0-----:R-:W3:Y:S04]  /*8d60*/  LDL.LU R42, [R1+0x7ce8] ;  /* 0x007ce800012a7983 */ /* 0x001ee80000300800 */
[----:B------:R0:W-:Y:S01]  /*8d70*/  STL [R1+0x7c0], R29 ;  /* 0x0007c01d01007387 */ /* 0x0001e20000100800 */
[----:B------:R-:W-:Y:S02]  /*8d80*/  @!P5 IMAD.IADD R28, R28, 0x1, -R56 ;  /* 0x000000011c1cd824 */ /* 0x000fe400078e0a38 */
[----:B----4-:R-:W-:-:S04]  /*8d90*/  IMAD.MOV.U32 R4, RZ, RZ, R0 ;  /* 0x000000ffff047224 */ /* 0x010fc800078e0000 */
[----:B------:R-:W-:Y:S01]  /*8da0*/  IMAD.MOV.U32 R55, RZ, RZ, R4 ;  /* 0x000000ffff377224 */ /* 0x000fe200078e0004 */
[----:B------:R-:W-:Y:S01]  /*8db0*/  IABS R4, R7 ;  /* 0x0000000700047213 */ /* 0x000fe20000000000 */
[----:B--2---:R-:W-:Y:S02]  /*8dc0*/  IMAD.MOV.U32 R26, RZ, RZ, R27 ;  /* 0x000000ffff1a7224 */ /* 0x004fe400078e001b */
[----:B------:R-:W-:Y:S02]  /*8dd0*/  IMAD.MOV.U32 R27, RZ, RZ, R5 ;  /* 0x000000ffff1b7224 */ /* 0x000fe400078e0005 */
[----:B------:R-:W-:-:S04]  /*8de0*/  IMAD.HI.U32 R5, R15, R4, RZ ;  /* 0x000000040f057227 */ /* 0x000fc800078e00ff */
[----:B------:R-:W-:Y:S02]  /*8df0*/  IMAD.MOV R5, RZ, RZ, -R5 ;  /* 0x000000ffff057224 */ /* 0x000fe400078e0a05 */
[----:B------:R-:W-:Y:S02]  /*8e00*/  IMAD.MOV.U32 R53, RZ, RZ, R26 ;  /* 0x000000ffff357224 */ /* 0x000fe400078e001a */
[----:B------:R-:W-:Y:S01]  /*8e10*/  IMAD R7, R56, R5, R4 ;  /* 0x0000000538077224 */ /* 0x000fe200078e0204 */
[----:B------:R-:W-:Y:S01]  /*8e20*/  IABS R5, R11 ;  /* 0x0000000b00057213 */ /* 0x000fe20000000000 */
[----:B0-----:R-:W-:Y:S02]  /*8e30*/  IMAD.MOV.U32 R29, RZ, RZ, R53 ;  /* 0x000000ffff1d7224 */ /* 0x001fe400078e0035 */
[----:B------:R-:W-:Y:S02]  /*8e40*/  IMAD.MOV.U32 R53, RZ, RZ, R27 ;  /* 0x000000ffff357224 */ /* 0x000fe400078e001b */
[----:B------:R-:W-:-:S04]  /*8e50*/  IMAD.HI.U32 R27, R15, R5, RZ ;  /* 0x000000050f1b7227 */ /* 0x000fc800078e00ff */
[----:B------:R-:W-:-:S04]  /*8e60*/  IMAD.MOV R27, RZ, RZ, -R27 ;  /* 0x000000ffff1b7224 */ /* 0x000fc800078e0a1b */
[----:B------:R-:W-:Y:S02]  /*8e70*/  IMAD R5, R56, R27, R5 ;  /* 0x0000001b38057224 */ /* 0x000fe400078e0205 */
[----:B------:R-:W-:Y:S02]  /*8e80*/  IMAD.MOV.U32 R27, RZ, RZ, R43 ;  /* 0x000000ffff1b7224 */ /* 0x000fe400078e002b */
[----:B------:R-:W-:Y:S02]  /*8e90*/  IMAD.MOV.U32 R43, RZ, RZ, R28 ;  /* 0x000000ffff2b7224 */ /* 0x000fe400078e001c */
[----:B------:R-:W2:Y:S01]  /*8ea0*/  LDL.LU R28, [R1+0x98] ;  /* 0x00009800011c7983 */ /* 0x000ea20000300800 */
[----:B------:R-:W-:-:S05]  /*8eb0*/  IABS R0, R6 ;  /* 0x0000000600007213 */ /* 0x000fca0000000000 */
[----:B------:R-:W-:-:S04]  /*8ec0*/  IMAD.HI.U32 R2, R15, R0, RZ ;  /* 0x000000000f027227 */ /* 0x000fc800078e00ff */
[----:B------:R-:W-:-:S04]  /*8ed0*/  IMAD.MOV R2, RZ, RZ, -R2 ;  /* 0x000000ffff027224 */ /* 0x000fc800078e0a02 */
[----:B------:R-:W-:-:S05]  /*8ee0*/  IMAD R0, R56, R2, R0 ;  /* 0x0000000238007224 */ /* 0x000fca00078e0200 */
[----:B------:R-:W-:Y:S02]  /*8ef0*/  ISETP.GT.U32.AND P6, PT, R56, R0, PT ;  /* 0x000000003800720c */ /* 0x000fe40003fc4070 */
[----:B------:R-:W-:Y:S02]  /*8f00*/  ISETP.GE.AND P1, PT, R6, RZ, PT ;  /* 0x000000ff0600720c */ /* 0x000fe40003f26270 */
[----:B------:R-:W-:Y:S02]  /*8f10*/  IABS R6, R8 ;  /* 0x0000000800067213 */ /* 0x000fe40000000000 */
[----:B------:R-:W-:-:S03]  /*8f20*/  IABS R4, R9 ;  /* 0x0000000900047213 */ /* 0x000fc60000000000 */
[----:B------:R-:W-:-:S04]  /*8f30*/  IMAD.HI.U32 R26, R15, R6, RZ ;  /* 0x000000060f1a7227 */ /* 0x000fc800078e00ff */
[----:B------:R-:W-:Y:S01]  /*8f40*/  @!P6 IMAD.IADD R0, R0, 0x1, -R56 ;  /* 0x000000010000e824 */ /* 0x000fe200078e0a38 */
[----:B------:R-:W-:Y:S01]  /*8f50*/  ISETP.GE.AND P3, PT, R8, RZ, PT ;  /* 0x000000ff0800720c */ /* 0x000fe20003f66270 */
[----:B------:R-:W-:-:S03]  /*8f60*/  IMAD.HI.U32 R8, R15, R4, RZ ;  /* 0x000000040f087227 */ /* 0x000fc600078e00ff */
[C---:B------:R-:W-:Y:S01]  /*8f70*/  ISETP.GT.U32.AND P6, PT, R56.reuse, R0, PT ;  /* 0x000000003800720c */ /* 0x040fe20003fc4070 */
[----:B------:R-:W-:Y:S01]  /*8f80*/  IMAD.MOV R26, RZ, RZ, -R26 ;  /* 0x000000ffff1a7224 */ /* 0x000fe200078e0a1a */
[C---:B------:R-:W-:Y:S01]  /*8f90*/  ISETP.GT.U32.AND P0, PT, R56.reuse, R7, PT ;  /* 0x000000073800720c */ /* 0x040fe20003f04070 */
[----:B------:R-:W-:Y:S02]  /*8fa0*/  IMAD.MOV R8, RZ, RZ, -R8 ;  /* 0x000000ffff087224 */ /* 0x000fe400078e0a08 */
[C---:B------:R-:W-:Y:S01]  /*8fb0*/  IMAD R6, R56.reuse, R26, R6 ;  /* 0x0000001a38067224 */ /* 0x040fe200078e0206 */
[----:B------:R-:W-:Y:S01]  /*8fc0*/  IABS R2, R10 ;  /* 0x0000000a00027213 */ /* 0x000fe20000000000 */
[----:B------:R-:W-:-:S03]  /*8fd0*/  IMAD R26, R56, R8, R4 ;  /* 0x00000008381a7224 */ /* 0x000fc600078e0204 */
[----:B------:R-:W-:Y:S01]  /*8fe0*/  ISETP.GT.U32.AND P5, PT, R56, R6, PT ;  /* 0x000000063800720c */ /* 0x000fe20003fa4070 */
[----:B------:R-:W-:-:S04]  /*8ff0*/  IMAD.HI.U32 R4, R15, R2, RZ ;  /* 0x000000020f047227 */ /* 0x000fc800078e00ff */
[----:B------:R-:W-:Y:S01]  /*9000*/  @!P6 IMAD.IADD R0, R0, 0x1, -R56 ;  /* 0x000000010000e824 */ /* 0x000fe200078e0a38 */
[C---:B------:R-:W-:Y:S01]  /*9010*/  ISETP.GT.U32.AND P6, PT, R56.reuse, R26, PT ;  /* 0x0000001a3800720c */ /* 0x040fe20003fc4070 */
[----:B------:R-:W-:Y:S02]  /*9020*/  IMAD.MOV R4, RZ, RZ, -R4 ;  /* 0x000000ffff047224 */ /* 0x000fe400078e0a04 */
[----:B------:R-:W-:Y:S02]  /*9030*/  @!P0 IMAD.IADD R7, R7, 0x1, -R56 ;  /* 0x0000000107078824 */ /* 0x000fe400078e0a38 */
[----:B------:R-:W-:Y:S02]  /*9040*/  IMAD R2, R56, R4, R2 ;  /* 0x0000000438027224 */ /* 0x000fe400078e0202 */
[----:B------:R-:W-:Y:S01]  /*9050*/  @!P5 IMAD.IADD R6, R6, 0x1, -R56 ;  /* 0x000000010606d824 */ /* 0x000fe200078e0a38 */
[C---:B------:R-:W-:Y:S01]  /*9060*/  ISETP.GT.U32.AND P5, PT, R56.reuse, R7, PT ;  /* 0x000000073800720c */ /* 0x040fe20003fa4070 */
[----:B------:R-:W-:Y:S01]  /*9070*/  @!P1 IMAD.MOV R0, RZ, RZ, -R0 ;  /* 0x000000ffff009224 */ /* 0x000fe200078e0a00 */
[----:B------:R-:W-:-:S03]  /*9080*/  ISETP.GT.U32.AND P1, PT, R56, R2, PT ;  /* 0x000000023800720c */ /* 0x000fc60003f24070 */
[----:B------:R-:W-:Y:S01]  /*9090*/  @!P6 IMAD.IADD R26, R26, 0x1, -R56 ;  /* 0x000000011a1ae824 */ /* 0x000fe200078e0a38 */
[----:B------:R-:W-:Y:S01]  /*90a0*/  ISETP.GT.U32.AND P6, PT, R56, R6, PT ;  /* 0x000000063800720c */ /* 0x000fe20003fc4070 */
[----:B------:R-:W-:-:S03]  /*90b0*/  @!P4 IMAD.MOV R43, RZ, RZ, -R43 ;  /* 0x000000ffff2bc224 */ /* 0x000fc600078e0a2b */
[----:B------:R-:W-:-:S03]  /*90c0*/  ISETP.GT.U32.AND P4, PT, R56, R26, PT ;  /* 0x0000001a3800720c */ /* 0x000fc60003f84070 */
[--C-:B------:R-:W-:Y:S02]  /*90d0*/  @!P5 IMAD.IADD R7, R7, 0x1, -R56.reuse ;  /* 0x000000010707d824 */ /* 0x100fe400078e0a38 */
[----:B------:R-:W-:Y:S01]  /*90e0*/  @!P1 IMAD.IADD R2, R2, 0x1, -R56 ;  /* 0x0000000102029824 */ /* 0x000fe200078e0a38 */
[----:B------:R-:W-:Y:S01]  /*90f0*/  ISETP.GE.AND P1, PT, R11, RZ, PT ;  /* 0x000000ff0b00720c */ /* 0x000fe20003f26270 */
[----:B------:R-:W-:Y:S02]  /*9100*/  IMAD.MOV.U32 R11, RZ, RZ, R44 ;  /* 0x000000ffff0b7224 */ /* 0x000fe400078e002c */
[----:B------:R-:W-:Y:S02]  /*9110*/  @!P6 IMAD.IADD R6, R6, 0x1, -R56 ;  /* 0x000000010606e824 */ /* 0x000fe400078e0a38 */
[----:B------:R-:W-:Y:S02]  /*9120*/  IMAD.MOV.U32 R44, RZ, RZ, R7 ;  /* 0x000000ffff2c7224 */ /* 0x000fe400078e0007 */
[----:B------:R-:W-:-:S02]  /*9130*/  IMAD.MOV.U32 R7, RZ, RZ, R45 ;  /* 0x000000ffff077224 */ /* 0x000fc400078e002d */
[----:B------:R-:W-:Y:S02]  /*9140*/  IMAD.MOV.U32 R45, RZ, RZ, R6 ;  /* 0x000000ffff2d7224 */ /* 0x000fe400078e0006 */
[----:B------:R-:W-:Y:S01]  /*9150*/  @!P2 IMAD.MOV R44, RZ, RZ, -R44 ;  /* 0x000000ffff2ca224 */ /* 0x000fe200078e0a2c */
[----:B------:R0:W-:Y:S01]  /*9160*/  STL [R1+0x7bc], R43 ;  /* 0x0007bc2b01007387 */ /* 0x0001e20000100800 */
[----:B------:R-:W-:Y:S02]  /*9170*/  @!P4 IMAD.IADD R26, R26, 0x1, -R56 ;  /* 0x000000011a1ac824 */ /* 0x000fe400078e0a38 */
[----:B------:R-:W-:Y:S01]  /*9180*/  IMAD.MOV.U32 R6, RZ, RZ, R7 ;  /* 0x000000ffff067224 */ /* 0x000fe200078e0007 */
[----:B0-----:R-:W4:Y:S04]  /*9190*/  LDL.LU R43, [R1+0x7ce4] ;  /* 0x007ce400012b7983 */ /* 0x001f280000300800 */
[----:B------:R-:W-:Y:S04]  /*91a0*/  STL [R1+0x7b8], R0 ;  /* 0x0007b80001007387 */ /* 0x000fe80000100800 */
[----:B------:R0:W-:Y:S04]  /*91b0*/  STL [R1+0x7b4], R44 ;  /* 0x0007b42c01007387 */ /* 0x0001e80000100800 */
[----:B0-----:R-:W3:Y:S01]  /*91c0*/  LDL.LU R44, [R1+0x7ce0] ;  /* 0x007ce000012c7983 */ /* 0x001ee20000300800 */
[----:B--2---:R-:W-:-:S02]  /*91d0*/  IMAD.MOV.U32 R7, RZ, RZ, R28 ;  /* 0x000000ffff077224 */ /* 0x004fc400078e001c */
[----:B------:R-:W-:Y:S02]  /*91e0*/  IMAD.MOV.U32 R28, RZ, RZ, R53 ;  /* 0x000000ffff1c7224 */ /* 0x000fe400078e0035 */
[----:B------:R-:W-:Y:S02]  /*91f0*/  IMAD.MOV.U32 R53, RZ, RZ, R61 ;  /* 0x000000ffff357224 */ /* 0x000fe400078e003d */
[----:B------:R-:W-:Y:S02]  /*9200*/  IMAD.MOV.U32 R61, RZ, RZ, R46 ;  /* 0x000000ffff3d7224 */ /* 0x000fe400078e002e */
[----:B------:R-:W-:Y:S02]  /*9210*/  IMAD.MOV.U32 R46, RZ, RZ, R26 ;  /* 0x000000ffff2e7224 */ /* 0x000fe400078e001a */
[----:B------:R-:W2:Y:S01]  /*9220*/  LDL.LU R26, [R1+0x10] ;  /* 0x00001000011a7983 */ /* 0x000ea20000300800 */
[----:B------:R-:W-:Y:S02]  /*9230*/  IABS R8, R12 ;  /* 0x0000000c00087213 */ /* 0x000fe40000000000 */
[----:B------:R-:W-:-:S03]  /*9240*/  ISETP.GE.AND P0, PT, R9, RZ, PT ;  /* 0x000000ff0900720c */ /* 0x000fc60003f06270 */
[----:B------:R-:W-:Y:S01]  /*9250*/  IMAD.HI.U32 R9, R15, R8, RZ ;  /* 0x000000080f097227 */ /* 0x000fe200078e00ff */
[----:B------:R-:W-:-:S03]  /*9260*/  IABS R4, R13 ;  /* 0x0000000d00047213 */ /* 0x000fc60000000000 */
[----:B------:R-:W-:Y:S01]  /*9270*/  IMAD.MOV R9, RZ, RZ, -R9 ;  /* 0x000000ffff097224 */ /* 0x000fe200078e0a09 */
[----:B------:R-:W-:-:S03]  /*9280*/  ISETP.GT.U32.AND P5, PT, R56, R5, PT ;  /* 0x000000053800720c */ /* 0x000fc60003fa4070 */
[----:B------:R-:W-:Y:S02]  /*9290*/  IMAD R8, R56, R9, R8 ;  /* 0x0000000938087224 */ /* 0x000fe400078e0208 */
[----:B------:R-:W-:-:S03]  /*92a0*/  IMAD.HI.U32 R9, R15, R4, RZ ;  /* 0x000000040f097227 */ /* 0x000fc600078e00ff */
[----:B------:R-:W-:Y:S01]  /*92b0*/  ISETP.GT.U32.AND P6, PT, R56, R8, PT ;  /* 0x000000083800720c */ /* 0x000fe20003fc4070 */
[----:B------:R-:W-:-:S04]  /*92c0*/  IMAD.MOV R9, RZ, RZ, -R9 ;  /* 0x000000ffff097224 */ /* 0x000fc800078e0a09 */
[C---:B------:R-:W-:Y:S01]  /*92d0*/  IMAD R9, R56.reuse, R9, R4 ;  /* 0x0000000938097224 */ /* 0x040fe200078e0204 */
[----:B------:R-:W-:Y:S01]  /*92e0*/  IABS R0, R14 ;  /* 0x0000000e00007213 */ /* 0x000fe20000000000 */
[----:B------:R-:W-:Y:S01]  /*92f0*/  @!P5 IMAD.IADD R5, R5, 0x1, -R56 ;  /* 0x000000010505d824 */ /* 0x000fe200078e0a38 */
[C---:B------:R-:W-:Y:S01]  /*9300*/  ISETP.GT.U32.AND P5, PT, R56.reuse, R2, PT ;  /* 0x000000023800720c */ /* 0x040fe20003fa4070 */
[----:B------:R-:W-:Y:S01]  /*9310*/  @!P0 IMAD.MOV R46, RZ, RZ, -R46 ;  /* 0x000000ffff2e8224 */ /* 0x000fe200078e0a2e */
[----:B------:R-:W-:Y:S02]  /*9320*/  ISETP.GT.U32.AND P0, PT, R56, R9, PT ;  /* 0x000000093800720c */ /* 0x000fe40003f04070 */
[----:B------:R-:W-:Y:S01]  /*9330*/  ISETP.GE.AND P4, PT, R10, RZ, PT ;  /* 0x000000ff0a00720c */ /* 0x000fe20003f86270 */
[----:B------:R-:W-:Y:S01]  /*9340*/  @!P6 IMAD.IADD R8, R8, 0x1, -R56 ;  /* 0x000000010808e824 */ /* 0x000fe200078e0a38 */
[----:B------:R-:W-:Y:S01]  /*9350*/  ISETP.GT.U32.AND P6, PT, R56, R5, PT ;  /* 0x000000053800720c */ /* 0x000fe20003fc4070 */
[----:B------:R-:W-:-:S04]  /*9360*/  IMAD.HI.U32 R10, R15, R0, RZ ;  /* 0x000000000f0a7227 */ /* 0x000fc800078e00ff */
[----:B------:R-:W-:Y:S02]  /*9370*/  IMAD.MOV R10, RZ, RZ, -R10 ;  /* 0x000000ffff0a7224 */ /* 0x000fe400078e0a0a */
[----:B------:R-:W-:Y:S02]  /*9380*/  @!P5 IMAD.IADD R2, R2, 0x1, -R56 ;  /* 0x000000010202d824 */ /* 0x000fe400078e0a38 */
[----:B------:R-:W-:Y:S01]  /*9390*/  IMAD R0, R56, R10, R0 ;  /* 0x0000000a38007224 */ /* 0x000fe200078e0200 */
[----:B------:R-:W-:Y:S01]  /*93a0*/  IABS R4, R16 ;  /* 0x0000001000047213 */ /* 0x000fe20000000000 */
[--C-:B------:R-:W-:Y:S01]  /*93b0*/  @!P0 IMAD.IADD R9, R9, 0x1, -R56.reuse ;  /* 0x0000000109098824 */ /* 0x100fe200078e0a38 */
[----:B------:R-:W-:Y:S01]  /*93c0*/  ISETP.GE.AND P0, PT, R16, RZ, PT ;  /* 0x000000ff1000720c */ /* 0x000fe20003f06270 */
[----:B------:R-:W-:Y:S02]  /*93d0*/  IMAD.MOV.U32 R16, RZ, RZ, R47 ;  /* 0x000000ffff107224 */ /* 0x000fe400078e002f */
[----:B------:R-:W-:Y:S01]  /*93e0*/  @!P6 IMAD.IADD R5, R5, 0x1, -R56 ;  /* 0x000000010505e824 */ /* 0x000fe200078e0a38 */
[C---:B------:R-:W-:Y:S01]  /*93f0*/  ISETP.GT.U32.AND P6, PT, R56.reuse, R0, PT ;  /* 0x000000003800720c */ /* 0x040fe20003fc4070 */
[----:B------:R-:W-:Y:S01]  /*9400*/  IMAD.MOV.U32 R47, RZ, RZ, R2 ;  /* 0x000000ffff2f7224 */ /* 0x000fe200078e0002 */
[----:B------:R-:W-:Y:S01]  /*9410*/  ISETP.GT.U32.AND P2, PT, R56, R8, PT ;  /* 0x000000083800720c */ /* 0x000fe20003f44070 */
[----:B------:R-:W-:-:S02]  /*9420*/  @!P3 IMAD.MOV R45, RZ, RZ, -R45 ;  /* 0x000000ffff2db224 */ /* 0x000fc400078e0a2d */
[----:B------:R-:W-:Y:S01]  /*9430*/  @!P4 IMAD.MOV R47, RZ, RZ, -R47 ;  /* 0x000000ffff2fc224 */ /* 0x000fe200078e0a2f */
[----:B------:R-:W-:Y:S02]  /*9440*/  ISETP.GT.U32.AND P4, PT, R56, R9, PT ;  /* 0x000000093800720c */ /* 0x000fe40003f84070 */
[----:B------:R-:W-:Y:S02]  /*9450*/  ISETP.GE.AND P3, PT, R12, RZ, PT ;  /* 0x000000ff0c00720c */ /* 0x000fe40003f66270 */
[----:B------:R-:W-:-:S03]  /*9460*/  ISETP.GE.AND P5, PT, R13, RZ, PT ;  /* 0x000000ff0d00720c */ /* 0x000fc60003fa6270 */
[--C-:B------:R-:W-:Y:S02]  /*9470*/  @!P6 IMAD.IADD R0, R0, 0x1, -R56.reuse ;  /* 0x000000010000e824 */ /* 0x100fe400078e0a38 */
[--C-:B------:R-:W-:Y:S02]  /*9480*/  @!P2 IMAD.IADD R8, R8, 0x1, -R56.reuse ;  /* 0x000000010808a824 */ /* 0x100fe400078e0a38 */
[----:B------:R-:W-:Y:S01]  /*9490*/  @!P1 IMAD.MOV R5, RZ, RZ, -R5 ;  /* 0x000000ffff059224 */ /* 0x000fe200078e0a05 */
[----:B------:R-:W-:Y:S01]  /*94a0*/  ISETP.GT.U32.AND P1, PT, R56, R0, PT ;  /* 0x000000003800720c */ /* 0x000fe20003f24070 */
[----:B------:R-:W-:Y:S02]  /*94b0*/  @!P4 IMAD.IADD R9, R9, 0x1, -R56 ;  /* 0x000000010909c824 */ /* 0x000fe400078e0a38 */
[----:B------:R-:W-:Y:S01]  /*94c0*/  @!P3 IMAD.MOV R8, RZ, RZ, -R8 ;  /* 0x000000ffff08b224 */ /* 0x000fe200078e0a08 */
[----:B------:R-:W-:Y:S01]  /*94d0*/  ISETP.GE.AND P3, PT, R17, RZ, PT ;  /* 0x000000ff1100720c */ /* 0x000fe20003f66270 */
[----:B------:R0:W-:Y:S04]  /*94e0*/  STL [R1+0x7b0], R45 ;  /* 0x0007b02d01007387 */ /* 0x0001e80000100800 */
[----:B0-----:R-:W3:Y:S04]  /*94f0*/  LDL.LU R45, [R1+0x7cdc] ;  /* 0x007cdc00012d7983 */ /* 0x001ee80000300800 */
[----:B------:R0:W-:Y:S01]  /*9500*/  STL [R1+0x7ac], R46 ;  /* 0x0007ac2e01007387 */ /* 0x0001e20000100800 */
[----:B------:R-:W-:-:S03]  /*9510*/  @!P1 IMAD.IADD R0, R0, 0x1, -R56 ;  /* 0x0000000100009824 */ /* 0x000fc600078e0a38 */
[----:B0-----:R-:W3:Y:S04]  /*9520*/  LDL.LU R46, [R1+0x7cd8] ;  /* 0x007cd800012e7983 */ /* 0x001ee80000300800 */
[----:B------:R0:W-:Y:S04]  /*9530*/  STL [R1+0x7a8], R47 ;  /* 0x0007a82f01007387 */ /* 0x0001e80000100800 */
[----:B0-----:R-:W3:Y:S04]  /*9540*/  LDL.LU R47, [R1+0x7cd4] ;  /* 0x007cd400012f7983 */ /* 0x001ee80000300800 */
[----:B------:R-:W-:Y:S04]  /*9550*/  STL [R1+0x7a4], R5 ;  /* 0x0007a40501007387 */ /* 0x000fe80000100800 */
[----:B------:R-:W-:Y:S01]  /*9560*/  STL [R1+0x7a0], R8 ;  /* 0x0007a00801007387 */ /* 0x000fe20000100800 */
[----:B--2---:R-:W-:-:S02]  /*9570*/  IMAD.MOV.U32 R12, RZ, RZ, R26 ;  /* 0x000000ffff0c7224 */ /* 0x004fc400078e001a */
[----:B------:R-:W-:Y:S01]  /*9580*/  IMAD.MOV.U32 R26, RZ, RZ, R7 ;  /* 0x000000ffff1a7224 */ /* 0x000fe200078e0007 */
[----:B------:R-:W-:Y:S01]  /*9590*/  IABS R7, R17 ;  /* 0x0000001100077213 */ /* 0x000fe20000000000 */
[----:B------:R-:W-:-:S04]  /*95a0*/  IMAD.MOV.U32 R17, RZ, RZ, R9 ;  /* 0x000000ffff117224 */ /* 0x000fc800078e0009 */
[----:B------:R-:W-:-:S05]  /*95b0*/  @!P5 IMAD.MOV R17, RZ, RZ, -R17 ;  /* 0x000000ffff11d224 */ /* 0x000fca00078e0a11 */
[----:B------:R0:W-:Y:S02]  /*95c0*/  STL [R1+0x79c], R17 ;  /* 0x00079c1101007387 */ /* 0x0001e40000100800 */
[----:B0-----:R-:W-:Y:S02]  /*95d0*/  IMAD.MOV.U32 R17, RZ, RZ, R53 ;  /* 0x000000ffff117224 */ /* 0x001fe400078e0035 */
[----:B------:R-:W-:Y:S02]  /*95e0*/  IMAD.MOV.U32 R53, RZ, RZ, R59 ;  /* 0x000000ffff357224 */ /* 0x000fe400078e003b */
[----:B------:R-:W-:Y:S02]  /*95f0*/  IMAD.MOV.U32 R59, RZ, RZ, R58 ;  /* 0x000000ffff3b7224 */ /* 0x000fe400078e003a */
[----:B------:R-:W-:Y:S02]  /*9600*/  IMAD.MOV.U32 R58, RZ, RZ, R49 ;  /* 0x000000ffff3a7224 */ /* 0x000fe400078e0031 */
[----:B------:R-:W-:-:S02]  /*9610*/  IMAD.MOV.U32 R49, RZ, RZ, R48 ;  /* 0x000000ffff317224 */ /* 0x000fc400078e0030 */
[----:B------:R-:W-:Y:S02]  /*9620*/  IMAD.MOV.U32 R48, RZ, RZ, R0 ;  /* 0x000000ffff307224 */ /* 0x000fe400078e0000 */
[----:B------:R-:W2:Y:S01]  /*9630*/  LDL.LU R0, [R1+0x4] ;  /* 0x0000040001007983 */ /* 0x000ea20000300800 */
[----:B------:R-:W-:Y:S02]  /*9640*/  IMAD.MOV.U32 R13, RZ, RZ, R6 ;  /* 0x000000ffff0d7224 */ /* 0x000fe400078e0006 */
[----:B------:R-:W-:Y:S01]  /*9650*/  IMAD.HI.U32 R6, R15, R4, RZ ;  /* 0x000000040f067227 */ /* 0x000fe200078e00ff */
[----:B------:R-:W-:-:S03]  /*9660*/  ISETP.GE.AND P2, PT, R14, RZ, PT ;  /* 0x000000ff0e00720c */ /* 0x000fc60003f46270 */
[----:B------:R-:W-:Y:S02]  /*9670*/  IMAD.MOV R6, RZ, RZ, -R6 ;  /* 0x000000ffff067224 */ /* 0x000fe400078e0a06 */
[----:B------:R-:W-:Y:S01]  /*9680*/  IMAD.MOV.U32 R14, RZ, RZ, R11 ;  /* 0x000000ffff0e7224 */ /* 0x000fe200078e000b */
[----:B------:R-:W-:Y:S01]  /*9690*/  IABS R10, R18 ;  /* 0x00000012000a7213 */ /* 0x000fe20000000000 */
[----:B------:R-:W-:Y:S02]  /*96a0*/  IMAD R11, R56, R6, R4 ;  /* 0x00000006380b7224 */ /* 0x000fe400078e0204 */
[----:B------:R-:W-:-:S03]  /*96b0*/  IMAD.HI.U32 R4, R15, R7, RZ ;  /* 0x000000070f047227 */ /* 0x000fc600078e00ff */
[----:B------:R-:W-:Y:S01]  /*96c0*/  ISETP.GT.U32.AND P6, PT, R56, R11, PT ;  /* 0x0000000b3800720c */ /* 0x000fe20003fc4070 */
[----:B------:R-:W-:-:S04]  /*96d0*/  IMAD.HI.U32 R2, R15, R10, RZ ;  /* 0x0000000a0f027227 */ /* 0x000fc800078e00ff */
[----:B------:R-:W-:Y:S02]  /*96e0*/  IMAD.MOV R4, RZ, RZ, -R4 ;  /* 0x000000ffff047224 */ /* 0x000fe400078e0a04 */
[----:B------:R-:W-:Y:S02]  /*96f0*/  IMAD.MOV R2, RZ, RZ, -R2 ;  /* 0x000000ffff027224 */ /* 0x000fe400078e0a02 */
[C---:B------:R-:W-:Y:S01]  /*9700*/  IMAD R4, R56.reuse, R4, R7 ;  /* 0x0000000438047224 */ /* 0x040fe200078e0207 */
[----:B------:R-:W-:Y:S01]  /*9710*/  IABS R6, R19 ;  /* 0x0000001300067213 */ /* 0x000fe20000000000 */
[----:B------:R-:W-:-:S03]  /*9720*/  IMAD R2, R56, R2, R10 ;  /* 0x0000000238027224 */ /* 0x000fc600078e020a */
[C---:B------:R-:W-:Y:S01]  /*9730*/  ISETP.GT.U32.AND P4, PT, R56.reuse, R4, PT ;  /* 0x000000043800720c */ /* 0x040fe20003f84070 */
[----:B------:R-:W-:Y:S01]  /*9740*/  @!P6 IMAD.IADD R11, R11, 0x1, -R56 ;  /* 0x000000010b0be824 */ /* 0x000fe200078e0a38 */
[----:B------:R-:W-:Y:S01]  /*9750*/  ISETP.GT.U32.AND P6, PT, R56, R2, PT ;  /* 0x000000023800720c */ /* 0x000fe20003fc4070 */
[----:B------:R-:W-:-:S04]  /*9760*/  IMAD.HI.U32 R5, R15, R6, RZ ;  /* 0x000000060f057227 */ /* 0x000fc800078e00ff */
[----:B------:R-:W-:-:S04]  /*9770*/  IMAD.MOV R5, RZ, RZ, -R5 ;  /* 0x000000ffff057224 */ /* 0x000fc800078e0a05 */
[----:B------:R-:W-:Y:S01]  /*9780*/  IMAD R10, R56, R5, R6 ;  /* 0x00000005380a7224 */ /* 0x000fe200078e0206 */
[----:B------:R-:W-:Y:S01]  /*9790*/  IABS R6, R20 ;  /* 0x0000001400067213 */ /* 0x000fe20000000000 */
[--C-:B------:R-:W-:Y:S02]  /*97a0*/  @!P4 IMAD.IADD R4, R4, 0x1, -R56.reuse ;  /* 0x000000010404c824 */ /* 0x100fe400078e0a38 */
[----:B------:R-:W-:Y:S01]  /*97b0*/  @!P6 IMAD.IADD R2, R2, 0x1, -R56 ;  /* 0x000000010202e824 */ /* 0x000fe200078e0a38 */
[C---:B------:R-:W-:Y:S01]  /*97c0*/  ISETP.GT.U32.AND P4, PT, R56.reuse, R11, PT ;  /* 0x0000000b3800720c */ /* 0x040fe20003f84070 */
[----:B------:R-:W-:Y:S01]  /*97d0*/  IMAD.HI.U32 R9, R15, R6, RZ ;  /* 0x000000060f097227 */ /* 0x000fe200078e00ff */
[----:B------:R-:W-:Y:S02]  /*97e0*/  ISETP.GT.U32.AND P6, PT, R56, R4, PT ;  /* 0x000000043800720c */ /* 0x000fe40003fc4070 */
[----:B------:R-:W-:Y:S01]  /*97f0*/  ISETP.GE.AND P1, PT, R18, RZ, PT ;  /* 0x000000ff1200720c */ /* 0x000fe20003f26270 */
[----:B------:R-:W-:Y:S01]  /*9800*/  IMAD.MOV.U32 R18, RZ, RZ, R16 ;  /* 0x000000ffff127224 */ /* 0x000fe200078e0010 */
[----:B------:R-:W-:Y:S01]  /*9810*/  IABS R5, R21 ;  /* 0x0000001500057213 */ /* 0x000fe20000000000 */
[----:B------:R-:W-:-:S02]  /*9820*/  IMAD.MOV.U32 R16, RZ, RZ, R14 ;  /* 0x000000ffff107224 */ /* 0x000fc400078e000e */
[----:B------:R-:W-:Y:S02]  /*9830*/  IMAD.MOV R9, RZ, RZ, -R9 ;  /* 0x000000ffff097224 */ /* 0x000fe400078e0a09 */
[----:B------:R-:W-:Y:S02]  /*9840*/  IMAD.MOV.U32 R14, RZ, RZ, R13 ;  /* 0x000000ffff0e7224 */ /* 0x000fe400078e000d */
[----:B------:R-:W-:Y:S02]  /*9850*/  IMAD.MOV.U32 R13, RZ, RZ, R12 ;  /* 0x000000ffff0d7224 */ /* 0x000fe400078e000c */
[----:B------:R-:W-:-:S04]  /*9860*/  IMAD.HI.U32 R12, R15, R5, RZ ;  /* 0x000000050f0c7227 */ /* 0x000fc800078e00ff */
[----:B------:R-:W-:Y:S02]  /*9870*/  IMAD R6, R56, R9, R6 ;  /* 0x0000000938067224 */ /* 0x000fe400078e0206 */
[----:B------:R-:W-:Y:S02]  /*9880*/  IMAD.MOV R12, RZ, RZ, -R12 ;  /* 0x000000ffff0c7224 */ /* 0x000fe400078e0a0c */
[--C-:B------:R-:W-:Y:S01]  /*9890*/  @!P6 IMAD.IADD R4, R4, 0x1, -R56.reuse ;  /* 0x000000010404e824 */ /* 0x100fe200078e0a38 */
[C---:B------:R-:W-:Y:S01]  /*98a0*/  ISETP.GT.U32.AND P6, PT, R56.reuse, R6, PT ;  /* 0x000000063800720c */ /* 0x040fe20003fc4070 */
[----:B------:R-:W-:Y:S01]  /*98b0*/  @!P4 IMAD.IADD R11, R11, 0x1, -R56 ;  /* 0x000000010b0bc824 */ /* 0x000fe200078e0a38 */
[----:B------:R-:W-:Y:S01]  /*98c0*/  IABS R8, R22 ;  /* 0x0000001600087213 */ /* 0x000fe20000000000 */
[----:B------:R-:W-:Y:S02]  /*98d0*/  IMAD R5, R56, R12, R5 ;  /* 0x0000000c38057224 */ /* 0x000fe400078e0205 */
[----:B------:R-:W-:Y:S01]  /*98e0*/  IMAD.MOV.U32 R12, RZ, RZ, R49 ;  /* 0x000000ffff0c7224 */ /* 0x000fe200078e0031 */
[----:B------:R-:W-:Y:S01]  /*98f0*/  ISETP.GE.AND P4, PT, R19, RZ, PT ;  /* 0x000000ff1300720c */ /* 0x000fe20003f86270 */
[----:B------:R-:W-:-:S02]  /*9900*/  IMAD.MOV.U32 R49, RZ, RZ, R11 ;  /* 0x000000ffff317224 */ /* 0x000fc400078e000b */
[----:B------:R-:W-:Y:S02]  /*9910*/  @!P2 IMAD.MOV R48, RZ, RZ, -R48 ;  /* 0x000000ffff30a224 */ /* 0x000fe400078e0a30 */
[----:B------:R-:W-:-:S03]  /*9920*/  @!P0 IMAD.MOV R49, RZ, RZ, -R49 ;  /* 0x000000ffff318224 */ /* 0x000fc600078e0a31 */
[----:B------:R0:W-:Y:S01]  /*9930*/  STL [R1+0x798], R48 ;  /* 0x0007983001007387 */ /* 0x0001e20000100800 */
[----:B------:R-:W-:Y:S01]  /*9940*/  @!P6 IMAD.IADD R6, R6, 0x1, -R56 ;  /* 0x000000010606e824 */ /* 0x000fe200078e0a38 */
[----:B------:R-:W-:Y:S02]  /*9950*/  ISETP.GE.AND P6, PT, R21, RZ, PT ;  /* 0x000000ff1500720c */ /* 0x000fe40003fc6270 */
[----:B0-----:R-:W3:Y:S04]  /*9960*/  LDL.LU R48, [R1+0x7cd0] ;  /* 0x007cd00001307983 */ /* 0x001ee80000300800 */
[----:B------:R-:W3:Y:S04]  /*9970*/  LDL.LU R11, [R1+0xb8] ;  /* 0x0000b800010b7983 */ /* 0x000ee80000300800 */
[----:B------:R0:W-:Y:S04]  /*9980*/  STL [R1+0x794], R49 ;  /* 0x0007943101007387 */ /* 0x0001e80000100800 */
[----:B0-----:R-:W3:Y:S04]  /*9990*/  LDL.LU R49, [R1+0x7ccc] ;  /* 0x007ccc0001317983 */ /* 0x001ee80000300800 */
[----:B------:R-:W3:Y:S01]  /*99a0*/  LDL.LU R21, [R1+0x74] ;  /* 0x0000740001157983 */ /* 0x000ee20000300800 */
[----:B--2---:R-:W-:-:S02]  /*99b0*/  IMAD.MOV.U32 R19, RZ, RZ, R0 ;  /* 0x000000ffff137224 */ /* 0x004fc400078e0000 */
[----:B------:R-:W-:-:S04]  /*99c0*/  IMAD.HI.U32 R0, R15, R8, RZ ;  /* 0x000000080f007227 */ /* 0x000fc800078e00ff */
[----:B------:R-:W-:-:S04]  /*99d0*/  IMAD.MOV R0, RZ, RZ, -R0 ;  /* 0x000000ffff007224 */ /* 0x000fc800078e0a00 */
[C---:B------:R-:W-:Y:S02]  /*99e0*/  IMAD R0, R56.reuse, R0, R8 ;  /* 0x0000000038007224 */ /* 0x040fe400078e0208 */
[----:B------:R-:W2:Y:S01]  /*99f0*/  LDL.LU R8, [R1+0x94] ;  /* 0x0000940001087983 */ /* 0x000ea20000300800 */
[----:B------:R-:W-:Y:S02]  /*9a00*/  ISETP.GT.U32.AND P2, PT, R56, R10, PT ;  /* 0x0000000a3800720c */ /* 0x000fe40003f44070 */
[----:B------:R-:W-:-:S05]  /*9a10*/  IABS R7, R23 ;  /* 0x0000001700077213 */ /* 0x000fca0000000000 */
[----:B------:R-:W-:Y:S01]  /*9a20*/  IMAD.HI.U32 R9, R15, R7, RZ ;  /* 0x000000070f097227 */ /* 0x000fe200078e00ff */
[----:B------:R-:W-:-:S03]  /*9a30*/  ISETP.GT.U32.AND P5, PT, R56, R2, PT ;  /* 0x000000023800720c */ /* 0x000fc60003fa4070 */
[----:B------:R-:W-:Y:S02]  /*9a40*/  IMAD.MOV R9, RZ, RZ, -R9 ;  /* 0x000000ffff097224 */ /* 0x000fe400078e0a09 */
[----:B------:R-:W-:Y:S02]  /*9a50*/  @!P2 IMAD.IADD R10, R10, 0x1, -R56 ;  /* 0x000000010a0aa824 */ /* 0x000fe400078e0a38 */
[----:B------:R-:W-:-:S03]  /*9a60*/  IMAD R7, R56, R9, R7 ;  /* 0x0000000938077224 */ /* 0x000fc600078e0207 */
[----:B------:R-:W-:Y:S01]  /*9a70*/  ISETP.GT.U32.AND P2, PT, R56, R10, PT ;  /* 0x0000000a3800720c */ /* 0x000fe20003f44070 */
[----:B------:R-:W-:-:S04]  /*9a80*/  IMAD.MOV.U32 R9, RZ, RZ, R4 ;  /* 0x000000ffff097224 */ /* 0x000fc800078e0004 */
[----:B------:R-:W-:Y:S01]  /*9a90*/  @!P3 IMAD.MOV R9, RZ, RZ, -R9 ;  /* 0x000000ffff09b224 */ /* 0x000fe200078e0a09 */
[----:B------:R-:W-:Y:S01]  /*9aa0*/  STL [R1+0x790], R4 ;  /* 0x0007900401007387 */ /* 0x000fe20000100800 */
[----:B------:R-:W-:-:S03]  /*9ab0*/  @!P5 IMAD.IADD R2, R2, 0x1, -R56 ;  /* 0x000000010202d824 */ /* 0x000fc600078e0a38 */
[----:B------:R2:W-:Y:S03]  /*9ac0*/  @!P3 STL [R1+0x790], R9 ;  /* 0x000790090100b387 */ /* 0x0005e60000100800 */
[----:B------:R-:W-:Y:S01]  /*9ad0*/  @!P2 IMAD.IADD R10, R10, 0x1, -R56 ;  /* 0x000000010a0aa824 */ /* 0x000fe200078e0a38 */
[----:B------:R-:W-:Y:S02]  /*9ae0*/  ISETP.GE.AND P0, PT, R20, RZ, PT ;  /* 0x000000ff1400720c */ /* 0x000fe40003f06270 */
[----:B------:R-:W-:Y:S01]  /*9af0*/  ISETP.GT.U32.AND P3, PT, R56, R6, PT ;  /* 0x000000063800720c */ /* 0x000fe20003f64070 */
[----:B--2---:R-:W-:Y:S02]  /*9b00*/  IMAD.MOV.U32 R9, RZ, RZ, R8 ;  /* 0x000000ffff097224 */ /* 0x004fe400078e0008 */
[----:B---3--:R-:W-:Y:S02]  /*9b10*/  IMAD.MOV.U32 R8, RZ, RZ, R21 ;  /* 0x000000ffff087224 */ /* 0x008fe400078e0015 */
[----:B------:R-:W-:-:S02]  /*9b20*/  IMAD.MOV.U32 R21, RZ, RZ, R26 ;  /* 0x000000ffff157224 */ /* 0x000fc400078e001a */
[----:B------:R-:W-:Y:S02]  /*9b30*/  IMAD.MOV.U32 R26, RZ, RZ, R50 ;  /* 0x000000ffff1a7224 */ /* 0x000fe400078e0032 */
[----:B------:R-:W-:Y:S02]  /*9b40*/  IMAD.MOV.U32 R50, RZ, RZ, R2 ;  /* 0x000000ffff327224 */ /* 0x000fe400078e0002 */
[----:B------:R-:W-:Y:S02]  /*9b50*/  IMAD.MOV.U32 R2, RZ, RZ, R51 ;  /* 0x000000ffff027224 */ /* 0x000fe400078e0033 */
[----:B------:R-:W-:Y:S02]  /*9b60*/  IMAD.MOV.U32 R51, RZ, RZ, R10 ;  /* 0x000000ffff337224 */ /* 0x000fe400078e000a */
[----:B------:R-:W2:Y:S01]  /*9b70*/  LDL.LU R10, [R1+0x8c] ;  /* 0x00008c00010a7983 */ /* 0x000ea20000300800 */
[----:B------:R-:W-:Y:S01]  /*9b80*/  IMAD.MOV.U32 R20, RZ, RZ, R11 ;  /* 0x000000ffff147224 */ /* 0x000fe200078e000b */
[----:B------:R-:W-:-:S05]  /*9b90*/  IABS R11, R24 ;  /* 0x00000018000b7213 */ /* 0x000fca0000000000 */
[----:B------:R-:W-:-:S04]  /*9ba0*/  IMAD.HI.U32 R4, R15, R11, RZ ;  /* 0x0000000b0f047227 */ /* 0x000fc800078e00ff */
[----:B------:R-:W-:Y:S01]  /*9bb0*/  IMAD.MOV R4, RZ, RZ, -R4 ;  /* 0x000000ffff047224 */ /* 0x000fe200078e0a04 */
[----:B------:R-:W-:-:S03]  /*9bc0*/  ISETP.GT.U32.AND P2, PT, R56, R0, PT ;  /* 0x000000003800720c */ /* 0x000fc60003f44070 */
[----:B------:R-:W-:Y:S02]  /*9bd0*/  IMAD R4, R56, R4, R11 ;  /* 0x0000000438047224 */ /* 0x000fe400078e020b */
[----:B------:R-:W-:Y:S01]  /*9be0*/  @!P3 IMAD.IADD R6, R6, 0x1, -R56 ;  /* 0x000000010606b824 */ /* 0x000fe200078e0a38 */
[C---:B------:R-:W-:Y:S01]  /*9bf0*/  ISETP.GT.U32.AND P5, PT, R56.reuse, R5, PT ;  /* 0x000000053800720c */ /* 0x040fe20003fa4070 */
[----:B------:R-:W-:Y:S01]  /*9c00*/  @!P4 IMAD.MOV R51, RZ, RZ, -R51 ;  /* 0x000000ffff33c224 */ /* 0x000fe200078e0a33 */
[C---:B------:R-:W-:Y:S02]  /*9c10*/  ISETP.GT.U32.AND P3, PT, R56.reuse, R4, PT ;  /* 0x000000043800720c */ /* 0x040fe40003f64070 */
[----:B------:R-:W-:-:S03]  /*9c20*/  ISETP.GT.U32.AND P4, PT, R56, R7, PT ;  /* 0x000000073800720c */ /* 0x000fc60003f84070 */
[----:B------:R-:W-:Y:S02]  /*9c30*/  @!P2 IMAD.IADD R0, R0, 0x1, -R56 ;  /* 0x000000010000a824 */ /* 0x000fe400078e0a38 */
[----:B------:R-:W-:-:S04]  /*9c40*/  @!P0 IMAD.MOV R6, RZ, RZ, -R6 ;  /* 0x000000ffff068224 */ /* 0x000fc800078e0a06 */
[--C-:B------:R-:W-:Y:S02]  /*9c50*/  @!P5 IMAD.IADD R5, R5, 0x1, -R56.reuse ;  /* 0x000000010505d824 */ /* 0x100fe400078e0a38 */
[--C-:B------:R-:W-:Y:S02]  /*9c60*/  @!P3 IMAD.IADD R4, R4, 0x1, -R56.reuse ;  /* 0x000000010404b824 */ /* 0x100fe400078e0a38 */
[----:B------:R-:W-:Y:S01]  /*9c70*/  @!P4 IMAD.IADD R7, R7, 0x1, -R56 ;  /* 0x000000010707c824 */ /* 0x000fe200078e0a38 */
[C---:B------:R-:W-:Y:S02]  /*9c80*/  ISETP.GT.U32.AND P4, PT, R56.reuse, R0, PT ;  /* 0x000000003800720c */ /* 0x040fe40003f84070 */
[C---:B------:R-:W-:Y:S02]  /*9c90*/  ISETP.GT.U32.AND P0, PT, R56.reuse, R4, PT ;  /* 0x000000043800720c */ /* 0x040fe40003f04070 */
[----:B------:R-:W-:Y:S01]  /*9ca0*/  ISETP.GT.U32.AND P5, PT, R56, R5, PT ;  /* 0x000000053800720c */ /* 0x000fe20003fa4070 */
[----:B------:R-:W-:Y:S01]  /*9cb0*/  @!P1 IMAD.MOV R50, RZ, RZ, -R50 ;  /* 0x000000ffff329224 */ /* 0x000fe200078e0a32 */
[----:B------:R-:W-:-:S02]  /*9cc0*/  ISETP.GE.AND P1, PT, R22, RZ, PT ;  /* 0x000000ff1600720c */ /* 0x000fc40003f26270 */
[----:B------:R-:W-:Y:S01]  /*9cd0*/  ISETP.GE.AND P2, PT, R24, RZ, PT ;  /* 0x000000ff1800720c */ /* 0x000fe20003f46270 */
[----:B------:R-:W-:Y:S01]  /*9ce0*/  IMAD.MOV.U32 R24, RZ, RZ, R9 ;  /* 0x000000ffff187224 */ /* 0x000fe200078e0009 */
[----:B------:R-:W-:-:S03]  /*9cf0*/  ISETP.GT.U32.AND P3, PT, R56, R7, PT ;  /* 0x000000073800720c */ /* 0x000fc60003f64070 */
[--C-:B------:R-:W-:Y:S01]  /*9d00*/  @!P4 IMAD.IADD R0, R0, 0x1, -R56.reuse ;  /* 0x000000010000c824 */ /* 0x100fe200078e0a38 */
[----:B------:R-:W-:Y:S01]  /*9d10*/  IABS R9, R31 ;  /* 0x0000001f00097213 */ /* 0x000fe20000000000 */
[--C-:B------:R-:W-:Y:S01]  /*9d20*/  @!P0 IMAD.IADD R4, R4, 0x1, -R56.reuse ;  /* 0x0000000104048824 */ /* 0x100fe200078e0a38 */
[----:B------:R-:W-:Y:S01]  /*9d30*/  ISETP.GE.AND P0, PT, R31, RZ, PT ;  /* 0x000000ff1f00720c */ /* 0x000fe20003f06270 */
[----:B------:R-:W-:Y:S02]  /*9d40*/  @!P5 IMAD.IADD R5, R5, 0x1, -R56 ;  /* 0x000000010505d824 */ /* 0x000fe400078e0a38 */
[----:B------:R-:W-:Y:S01]  /*9d50*/  IMAD.MOV.U32 R31, RZ, RZ, R0 ;  /* 0x000000ffff1f7224 */ /* 0x000fe200078e0000 */
[----:B------:R-:W-:Y:S01]  /*9d60*/  ISETP.GE.AND P5, PT, R23, RZ, PT ;  /* 0x000000ff1700720c */ /* 0x000fe20003fa6270 */
[----:B------:R0:W-:Y:S01]  /*9d70*/  STL [R1+0x78c], R50 ;  /* 0x00078c3201007387 */ /* 0x0001e20000100800 */
[----:B------:R-:W-:Y:S01]  /*9d80*/  @!P6 IMAD.MOV R5, RZ, RZ, -R5 ;  /* 0x000000ffff05e224 */ /* 0x000fe200078e0a05 */
[----:B------:R-:W-:Y:S01]  /*9d90*/  ISETP.GE.AND P4, PT, R30, RZ, PT ;  /* 0x000000ff1e00720c */ /* 0x000fe20003f86270 */
[----:B------:R-:W-:Y:S01]  /*9da0*/  IMAD.MOV.U32 R11, RZ, RZ, R8 ;  /* 0x000000ffff0b7224 */ /* 0x000fe200078e0008 */
[----:B------:R-:W-:Y:S01]  /*9db0*/  IABS R8, R30 ;  /* 0x0000001e00087213 */ /* 0x000fe20000000000 */
[----:B------:R-:W-:Y:S01]  /*9dc0*/  @!P1 IMAD.MOV R31, RZ, RZ, -R31 ;  /* 0x000000ffff1f9224 */ /* 0x000fe200078e0a1f */
[----:B------:R-:W-:Y:S01]  /*9dd0*/  ISETP.GE.AND P6, PT, R25, RZ, PT ;  /* 0x000000ff1900720c */ /* 0x000fe20003fc6270 */
[----:B------:R-:W-:Y:S01]  /*9de0*/  IMAD.MOV.U32 R22, RZ, RZ, R2 ;  /* 0x000000ffff167224 */ /* 0x000fe200078e0002 */
[----:B------:R-:W-:Y:S01]  /*9df0*/  IABS R2, R25 ;  /* 0x0000001900027213 */ /* 0x000fe20000000000 */
[----:B0-----:R-:W3:Y:S01]  /*9e00*/  LDL.LU R50, [R1+0x7cc8] ;  /* 0x007cc80001327983 */ /* 0x001ee20000300800 */
[----:B------:R-:W-:-:S03]  /*9e10*/  IMAD.MOV.U32 R30, RZ, RZ, R12 ;  /* 0x000000ffff1e7224 */ /* 0x000fc600078e000c */
[----:B------:R0:W-:Y:S01]  /*9e20*/  STL [R1+0x788], R51 ;  /* 0x0007883301007387 */ /* 0x0001e20000100800 */
[----:B------:R-:W-:-:S03]  /*9e30*/  @!P3 IMAD.IADD R7, R7, 0x1, -R56 ;  /* 0x000000010707b824 */ /* 0x000fc600078e0a38 */
[----:B0-----:R-:W3:Y:S04]  /*9e40*/  LDL.LU R51, [R1+0x7cc4] ;  /* 0x007cc40001337983 */ /* 0x001ee80000300800 */
[----:B------:R-:W-:Y:S04]  /*9e50*/  STL [R1+0x784], R6 ;  /* 0x0007840601007387 */ /* 0x000fe80000100800 */
[----:B------:R-:W-:Y:S04]  /*9e60*/  STL [R1+0x780], R5 ;  /* 0x0007800501007387 */ /* 0x000fe80000100800 */
[----:B------:R0:W-:Y:S02]  /*9e70*/  STL [R1+0x77c], R31 ;  /* 0x00077c1f01007387 */ /* 0x0001e40000100800 */
[----:B0-----:R-:W-:-:S02]  /*9e80*/  IMAD.MOV.U32 R31, RZ, RZ, R30 ;  /* 0x000000ffff1f7224 */ /* 0x001fc400078e001e */
[----:B--2---:R-:W-:-:S04]  /*9e90*/  IMAD.MOV.U32 R23, RZ, RZ, R10 ;  /* 0x000000ffff177224 */ /* 0x004fc800078e000a */
[----:B------:R-:W-:-:S04]  /*9ea0*/  IMAD.MOV.U32 R25, RZ, RZ, R23 ;  /* 0x000000ffff197224 */ /* 0x000fc800078e0017 */
[----:B------:R-:W-:Y:S02]  /*9eb0*/  IMAD.MOV.U32 R30, RZ, RZ, R25 ;  /* 0x000000ffff1e7224 */ /* 0x000fe400078e0019 */
[----:B------:R-:W-:Y:S02]  /*9ec0*/  IMAD.MOV.U32 R25, RZ, RZ, R19 ;  /* 0x000000ffff197224 */ /* 0x000fe400078e0013 */
[----:B------:R-:W-:Y:S02]  /*9ed0*/  IMAD.MOV.U32 R19, RZ, RZ, R28 ;  /* 0x000000ffff137224 */ /* 0x000fe400078e001c */
[----:B------:R-:W-:Y:S02]  /*9ee0*/  IMAD.MOV.U32 R28, RZ, RZ, R58 ;  /* 0x000000ffff1c7224 */ /* 0x000fe400078e003a */
[----:B------:R-:W-:Y:S02]  /*9ef0*/  IMAD.MOV.U32 R58, RZ, RZ, R7 ;  /* 0x000000ffff3a7224 */ /* 0x000fe400078e0007 */
[----:B------:R-:W-:-:S02]  /*9f00*/  IMAD.MOV.U32 R7, RZ, RZ, R59 ;  /* 0x000000ffff077224 */ /* 0x000fc400078e003b */
[----:B------:R-:W-:Y:S02]  /*9f10*/  IMAD.MOV.U32 R59, RZ, RZ, R4 ;  /* 0x000000ffff3b7224 */ /* 0x000fe400078e0004 */
[----:B------:R-:W2:Y:S01]  /*9f20*/  LDL.LU R4, [R1+0x20] ;  /* 0x0000200001047983 */ /* 0x000ea20000300800 */
[----:B------:R-:W-:-:S04]  /*9f30*/  IMAD.HI.U32 R10, R15, R2, RZ ;  /* 0x000000020f0a7227 */ /* 0x000fc800078e00ff */
[----:B------:R-:W-:-:S04]  /*9f40*/  IMAD.MOV R10, RZ, RZ, -R10 ;  /* 0x000000ffff0a7224 */ /* 0x000fc800078e0a0a */
[----:B------:R-:W-:-:S05]  /*9f50*/  IMAD R2, R56, R10, R2 ;  /* 0x0000000a38027224 */ /* 0x000fca00078e0202 */
[----:B------:R-:W-:Y:S01]  /*9f60*/  ISETP.GT.U32.AND P3, PT, R56, R2, PT ;  /* 0x000000023800720c */ /* 0x000fe20003f64070 */
[----:B------:R-:W-:-:S04]  /*9f70*/  IMAD.HI.U32 R6, R15, R9, RZ ;  /* 0x000000090f067227 */ /* 0x000fc800078e00ff */
[----:B------:R-:W-:Y:S02]  /*9f80*/  IMAD.MOV R6, RZ, RZ, -R6 ;  /* 0x000000ffff067224 */ /* 0x000fe400078e0a06 */
[----:B------:R-:W-:-:S06]  /*9f90*/  IMAD.MOV.U32 R23, RZ, RZ, R11 ;  /* 0x000000ffff177224 */ /* 0x000fcc00078e000b */
[----:B------:R-:W-:Y:S02]  /*9fa0*/  @!P3 IMAD.IADD R2, R2, 0x1, -R56 ;  /* 0x000000010202b824 */ /* 0x000fe400078e0a38 */
[----:B------:R-:W-:-:S03]  /*9fb0*/  IMAD R11, R56, R6, R9 ;  /* 0x00000006380b7224 */ /* 0x000fc600078e0209 */
[----:B------:R-:W-:Y:S02]  /*9fc0*/  ISETP.GT.U32.AND P3, PT, R56, R2, PT ;  /* 0x000000023800720c */ /* 0x000fe40003f64070 */
[----:B------:R-:W-:Y:S01]  /*9fd0*/  IABS R6, R33 ;  /* 0x0000002100067213 */ /* 0x000fe20000000000 */
[----:B------:R-:W-:-:S04]  /*9fe0*/  IMAD.HI.U32 R5, R15, R8, RZ ;  /* 0x000000080f057227 */ /* 0x000fc800078e00ff */
[----:B------:R-:W-:-:S04]  /*9ff0*/  IMAD.HI.U32 R12, R15, R6, RZ ;  /* 0x000000060f0c7227 */ /* 0x000fc800078e00ff */
[----:B------:R-:W-:Y:S02]  /*a000*/  @!P5 IMAD.MOV R58, RZ, RZ, -R58 ;  /* 0x000000ffff3ad224 */ /* 0x000fe400078e0a3a */
[----:B------:R-:W-:Y:S02]  /*a010*/  IMAD.MOV R5, RZ, RZ, -R5 ;  /* 0x000000ffff057224 */ /* 0x000fe400078e0a05 */
[----:B------:R-:W-:Y:S02]  /*a020*/  @!P2 IMAD.MOV R59, RZ, RZ, -R59 ;  /* 0x000000ffff3ba224 */ /* 0x000fe400078e0a3b */
[----:B------:R-:W-:Y:S02]  /*a030*/  IMAD.MOV R12, RZ, RZ, -R12 ;  /* 0x000000ffff0c7224 */ /* 0x000fe400078e0a0c */
[----:B------:R-:W-:Y:S01]  /*a040*/  @!P3 IMAD.IADD R2, R2, 0x1, -R56 ;  /* 0x000000010202b824 */ /* 0x000fe200078e0a38 */
[----:B------:R0:W-:Y:S01]  /*a050*/  STL [R1+0x778], R58 ;  /* 0x0007783a01007387 */ /* 0x0001e20000100800 */
[----:B------:R-:W-:-:S02]  /*a060*/  IMAD R8, R56, R5, R8 ;  /* 0x0000000538087224 */ /* 0x000fc400078e0208 */
[C---:B------:R-:W-:Y:S01]  /*a070*/  IMAD R6, R56.reuse, R12, R6 ;  /* 0x0000000c38067224 */ /* 0x040fe200078e0206 */
[----:B------:R-:W-:Y:S01]  /*a080*/  IABS R9, R32 ;  /* 0x0000002000097213 */ /* 0x000fe20000000000 */
[----:B------:R-:W-:Y:S02]  /*a090*/  IMAD.MOV.U32 R12, RZ, RZ, R60 ;  /* 0x000000ffff0c7224 */ /* 0x000fe400078e003c */
[----:B------:R-:W-:Y:S01]  /*a0a0*/  IMAD.MOV.U32 R60, RZ, RZ, R2 ;  /* 0x000000ffff3c7224 */ /* 0x000fe200078e0002 */
[----:B0-----:R-:W3:Y:S04]  /*a0b0*/  LDL.LU R58, [R1+0x7cc0] ;  /* 0x007cc000013a7983 */ /* 0x001ee80000300800 */
[----:B------:R0:W-:Y:S01]  /*a0c0*/  STL [R1+0x774], R59 ;  /* 0x0007743b01007387 */ /* 0x0001e20000100800 */
[----:B------:R-:W-:Y:S01]  /*a0d0*/  ISETP.GT.U32.AND P1, PT, R56, R8, PT ;  /* 0x000000083800720c */ /* 0x000fe20003f24070 */
[----:B------:R-:W-:-:S02]  /*a0e0*/  IMAD.HI.U32 R0, R15, R9, RZ ;  /* 0x000000090f007227 */ /* 0x000fc400078e00ff */
[----:B0-----:R-:W3:Y:S04]  /*a0f0*/  LDL.LU R59, [R1+0x7cbc] ;  /* 0x007cbc00013b7983 */ /* 0x001ee80000300800 */
[----:B------:R-:W3:Y:S01]  /*a100*/  LDL.LU R2, [R1+0x24] ;  /* 0x0000240001027983 */ /* 0x000ee20000300800 */
[----:B------:R-:W-:Y:S01]  /*a110*/  IMAD.MOV R0, RZ, RZ, -R0 ;  /* 0x000000ffff007224 */ /* 0x000fe200078e0a00 */
[----:B------:R-:W-:-:S03]  /*a120*/  ISETP.GT.U32.AND P5, PT, R56, R11, PT ;  /* 0x0000000b3800720c */ /* 0x000fc60003fa4070 */
[----:B------:R-:W-:Y:S01]  /*a130*/  IMAD R0, R56, R0, R9 ;  /* 0x0000000038007224 */ /* 0x000fe200078e0209 */
[----:B------:R-:W-:Y:S01]  /*a140*/  IABS R5, R34 ;  /* 0x0000002200057213 */ /* 0x000fe20000000000 */
[----:B------:R-:W-:-:S03]  /*a150*/  @!P1 IMAD.IADD R8, R8, 0x1, -R56 ;  /* 0x0000000108089824 */ /* 0x000fc600078e0a38 */
[C---:B------:R-:W-:Y:S02]  /*a160*/  ISETP.GT.U32.AND P3, PT, R56.reuse, R0, PT ;  /* 0x000000003800720c */ /* 0x040fe40003f64070 */
[----:B------:R-:W-:-:S03]  /*a170*/  ISETP.GT.U32.AND P1, PT, R56, R8, PT ;  /* 0x000000083800720c */ /* 0x000fc60003f24070 */
[----:B------:R-:W-:-:S05]  /*a180*/  @!P5 IMAD.IADD R11, R11, 0x1, -R56 ;  /* 0x000000010b0bd824 */ /* 0x000fca00078e0a38 */
[----:B------:R-:W-:-:S03]  /*a190*/  ISETP.GT.U32.AND P5, PT, R56, R11, PT ;  /* 0x0000000b3800720c */ /* 0x000fc60003fa4070 */
[--C-:B------:R-:W-:Y:S02]  /*a1a0*/  @!P3 IMAD.IADD R0, R0, 0x1, -R56.reuse ;  /* 0x000000010000b824 */ /* 0x100fe400078e0a38 */
[----:B------:R-:W-:-:S03]  /*a1b0*/  @!P1 IMAD.IADD R8, R8, 0x1, -R56 ;  /* 0x0000000108089824 */ /* 0x000fc600078e0a38 */
[----:B------:R-:W-:Y:S01]  /*a1c0*/  ISETP.GT.U32.AND P3, PT, R56, R0, PT ;  /* 0x000000003800720c */ /* 0x000fe20003f64070 */
[----:B------:R-:W-:Y:S02]  /*a1d0*/  @!P6 IMAD.MOV R60, RZ, RZ, -R60 ;  /* 0x000000ffff3ce224 */ /* 0x000fe400078e0a3c */
[----:B------:R-:W-:Y:S02]  /*a1e0*/  @!P4 IMAD.MOV R8, RZ, RZ, -R8 ;  /* 0x000000ffff08c224 */ /* 0x000fe400078e0a08 */
[----:B------:R-:W-:Y:S01]  /*a1f0*/  @!P5 IMAD.IADD R11, R11, 0x1, -R56 ;  /* 0x000000010b0bd824 */ /* 0x000fe200078e0a38 */
[----:B------:R0:W-:Y:S01]  /*a200*/  STL [R1+0x770], R60 ;  /* 0x0007703c01007387 */ /* 0x0001e20000100800 */
[----:B------:R-:W-:-:S06]  /*a210*/  IABS R10, R35 ;  /* 0x00000023000a7213 */ /* 0x000fcc0000000000 */
[----:B------:R-:W-:Y:S01]  /*a220*/  @!P3 IMAD.IADD R0, R0, 0x1, -R56 ;  /* 0x000000010000b824 */ /* 0x000fe200078e0a38 */
[----:B------:R-:W-:Y:S01]  /*a230*/  ISETP.GE.AND P3, PT, R34, RZ, PT ;  /* 0x000000ff2200720c */ /* 0x000fe20003f66270 */
[----:B0-----:R-:W4:Y:S04]  /*a240*/  LDL.LU R60, [R1+0x7cb8] ;  /* 0x007cb800013c7983 */ /* 0x001f280000300800 */
[----:B------:R0:W-:Y:S04]  /*a250*/  STL [R1+0x76c], R8 ;  /* 0x00076c0801007387 */ /* 0x0001e80000100800 */
[----:B------:R-:W4:Y:S01]  /*a260*/  LDL.LU R34, [R1+0x38] ;  /* 0x0000380001227983 */ /* 0x000f220000300800 */
[----:B--2---:R-:W-:-:S02]  /*a270*/  IMAD.MOV.U32 R9, RZ, RZ, R4 ;  /* 0x000000ffff097224 */ /* 0x004fc400078e0004 */
[----:B------:R-:W-:-:S04]  /*a280*/  IMAD.HI.U32 R4, R15, R5, RZ ;  /* 0x000000050f047227 */ /* 0x000fc800078e00ff */
[----:B------:R-:W-:-:S04]  /*a290*/  IMAD.MOV R4, RZ, RZ, -R4 ;  /* 0x000000ffff047224 */ /* 0x000fc800078e0a04 */
[----:B------:R-:W-:-:S05]  /*a2a0*/  IMAD R4, R56, R4, R5 ;  /* 0x0000000438047224 */ /* 0x000fca00078e0205 */
[----:B------:R-:W-:-:S13]  /*a2b0*/  ISETP.GT.U32.AND P1, PT, R56, R4, PT ;  /* 0x000000043800720c */ /* 0x000fda0003f24070 */
[----:B------:R-:W-:Y:S01]  /*a2c0*/  @!P1 IMAD.IADD R4, R4, 0x1, -R56 ;  /* 0x0000000104049824 */ /* 0x000fe200078e0a38 */
[----:B------:R-:W-:Y:S01]  /*a2d0*/  ISETP.GE.AND P1, PT, R35, RZ, PT ;  /* 0x000000ff2300720c */ /* 0x000fe20003f26270 */
[----:B------:R-:W-:Y:S02]  /*a2e0*/  IMAD.MOV.U32 R35, RZ, RZ, R61 ;  /* 0x000000ffff237224 */ /* 0x000fe400078e003d */
[----:B------:R-:W-:Y:S02]  /*a2f0*/  IMAD.MOV.U32 R61, RZ, RZ, R11 ;  /* 0x000000ffff3d7224 */ /* 0x000fe400078e000b */
[----:B------:R-:W2:Y:S01]  /*a300*/  LDL.LU R11, [R1+0xc] ;  /* 0x00000c00010b7983 */ /* 0x000ea20000300800 */
[----:B------:R-:W-:Y:S02]  /*a310*/  ISETP.GT.U32.AND P6, PT, R56, R6, PT ;  /* 0x000000063800720c */ /* 0x000fe40003fc4070 */
[----:B------:R-:W-:Y:S01]  /*a320*/  ISETP.GE.AND P2, PT, R32, RZ, PT ;  /* 0x000000ff2000720c */ /* 0x000fe20003f46270 */
[----:B------:R-:W-:-:S02]  /*a330*/  IMAD.MOV.U32 R32, RZ, RZ, R7 ;  /* 0x000000ffff207224 */ /* 0x000fc400078e0007 */
[----:B------:R-:W-:-:S04]  /*a340*/  IMAD.HI.U32 R7, R15, R10, RZ ;  /* 0x0000000a0f077227 */ /* 0x000fc800078e00ff */
[----:B------:R-:W-:-:S04]  /*a350*/  IMAD.MOV R7, RZ, RZ, -R7 ;  /* 0x000000ffff077224 */ /* 0x000fc800078e0a07 */
[----:B------:R-:W-:Y:S02]  /*a360*/  @!P6 IMAD.IADD R6, R6, 0x1, -R56 ;  /* 0x000000010606e824 */ /* 0x000fe400078e0a38 */
[----:B------:R-:W-:-:S03]  /*a370*/  IMAD R10, R56, R7, R10 ;  /* 0x00000007380a7224 */ /* 0x000fc600078e020a */
[----:B------:R-:W-:Y:S02]  /*a380*/  ISETP.GT.U32.AND P4, PT, R56, R6, PT ;  /* 0x000000063800720c */ /* 0x000fe40003f84070 */
[----:B------:R-:W-:Y:S02]  /*a390*/  ISETP.GE.AND P6, PT, R33, RZ, PT ;  /* 0x000000ff2100720c */ /* 0x000fe40003fc6270 */
[----:B------:R-:W-:-:S05]  /*a3a0*/  IABS R5, R37 ;  /* 0x0000002500057213 */ /* 0x000fca0000000000 */
[----:B0-----:R-:W-:-:S04]  /*a3b0*/  IMAD.HI.U32 R8, R15, R5, RZ ;  /* 0x000000050f087227 */ /* 0x001fc800078e00ff */
[----:B------:R-:W-:Y:S02]  /*a3c0*/  IMAD.MOV R8, RZ, RZ, -R8 ;  /* 0x000000ffff087224 */ /* 0x000fe400078e0a08 */
[----:B---3--:R-:W-:Y:S01]  /*a3d0*/  IMAD.MOV.U32 R7, RZ, RZ, R2 ;  /* 0x000000ffff077224 */ /* 0x008fe200078e0002 */
[----:B------:R-:W-:-:S03]  /*a3e0*/  IABS R2, R36 ;  /* 0x0000002400027213 */ /* 0x000fc60000000000 */
[----:B------:R-:W-:Y:S02]  /*a3f0*/  IMAD.MOV.U32 R33, RZ, RZ, R7 ;  /* 0x000000ffff217224 */ /* 0x000fe400078e0007 */
[----:B------:R-:W-:-:S04]  /*a400*/  IMAD.HI.U32 R7, R15, R2, RZ ;  /* 0x000000020f077227 */ /* 0x000fc800078e00ff */
[----:B------:R-:W-:Y:S02]  /*a410*/  IMAD.MOV R7, RZ, RZ, -R7 ;  /* 0x000000ffff077224 */ /* 0x000fe400078e0a07 */
[----:B------:R-:W-:Y:S02]  /*a420*/  @!P4 IMAD.IADD R6, R6, 0x1, -R56 ;  /* 0x000000010606c824 */ /* 0x000fe400078e0a38 */
[C---:B------:R-:W-:Y:S01]  /*a430*/  IMAD R2, R56.reuse, R7, R2 ;  /* 0x0000000738027224 */ /* 0x040fe200078e0202 */
[C---:B------:R-:W-:Y:S01]  /*a440*/  ISETP.GT.U32.AND P5, PT, R56.reuse, R10, PT ;  /* 0x0000000a3800720c */ /* 0x040fe20003fa4070 */
[C---:B------:R-:W-:Y:S02]  /*a450*/  IMAD R5, R56.reuse, R8, R5 ;  /* 0x0000000838057224 */ /* 0x040fe400078e0205 */
[----:B------:R-:W-:Y:S01]  /*a460*/  IMAD.MOV.U32 R7, RZ, RZ, R6 ;  /* 0x000000ffff077224 */ /* 0x000fe200078e0006 */
[----:B------:R-:W-:-:S03]  /*a470*/  ISETP.GT.U32.AND P4, PT, R56, R2, PT ;  /* 0x000000023800720c */ /* 0x000fc60003f84070 */
[----:B------:R-:W-:Y:S01]  /*a480*/  @!P6 IMAD.MOV R7, RZ, RZ, -R7 ;  /* 0x000000ffff07e224 */ /* 0x000fe200078e0a07 */
[C---:B------:R-:W-:Y:S01]  /*a490*/  ISETP.GT.U32.AND P6, PT, R56.reuse, R5, PT ;  /* 0x000000053800720c */ /* 0x040fe20003fc4070 */
[----:B------:R-:W-:Y:S01]  /*a4a0*/  @!P0 IMAD.MOV R61, RZ, RZ, -R61 ;  /* 0x000000ffff3d8224 */ /* 0x000fe200078e0a3d */
[----:B------:R-:W-:Y:S01]  /*a4b0*/  ISETP.GT.U32.AND P0, PT, R56, R4, PT ;  /* 0x000000043800720c */ /* 0x000fe20003f04070 */
[----:B------:R-:W-:Y:S02]  /*a4c0*/  IMAD.MOV.U32 R8, RZ, RZ, R0 ;  /* 0x000000ffff087224 */ /* 0x000fe400078e0000 */
[----:B------:R-:W-:Y:S01]  /*a4d0*/  @!P5 IMAD.IADD R10, R10, 0x1, -R56 ;  /* 0x000000010a0ad824 */ /* 0x000fe200078e0a38 */
[----:B------:R-:W-:Y:S01]  /*a4e0*/  IABS R0, R38 ;  /* 0x0000002600007213 */ /* 0x000fe20000000000 */
[----:B------:R-:W-:Y:S02]  /*a4f0*/  @!P2 IMAD.MOV R8, RZ, RZ, -R8 ;  /* 0x000000ffff08a224 */ /* 0x000fe400078e0a08 */
[----:B------:R-:W-:Y:S01]  /*a500*/  @!P4 IMAD.IADD R2, R2, 0x1, -R56 ;  /* 0x000000010202c824 */ /* 0x000fe200078e0a38 */
[----:B------:R0:W-:Y:S01]  /*a510*/  STL [R1+0x768], R61 ;  /* 0x0007683d01007387 */ /* 0x0001e20000100800 */
[----:B------:R-:W-:-:S02]  /*a520*/  ISETP.GT.U32.AND P5, PT, R56, R10, PT ;  /* 0x0000000a3800720c */ /* 0x000fc40003fa4070 */
[--C-:B------:R-:W-:Y:S01]  /*a530*/  @!P6 IMAD.IADD R5, R5, 0x1, -R56.reuse ;  /* 0x000000010505e824 */ /* 0x100fe200078e0a38 */
[----:B------:R-:W-:Y:S02]  /*a540*/  ISETP.GT.U32.AND P6, PT, R56, R2, PT ;  /* 0x000000023800720c */ /* 0x000fe40003fc4070 */
[----:B------:R-:W-:Y:S01]  /*a550*/  IABS R6, R39 ;  /* 0x0000002700067213 */ /* 0x000fe20000000000 */
[----:B0-----:R-:W3:Y:S04]  /*a560*/  LDL.LU R61, [R1+0x7cb4] ;  /* 0x007cb400013d7983 */ /* 0x001ee80000300800 */
[----:B------:R0:W-:Y:S01]  /*a570*/  STL [R1+0x764], R8 ;  /* 0x0007640801007387 */ /* 0x0001e20000100800 */
[----:B------:R-:W-:-:S03]  /*a580*/  @!P0 IMAD.IADD R4, R4, 0x1, -R56 ;  /* 0x0000000104048824 */ /* 0x000fc600078e0a38 */
[----:B------:R1:W-:Y:S01]  /*a590*/  STL [R1+0x760], R7 ;  /* 0x0007600701007387 */ /* 0x0003e20000100800 */
[----:B0-----:R-:W-:Y:S01]  /*a5a0*/  IMAD.HI.U32 R8, R15, R0, RZ ;  /* 0x000000000f087227 */ /* 0x001fe200078e00ff */
[----:B------:R-:W-:-:S03]  /*a5b0*/  ISETP.GE.AND P2, PT, R36, RZ, PT ;  /* 0x000000ff2400720c */ /* 0x000fc60003f46270 */
[----:B------:R-:W-:Y:S02]  /*a5c0*/  IMAD.MOV R8, RZ, RZ, -R8 ;  /* 0x000000ffff087224 */ /* 0x000fe400078e0a08 */
[----:B-1----:R-:W-:Y:S02]  /*a5d0*/  IMAD.MOV.U32 R7, RZ, RZ, R6 ;  /* 0x000000ffff077224 */ /* 0x002fe400078e0006 */
[----:B------:R-:W-:Y:S01]  /*a5e0*/  @!P3 IMAD.MOV R4, RZ, RZ, -R4 ;  /* 0x000000ffff04b224 */ /* 0x000fe200078e0a04 */
[C---:B------:R-:W-:Y:S01]  /*a5f0*/  ISETP.GT.U32.AND P3, PT, R56.reuse, R5, PT ;  /* 0x000000053800720c */ /* 0x040fe20003f64070 */
[----:B------:R-:W-:Y:S01]  /*a600*/  IMAD.MOV.U32 R36, RZ, RZ, R9 ;  /* 0x000000ffff247224 */ /* 0x000fe200078e0009 */
[----:B------:R-:W-:Y:S01]  /*a610*/  IABS R6, R40 ;  /* 0x0000002800067213 */ /* 0x000fe20000000000 */
[----:B------:R-:W-:Y:S02]  /*a620*/  IMAD R0, R56, R8, R0 ;  /* 0x0000000838007224 */ /* 0x000fe400078e0200 */
[----:B------:R-:W-:-:S04]  /*a630*/  IMAD.HI.U32 R9, R15, R7, RZ ;  /* 0x000000070f097227 */ /* 0x000fc800078e00ff */
[--C-:B------:R-:W-:Y:S01]  /*a640*/  @!P5 IMAD.IADD R10, R10, 0x1, -R56.reuse ;  /* 0x000000010a0ad824 */ /* 0x100fe200078e0a38 */
[----:B------:R-:W-:Y:S01]  /*a650*/  ISETP.GE.AND P5, PT, R38, RZ, PT ;  /* 0x000000ff2600720c */ /* 0x000fe20003fa6270 */
[--C-:B------:R-:W-:Y:S01]  /*a660*/  @!P6 IMAD.IADD R2, R2, 0x1, -R56.reuse ;  /* 0x000000010202e824 */ /* 0x100fe200078e0a38 */
[C---:B------:R-:W-:Y:S01]  /*a670*/  ISETP.GT.U32.AND P6, PT, R56.reuse, R0, PT ;  /* 0x000000003800720c */ /* 0x040fe20003fc4070 */
[----:B------:R-:W-:Y:S01]  /*a680*/  IMAD.MOV R9, RZ, RZ, -R9 ;  /* 0x000000ffff097224 */ /* 0x000fe200078e0a09 */
[----:B------:R0:W-:Y:S01]  /*a690*/  STL [R1+0x75c], R4 ;  /* 0x00075c0401007387 */ /* 0x0001e20000100800 */
[----:B------:R-:W-:Y:S02]  /*a6a0*/  @!P3 IMAD.IADD R5, R5, 0x1, -R56 ;  /* 0x000000010505b824 */ /* 0x000fe400078e0a38 */
[----:B0-----:R-:W-:-:S05]  /*a6b0*/  IMAD R4, R56, R9, R7 ;  /* 0x0000000938047224 */ /* 0x001fca00078e0207 */
[----:B------:R-:W-:-:S03]  /*a6c0*/  ISETP.GT.U32.AND P3, PT, R56, R4, PT ;  /* 0x000000043800720c */ /* 0x000fc60003f64070 */
[----:B------:R-:W-:Y:S01]  /*a6d0*/  @!P6 IMAD.IADD R0, R0, 0x1, -R56 ;  /* 0x000000010000e824 */ /* 0x000fe200078e0a38 */
[----:B------:R-:W-:Y:S01]  /*a6e0*/  ISETP.GE.AND P0, PT, R37, RZ, PT ;  /* 0x000000ff2500720c */ /* 0x000fe20003f06270 */
[----:B------:R-:W-:Y:S02]  /*a6f0*/  IMAD.MOV.U32 R37, RZ, RZ, R10 ;  /* 0x000000ffff257224 */ /* 0x000fe400078e000a */
[----:B------:R-:W-:Y:S01]  /*a700*/  @!P2 IMAD.MOV R2, RZ, RZ, -R2 ;  /* 0x000000ffff02a224 */ /* 0x000fe200078e0a02 */
[----:B------:R-:W-:Y:S01]  /*a710*/  ISETP.GT.U32.AND P2, PT, R56, R0, PT ;  /* 0x000000003800720c */ /* 0x000fe20003f44070 */
[----:B------:R-:W-:Y:S01]  /*a720*/  @!P1 IMAD.MOV R37, RZ, RZ, -R37 ;  /* 0x000000ffff259224 */ /* 0x000fe200078e0a25 */
[----:B------:R-:W-:Y:S02]  /*a730*/  IABS R8, R42 ;  /* 0x0000002a00087213 */ /* 0x000fe40000000000 */
[----:B----4-:R-:W-:Y:S01]  /*a740*/  IABS R9, R43 ;  /* 0x0000002b00097213 */ /* 0x010fe20000000000 */
[----:B------:R-:W-:Y:S01]  /*a750*/  @!P3 IMAD.IADD R4, R4, 0x1, -R56 ;  /* 0x000000010404b824 */ /* 0x000fe200078e0a38 */
[----:B------:R0:W-:Y:S01]  /*a760*/  STL [R1+0x758], R37 ;  /* 0x0007582501007387 */ /* 0x0001e20000100800 */
[----:B------:R-:W-:Y:S01]  /*a770*/  ISETP.GE.AND P4, PT, R39, RZ, PT ;  /* 0x000000ff2700720c */ /* 0x000fe20003f86270 */
[----:B------:R-:W-:Y:S01]  /*a780*/  IMAD.MOV.U32 R39, RZ, RZ, R25 ;  /* 0x000000ffff277224 */ /* 0x000fe200078e0019 */
[----:B------:R-:W-:Y:S01]  /*a790*/  IABS R10, R44 ;  /* 0x0000002c000a7213 */ /* 0x000fe20000000000 */
[----:B------:R-:W-:Y:S01]  /*a7a0*/  IMAD.MOV.U32 R25, RZ, RZ, R13 ;  /* 0x000000ffff197224 */ /* 0x000fe200078e000d */
[----:B------:R-:W-:Y:S01]  /*a7b0*/  ISETP.GT.U32.AND P3, PT, R56, R4, PT ;  /* 0x000000043800720c */ /* 0x000fe20003f64070 */
[----:B------:R-:W-:-:S04]  /*a7c0*/  IMAD.HI.U32 R13, R15, R9, RZ ;  /* 0x000000090f0d7227 */ /* 0x000fc800078e00ff */
[----:B0-----:R-:W-:Y:S02]  /*a7d0*/  IMAD.MOV.U32 R37, RZ, RZ, R35 ;  /* 0x000000ffff257224 */ /* 0x001fe400078e0023 */
[----:B------:R-:W-:Y:S02]  /*a7e0*/  IMAD.MOV.U32 R35, RZ, RZ, R33 ;  /* 0x000000ffff237224 */ /* 0x000fe400078e0021 */
[----:B------:R-:W-:Y:S02]  /*a7f0*/  IMAD.MOV.U32 R33, RZ, RZ, R12 ;  /* 0x000000ffff217224 */ /* 0x000fe400078e000c */
[----:B------:R-:W-:Y:S01]  /*a800*/  IMAD.HI.U32 R12, R15, R8, RZ ;  /* 0x000000080f0c7227 */ /* 0x000fe200078e00ff */
[----:B------:R-:W-:-:S03]  /*a810*/  ISETP.GE.AND P1, PT, R40, RZ, PT ;  /* 0x000000ff2800720c */ /* 0x000fc60003f26270 */
[----:B------:R-:W-:Y:S01]  /*a820*/  IMAD.MOV.U32 R40, RZ, RZ, R18 ;  /* 0x000000ffff287224 */ /* 0x000fe200078e0012 */
[----:B------:R-:W-:Y:S01]  /*a830*/  IABS R7, R41 ;  /* 0x0000002900077213 */ /* 0x000fe20000000000 */
[----:B------:R-:W-:Y:S02]  /*a840*/  IMAD.MOV.U32 R18, RZ, RZ, R14 ;  /* 0x000000ffff127224 */ /* 0x000fe400078e000e */
[----:B------:R-:W-:Y:S02]  /*a850*/  IMAD.MOV R12, RZ, RZ, -R12 ;  /* 0x000000ffff0c7224 */ /* 0x000fe400078e0a0c */
[----:B------:R-:W-:-:S04]  /*a860*/  IMAD.HI.U32 R14, R15, R10, RZ ;  /* 0x0000000a0f0e7227 */ /* 0x000fc800078e00ff */
[----:B------:R-:W-:Y:S02]  /*a870*/  IMAD.MOV R13, RZ, RZ, -R13 ;  /* 0x000000ffff0d7224 */ /* 0x000fe400078e0a0d */
[----:B------:R-:W-:Y:S02]  /*a880*/  @!P2 IMAD.IADD R0, R0, 0x1, -R56 ;  /* 0x000000010000a824 */ /* 0x000fe400078e0a38 */
[----:B------:R-:W-:Y:S01]  /*a890*/  @!P0 IMAD.MOV R5, RZ, RZ, -R5 ;  /* 0x000000ffff058224 */ /* 0x000fe200078e0a05 */
[----:B------:R-:W-:Y:S01]  /*a8a0*/  ISETP.GE.AND P0, PT, R41, RZ, PT ;  /* 0x000000ff2900720c */ /* 0x000fe20003f06270 */
[C---:B------:R-:W-:Y:S02]  /*a8b0*/  IMAD R8, R56.reuse, R12, R8 ;  /* 0x0000000c38087224 */ /* 0x040fe400078e0208 */
[----:B------:R-:W-:Y:S02]  /*a8c0*/  IMAD.MOV R14, RZ, RZ, -R14 ;  /* 0x000000ffff0e7224 */ /* 0x000fe400078e0a0e */
[----:B------:R-:W-:-:S02]  /*a8d0*/  IMAD R9, R56, R13, R9 ;  /* 0x0000000d38097224 */ /* 0x000fc400078e0209 */
[----:B------:R-:W-:Y:S02]  /*a8e0*/  IMAD.MOV.U32 R41, RZ, RZ, R0 ;  /* 0x000000ffff297224 */ /* 0x000fe400078e0000 */
[----:B------:R-:W-:Y:S01]  /*a8f0*/  @!P3 IMAD.IADD R4, R4, 0x1, -R56 ;  /* 0x000000010404b824 */ /* 0x000fe200078e0a38 */
[C---:B------:R-:W-:Y:S01]  /*a900*/  ISETP.GT.U32.AND P3, PT, R56.reuse, R8, PT ;  /* 0x000000083800720c */ /* 0x040fe20003f64070 */
[C---:B------:R-:W-:Y:S02]  /*a910*/  IMAD R10, R56.reuse, R14, R10 ;  /* 0x0000000e380a7224 */ /* 0x040fe400078e020a */
[----:B------:R-:W-:Y:S01]  /*a920*/  @!P5 IMAD.MOV R41, RZ, RZ, -R41 ;  /* 0x000000ffff29d224 */ /* 0x000fe200078e0a29 */
[----:B------:R-:W-:Y:S01]  /*a930*/  ISETP.GT.U32.AND P5, PT, R56, R9, PT ;  /* 0x000000093800720c */ /* 0x000fe20003fa4070 */
[----:B------:R0:W-:Y:S04]  /*a940*/  STL [R1+0x754], R2 ;  /* 0x0007540201007387 */ /* 0x0001e80000100800 */
[----:B------:R1:W-:Y:S01]  /*a950*/  STL [R1+0x750], R5 ;  /* 0x0007500501007387 */ /* 0x0003e20000100800 */
[----:B0-----:R-:W-:Y:S01]  /*a960*/  IABS R2, R45 ;  /* 0x0000002d00027213 */ /* 0x001fe20000000000 */
[----:B-1----:R-:W-:Y:S01]  /*a970*/  IMAD.MOV.U32 R5, RZ, RZ, R4 ;  /* 0x000000ffff057224 */ /* 0x002fe200078e0004 */
[----:B------:R-:W-:-:S03]  /*a980*/  IABS R4, R46 ;  /* 0x0000002e00047213 */ /* 0x000fc60000000000 */
[----:B------:R-:W-:-:S04]  /*a990*/  IMAD.HI.U32 R0, R15, R2, RZ ;  /* 0x000000020f007227 */ /* 0x000fc800078e00ff */
[----:B------:R-:W-:Y:S01]  /*a9a0*/  @!P4 IMAD.MOV R5, RZ, RZ, -R5 ;  /* 0x000000ffff05c224 */ /* 0x000fe200078e0a05 */
[----:B------:R-:W-:Y:S01]  /*a9b0*/  STL [R1+0x74c], R41 ;  /* 0x00074c2901007387 */ /* 0x000fe20000100800 */
[--C-:B------:R-:W-:Y:S02]  /*a9c0*/  @!P3 IMAD.IADD R8, R8, 0x1, -R56.reuse ;  /* 0x000000010808b824 */ /* 0x100fe400078e0a38 */
[----:B------:R-:W-:Y:S01]  /*a9d0*/  @!P5 IMAD.IADD R9, R9, 0x1, -R56 ;  /* 0x000000010909d824 */ /* 0x000fe200078e0a38 */
[----:B------:R0:W-:Y:S02]  /*a9e0*/  STL [R1+0x748], R5 ;  /* 0x0007480501007387 */ /* 0x0001e40000100800 */
[----:B------:R-:W-:Y:S01]  /*a9f0*/  ISETP.GT.U32.AND P5, PT, R56, R8, PT ;  /* 0x000000083800720c */ /* 0x000fe20003fa4070 */
[----:B0-----:R-:W-:Y:S02]  /*aa00*/  IMAD.MOV R5, RZ, RZ, -R0 ;  /* 0x000000ffff057224 */ /* 0x001fe400078e0a00 */
[----:B------:R-:W-:-:S02]  /*aa10*/  IMAD.MOV.U32 R0, RZ, RZ, R4 ;  /* 0x000000ffff007224 */ /* 0x000fc400078e0004 */
[----:B--2---:R-:W-:Y:S02]  /*aa20*/  IMAD.MOV.U32 R38, RZ, RZ, R11 ;  /* 0x000000ffff267224 */ /* 0x004fe400078e000b */
[----:B------:R-:W-:-:S04]  /*aa30*/  IMAD.HI.U32 R11, R15, R6, RZ ;  /* 0x000000060f0b7227 */ /* 0x000fc800078e00ff */
[----:B------:R-:W-:-:S04]  /*aa40*/  IMAD.MOV R11, RZ, RZ, -R11 ;  /* 0x000000ffff0b7224 */ /* 0x000fc800078e0a0b */
[----:B------:R-:W-:-:S05]  /*aa50*/  IMAD R6, R56, R11, R6 ;  /* 0x0000000b38067224 */ /* 0x000fca00078e0206 */
[----:B------:R-:W-:Y:S01]  /*aa60*/  ISETP.GT.U32.AND P6, PT, R56, R6, PT ;  /* 0x000000063800720c */ /* 0x000fe20003fc4070 */
[----:B------:R-:W-:-:S12]  /*aa70*/  IMAD.HI.U32 R11, R15, R7, RZ ;  /* 0x000000070f0b7227 */ /* 0x000fd800078e00ff */
[----:B------:R-:W-:-:S05]  /*aa80*/  @!P6 IMAD.IADD R6, R6, 0x1, -R56 ;  /* 0x000000010606e824 */ /* 0x000fca00078e0a38 */
[----:B------:R-:W-:Y:S01]  /*aa90*/  ISETP.GT.U32.AND P6, PT, R56, R6, PT ;  /* 0x000000063800720c */ /* 0x000fe20003fc4070 */
[----:B------:R-:W-:-:S04]  /*aaa0*/  IMAD.MOV R11, RZ, RZ, -R11 ;  /* 0x000000ffff0b7224 */ /* 0x000fc800078e0a0b */
[----:B------:R-:W-:-:S08]  /*aab0*/  IMAD R7, R56, R11, R7 ;  /* 0x0000000b38077224 */ /* 0x000fd000078e0207 */
[----:B------:R-:W-:Y:S01]  /*aac0*/  @!P6 IMAD.IADD R6, R6, 0x1, -R56 ;  /* 0x000000010606e824 */ /* 0x000fe200078e0a38 */
[C---:B------:R-:W-:Y:S02]  /*aad0*/  ISETP.GT.U32.AND P6, PT, R56.reuse, R10, PT ;  /* 0x0000000a3800720c */ /* 0x040fe40003fc4070 */
[C---:B------:R-:W-:Y:S01]  /*aae0*/  ISETP.GT.U32.AND P2, PT, R56.reuse, R7, PT ;  /* 0x000000073800720c */ /* 0x040fe20003f44070 */
[----:B------:R-:W-:Y:S02]  /*aaf0*/  IMAD R2, R56, R5, R2 ;  /* 0x0000000538027224 */ /* 0x000fe400078e0202 */
[----:B------:R-:W-:-:S08]  /*ab00*/  IMAD.HI.U32 R5, R15, R0, RZ ;  /* 0x000000000f057227 */ /* 0x000fd000078e00ff */
[--C-:B------:R-:W-:Y:S01]  /*ab10*/  @!P6 IMAD.IADD R10, R10, 0x1, -R56.reuse ;  /* 0x000000010a0ae824 */ /* 0x100fe200078e0a38 */
[----:B------:R-:W-:Y:S01]  /*ab20*/  ISETP.GT.U32.AND P6, PT, R56, R9, PT ;  /* 0x000000093800720c */ /* 0x000fe20003fc4070 */
[----:B------:R-:W-:Y:S02]  /*ab30*/  @!P2 IMAD.IADD R7, R7, 0x1, -R56 ;  /* 0x000000010707a824 */ /* 0x000fe400078e0a38 */
[----:B------:R-:W-:-:S03]  /*ab40*/  IMAD.MOV R5, RZ, RZ, -R5 ;  /* 0x000000ffff057224 */ /* 0x000fc600078e0a05 */
[C---:B------:R-:W-:Y:S01]  /*ab50*/  ISETP.GT.U32.AND P3, PT, R56.reuse, R7, PT ;  /* 0x000000073800720c */ /* 0x040fe20003f64070 */
[----:B------:R-:W-:Y:S02]  /*ab60*/  IMAD R0, R56, R5, R0 ;  /* 0x0000000538007224 */ /* 0x000fe400078e0200 */
[----:B------:R-:W-:Y:S01]  /*ab70*/  @!P5 IMAD.IADD R8, R8, 0x1, -R56 ;  /* 0x000000010808d824 */ /* 0x000fe200078e0a38 */
[----:B------:R-:W-:-:S03]  /*ab80*/  ISETP.GT.U32.AND P5, PT, R56, R2, PT ;  /* 0x000000023800720c */ /* 0x000fc60003fa4070 */
[----:B------:R-:W-:Y:S01]  /*ab90*/  @!P6 IMAD.IADD R9, R9, 0x1, -R56 ;  /* 0x000000010909e824 */ /* 0x000fe200078e0a38 */
[----:B------:R-:W-:Y:S01]  /*aba0*/  ISETP.GT.U32.AND P6, PT, R56, R0, PT ;  /* 0x000000003800720c */ /* 0x000fe20003fc4070 */
[----:B------:R-:W-:-:S04]  /*abb0*/  IMAD.MOV.U32 R11, RZ, RZ, R6 ;  /* 0x000000ffff0b7224 */ /* 0x000fc800078e0006 */
[----:B------:R-:W-:Y:S01]  /*abc0*/  @!P1 IMAD.MOV R11, RZ, RZ, -R11 ;  /* 0x000000ffff0b9224 */ /* 0x000fe200078e0a0b */
[----:B------:R-:W-:Y:S01]  /*abd0*/  ISETP.GT.U32.AND P1, PT, R56, R10, PT ;  /* 0x0000000a3800720c */ /* 0x000fe20003f24070 */
[--C-:B------:R-:W-:Y:S02]  /*abe0*/  @!P3 IMAD.IADD R7, R7, 0x1, -R56.reuse ;  /* 0x000000010707b824 */ /* 0x100fe400078e0a38 */
[--C-:B------:R-:W-:Y:S02]  /*abf0*/  @!P5 IMAD.IADD R2, R2, 0x1, -R56.reuse ;  /* 0x000000010202d824 */ /* 0x100fe400078e0a38 */
[----:B------:R-:W-:Y:S01]  /*ac00*/  IMAD.MOV.U32 R13, RZ, RZ, R7 ;  /* 0x000000ffff0d7224 */ /* 0x000fe200078e0007 */
[----:B------:R-:W-:Y:S01]  /*ac10*/  ISETP.GE.AND P4, PT, R42, RZ, PT ;  /* 0x000000ff2a00720c */ /* 0x000fe20003f86270 */
[----:B------:R-:W-:Y:S01]  /*ac20*/  @!P6 IMAD.IADD R0, R0, 0x1, -R56 ;  /* 0x000000010000e824 */ /* 0x000fe200078e0a38 */
[----:B------:R-:W-:Y:S01]  /*ac30*/  ISETP.GE.AND P2, PT, R43, RZ, PT ;  /* 0x000000ff2b00720c */ /* 0x000fe20003f46270 */
[----:B------:R-:W-:Y:S01]  /*ac40*/  @!P0 IMAD.MOV R13, RZ, RZ, -R13 ;  /* 0x000000ffff0d8224 */ /* 0x000fe200078e0a0d */
[----:B------:R-:W-:-:S02]  /*ac50*/  ISETP.GE.AND P3, PT, R44, RZ, PT ;  /* 0x000000ff2c00720c */ /* 0x000fc40003f66270 */
[C---:B------:R-:W-:Y:S02]  /*ac60*/  ISETP.GT.U32.AND P0, PT, R56.reuse, R2, PT ;  /* 0x000000023800720c */ /* 0x040fe40003f04070 */
[----:B------:R-:W-:Y:S01]  /*ac70*/  ISETP.GT.U32.AND P6, PT, R56, R0, PT ;  /* 0x000000003800720c */ /* 0x000fe20003fc4070 */
[----:B------:R-:W-:Y:S01]  /*ac80*/  @!P1 IMAD.IADD R10, R10, 0x1, -R56 ;  /* 0x000000010a0a9824 */ /* 0x000fe200078e0a38 */
[----:B------:R-:W-:Y:S02]  /*ac90*/  ISETP.GE.AND P1, PT, R45, RZ, PT ;  /* 0x000000ff2d00720c */ /* 0x000fe40003f26270 */
[----:B------:R-:W-:Y:S01]  /*aca0*/  ISETP.GE.AND P5, PT, R46, RZ, PT ;  /* 0x000000ff2e00720c */ /* 0x000fe20003fa6270 */
[----:B------:R-:W-:Y:S02]  /*acb0*/  IMAD.MOV.U32 R7, RZ, RZ, R10 ;  /* 0x000000ffff077224 */ /* 0x000fe400078e000a */
[----:B------:R-:W-:Y:S02]  /*acc0*/  @!P4 IMAD.MOV R8, RZ, RZ, -R8 ;  /* 0x000000ffff08c224 */ /* 0x000fe400078e0a08 */
[----:B------:R-:W-:Y:S01]  /*acd0*/  @!P2 IMAD.MOV R9, RZ, RZ, -R9 ;  /* 0x000000ffff09a224 */ /* 0x000fe200078e0a09 */
[----:B------:R-:W-:Y:S01]  /*ace0*/  STL [R1+0x744], R11 ;  /* 0x0007440b01007387 */ /* 0x000fe20000100800 */
[----:B------:R-:W-:-:S02]  /*acf0*/  @!P3 IMAD.MOV R7, RZ, RZ, -R7 ;  /* 0x000000ffff07b224 */ /* 0x000fc400078e0a07 */
[--C-:B------:R-:W-:Y:S01]  /*ad00*/  @!P0 IMAD.IADD R2, R2, 0x1, -R56.reuse ;  /* 0x0000000102028824 */ /* 0x100fe200078e0a38 */
[----:B------:R-:W-:Y:S01]  /*ad10*/  STL [R1+0x740], R13 ;  /* 0x0007400d01007387 */ /* 0x000fe20000100800 */
[----:B------:R-:W-:-:S03]  /*ad20*/  @!P6 IMAD.IADD R0, R0, 0x1, -R56 ;  /* 0x000000010000e824 */ /* 0x000fc600078e0a38 */
[----:B------:R0:W-:Y:S04]  /*ad30*/  STL [R1+0x73c], R8 ;  /* 0x00073c0801007387 */ /* 0x0001e80000100800 */
[----:B------:R-:W-:Y:S04]  /*ad40*/  STL [R1+0x738], R9 ;  /* 0x0007380901007387 */ /* 0x000fe80000100800 */
[----:B------:R1:W-:Y:S01]  /*ad50*/  STL [R1+0x734], R7 ;  /* 0x0007340701007387 */ /* 0x0003e20000100800 */
[----:B0-----:R-:W-:Y:S01]  /*ad60*/  IMAD.MOV.U32 R8, RZ, RZ, R2 ;  /* 0x000000ffff087224 */ /* 0x001fe200078e0002 */
[----:B------:R-:W-:-:S03]  /*ad70*/  IABS R4, R47 ;  /* 0x0000002f00047213 */ /* 0x000fc60000000000 */
[----:B------:R-:W-:Y:S02]  /*ad80*/  @!P1 IMAD.MOV R8, RZ, RZ, -R8 ;  /* 0x000000ffff089224 */ /* 0x000fe400078e0a08 */
[----:B-1----:R-:W-:Y:S01]  /*ad90*/  IMAD.MOV.U32 R7, RZ, RZ, R0 ;  /* 0x000000ffff077224 */ /* 0x002fe200078e0000 */
[----:B------:R-:W-:-:S03]  /*ada0*/  ISETP.GE.AND P2, PT, R47, RZ, PT ;  /* 0x000000ff2f00720c */ /* 0x000fc60003f46270 */
[----:B------:R-:W-:Y:S01]  /*adb0*/  @!P5 IMAD.MOV R7, RZ, RZ, -R7 ;  /* 0x000000ffff07d224 */ /* 0x000fe200078e0a07 */
[----:B------:R-:W-:Y:S01]  /*adc0*/  STL [R1+0x730], R8 ;  /* 0x0007300801007387 */ /* 0x000fe20000100800 */
[----:B------:R-:W-:Y:S02]  /*add0*/  IMAD.MOV.U32 R47, RZ, RZ, R39 ;  /* 0x000000ffff2f7224 */ /* 0x000fe400078e0027 */
[----:B------:R-:W-:Y:S01]  /*ade0*/  IMAD.MOV.U32 R39, RZ, RZ, R25 ;  /* 0x000000ffff277224 */ /* 0x000fe200078e0019 */
[----:B------:R0:W-:Y:S01]  /*adf0*/  STL [R1+0x72c], R7 ;  /* 0x00072c0701007387 */ /* 0x0001e20000100800 */
[----:B------:R-:W-:-:S03]  /*ae00*/  IMAD.MOV.U32 R25, RZ, RZ, R27 ;  /* 0x000000ffff197224 */ /* 0x000fc600078e001b */
[----:B------:R-:W2:Y:S01]  /*ae10*/  LDL.LU R27, [R1+0x48] ;  /* 0x00004800011b7983 */ /* 0x000ea20000300800 */
[----:B------:R-:W-:Y:S01]  /*ae20*/  IABS R11, R48 ;  /* 0x00000030000b7213 */ /* 0x000fe20000000000 */
[----:B------:R-:W-:-:S04]  /*ae30*/  IMAD.HI.U32 R6, R15, R4, RZ ;  /* 0x000000040f067227 */ /* 0x000fc800078e00ff */
[----:B------:R-:W-:-:S04]  /*ae40*/  IMAD.HI.U32 R12, R15, R11, RZ ;  /* 0x0000000b0f0c7227 */ /* 0x000fc800078e00ff */
[----:B------:R-:W-:Y:S02]  /*ae50*/  IMAD.MOV R6, RZ, RZ, -R6 ;  /* 0x000000ffff067224 */ /* 0x000fe400078e0a06 */
[----:B------:R-:W-:Y:S02]  /*ae60*/  IMAD.MOV R12, RZ, RZ, -R12 ;  /* 0x000000ffff0c7224 */ /* 0x000fe400078e0a0c */
[C---:B------:R-:W-:Y:S02]  /*ae70*/  IMAD R4, R56.reuse, R6, R4 ;  /* 0x0000000638047224 */ /* 0x040fe400078e0204 */
[----:B------:R-:W-:-:S03]  /*ae80*/  IMAD R11, R56, R12, R11 ;  /* 0x0000000c380b7224 */ /* 0x000fc600078e020b */
[C---:B------:R-:W-:Y:S02]  /*ae90*/  ISETP.GT.U32.AND P4, PT, R56.reuse, R4, PT ;  /* 0x000000043800720c */ /* 0x040fe40003f84070 */
[----:B------:R-:W-:Y:S02]  /*aea0*/  ISETP.GT.U32.AND P6, PT, R56, R11, PT ;  /* 0x0000000b3800720c */ /* 0x000fe40003fc4070 */
[----:B------:R-:W-:-:S09]  /*aeb0*/  IABS R5, R49 ;  /* 0x0000003100057213 */ /* 0x000fd20000000000 */
[--C-:B------:R-:W-:Y:S02]  /*aec0*/  @!P4 IMAD.IADD R4, R4, 0x1, -R56.reuse ;  /* 0x000000010404c824 */ /* 0x100fe400078e0a38 */
[----:B------:R-:W-:Y:S02]  /*aed0*/  @!P6 IMAD.IADD R11, R11, 0x1, -R56 ;  /* 0x000000010b0be824 */ /* 0x000fe400078e0a38 */
[----:B------:R-:W-:Y:S01]  /*aee0*/  IMAD.HI.U32 R6, R15, R5, RZ ;  /* 0x000000050f067227 */ /* 0x000fe200078e00ff */
[C---:B------:R-:W-:Y:S02]  /*aef0*/  ISETP.GT.U32.AND P4, PT, R56.reuse, R4, PT ;  /* 0x000000043800720c */ /* 0x040fe40003f84070 */
[----:B------:R-:W-:Y:S01]  /*af00*/  ISETP.GT.U32.AND P6, PT, R56, R11, PT ;  /* 0x0000000b3800720c */ /* 0x000fe20003fc4070 */
[----:B------:R-:W-:Y:S01]  /*af10*/  IMAD.MOV R6, RZ, RZ, -R6 ;  /* 0x000000ffff067224 */ /* 0x000fe200078e0a06 */
[----:B0-----:R-:W-:Y:S02]  /*af20*/  IABS R7, R60 ;  /* 0x0000003c00077213 */ /* 0x001fe40000000000 */
[----:B------:R-:W-:Y:S01]  /*af30*/  ISETP.GE.AND P3, PT, R48, RZ, PT ;  /* 0x000000ff3000720c */ /* 0x000fe20003f66270 */
[----:B------:R-:W-:-:S02]  /*af40*/  IMAD R5, R56, R6, R5 ;  /* 0x0000000638057224 */ /* 0x000fc400078e0205 */
[----:B------:R-:W-:-:S04]  /*af50*/  IMAD.HI.U32 R6, R15, R7, RZ ;  /* 0x000000070f067227 */ /* 0x000fc800078e00ff */
[----:B------:R-:W-:Y:S02]  /*af60*/  @!P4 IMAD.IADD R4, R4, 0x1, -R56 ;  /* 0x000000010404c824 */ /* 0x000fe400078e0a38 */
[----:B------:R-:W-:Y:S02]  /*af70*/  IMAD.MOV R6, RZ, RZ, -R6 ;  /* 0x000000ffff067224 */ /* 0x000fe400078e0a06 */
[----:B------:R-:W-:Y:S02]  /*af80*/  @!P6 IMAD.IADD R11, R11, 0x1, -R56 ;  /* 0x000000010b0be824 */ /* 0x000fe400078e0a38 */
[----:B------:R-:W-:Y:S02]  /*af90*/  IMAD.MOV.U32 R46, RZ, RZ, R40 ;  /* 0x000000ffff2e7224 */ /* 0x000fe400078e0028 */
[----:B------:R-:W-:Y:S02]  /*afa0*/  IMAD.MOV.U32 R14, RZ, RZ, R4 ;  /* 0x000000ffff0e7224 */ /* 0x000fe400078e0004 */
[----:B------:R-:W-:-:S02]  /*afb0*/  IMAD R6, R56, R6, R7 ;  /* 0x0000000638067224 */ /* 0x000fc400078e0207 */
[----:B------:R-:W-:Y:S02]  /*afc0*/  IMAD.MOV.U32 R40, RZ, RZ, R18 ;  /* 0x000000ffff287224 */ /* 0x000fe400078e0012 */
[----:B------:R-:W-:Y:S02]  /*afd0*/  IMAD.MOV.U32 R7, RZ, RZ, R11 ;  /* 0x000000ffff077224 */ /* 0x000fe400078e000b */
[----:B------:R-:W-:Y:S02]  /*afe0*/  IMAD.MOV.U32 R18, RZ, RZ, R16 ;  /* 0x000000ffff127224 */ /* 0x000fe400078e0010 */
[----:B------:R-:W-:Y:S02]  /*aff0*/  IMAD.MOV.U32 R16, RZ, RZ, R57 ;  /* 0x000000ffff107224 */ /* 0x000fe400078e0039 */
[----:B------:R-:W4:Y:S01]  /*b000*/  LDL.LU R57, [R1+0x11c] ;  /* 0x00011c0001397983 */ /* 0x000f220000300800 */
[----:B------:R-:W-:Y:S02]  /*b010*/  @!P2 IMAD.MOV R14, RZ, RZ, -R14 ;  /* 0x000000ffff0ea224 */ /* 0x000fe400078e0a0e */
[----:B------:R-:W-:Y:S01]  /*b020*/  @!P3 IMAD.MOV R7, RZ, RZ, -R7 ;  /* 0x000000ffff07b224 */ /* 0x000fe200078e0a07 */
[----:B------:R-:W3:Y:S01]  /*b030*/  LDL.LU R43, [R1] ;  /* 0x00000000012b7983 */ /* 0x000ee20000300800 */
[----:B------:R-:W-:-:S02]  /*b040*/  IMAD.MOV.U32 R42, RZ, RZ, R39 ;  /* 0x000000ffff2a7224 */ /* 0x000fc400078e0027 */
[----:B------:R-:W-:Y:S01]  /*b050*/  IMAD.MOV.U32 R39, RZ, RZ, R36 ;  /* 0x000000ffff277224 */ /* 0x000fe200078e0024 */
[----:B------:R-:W-:Y:S01]  /*b060*/  STL [R1+0x728], R14 ;  /* 0x0007280e01007387 */ /* 0x000fe20000100800 */
[----:B------:R-:W-:-:S03]  /*b070*/  IMAD.MOV.U32 R45, RZ, RZ, R38 ;  /* 0x000000ffff2d7224 */ /* 0x000fc600078e0026 */
[----:B------:R0:W-:Y:S01]  /*b080*/  STL [R1+0x20c], R7 ;  /* 0x00020c0701007387 */ /* 0x0001e20000100800 */
[----:B------:R-:W-:-:S03]  /*b090*/  IMAD.MOV.U32 R38, RZ, RZ, R35 ;  /* 0x000000ffff267224 */ /* 0x000fc600078e0023 */
[----:B------:R-:W3:Y:S01]  /*b0a0*/  LDL.LU R36, [R1+0x28] ;  /* 0x0000280001247983 */ /* 0x000ee20000300800 */
[----:B------:R-:W-:Y:S01]  /*b0b0*/  IABS R12, R50 ;  /* 0x00000032000c7213 */ /* 0x000fe20000000000 */
[----:B--2---:R-:W-:Y:S02]  /*b0c0*/  IMAD.MOV.U32 R35, RZ, RZ, R27 ;  /* 0x000000ffff237224 */ /* 0x004fe400078e001b */
[----:B------:R-:W2:Y:S02]  /*b0d0*/  LDL.LU R27, [R1+0x40] ;  /* 0x00004000011b7983 */ /* 0x000ea40000300800 */
[----:B------:R-:W-:-:S04]  /*b0e0*/  IMAD.HI.U32 R0, R15, R12, RZ ;  /* 0x0000000c0f007227 */ /* 0x000fc800078e00ff */
[----:B------:R-:W-:Y:S01]  /*b0f0*/  IMAD.MOV R0, RZ, RZ, -R0 ;  /* 0x000000ffff007224 */ /* 0x000fe200078e0a00 */
[----:B------:R-:W-:-:S03]  /*b100*/  ISETP.GT.U32.AND P4, PT, R56, R5, PT ;  /* 0x000000053800720c */ /* 0x000fc60003f84070 */
[----:B------:R-:W-:Y:S01]  /*b110*/  IMAD R12, R56, R0, R12 ;  /* 0x00000000380c7224 */ /* 0x000fe200078e020c */
[----:B------:R-:W-:-:S04]  /*b120*/  IABS R10, R51 ;  /* 0x00000033000a7213 */ /* 0x000fc80000000000 */
[----:B------:R-:W-:Y:S01]  /*b130*/  ISETP.GT.U32.AND P6, PT, R56, R12, PT ;  /* 0x0000000c3800720c */ /* 0x000fe20003fc4070 */
[----:B------:R-:W-:Y:S01]  /*b140*/  IMAD.HI.U32 R2, R15, R10, RZ ;  /* 0x0000000a0f027227 */ /* 0x000fe200078e00ff */
[----:B------:R-:W-:-:S03]  /*b150*/  IABS R9, R58 ;  /* 0x0000003a00097213 */ /* 0x000fc60000000000 */
[----:B------:R-:W-:Y:S01]  /*b160*/  @!P4 IMAD.IADD R5, R5, 0x1, -R56 ;  /* 0x000000010505c824 */ /* 0x000fe200078e0a38 */
[----:B------:R-:W-:Y:S01]  /*b170*/  IABS R8, R59 ;  /* 0x0000003b00087213 */ /* 0x000fe20000000000 */
[----:B------:R-:W-:Y:S02]  /*b180*/  IMAD.MOV R2, RZ, RZ, -R2 ;  /* 0x000000ffff027224 */ /* 0x000fe400078e0a02 */
[----:B------:R-:W-:-:S04]  /*b190*/  IMAD.HI.U32 R0, R15, R9, RZ ;  /* 0x000000090f007227 */ /* 0x000fc800078e00ff */
[----:B------:R-:W-:Y:S01]  /*b1a0*/  @!P6 IMAD.IADD R12, R12, 0x1, -R56 ;  /* 0x000000010c0ce824 */ /* 0x000fe200078e0a38 */
[C---:B------:R-:W-:Y:S01]  /*b1b0*/  ISETP.GT.U32.AND P6, PT, R56.reuse, R5, PT ;  /* 0x000000053800720c */ /* 0x040fe20003fc4070 */
[C---:B------:R-:W-:Y:S02]  /*b1c0*/  IMAD R2, R56.reuse, R2, R10 ;  /* 0x0000000238027224 */ /* 0x040fe400078e020a */
[----:B------:R-:W-:Y:S01]  /*b1d0*/  IMAD.HI.U32 R13, R15, R8, RZ ;  /* 0x000000080f0d7227 */ /* 0x000fe200078e00ff */
[----:B------:R-:W-:-:S03]  /*b1e0*/  ISETP.GT.U32.AND P2, PT, R56, R12, PT ;  /* 0x0000000c3800720c */ /* 0x000fc60003f44070 */
[----:B------:R-:W-:Y:S01]  /*b1f0*/  IMAD.MOV R0, RZ, RZ, -R0 ;  /* 0x000000ffff007224 */ /* 0x000fe200078e0a00 */
[C---:B------:R-:W-:Y:S01]  /*b200*/  ISETP.GT.U32.AND P3, PT, R56.reuse, R2, PT ;  /* 0x000000023800720c */ /* 0x040fe20003f64070 */
[----:B------:R-:W-:Y:S02]  /*b210*/  IMAD.MOV R13, RZ, RZ, -R13 ;  /* 0x000000ffff0d7224 */ /* 0x000fe400078e0a0d */
[C---:B------:R-:W-:Y:S02]  /*b220*/  IMAD R0, R56.reuse, R0, R9 ;  /* 0x0000000038007224 */ /* 0x040fe400078e0209 */
[C---:B------:R-:W-:Y:S02]  /*b230*/  IMAD R8, R56.reuse, R13, R8 ;  /* 0x0000000d38087224 */ /* 0x040fe400078e0208 */
[--C-:B------:R-:W-:Y:S01]  /*b240*/  @!P6 IMAD.IADD R5, R5, 0x1, -R56.reuse ;  /* 0x000000010505e824 */ /* 0x100fe200078e0a38 */
[----:B------:R-:W-:Y:S01]  /*b250*/  ISETP.GT.U32.AND P6, PT, R56, R0, PT ;  /* 0x000000003800720c */ /* 0x000fe20003fc4070 */
[----:B------:R-:W-:Y:S01]  /*b260*/  @!P2 IMAD.IADD R12, R12, 0x1, -R56 ;  /* 0x000000010c0ca824 */ /* 0x000fe200078e0a38 */
[----:B------:R-:W-:-:S02]  /*b270*/  ISETP.GT.U32.AND P2, PT, R56, R8, PT ;  /* 0x000000083800720c */ /* 0x000fc40003f44070 */
[----:B------:R-:W-:Y:S01]  /*b280*/  ISETP.GE.AND P0, PT, R49, RZ, PT ;  /* 0x000000ff3100720c */ /* 0x000fe20003f06270 */
[----:B------:R-:W-:Y:S01]  /*b290*/  @!P3 IMAD.IADD R2, R2, 0x1, -R56 ;  /* 0x000000010202b824 */ /* 0x000fe200078e0a38 */
[----:B------:R-:W-:Y:S01]  /*b2a0*/  ISETP.GT.U32.AND P3, PT, R56, R6, PT ;  /* 0x000000063800720c */ /* 0x000fe20003f64070 */
[----:B------:R-:W-:Y:S01]  /*b2b0*/  IMAD.MOV.U32 R44, RZ, RZ, R5 ;  /* 0x000000ffff2c7224 */ /* 0x000fe200078e0005 */
[----:B------:R-:W-:-:S05]  /*b2c0*/  IABS R10, R47 ;  /* 0x0000002f000a7213 */ /* 0x000fca0000000000 */
[--C-:B------:R-:W-:Y:S02]  /*b2d0*/  @!P6 IMAD.IADD R0, R0, 0x1, -R56.reuse ;  /* 0x000000010000e824 */ /* 0x100fe400078e0a38 */
[----:B------:R-:W-:Y:S02]  /*b2e0*/  @!P2 IMAD.IADD R8, R8, 0x1, -R56 ;  /* 0x000000010808a824 */ /* 0x000fe400078e0a38 */
[----:B------:R-:W-:Y:S01]  /*b2f0*/  @!P0 IMAD.MOV R44, RZ, RZ, -R44 ;  /* 0x000000ffff2c8224 */ /* 0x000fe200078e0a2c */
[C---:B------:R-:W-:Y:S01]  /*b300*/  ISETP.GT.U32.AND P0, PT, R56.reuse, R0, PT ;  /* 0x000000003800720c */ /* 0x040fe20003f04070 */
[----:B0-----:R-:W-:Y:S01]  /*b310*/  IMAD.HI.U32 R7, R15, R10, RZ ;  /* 0x0000000a0f077227 */ /* 0x001fe200078e00ff */
[----:B------:R-:W-:-:S03]  /*b320*/  ISETP.GT.U32.AND P2, PT, R56, R2, PT ;  /* 0x000000023800720c */ /* 0x000fc60003f44070 */
[----:B------:R-:W-:Y:S01]  /*b330*/  @!P3 IMAD.IADD R6, R6, 0x1, -R56 ;  /* 0x000000010606b824 */ /* 0x000fe200078e0a38 */
[----:B------:R-:W-:Y:S01]  /*b340*/  ISETP.GT.U32.AND P3, PT, R56, R8, PT ;  /* 0x000000083800720c */ /* 0x000fe20003f64070 */
[----:B------:R-:W-:Y:S01]  /*b350*/  IMAD.MOV R7, RZ, RZ, -R7 ;  /* 0x000000ffff077224 */ /* 0x000fe200078e0a07 */
[----:B------:R-:W-:Y:S02]  /*b360*/  ISETP.GE.AND P1, PT, R50, RZ, PT ;  /* 0x000000ff3200720c */ /* 0x000fe40003f26270 */
[----:B------:R-:W-:Y:S01]  /*b370*/  ISETP.GE.AND P5, PT, R51, RZ, PT ;  /* 0x000000ff3300720c */ /* 0x000fe20003fa6270 */
[----:B------:R-:W-:Y:S02]  /*b380*/  IMAD R7, R56, R7, R10 ;  /* 0x0000000738077224 */ /* 0x000fe400078e020a */
[----:B------:R-:W-:Y:S01]  /*b390*/  @!P0 IMAD.IADD R0, R0, 0x1, -R56 ;  /* 0x0000000100008824 */ /* 0x000fe200078e0a38 */
[----:B------:R-:W-:Y:S01]  /*b3a0*/  ISETP.GE.AND P4, PT, R58, RZ, PT ;  /* 0x000000ff3a00720c */ /* 0x000fe20003f86270 */
[----:B------:R-:W-:Y:S01]  /*b3b0*/  IMAD.MOV.U32 R5, RZ, RZ, R12 ;  /* 0x000000ffff057224 */ /* 0x000fe200078e000c */
[----:B------:R-:W-:Y:S01]  /*b3c0*/  ISETP.GT.U32.AND P0, PT, R56, R7, PT ;  /* 0x000000073800720c */ /* 0x000fe20003f04070 */
[----:B------:R-:W-:-:S02]  /*b3d0*/  IMAD.MOV.U32 R41, RZ, RZ, R40 ;  /* 0x000000ffff297224 */ /* 0x000fc400078e0028 */
[--C-:B------:R-:W-:Y:S02]  /*b3e0*/  @!P2 IMAD.IADD R2, R2, 0x1, -R56.reuse ;  /* 0x000000010202a824 */ /* 0x100fe400078e0a38 */
[----:B------:R-:W-:Y:S01]  /*b3f0*/  @!P3 IMAD.IADD R8, R8, 0x1, -R56 ;  /* 0x000000010808b824 */ /* 0x000fe200078e0a38 */
[----:B------:R-:W-:Y:S01]  /*b400*/  ISETP.GE.AND P3, PT, R59, RZ, PT ;  /* 0x000000ff3b00720c */ /* 0x000fe20003f66270 */
[----:B------:R-:W-:Y:S02]  /*b410*/  IMAD.MOV.U32 R40, RZ, RZ, R37 ;  /* 0x000000ffff287224 */ /* 0x000fe400078e0025 */
[----:B------:R-:W-:Y:S02]  /*b420*/  IMAD.MOV.U32 R37, RZ, RZ, R16 ;  /* 0x000000ffff257224 */ /* 0x000fe400078e0010 */
[----:B----4-:R-:W-:Y:S02]  /*b430*/  IMAD.MOV.U32 R16, RZ, RZ, R57 ;  /* 0x000000ffff107224 */ /* 0x010fe400078e0039 */
[----:B------:R-:W-:Y:S01]  /*b440*/  @!P1 IMAD.MOV R5, RZ, RZ, -R5 ;  /* 0x000000ffff059224 */ /* 0x000fe200078e0a05 */
[----:B------:R-:W4:Y:S01]  /*b450*/  LDL.LU R57, [R1+0x34] ;  /* 0x0000340001397983 */ /* 0x000f220000300800 */
[----:B------:R-:W-:-:S03]  /*b460*/  @!P5 IMAD.MOV R2, RZ, RZ, -R2 ;  /* 0x000000ffff02d224 */ /* 0x000fc600078e0a02 */
[----:B------:R0:W-:Y:S01]  /*b470*/  STL [R1+0x21c], R44 ;  /* 0x00021c2c01007387 */ /* 0x0001e20000100800 */
[----:B------:R-:W-:-:S03]  /*b480*/  @!P0 IMAD.IADD R7, R7, 0x1, -R56 ;  /* 0x0000000107078824 */ /* 0x000fc600078e0a38 */
[----:B------:R-:W-:Y:S01]  /*b490*/  STL [R1+0x220], R5 ;  /* 0x0002200501007387 */ /* 0x000fe20000100800 */
[----:B0-----:R-:W-:Y:S02]  /*b4a0*/  IMAD.MOV.U32 R44, RZ, RZ, R40 ;  /* 0x000000ffff2c7224 */ /* 0x001fe400078e0028 */
[----:B------:R-:W-:Y:S01]  /*b4b0*/  IMAD.MOV.U32 R40, RZ, RZ, R39 ;  /* 0x000000ffff287224 */ /* 0x000fe200078e0027 */
[----:B------:R0:W-:Y:S01]  /*b4c0*/  STL [R1+0x234], R2 ;  /* 0x0002340201007387 */ /* 0x0001e20000100800 */
[----:B------:R-:W-:Y:S02]  /*b4d0*/  IMAD.MOV.U32 R39, RZ, RZ, R38 ;  /* 0x000000ffff277224 */ /* 0x000fe400078e0026 */
[----:B------:R-:W-:Y:S02]  /*b4e0*/  IMAD.MOV.U32 R38, RZ, RZ, R37 ;  /* 0x000000ffff267224 */ /* 0x000fe400078e0025 */
[----:B---3--:R-:W-:Y:S01]  /*b4f0*/  IMAD.MOV.U32 R37, RZ, RZ, R36 ;  /* 0x000000ffff257224 */ /* 0x008fe200078e0024 */
[----:B------:R-:W-:Y:S01]  /*b500*/  IABS R4, R43 ;  /* 0x0000002b00047213 */ /* 0x000fe20000000000 */
[----:B------:R-:W-:Y:S01]  /*b510*/  IMAD.MOV.U32 R36, RZ, RZ, R35 ;  /* 0x000000ffff247224 */ /* 0x000fe200078e0023 */
[----:B------:R-:W-:Y:S01]  /*b520*/  ISETP.GE.AND P0, PT, R43, RZ, PT ;  /* 0x000000ff2b00720c */ /* 0x000fe20003f06270 */
[----:B0-----:R-:W-:-:S02]  /*b530*/  IMAD.MOV.U32 R2, RZ, RZ, R8 ;  /* 0x000000ffff027224 */ /* 0x001fc400078e0008 */
[----:B------:R-:W-:Y:S02]  /*b540*/  @!P4 IMAD.MOV R0, RZ, RZ, -R0 ;  /* 0x000000ffff00c224 */ /* 0x000fe400078e0a00 */
[----:B------:R-:W-:Y:S02]  /*b550*/  IMAD.MOV.U32 R35, RZ, RZ, R34 ;  /* 0x000000ffff237224 */ /* 0x000fe400078e0022 */
[----:B------:R-:W-:Y:S02]  /*b560*/  IMAD.MOV.U32 R34, RZ, RZ, R32 ;  /* 0x000000ffff227224 */ /* 0x000fe400078e0020 */
[----:B------:R-:W-:Y:S02]  /*b570*/  IMAD.MOV.U32 R43, RZ, RZ, R40 ;  /* 0x000000ffff2b7224 */ /* 0x000fe400078e0028 */
[----:B------:R-:W-:Y:S02]  /*b580*/  @!P3 IMAD.MOV R2, RZ, RZ, -R2 ;  /* 0x000000ffff02b224 */ /* 0x000fe400078e0a02 */
[----:B------:R-:W-:-:S02]  /*b590*/  IMAD.MOV.U32 R40, RZ, RZ, R39 ;  /* 0x000000ffff287224 */ /* 0x000fc400078e0027 */
[----:B------:R-:W-:Y:S01]  /*b5a0*/  IMAD.MOV.U32 R39, RZ, RZ, R38 ;  /* 0x000000ffff277224 */ /* 0x000fe200078e0026 */
[----:B------:R0:W-:Y:S01]  /*b5b0*/  STL [R1+0x238], R0 ;  /* 0x0002380001007387 */ /* 0x0001e20000100800 */
[----:B------:R-:W-:Y:S02]  /*b5c0*/  IMAD.MOV.U32 R38, RZ, RZ, R37 ;  /* 0x000000ffff267224 */ /* 0x000fe400078e0025 */
[----:B------:R-:W-:Y:S02]  /*b5d0*/  IMAD.MOV.U32 R37, RZ, RZ, R35 ;  /* 0x000000ffff257224 */ /* 0x000fe400078e0023 */
[----:B------:R-:W-:Y:S02]  /*b5e0*/  IMAD.MOV.U32 R35, RZ, RZ, R34 ;  /* 0x000000ffff237224 */ /* 0x000fe400078e0022 */
[----:B--2---:R-:W-:Y:S02]  /*b5f0*/  IMAD.MOV.U32 R32, RZ, RZ, R27 ;  /* 0x000000ffff207224 */ /* 0x004fe400078e001b */
[----:B------:R-:W2:Y:S02]  /*b600*/  LDL.LU R27, [R1+0x90] ;  /* 0x00009000011b7983 */ /* 0x000ea40000300800 */
[----:B------:R-:W-:-:S02]  /*b610*/  IMAD.MOV.U32 R34, RZ, RZ, R32 ;  /* 0x000000ffff227224 */ /* 0x000fc400078e0020 */
[----:B------:R1:W-:Y:S04]  /*b620*/  STL [R1+0x2fc], R2 ;  /* 0x0002fc0201007387 */ /* 0x0003e80000100800 */
[----:B------:R-:W3:Y:S01]  /*b630*/  LDL.LU R32, [R1+0x30] ;  /* 0x0000300001207983 */ /* 0x000ee20000300800 */
[----:B------:R-:W-:-:S05]  /*b640*/  IABS R13, R61 ;  /* 0x0000003d000d7213 */ /* 0x000fca0000000000 */
[----:B------:R-:W-:-:S04]  /*b650*/  IMAD.HI.U32 R14, R15, R13, RZ ;  /* 0x0000000d0f0e7227 */ /* 0x000fc800078e00ff */
[----:B------:R-:W-:-:S04]  /*b660*/  IMAD.MOV R14, RZ, RZ, -R14 ;  /* 0x000000ffff0e7224 */ /* 0x000fc800078e0a0e */
[----:B------:R-:W-:-:S05]  /*b670*/  IMAD R14, R56, R14, R13 ;  /* 0x0000000e380e7224 */ /* 0x000fca00078e020d */
[----:B------:R-:W-:Y:S01]  /*b680*/  ISETP.GT.U32.AND P6, PT, R56, R14, PT ;  /* 0x0000000e3800720c */ /* 0x000fe20003fc4070 */
[----:B------:R-:W-:Y:S01]  /*b690*/  IMAD.MOV.U32 R11, RZ, RZ, R4 ;  /* 0x000000ffff0b7224 */ /* 0x000fe200078e0004 */
[----:B------:R-:W-:-:S03]  /*b6a0*/  IABS R9, R46 ;  /* 0x0000002e00097213 */ /* 0x000fc60000000000 */
[----:B------:R-:W-:-:S04]  /*b6b0*/  IMAD.HI.U32 R4, R15, R11, RZ ;  /* 0x0000000b0f047227 */ /* 0x000fc800078e00ff */
[----:B------:R-:W-:Y:S02]  /*b6c0*/  IMAD.MOV R4, RZ, RZ, -R4 ;  /* 0x000000ffff047224 */ /* 0x000fe400078e0a04 */
[----:B------:R-:W-:-:S04]  /*b6d0*/  IMAD.HI.U32 R13, R15, R9, RZ ;  /* 0x000000090f0d7227 */ /* 0x000fc800078e00ff */
[----:B------:R-:W-:Y:S01]  /*b6e0*/  @!P6 IMAD.IADD R14, R14, 0x1, -R56 ;  /* 0x000000010e0ee824 */ /* 0x000fe200078e0a38 */
[C---:B------:R-:W-:Y:S01]  /*b6f0*/  ISETP.GT.U32.AND P6, PT, R56.reuse, R6, PT ;  /* 0x000000063800720c */ /* 0x040fe20003fc4070 */
[C---:B------:R-:W-:Y:S02]  /*b700*/  IMAD R4, R56.reuse, R4, R11 ;  /* 0x0000000438047224 */ /* 0x040fe400078e020b */
[----:B------:R-:W-:Y:S01]  /*b710*/  IMAD.MOV R13, RZ, RZ, -R13 ;  /* 0x000000ffff0d7224 */ /* 0x000fe200078e0a0d */
[C---:B------:R-:W-:Y:S02]  /*b720*/  ISETP.GT.U32.AND P1, PT, R56.reuse, R14, PT ;  /* 0x0000000e3800720c */ /* 0x040fe40003f24070 */
[C---:B------:R-:W-:Y:S01]  /*b730*/  ISETP.GT.U32.AND P2, PT, R56.reuse, R4, PT ;  /* 0x000000043800720c */ /* 0x040fe20003f44070 */
[----:B------:R-:W-:Y:S01]  /*b740*/  IMAD R9, R56, R13, R9 ;  /* 0x0000000d38097224 */ /* 0x000fe200078e0209 */
[----:B------:R-:W-:-:S05]  /*b750*/  IABS R10, R45 ;  /* 0x0000002d000a7213 */ /* 0x000fca0000000000 */
[----:B------:R-:W-:Y:S01]  /*b760*/  @!P6 IMAD.IADD R6, R6, 0x1, -R56 ;  /* 0x000000010606e824 */ /* 0x000fe200078e0a38 */
[C---:B------:R-:W-:Y:S01]  /*b770*/  ISETP.GT.U32.AND P6, PT, R56.reuse, R9, PT ;  /* 0x000000093800720c */ /* 0x040fe20003fc4070 */
[----:B------:R-:W-:Y:S01]  /*b780*/  IMAD.HI.U32 R11, R15, R10, RZ ;  /* 0x0000000a0f0b7227 */ /* 0x000fe200078e00ff */
[----:B------:R-:W-:-:S03]  /*b790*/  ISETP.GT.U32.AND P5, PT, R56, R7, PT ;  /* 0x000000073800720c */ /* 0x000fc60003fa4070 */
[--C-:B------:R-:W-:Y:S01]  /*b7a0*/  @!P1 IMAD.IADD R14, R14, 0x1, -R56.reuse ;  /* 0x000000010e0e9824 */ /* 0x100fe200078e0a38 */
[----:B------:R-:W-:Y:S01]  /*b7b0*/  ISETP.GE.AND P1, PT, R60, RZ, PT ;  /* 0x000000ff3c00720c */ /* 0x000fe20003f26270 */
[----:B------:R-:W-:Y:S02]  /*b7c0*/  IMAD.MOV R11, RZ, RZ, -R11 ;  /* 0x000000ffff0b7224 */ /* 0x000fe400078e0a0b */
[----:B------:R-:W-:Y:S01]  /*b7d0*/  @!P2 IMAD.IADD R4, R4, 0x1, -R56 ;  /* 0x000000010404a824 */ /* 0x000fe200078e0a38 */
[----:B------:R-:W-:Y:S01]  /*b7e0*/  ISETP.GE.AND P2, PT, R61, RZ, PT ;  /* 0x000000ff3d00720c */ /* 0x000fe20003f46270 */
[C---:B------:R-:W-:Y:S02]  /*b7f0*/  IMAD R10, R56.reuse, R11, R10 ;  /* 0x0000000b380a7224 */ /* 0x040fe400078e020a */
[----:B------:R-:W-:Y:S01]  /*b800*/  @!P6 IMAD.IADD R9, R9, 0x1, -R56 ;  /* 0x000000010909e824 */ /* 0x000fe200078e0a38 */
[C---:B------:R-:W-:Y:S01]  /*b810*/  ISETP.GT.U32.AND P6, PT, R56.reuse, R4, PT ;  /* 0x000000043800720c */ /* 0x040fe20003fc4070 */
[----:B0-----:R-:W-:Y:S01]  /*b820*/  IMAD.MOV.U32 R0, RZ, RZ, R6 ;  /* 0x000000ffff007224 */ /* 0x001fe200078e0006 */
[C---:B------:R-:W-:Y:S01]  /*b830*/  ISETP.GT.U32.AND P3, PT, R56.reuse, R10, PT ;  /* 0x0000000a3800720c */ /* 0x040fe20003f64070 */
[----:B-1----:R-:W-:Y:S01]  /*b840*/  IMAD.MOV.U32 R2, RZ, RZ, R14 ;  /* 0x000000ffff027224 */ /* 0x002fe200078e000e */
[----:B------:R-:W-:Y:S01]  /*b850*/  ISETP.GT.U32.AND P4, PT, R56, R9, PT ;  /* 0x000000093800720c */ /* 0x000fe20003f84070 */
[----:B------:R-:W-:Y:S01]  /*b860*/  @!P1 IMAD.MOV R0, RZ, RZ, -R0 ;  /* 0x000000ffff009224 */ /* 0x000fe200078e0a00 */
[----:B------:R-:W-:Y:S01]  /*b870*/  ISETP.GE.AND P1, PT, R47, RZ, PT ;  /* 0x000000ff2f00720c */ /* 0x000fe20003f26270 */
[----:B------:R-:W-:Y:S01]  /*b880*/  @!P5 IMAD.IADD R7, R7, 0x1, -R56 ;  /* 0x000000010707d824 */ /* 0x000fe200078e0a38 */
[----:B------:R-:W-:Y:S01]  /*b890*/  ISETP.GE.AND P5, PT, R45, RZ, PT ;  /* 0x000000ff2d00720c */ /* 0x000fe20003fa6270 */
[----:B------:R-:W-:-:S02]  /*b8a0*/  @!P2 IMAD.MOV R2, RZ, RZ, -R2 ;  /* 0x000000ffff02a224 */ /* 0x000fc400078e0a02 */
[----:B------:R-:W-:Y:S02]  /*b8b0*/  IMAD.MOV.U32 R45, RZ, RZ, R40 ;  /* 0x000000ffff2d7224 */ /* 0x000fe400078e0028 */
[----:B------:R-:W-:Y:S02]  /*b8c0*/  @!P6 IMAD.IADD R4, R4, 0x1, -R56 ;  /* 0x000000010404e824 */ /* 0x000fe400078e0a38 */
[----:B------:R-:W-:Y:S01]  /*b8d0*/  IMAD.MOV.U32 R40, RZ, RZ, R39 ;  /* 0x000000ffff287224 */ /* 0x000fe200078e0027 */
[----:B------:R-:W-:Y:S01]  /*b8e0*/  ISETP.GE.AND P6, PT, R46, RZ, PT ;  /* 0x000000ff2e00720c */ /* 0x000fe20003fc6270 */
[----:B------:R-:W-:Y:S01]  /*b8f0*/  IMAD.MOV.U32 R39, RZ, RZ, R38 ;  /* 0x000000ffff277224 */ /* 0x000fe200078e0026 */
[----:B------:R-:W-:Y:S01]  /*b900*/  STL [R1+0x310], R0 ;  /* 0x0003100001007387 */ /* 0x000fe20000100800 */
[----:B------:R-:W-:Y:S01]  /*b910*/  IMAD.MOV.U32 R38, RZ, RZ, R35 ;  /* 0x000000ffff267224 */ /* 0x000fe200078e0023 */
[----:B------:R-:W-:Y:S01]  /*b920*/  IABS R13, R41 ;  /* 0x00000029000d7213 */ /* 0x000fe20000000000 */
[----:B------:R-:W-:Y:S01]  /*b930*/  IMAD.MOV.U32 R35, RZ, RZ, R34 ;  /* 0x000000ffff237224 */ /* 0x000fe200078e0022 */
[----:B------:R0:W-:Y:S01]  /*b940*/  STL [R1+0x318], R2 ;  /* 0x0003180201007387 */ /* 0x0001e20000100800 */
[----:B------:R-:W-:Y:S01]  /*b950*/  @!P3 IMAD.IADD R10, R10, 0x1, -R56 ;  /* 0x000000010a0ab824 */ /* 0x000fe200078e0a38 */
[----:B------:R-:W-:Y:S01]  /*b960*/  ISETP.GE.AND P3, PT, R41, RZ, PT ;  /* 0x000000ff2900720c */ /* 0x000fe20003f66270 */
[----:B------:R-:W-:-:S02]  /*b970*/  @!P0 IMAD.MOV R4, RZ, RZ, -R4 ;  /* 0x000000ffff048224 */ /* 0x000fc400078e0a04 */
[----:B------:R-:W-:Y:S02]  /*b980*/  IMAD.MOV.U32 R41, RZ, RZ, R40 ;  /* 0x000000ffff297224 */ /* 0x000fe400078e0028 */
[----:B------:R-:W-:Y:S02]  /*b990*/  @!P4 IMAD.IADD R9, R9, 0x1, -R56 ;  /* 0x000000010909c824 */ /* 0x000fe400078e0a38 */
[----:B0-----:R-:W-:Y:S02]  /*b9a0*/  IMAD.MOV.U32 R2, RZ, RZ, R7 ;  /* 0x000000ffff027224 */ /* 0x001fe400078e0007 */
[----:B------:R-:W-:Y:S02]  /*b9b0*/  IMAD.MOV.U32 R40, RZ, RZ, R39 ;  /* 0x000000ffff287224 */ /* 0x000fe400078e0027 */
[----:B------:R-:W-:Y:S01]  /*b9c0*/  @!P1 IMAD.MOV R2, RZ, RZ, -R2 ;  /* 0x000000ffff029224 */ /* 0x000fe200078e0a02 */
[----:B------:R-:W-:Y:S01]  /*b9d0*/  ISETP.GE.AND P1, PT, R41, RZ, PT ;  /* 0x000000ff2900720c */ /* 0x000fe20003f26270 */
[----:B------:R-:W-:-:S04]  /*b9e0*/  IMAD.MOV.U32 R6, RZ, RZ, R9 ;  /* 0x000000ffff067224 */ /* 0x000fc800078e0009 */
[----:B------:R-:W-:Y:S01]  /*b9f0*/  @!P6 IMAD.MOV R6, RZ, RZ, -R6 ;  /* 0x000000ffff06e224 */ /* 0x000fe200078e0a06 */
[----:B------:R-:W-:Y:S02]  /*ba00*/  IABS R5, R42 ;  /* 0x0000002a00057213 */ /* 0x000fe40000000000 */
[----:B------:R-:W-:Y:S01]  /*ba10*/  ISETP.GE.AND P4, PT, R42, RZ, PT ;  /* 0x000000ff2a00720c */ /* 0x000fe20003f86270 */
[----:B---3--:R-:W-:Y:S02]  /*ba20*/  IMAD.MOV.U32 R34, RZ, RZ, R32 ;  /* 0x000000ffff227224 */ /* 0x008fe400078e0020 */
[----:B------:R-:W-:Y:S02]  /*ba30*/  IMAD.MOV.U32 R32, RZ, RZ, R31 ;  /* 0x000000ffff207224 */ /* 0x000fe400078e001f */
[----:B------:R-:W3:Y:S01]  /*ba40*/  LDL.LU R31, [R1+0x128] ;  /* 0x00012800011f7983 */ /* 0x000ee20000300800 */
[----:B------:R-:W-:-:S03]  /*ba50*/  IMAD.MOV.U32 R39, RZ, RZ, R34 ;  /* 0x000000ffff277224 */ /* 0x000fc600078e0022 */
[----:B------:R0:W-:Y:S01]  /*ba60*/  STL [R1+0x324], R4 ;  /* 0x0003240401007387 */ /* 0x0001e20000100800 */
[----:B------:R-:W-:Y:S01]  /*ba70*/  IMAD.MOV.U32 R34, RZ, RZ, R25 ;  /* 0x000000ffff227224 */ /* 0x000fe200078e0019 */
[----:B0-----:R-:W-:Y:S01]  /*ba80*/  IABS R4, R41 ;  /* 0x0000002900047213 */ /* 0x001fe20000000000 */
[----:B------:R-:W-:Y:S02]  /*ba90*/  IMAD.MOV.U32 R41, RZ, RZ, R40 ;  /* 0x000000ffff297224 */ /* 0x000fe400078e0028 */
[----:B------:R-:W-:Y:S02]  /*baa0*/  IMAD.MOV.U32 R40, RZ, RZ, R39 ;  /* 0x000000ffff287224 */ /* 0x000fe400078e0027 */
[----:B----4-:R-:W-:Y:S01]  /*bab0*/  IMAD.MOV.U32 R39, RZ, RZ, R57 ;  /* 0x000000ffff277224 */ /* 0x010fe200078e0039 */
[----:B------:R0:W-:Y:S01]  /*bac0*/  STL [R1+0x338], R2 ;  /* 0x0003380201007387 */ /* 0x0001e20000100800 */
[----:B------:R-:W-:Y:S02]  /*bad0*/  IMAD.MOV.U32 R47, RZ, RZ, R40 ;  /* 0x000000ffff2f7224 */ /* 0x000fe400078e0028 */
[----:B------:R-:W-:Y:S01]  /*bae0*/  IMAD.MOV.U32 R40, RZ, RZ, R39 ;  /* 0x000000ffff287224 */ /* 0x000fe200078e0027 */
[----:B------:R-:W4:Y:S01]  /*baf0*/  LDL.LU R25, [R1+0xd4] ;  /* 0x0000d40001197983 */ /* 0x000f220000300800 */
[----:B------:R-:W-:-:S02]  /*bb00*/  IMAD.MOV.U32 R39, RZ, RZ, R38 ;  /* 0x000000ffff277224 */ /* 0x000fc400078e0026 */
[----:B------:R-:W-:Y:S01]  /*bb10*/  IMAD.MOV.U32 R38, RZ, RZ, R37 ;  /* 0x000000ffff267224 */ /* 0x000fe200078e0025 */
[----:B------:R-:W2:Y:S01]  /*bb20*/  LDL.LU R57, [R1+0xd8] ;  /* 0x0000d80001397983 */ /* 0x000ea20000300800 */
[----:B------:R-:W-:Y:S02]  /*bb30*/  IMAD.MOV.U32 R37, RZ, RZ, R36 ;  /* 0x000000ffff257224 */ /* 0x000fe400078e0024 */
[----:B------:R-:W-:Y:S01]  /*bb40*/  IMAD.MOV.U32 R36, RZ, RZ, R35 ;  /* 0x000000ffff247224 */ /* 0x000fe200078e0023 */
[----:B------:R1:W-:Y:S04]  /*bb50*/  STL [R1+0x358], R6 ;  /* 0x0003580601007387 */ /* 0x0003e80000100800 */
[----:B------:R-:W2:Y:S04]  /*bb60*/  LDL.LU R42, [R1+0x2c] ;  /* 0x00002c00012a7983 */ /* 0x000ea80000300800 */
[----:B------:R-:W2:Y:S01]  /*bb70*/  LDL.LU R35, [R1+0x44] ;  /* 0x0000440001237983 */ /* 0x000ea20000300800 */
[----:B------:R-:W-:Y:S01]  /*bb80*/  ISETP.GT.U32.AND P0, PT, R56, R10, PT ;  /* 0x0000000a3800720c */ /* 0x000fe20003f04070 */
[----:B------:R-:W-:-:S02]  /*bb90*/  IMAD.MOV.U32 R46, RZ, RZ, R40 ;  /* 0x000000ffff2e7224 */ /* 0x000fc400078e0028 */
[----:B------:R-:W-:Y:S02]  /*bba0*/  IMAD.MOV.U32 R40, RZ, RZ, R39 ;  /* 0x000000ffff287224 */ /* 0x000fe400078e0027 */
[----:B------:R-:W-:Y:S02]  /*bbb0*/  IMAD.MOV.U32 R39, RZ, RZ, R38 ;  /* 0x000000ffff277224 */ /* 0x000fe400078e0026 */
[----:B------:R-:W-:-:S06]  /*bbc0*/  IMAD.MOV.U32 R38, RZ, RZ, R37 ;  /* 0x000000ffff267224 */ /* 0x000fcc00078e0025 */
[----:B------:R-:W-:Y:S02]  /*bbd0*/  @!P0 IMAD.IADD R10, R10, 0x1, -R56 ;  /* 0x000000010a0a8824 */ /* 0x000fe400078e0a38 */
[----:B------:R-:W-:Y:S02]  /*bbe0*/  IMAD.MOV.U32 R37, RZ, RZ, R36 ;  /* 0x000000ffff257224 */ /* 0x000fe400078e0024 */
[----:B------:R-:W-:-:S05]  /*bbf0*/  @!P5 IMAD.MOV R10, RZ, RZ, -R10 ;  /* 0x000000ffff0ad224 */ /* 0x000fca00078e0a0a */
[----:B------:R-:W-:Y:S01]  /*bc00*/  STL [R1+0x36c], R10 ;  /* 0x00036c0a01007387 */ /* 0x000fe20000100800 */
[----:B------:R-:W-:-:S04]  /*bc10*/  IMAD.HI.U32 R12, R15, R5, RZ ;  /* 0x000000050f0c7227 */ /* 0x000fc800078e00ff */
[----:B------:R-:W-:-:S04]  /*bc20*/  IMAD.MOV R12, RZ, RZ, -R12 ;  /* 0x000000ffff0c7224 */ /* 0x000fc800078e0a0c */
[----:B------:R-:W-:-:S05]  /*bc30*/  IMAD R5, R56, R12, R5 ;  /* 0x0000000c38057224 */ /* 0x000fca00078e0205 */
[----:B------:R-:W-:Y:S01]  /*bc40*/  ISETP.GT.U32.AND P2, PT, R56, R5, PT ;  /* 0x000000053800720c */ /* 0x000fe20003f44070 */
[----:B------:R-:W-:-:S04]  /*bc50*/  IMAD.HI.U32 R0, R15, R13, RZ ;  /* 0x0000000d0f007227 */ /* 0x000fc800078e00ff */
[----:B------:R-:W-:-:S04]  /*bc60*/  IMAD.MOV R0, RZ, RZ, -R0 ;  /* 0x000000ffff007224 */ /* 0x000fc800078e0a00 */
[----:B------:R-:W-:-:S04]  /*bc70*/  IMAD R0, R56, R0, R13 ;  /* 0x0000000038007224 */ /* 0x000fc800078e020d */
[----:B------:R-:W-:Y:S01]  /*bc80*/  @!P2 IMAD.IADD R5, R5, 0x1, -R56 ;  /* 0x000000010505a824 */ /* 0x000fe200078e0a38 */
[----:B------:R-:W-:-:S04]  /*bc90*/  ISETP.GT.U32.AND P6, PT, R56, R0, PT ;  /* 0x000000003800720c */ /* 0x000fc80003fc4070 */
[----:B------:R-:W-:Y:S01]  /*bca0*/  ISETP.GT.U32.AND P2, PT, R56, R5, PT ;  /* 0x000000053800720c */ /* 0x000fe20003f44070 */
[----:B--2---:R-:W-:Y:S02]  /*bcb0*/  IMAD.MOV.U32 R36, RZ, RZ, R35 ;  /* 0x000000ffff247224 */ /* 0x004fe400078e0023 */
[----:B------:R-:W-:Y:S02]  /*bcc0*/  IMAD.MOV.U32 R35, RZ, RZ, R32 ;  /* 0x000000ffff237224 */ /* 0x000fe400078e0020 */
[----:B------:R-:W-:Y:S02]  /*bcd0*/  IMAD.MOV.U32 R32, RZ, RZ, R23 ;  /* 0x000000ffff207224 */ /* 0x000fe400078e0017 */
[----:B------:R-:W2:Y:S01]  /*bce0*/  LDL.LU R23, [R1+0x6c] ;  /* 0x00006c0001177983 */ /* 0x000ea20000300800 */
[----:B0-----:R-:W-:Y:S01]  /*bcf0*/  IABS R2, R44 ;  /* 0x0000002c00027213 */ /* 0x001fe20000000000 */
[----:B-1----:R-:W-:-:S04]  /*bd00*/  IMAD.HI.U32 R6, R15, R4, RZ ;  /* 0x000000040f067227 */ /* 0x002fc800078e00ff */
[----:B------:R-:W-:-:S04]  /*bd10*/  IMAD.HI.U32 R7, R15, R2, RZ ;  /* 0x000000020f077227 */ /* 0x000fc800078e00ff */
[----:B------:R-:W-:Y:S02]  /*bd20*/  IMAD.MOV R6, RZ, RZ, -R6 ;  /* 0x000000ffff067224 */ /* 0x000fe400078e0a06 */
[----:B------:R-:W-:Y:S02]  /*bd30*/  @!P2 IMAD.IADD R5, R5, 0x1, -R56 ;  /* 0x000000010505a824 */ /* 0x000fe400078e0a38 */
[----:B------:R-:W-:Y:S02]  /*bd40*/  IMAD.MOV R7, RZ, RZ, -R7 ;  /* 0x000000ffff077224 */ /* 0x000fe400078e0a07 */
[----:B------:R-:W-:Y:S01]  /*bd50*/  IMAD R4, R56, R6, R4 ;  /* 0x0000000638047224 */ /* 0x000fe200078e0204 */
[----:B------:R-:W-:Y:S01]  /*bd60*/  IABS R8, R43 ;  /* 0x0000002b00087213 */ /* 0x000fe20000000000 */
[----:B------:R-:W-:Y:S02]  /*bd70*/  @!P6 IMAD.IADD R0, R0, 0x1, -R56 ;  /* 0x000000010000e824 */ /* 0x000fe400078e0a38 */
[C---:B------:R-:W-:Y:S01]  /*bd80*/  IMAD R2, R56.reuse, R7, R2 ;  /* 0x0000000738027224 */ /* 0x040fe200078e0202 */
[C---:B------:R-:W-:Y:S01]  /*bd90*/  ISETP.GT.U32.AND P5, PT, R56.reuse, R4, PT ;  /* 0x000000043800720c */ /* 0x040fe20003fa4070 */
[----:B------:R-:W-:Y:S01]  /*bda0*/  IMAD.MOV.U32 R12, RZ, RZ, R5 ;  /* 0x000000ffff0c7224 */ /* 0x000fe200078e0005 */
[----:B------:R-:W-:Y:S01]  /*bdb0*/  ISETP.GT.U32.AND P6, PT, R56, R0, PT ;  /* 0x000000003800720c */ /* 0x000fe20003fc4070 */
[----:B------:R-:W-:-:S04]  /*bdc0*/  IMAD.HI.U32 R11, R15, R8, RZ ;  /* 0x000000080f0b7227 */ /* 0x000fc800078e00ff */
[----:B------:R-:W-:Y:S01]  /*bdd0*/  @!P4 IMAD.MOV R12, RZ, RZ, -R12 ;  /* 0x000000ffff0cc224 */ /* 0x000fe200078e0a0c */
[----:B------:R-:W-:Y:S01]  /*bde0*/  ISETP.GT.U32.AND P4, PT, R56, R2, PT ;  /* 0x000000023800720c */ /* 0x000fe20003f84070 */
[----:B------:R-:W-:-:S04]  /*bdf0*/  IMAD.MOV R11, RZ, RZ, -R11 ;  /* 0x000000ffff0b7224 */ /* 0x000fc800078e0a0b */
[----:B------:R-:W-:Y:S01]  /*be00*/  IMAD R8, R56, R11, R8 ;  /* 0x0000000b38087224 */ /* 0x000fe200078e0208 */
[----:B------:R-:W-:Y:S01]  /*be10*/  IABS R5, R41 ;  /* 0x0000002900057213 */ /* 0x000fe20000000000 */
[--C-:B------:R-:W-:Y:S02]  /*be20*/  @!P5 IMAD.IADD R4, R4, 0x1, -R56.reuse ;  /* 0x000000010404d824 */ /* 0x100fe400078e0a38 */
[----:B------:R-:W-:Y:S01]  /*be30*/  @!P6 IMAD.IADD R0, R0, 0x1, -R56 ;  /* 0x000000010000e824 */ /* 0x000fe200078e0a38 */
[----:B------:R-:W-:Y:S01]  /*be40*/  ISETP.GT.U32.AND P6, PT, R56, R8, PT ;  /* 0x000000083800720c */ /* 0x000fe20003fc4070 */
[----:B------:R-:W-:-:S04]  /*be50*/  IMAD.HI.U32 R11, R15, R5, RZ ;  /* 0x000000050f0b7227 */ /* 0x000fc800078e00ff */
[----:B------:R-:W-:Y:S01]  /*be60*/  @!P4 IMAD.IADD R2, R2, 0x1, -R56 ;  /* 0x000000010202c824 */ /* 0x000fe200078e0a38 */
[----:B------:R-:W-:Y:S01]  /*be70*/  ISETP.GT.U32.AND P4, PT, R56, R4, PT ;  /* 0x000000043800720c */ /* 0x000fe20003f84070 */
[----:B------:R-:W-:-:S04]  /*be80*/  IMAD.MOV R11, RZ, RZ, -R11 ;  /* 0x000000ffff0b7224 */ /* 0x000fc800078e0a0b */
[----:B------:R-:W-:Y:S02]  /*be90*/  IMAD R5, R56, R11, R5 ;  /* 0x0000000b38057224 */ /* 0x000fe400078e0205 */
[----:B------:R-:W-:-:S06]  /*bea0*/  @!P6 IMAD.IADD R8, R8, 0x1, -R56 ;  /* 0x000000010808e824 */ /* 0x000fcc00078e0a38 */
[----:B------:R-:W-:Y:S01]  /*beb0*/  @!P4 IMAD.IADD R4, R4, 0x1, -R56 ;  /* 0x000000010404c824 */ /* 0x000fe200078e0a38 */
[C---:B------:R-:W-:Y:S02]  /*bec0*/  ISETP.GT.U32.AND P4, PT, R56.reuse, R5, PT ;  /* 0x000000053800720c */ /* 0x040fe40003f84070 */
[----:B------:R-:W-:Y:S01]  /*bed0*/  ISETP.GT.U32.AND P6, PT, R56, R8, PT ;  /* 0x000000083800720c */ /* 0x000fe20003fc4070 */
[----:B------:R0:W-:Y:S01]  /*bee0*/  STL [R1+0x374], R12 ;  /* 0x0003740c01007387 */ /* 0x0001e20000100800 */
[----:B------:R-:W-:Y:S01]  /*bef0*/  ISETP.GE.AND P0, PT, R44, RZ, PT ;  /* 0x000000ff2c00720c */ /* 0x000fe20003f06270 */
[----:B------:R-:W-:Y:S01]  /*bf00*/  IMAD.MOV.U32 R44, RZ, RZ, R40 ;  /* 0x000000ffff2c7224 */ /* 0x000fe200078e0028 */
[----:B------:R-:W-:Y:S01]  /*bf10*/  ISETP.GE.AND P2, PT, R43, RZ, PT ;  /* 0x000000ff2b00720c */ /* 0x000fe20003f46270 */
[----:B------:R-:W-:Y:S02]  /*bf20*/  IMAD.MOV.U32 R43, RZ, RZ, R39 ;  /* 0x000000ffff2b7224 */ /* 0x000fe400078e0027 */
[----:B------:R-:W-:-:S02]  /*bf30*/  IMAD.MOV.U32 R40, RZ, RZ, R36 ;  /* 0x000000ffff287224 */ /* 0x000fc400078e0024 */
[----:B0-----:R-:W-:Y:S02]  /*bf40*/  IMAD.MOV.U32 R12, RZ, RZ, R0 ;  /* 0x000000ffff0c7224 */ /* 0x001fe400078e0000 */
[----:B------:R-:W-:Y:S02]  /*bf50*/  IMAD.MOV.U32 R39, RZ, RZ, R37 ;  /* 0x000000ffff277224 */ /* 0x000fe400078e0025 */
[----:B------:R-:W-:Y:S02]  /*bf60*/  @!P3 IMAD.MOV R12, RZ, RZ, -R12 ;  /* 0x000000ffff0cb224 */ /* 0x000fe400078e0a0c */
[----:B------:R-:W-:Y:S02]  /*bf70*/  IMAD.MOV.U32 R37, RZ, RZ, R32 ;  /* 0x000000ffff257224 */ /* 0x000fe400078e0020 */
[--C-:B------:R-:W-:Y:S01]  /*bf80*/  @!P4 IMAD.IADD R5, R5, 0x1, -R56.reuse ;  /* 0x000000010505c824 */ /* 0x100fe200078e0a38 */
[----:B------:R-:W-:Y:S01]  /*bf90*/  ISETP.GE.AND P4, PT, R41, RZ, PT ;  /* 0x000000ff2900720c */ /* 0x000fe20003f86270 */
[----:B------:R-:W-:Y:S01]  /*bfa0*/  IMAD.MOV.U32 R32, RZ, RZ, R17 ;  /* 0x000000ffff207224 */ /* 0x000fe200078e0011 */
[----:B------:R-:W-:Y:S01]  /*bfb0*/  IABS R9, R45 ;  /* 0x0000002d00097213 */ /* 0x000fe20000000000 */
[----:B------:R-:W-:Y:S01]  /*bfc0*/  @!P6 IMAD.IADD R8, R8, 0x1, -R56 ;  /* 0x000000010808e824 */ /* 0x000fe200078e0a38 */
[----:B------:R-:W-:Y:S01]  /*bfd0*/  ISETP.GE.AND P6, PT, R45, RZ, PT ;  /* 0x000000ff2d00720c */ /* 0x000fe20003fc6270 */
[----:B------:R-:W-:-:S02]  /*bfe0*/  IMAD.MOV.U32 R41, RZ, RZ, R40 ;  /* 0x000000ffff297224 */ /* 0x000fc400078e0028 */
[----:B------:R-:W-:Y:S02]  /*bff0*/  IMAD.MOV.U32 R45, RZ, RZ, R39 ;  /* 0x000000ffff2d7224 */ /* 0x000fe400078e0027 */
[----:B------:R-:W-:Y:S02]  /*c000*/  IMAD.MOV.U32 R40, RZ, RZ, R38 ;  /* 0x000000ffff287224 */ /* 0x000fe400078e0026 */
[----:B------:R-:W-:Y:S02]  /*c010*/  IMAD.MOV.U32 R39, RZ, RZ, R33 ;  /* 0x000000ffff277224 */ /* 0x000fe400078e0021 */
[----:B--2---:R-:W-:Y:S02]  /*c020*/  IMAD.MOV.U32 R36, RZ, RZ, R23 ;  /* 0x000000ffff247224 */ /* 0x004fe400078e0017 */
[----:B------:R-:W-:Y:S02]  /*c030*/  IMAD.MOV.U32 R23, RZ, RZ, R53 ;  /* 0x000000ffff177224 */ /* 0x000fe400078e0035 */
[----:B------:R-:W2:Y:S04]  /*c040*/  LDL.LU R53, [R1+0xf4] ;  /* 0x0000f40001357983 */ /* 0x000ea80000300800 */
[----:B------:R-:W2:Y:S04]  /*c050*/  LDL.LU R17, [R1+0x88] ;  /* 0x0000880001117983 */ /* 0x000ea80000300800 */
[----:B------:R-:W-:Y:S04]  /*c060*/  STL [R1+0x380], R12 ;  /* 0x0003800c01007387 */ /* 0x000fe80000100800 */
[----:B------:R-:W2:Y:S04]  /*c070*/  LDL.LU R38, [R1+0x64] ;  /* 0x0000640001267983 */ /* 0x000ea80000300800 */
[----:B------:R-:W3:Y:S01]  /*c080*/  LDL.LU R33, [R1+0x68] ;  /* 0x0000680001217983 */ /* 0x000ee20000300800 */
[----:B------:R-:W-:-:S04]  /*c090*/  IMAD.HI.U32 R7, R15, R9, RZ ;  /* 0x000000090f077227 */ /* 0x000fc800078e00ff */
[----:B------:R-:W-:-:S04]  /*c0a0*/  IMAD.MOV R7, RZ, RZ, -R7 ;  /* 0x000000ffff077224 */ /* 0x000fc800078e0a07 */
[----:B------:R-:W-:-:S05]  /*c0b0*/  IMAD R9, R56, R7, R9 ;  /* 0x0000000738097224 */ /* 0x000fca00078e0209 */
[----:B------:R-:W-:Y:S02]  /*c0c0*/  ISETP.GT.U32.AND P5, PT, R56, R9, PT ;  /* 0x000000093800720c */ /* 0x000fe40003fa4070 */
[----:B------:R-:W-:-:S05]  /*c0d0*/  IABS R6, R42 ;  /* 0x0000002a00067213 */ /* 0x000fca0000000000 */
[----:B------:R-:W-:Y:S01]  /*c0e0*/  IMAD.HI.U32 R10, R15, R6, RZ ;  /* 0x000000060f0a7227 */ /* 0x000fe200078e00ff */
[----:B------:R-:W-:-:S03]  /*c0f0*/  IABS R7, R47 ;  /* 0x0000002f00077213 */ /* 0x000fc60000000000 */
[----:B------:R-:W-:Y:S02]  /*c100*/  IMAD.MOV R10, RZ, RZ, -R10 ;  /* 0x000000ffff0a7224 */ /* 0x000fe400078e0a0a */
[----:B------:R-:W-:Y:S02]  /*c110*/  @!P5 IMAD.IADD R9, R9, 0x1, -R56 ;  /* 0x000000010909d824 */ /* 0x000fe400078e0a38 */
[C---:B------:R-:W-:Y:S02]  /*c120*/  IMAD R6, R56.reuse, R10, R6 ;  /* 0x0000000a38067224 */ /* 0x040fe400078e0206 */
[----:B------:R-:W-:Y:S01]  /*c130*/  IMAD.HI.U32 R10, R15, R7, RZ ;  /* 0x000000070f0a7227 */ /* 0x000fe200078e00ff */
[----:B------:R-:W-:-:S03]  /*c140*/  ISETP.GT.U32.AND P5, PT, R56, R9, PT ;  /* 0x000000093800720c */ /* 0x000fc60003fa4070 */
[----:B------:R-:W-:Y:S01]  /*c150*/  IMAD.MOV R10, RZ, RZ, -R10 ;  /* 0x000000ffff0a7224 */ /* 0x000fe200078e0a0a */
[----:B------:R-:W-:-:S03]  /*c160*/  ISETP.GT.U32.AND P3, PT, R56, R2, PT ;  /* 0x000000023800720c */ /* 0x000fc60003f64070 */
[----:B------:R-:W-:-:S06]  /*c170*/  IMAD R7, R56, R10, R7 ;  /* 0x0000000a38077224 */ /* 0x000fcc00078e0207 */
[----:B------:R-:W-:Y:S01]  /*c180*/  @!P5 IMAD.IADD R9, R9, 0x1, -R56 ;  /* 0x000000010909d824 */ /* 0x000fe200078e0a38 */
[----:B------:R-:W-:-:S03]  /*c190*/  ISETP.GT.U32.AND P5, PT, R56, R7, PT ;  /* 0x000000073800720c */ /* 0x000fc60003fa4070 */
[----:B------:R-:W-:Y:S01]  /*c1a0*/  @!P3 IMAD.IADD R2, R2, 0x1, -R56 ;  /* 0x000000010202b824 */ /* 0x000fe200078e0a38 */
[----:B------:R-:W-:-:S03]  /*c1b0*/  ISETP.GT.U32.AND P3, PT, R56, R6, PT ;  /* 0x000000063800720c */ /* 0x000fc60003f64070 */
[----:B------:R-:W-:-:S06]  /*c1c0*/  @!P0 IMAD.MOV R2, RZ, RZ, -R2 ;  /* 0x000000ffff028224 */ /* 0x000fcc00078e0a02 */
[----:B------:R-:W-:Y:S02]  /*c1d0*/  @!P5 IMAD.IADD R7, R7, 0x1, -R56 ;  /* 0x000000010707d824 */ /* 0x000fe400078e0a38 */
[----:B------:R-:W-:-:S03]  /*c1e0*/  IMAD.MOV.U32 R13, RZ, RZ, R4 ;  /* 0x000000ffff0d7224 */ /* 0x000fc600078e0004 */
[----:B------:R-:W-:Y:S01]  /*c1f0*/  ISETP.GT.U32.AND P0, PT, R56, R7, PT ;  /* 0x000000073800720c */ /* 0x000fe20003f04070 */
[----:B------:R-:W-:Y:S01]  /*c200*/  @!P3 IMAD.IADD R6, R6, 0x1, -R56 ;  /* 0x000000010606b824 */ /* 0x000fe200078e0a38 */
[----:B------:R-:W-:Y:S01]  /*c210*/  ISETP.GE.AND P3, PT, R42, RZ, PT ;  /* 0x000000ff2a00720c */ /* 0x000fe20003f66270 */
[----:B------:R-:W-:Y:S02]  /*c220*/  IMAD.MOV.U32 R42, RZ, RZ, R40 ;  /* 0x000000ffff2a7224 */ /* 0x000fe400078e0028 */
[----:B------:R-:W-:Y:S02]  /*c230*/  IMAD.MOV.U32 R40, RZ, RZ, R39 ;  /* 0x000000ffff287224 */ /* 0x000fe400078e0027 */
[----:B------:R-:W-:Y:S01]  /*c240*/  @!P1 IMAD.MOV R13, RZ, RZ, -R13 ;  /* 0x000000ffff0d9224 */ /* 0x000fe200078e0a0d */
[----:B------:R-:W-:Y:S01]  /*c250*/  IABS R10, R43 ;  /* 0x0000002b000a7213 */ /* 0x000fe20000000000 */
[----:B------:R-:W-:-:S04]  /*c260*/  @!P2 IMAD.MOV R8, RZ, RZ, -R8 ;  /* 0x000000ffff08a224 */ /* 0x000fc800078e0a08 */
[----:B------:R-:W-:Y:S01]  /*c270*/  @!P0 IMAD.IADD R7, R7, 0x1, -R56 ;  /* 0x0000000107078824 */ /* 0x000fe200078e0a38 */
[----:B------:R-:W-:Y:S01]  /*c280*/  ISETP.GE.AND P0, PT, R43, RZ, PT ;  /* 0x000000ff2b00720c */ /* 0x000fe20003f06270 */
[----:B------:R-:W-:Y:S02]  /*c290*/  IMAD.MOV.U32 R43, RZ, RZ, R40 ;  /* 0x000000ffff2b7224 */ /* 0x000fe400078e0028 */
[----:B--2---:R-:W-:Y:S02]  /*c2a0*/  IMAD.MOV.U32 R39, RZ, RZ, R38 ;  /* 0x000000ffff277224 */ /* 0x004fe400078e0026 */
[----:B---3--:R-:W-:Y:S02]  /*c2b0*/  IMAD.MOV.U32 R38, RZ, RZ, R33 ;  /* 0x000000ffff267224 */ /* 0x008fe400078e0021 */
[----:B------:R-:W-:Y:S02]  /*c2c0*/  IMAD.MOV.U32 R33, RZ, RZ, R30 ;  /* 0x000000ffff217224 */ /* 0x000fe400078e001e */
[----:B------:R-:W-:-:S02]  /*c2d0*/  IMAD.MOV.U32 R30, RZ, RZ, R27 ;  /* 0x000000ffff1e7224 */ /* 0x000fc400078e001b */
[----:B------:R-:W2:Y:S04]  /*c2e0*/  LDL.LU R27, [R1+0xb0] ;  /* 0x0000b000011b7983 */ /* 0x000ea80000300800 */
[----:B------:R-:W-:Y:S04]  /*c2f0*/  STL [R1+0x394], R13 ;  /* 0x0003940d01007387 */ /* 0x000fe80000100800 */
[----:B------:R0:W-:Y:S01]  /*c300*/  STL [R1+0x3b8], R2 ;  /* 0x0003b80201007387 */ /* 0x0001e20000100800 */
[----:B------:R-:W-:Y:S02]  /*c310*/  IMAD.MOV.U32 R40, RZ, RZ, R38 ;  /* 0x000000ffff287224 */ /* 0x000fe400078e0026 */
[----:B------:R-:W-:-:S02]  /*c320*/  IMAD.MOV.U32 R38, RZ, RZ, R36 ;  /* 0x000000ffff267224 */ /* 0x000fc400078e0024 */
[----:B------:R-:W-:Y:S02]  /*c330*/  IMAD.MOV.U32 R36, RZ, RZ, R35 ;  /* 0x000000ffff247224 */ /* 0x000fe400078e0023 */
[----:B0-----:R-:W-:Y:S02]  /*c340*/  IMAD.MOV.U32 R2, RZ, RZ, R9 ;  /* 0x000000ffff027224 */ /* 0x001fe400078e0009 */
[----:B------:R-:W-:Y:S02]  /*c350*/  IMAD.MOV.U32 R35, RZ, RZ, R34 ;  /* 0x000000ffff237224 */ /* 0x000fe400078e0022 */
[----:B------:R-:W-:Y:S01]  /*c360*/  @!P6 IMAD.MOV R2, RZ, RZ, -R2 ;  /* 0x000000ffff02e224 */ /* 0x000fe200078e0a02 */
[----:B------:R-:W-:Y:S01]  /*c370*/  STL [R1+0x3c8], R8 ;  /* 0x0003c80801007387 */ /* 0x000fe20000100800 */
[----:B------:R-:W-:Y:S02]  /*c380*/  IMAD.MOV.U32 R34, RZ, RZ, R21 ;  /* 0x000000ffff227224 */ /* 0x000fe400078e0015 */
[----:B------:R-:W-:Y:S01]  /*c390*/  IMAD.MOV.U32 R21, RZ, RZ, R20 ;  /* 0x000000ffff157224 */ /* 0x000fe200078e0014 */
[----:B------:R0:W-:Y:S01]  /*c3a0*/  STL [R1+0x3d0], R2 ;  /* 0x0003d00201007387 */ /* 0x0001e20000100800 */
[----:B------:R-:W-:-:S03]  /*c3b0*/  IMAD.MOV.U32 R20, RZ, RZ, R19 ;  /* 0x000000ffff147224 */ /* 0x000fc600078e0013 */
[----:B------:R-:W3:Y:S01]  /*c3c0*/  LDL.LU R19, [R1+0x70] ;  /* 0x0000700001137983 */ /* 0x000ee20000300800 */
[----:B------:R-:W-:-:S05]  /*c3d0*/  IABS R0, R46 ;  /* 0x0000002e00007213 */ /* 0x000fca0000000000 */
[----:B------:R-:W-:-:S04]  /*c3e0*/  IMAD.HI.U32 R12, R15, R0, RZ ;  /* 0x000000000f0c7227 */ /* 0x000fc800078e00ff */
[----:B------:R-:W-:Y:S01]  /*c3f0*/  IMAD.MOV R12, RZ, RZ, -R12 ;  /* 0x000000ffff0c7224 */ /* 0x000fe200078e0a0c */
[----:B------:R-:W-:-:S03]  /*c400*/  ISETP.GT.U32.AND P5, PT, R56, R6, PT ;  /* 0x000000063800720c */ /* 0x000fc60003fa4070 */
[----:B------:R-:W-:Y:S02]  /*c410*/  IMAD R12, R56, R12, R0 ;  /* 0x0000000c380c7224 */ /* 0x000fe400078e0200 */
[----:B------:R-:W-:Y:S01]  /*c420*/  IMAD.HI.U32 R0, R15, R10, RZ ;  /* 0x0000000a0f007227 */ /* 0x000fe200078e00ff */
[----:B------:R-:W-:-:S03]  /*c430*/  IABS R11, R44 ;  /* 0x0000002c000b7213 */ /* 0x000fc60000000000 */
[----:B------:R-:W-:Y:S01]  /*c440*/  IMAD.MOV R0, RZ, RZ, -R0 ;  /* 0x000000ffff007224 */ /* 0x000fe200078e0a00 */
[----:B------:R-:W-:Y:S01]  /*c450*/  ISETP.GT.U32.AND P6, PT, R56, R12, PT ;  /* 0x0000000c3800720c */ /* 0x000fe20003fc4070 */
[----:B------:R-:W-:-:S04]  /*c460*/  IMAD.HI.U32 R4, R15, R11, RZ ;  /* 0x0000000b0f047227 */ /* 0x000fc800078e00ff */
[----:B------:R-:W-:Y:S02]  /*c470*/  IMAD R0, R56, R0, R10 ;  /* 0x0000000038007224 */ /* 0x000fe400078e020a */
[----:B------:R-:W-:Y:S02]  /*c480*/  IMAD.MOV R4, RZ, RZ, -R4 ;  /* 0x000000ffff047224 */ /* 0x000fe400078e0a04 */
[--C-:B------:R-:W-:Y:S01]  /*c490*/  @!P5 IMAD.IADD R6, R6, 0x1, -R56.reuse ;  /* 0x000000010606d824 */ /* 0x100fe200078e0a38 */
[C---:B------:R-:W-:Y:S01]  /*c4a0*/  ISETP.GT.U32.AND P5, PT, R56.reuse, R0, PT ;  /* 0x000000003800720c */ /* 0x040fe20003fa4070 */
[C---:B------:R-:W-:Y:S01]  /*c4b0*/  IMAD R11, R56.reuse, R4, R11 ;  /* 0x00000004380b7224 */ /* 0x040fe200078e020b */
[----:B------:R-:W-:Y:S01]  /*c4c0*/  ISETP.GT.U32.AND P1, PT, R56, R5, PT ;  /* 0x000000053800720c */ /* 0x000fe20003f24070 */
[----:B------:R-:W-:-:S03]  /*c4d0*/  @!P6 IMAD.IADD R12, R12, 0x1, -R56 ;  /* 0x000000010c0ce824 */ /* 0x000fc600078e0a38 */
[----:B------:R-:W-:-:S07]  /*c4e0*/  ISETP.GT.U32.AND P6, PT, R56, R11, PT ;  /* 0x0000000b3800720c */ /* 0x000fce0003fc4070 */
[--C-:B------:R-:W-:Y:S01]  /*c4f0*/  @!P5 IMAD.IADD R0, R0, 0x1, -R56.reuse ;  /* 0x000000010000d824 */ /* 0x100fe200078e0a38 */
[----:B------:R-:W-:Y:S01]  /*c500*/  ISETP.GT.U32.AND P5, PT, R56, R12, PT ;  /* 0x0000000c3800720c */ /* 0x000fe20003fa4070 */
[----:B------:R-:W-:Y:S01]  /*c510*/  @!P1 IMAD.IADD R5, R5, 0x1, -R56 ;  /* 0x0000000105059824 */ /* 0x000fe200078e0a38 */
[----:B------:R-:W-:-:S03]  /*c520*/  ISETP.GE.AND P1, PT, R46, RZ, PT ;  /* 0x000000ff2e00720c */ /* 0x000fc60003f26270 */
[----:B------:R-:W-:Y:S02]  /*c530*/  IMAD.MOV.U32 R10, RZ, RZ, R5 ;  /* 0x000000ffff0a7224 */ /* 0x000fe400078e0005 */
[----:B------:R-:W-:Y:S01]  /*c540*/  @!P6 IMAD.IADD R11, R11, 0x1, -R56 ;  /* 0x000000010b0be824 */ /* 0x000fe200078e0a38 */
[----:B------:R-:W-:Y:S01]  /*c550*/  ISETP.GT.U32.AND P6, PT, R56, R0, PT ;  /* 0x000000003800720c */ /* 0x000fe20003fc4070 */
[----:B------:R-:W-:Y:S02]  /*c560*/  @!P4 IMAD.MOV R10, RZ, RZ, -R10 ;  /* 0x000000ffff0ac224 */ /* 0x000fe400078e0a0a */
[----:B------:R-:W-:Y:S02]  /*c570*/  @!P3 IMAD.MOV R6, RZ, RZ, -R6 ;  /* 0x000000ffff06b224 */ /* 0x000fe400078e0a06 */
[--C-:B------:R-:W-:Y:S01]  /*c580*/  @!P5 IMAD.IADD R12, R12, 0x1, -R56.reuse ;  /* 0x000000010c0cd824 */ /* 0x100fe200078e0a38 */
[----:B------:R-:W-:Y:S01]  /*c590*/  ISETP.GE.AND P2, PT, R47, RZ, PT ;  /* 0x000000ff2f00720c */ /* 0x000fe20003f46270 */
[----:B------:R-:W-:Y:S04]  /*c5a0*/  STL [R1+0x408], R10 ;  /* 0x0004080a01007387 */ /* 0x000fe80000100800 */
[----:B------:R1:W-:Y:S01]  /*c5b0*/  STL [R1+0x61c], R6 ;  /* 0x00061c0601007387 */ /* 0x0003e20000100800 */
[----:B0-----:R-:W-:Y:S01]  /*c5c0*/  IABS R2, R41 ;  /* 0x0000002900027213 */ /* 0x001fe20000000000 */
[----:B------:R-:W-:-:S02]  /*c5d0*/  @!P6 IMAD.IADD R0, R0, 0x1, -R56 ;  /* 0x000000010000e824 */ /* 0x000fc400078e0a38 */
[----:B-1----:R-:W-:-:S04]  /*c5e0*/  IMAD.MOV.U32 R6, RZ, RZ, R12 ;  /* 0x000000ffff067224 */ /* 0x002fc800078e000c */
[----:B------:R-:W-:Y:S01]  /*c5f0*/  @!P1 IMAD.MOV R6, RZ, RZ, -R6 ;  /* 0x000000ffff069224 */ /* 0x000fe200078e0a06 */
[----:B------:R-:W-:Y:S01]  /*c600*/  ISETP.GE.AND P1, PT, R41, RZ, PT ;  /* 0x000000ff2900720c */ /* 0x000fe20003f26270 */
[----:B------:R-:W-:Y:S02]  /*c610*/  IMAD.MOV.U32 R41, RZ, RZ, R40 ;  /* 0x000000ffff297224 */ /* 0x000fe400078e0028 */
[----:B------:R-:W-:Y:S01]  /*c620*/  IMAD.MOV.U32 R40, RZ, RZ, R39 ;  /* 0x000000ffff287224 */ /* 0x000fe200078e0027 */
[----:B------:R-:W-:Y:S01]  /*c630*/  IABS R8, R42 ;  /* 0x0000002a00087213 */ /* 0x000fe20000000000 */
[----:B------:R-:W-:Y:S02]  /*c640*/  IMAD.MOV.U32 R39, RZ, RZ, R38 ;  /* 0x000000ffff277224 */ /* 0x000fe400078e0026 */
[----:B------:R-:W-:Y:S01]  /*c650*/  @!P0 IMAD.MOV R0, RZ, RZ, -R0 ;  /* 0x000000ffff008224 */ /* 0x000fe200078e0a00 */
[----:B------:R-:W-:Y:S01]  /*c660*/  ISETP.GE.AND P0, PT, R42, RZ, PT ;  /* 0x000000ff2a00720c */ /* 0x000fe20003f06270 */
[----:B------:R-:W-:-:S02]  /*c670*/  IMAD.MOV.U32 R38, RZ, RZ, R37 ;  /* 0x000000ffff267224 */ /* 0x000fc400078e0025 */
[----:B------:R-:W-:Y:S01]  /*c680*/  IMAD.MOV.U32 R42, RZ, RZ, R41 ;  /* 0x000000ffff2a7224 */ /* 0x000fe200078e0029 */
[----:B------:R-:W-:Y:S01]  /*c690*/  ISETP.GE.AND P4, PT, R44, RZ, PT ;  /* 0x000000ff2c00720c */ /* 0x000fe20003f86270 */
[----:B------:R-:W-:Y:S01]  /*c6a0*/  @!P2 IMAD.MOV R7, RZ, RZ, -R7 ;  /* 0x000000ffff07a224 */ /* 0x000fe200078e0a07 */
[----:B------:R-:W2:Y:S01]  /*c6b0*/  LDL.LU R44, [R1+0x50] ;  /* 0x00005000012c7983 */ /* 0x000ea20000300800 */
[----:B------:R-:W-:Y:S02]  /*c6c0*/  IMAD.MOV.U32 R41, RZ, RZ, R40 ;  /* 0x000000ffff297224 */ /* 0x000fe400078e0028 */
[----:B------:R-:W-:Y:S01]  /*c6d0*/  IMAD.MOV.U32 R40, RZ, RZ, R39 ;  /* 0x000000ffff287224 */ /* 0x000fe200078e0027 */
[----:B------:R-:W2:Y:S01]  /*c6e0*/  LDL.LU R60, [R1+0x54] ;  /* 0x00005400013c7983 */ /* 0x000ea20000300800 */
[----:B------:R-:W-:-:S03]  /*c6f0*/  IMAD.MOV.U32 R39, RZ, RZ, R38 ;  /* 0x000000ffff277224 */ /* 0x000fc600078e0026 */
[----:B------:R-:W2:Y:S01]  /*c700*/  LDL.LU R59, [R1+0x58] ;  /* 0x00005800013b7983 */ /* 0x000ea20000300800 */
[----:B------:R-:W-:-:S03]  /*c710*/  IMAD.MOV.U32 R51, RZ, RZ, R41 ;  /* 0x000000ffff337224 */ /* 0x000fc600078e0029 */
[----:B------:R-:W-:Y:S01]  /*c720*/  STL [R1+0x724], R7 ;  /* 0x0007240701007387 */ /* 0x000fe20000100800 */
[----:B------:R-:W-:-:S03]  /*c730*/  IMAD.MOV.U32 R41, RZ, RZ, R39 ;  /* 0x000000ffff297224 */ /* 0x000fc600078e0027 */
[----:B------:R0:W-:Y:S04]  /*c740*/  STL [R1+0x720], R6 ;  /* 0x0007200601007387 */ /* 0x0001e80000100800 */
[----:B------:R1:W-:Y:S01]  /*c750*/  STL [R1+0x71c], R0 ;  /* 0x00071c0001007387 */ /* 0x0003e20000100800 */
[----:B---3--:R-:W-:-:S04]  /*c760*/  IMAD.MOV.U32 R37, RZ, RZ, R19 ;  /* 0x000000ffff257224 */ /* 0x008fc800078e0013 */
[----:B------:R-:W-:Y:S02]  /*c770*/  IMAD.MOV.U32 R38, RZ, RZ, R37 ;  /* 0x000000ffff267224 */ /* 0x000fe400078e0025 */
[----:B------:R-:W-:Y:S02]  /*c780*/  IMAD.MOV.U32 R37, RZ, RZ, R33 ;  /* 0x000000ffff257224 */ /* 0x000fe400078e0021 */
[----:B------:R-:W-:Y:S02]  /*c790*/  IMAD.MOV.U32 R33, RZ, RZ, R30 ;  /* 0x000000ffff217224 */ /* 0x000fe400078e001e */
[----:B------:R-:W3:Y:S01]  /*c7a0*/  LDL.LU R30, [R1+0x19c] ;  /* 0x00019c00011e7983 */ /* 0x000ee20000300800 */
[----:B------:R-:W-:-:S03]  /*c7b0*/  IMAD.MOV.U32 R39, RZ, RZ, R37 ;  /* 0x000000ffff277224 */ /* 0x000fc600078e0025 */
[----:B------:R-:W2:Y:S04]  /*c7c0*/  LDL.LU R58, [R1+0x5c] ;  /* 0x00005c00013a7983 */ /* 0x000ea80000300800 */
[----:B------:R-:W2:Y:S01]  /*c7d0*/  LDL.LU R37, [R1+0x80] ;  /* 0x0000800001257983 */ /* 0x000ea20000300800 */
[----:B------:R-:W-:-:S03]  /*c7e0*/  IABS R4, R45 ;  /* 0x0000002d00047213 */ /* 0x000fc60000000000 */
[----:B------:R-:W3:Y:S02]  /*c7f0*/  LDL.LU R46, [R1+0x60] ;  /* 0x00006000012e7983 */ /* 0x000ee40000300800 */
[----:B------:R-:W-:-:S04]  /*c800*/  IMAD.HI.U32 R5, R15, R4, RZ ;  /* 0x000000040f057227 */ /* 0x000fc800078e00ff */
[----:B------:R-:W-:-:S04]  /*c810*/  IMAD.MOV R5, RZ, RZ, -R5 ;  /* 0x000000ffff057224 */ /* 0x000fc800078e0a05 */
[----:B------:R-:W-:-:S05]  /*c820*/  IMAD R4, R56, R5, R4 ;  /* 0x0000000538047224 */ /* 0x000fca00078e0204 */
[----:B------:R-:W-:-:S13]  /*c830*/  ISETP.GT.U32.AND P5, PT, R56, R4, PT ;  /* 0x000000043800720c */ /* 0x000fda0003fa4070 */
[----:B------:R-:W-:-:S05]  /*c840*/  @!P5 IMAD.IADD R4, R4, 0x1, -R56 ;  /* 0x000000010404d824 */ /* 0x000fca00078e0a38 */
[----:B------:R-:W-:Y:S01]  /*c850*/  ISETP.GT.U32.AND P5, PT, R56, R4, PT ;  /* 0x000000043800720c */ /* 0x000fe20003fa4070 */
[----:B------:R-:W-:Y:S02]  /*c860*/  IMAD.MOV.U32 R50, RZ, RZ, R42 ;  /* 0x000000ffff327224 */ /* 0x000fe400078e002a */
[----:B------:R-:W-:Y:S02]  /*c870*/  IMAD.MOV.U32 R42, RZ, RZ, R40 ;  /* 0x000000ffff2a7224 */ /* 0x000fe400078e0028 */
[----:B------:R-:W-:Y:S02]  /*c880*/  IMAD.MOV.U32 R40, RZ, RZ, R38 ;  /* 0x000000ffff287224 */ /* 0x000fe400078e0026 */
[----:B------:R-:W-:Y:S02]  /*c890*/  IMAD.MOV.U32 R38, RZ, RZ, R33 ;  /* 0x000000ffff267224 */ /* 0x000fe400078e0021 */
[----:B------:R-:W-:Y:S01]  /*c8a0*/  IMAD.MOV.U32 R19, RZ, RZ, R17 ;  /* 0x000000ffff137224 */ /* 0x000fe200078e0011 */
[----:B------:R-:W-:Y:S01]  /*c8b0*/  IABS R17, R43 ;  /* 0x0000002b00117213 */ /* 0x000fe20000000000 */
[----:B------:R-:W-:-:S02]  /*c8c0*/  IMAD.MOV.U32 R49, RZ, RZ, R42 ;  /* 0x000000ffff317224 */ /* 0x000fc400078e002a */
[----:B------:R-:W-:Y:S01]  /*c8d0*/  @!P5 IMAD.IADD R4, R4, 0x1, -R56 ;  /* 0x000000010404d824 */ /* 0x000fe200078e0a38 */
[----:B------:R-:W-:Y:S01]  /*c8e0*/  ISETP.GE.AND P5, PT, R43, RZ, PT ;  /* 0x000000ff2b00720c */ /* 0x000fe20003fa6270 */
[----:B------:R-:W-:Y:S01]  /*c8f0*/  IMAD.MOV.U32 R43, RZ, RZ, R35 ;  /* 0x000000ffff2b7224 */ /* 0x000fe200078e0023 */
[----:B------:R-:W-:Y:S01]  /*c900*/  ISETP.GE.AND P2, PT, R45, RZ, PT ;  /* 0x000000ff2d00720c */ /* 0x000fe20003f46270 */
[----:B------:R-:W-:Y:S02]  /*c910*/  IMAD.MOV.U32 R42, RZ, RZ, R38 ;  /* 0x000000ffff2a7224 */ /* 0x000fe400078e0026 */
[----:B------:R-:W-:Y:S01]  /*c920*/  IMAD.MOV.U32 R35, RZ, RZ, R21 ;  /* 0x000000ffff237224 */ /* 0x000fe200078e0015 */
[----:B------:R-:W3:Y:S01]  /*c930*/  LDL.LU R38, [R1+0xa0] ;  /* 0x0000a00001267983 */ /* 0x000ee20000300800 */
[----:B------:R-:W-:Y:S02]  /*c940*/  IMAD.MOV.U32 R45, RZ, RZ, R41 ;  /* 0x000000ffff2d7224 */ /* 0x000fe400078e0029 */
[----:B------:R-:W-:-:S02]  /*c950*/  IMAD.MOV.U32 R21, RZ, RZ, R54 ;  /* 0x000000ffff157224 */ /* 0x000fc400078e0036 */
[----:B------:R-:W3:Y:S01]  /*c960*/  LDL.LU R54, [R1+0xc4] ;  /* 0x0000c40001367983 */ /* 0x000ee20000300800 */
[----:B------:R-:W-:Y:S01]  /*c970*/  IMAD.HI.U32 R9, R15, R2, RZ ;  /* 0x000000020f097227 */ /* 0x000fe200078e00ff */
[----:B------:R-:W-:-:S03]  /*c980*/  ISETP.GT.U32.AND P3, PT, R56, R11, PT ;  /* 0x0000000b3800720c */ /* 0x000fc60003f64070 */
[----:B------:R-:W-:Y:S02]  /*c990*/  IMAD.MOV R9, RZ, RZ, -R9 ;  /* 0x000000ffff097224 */ /* 0x000fe400078e0a09 */
[----:B------:R-:W-:-:S04]  /*c9a0*/  IMAD.HI.U32 R5, R15, R8, RZ ;  /* 0x000000080f057227 */ /* 0x000fc800078e00ff */
[----:B------:R-:W-:Y:S02]  /*c9b0*/  IMAD R2, R56, R9, R2 ;  /* 0x0000000938027224 */ /* 0x000fe400078e0202 */
[----:B------:R-:W-:-:S03]  /*c9c0*/  IMAD.MOV R5, RZ, RZ, -R5 ;  /* 0x000000ffff057224 */ /* 0x000fc600078e0a05 */
[C---:B------:R-:W-:Y:S01]  /*c9d0*/  ISETP.GT.U32.AND P6, PT, R56.reuse, R2, PT ;  /* 0x000000023800720c */ /* 0x040fe20003fc4070 */
[C---:B------:R-:W-:Y:S02]  /*c9e0*/  IMAD R5, R56.reuse, R5, R8 ;  /* 0x0000000538057224 */ /* 0x040fe400078e0208 */
[----:B------:R-:W-:Y:S02]  /*c9f0*/  @!P3 IMAD.IADD R11, R11, 0x1, -R56 ;  /* 0x000000010b0bb824 */ /* 0x000fe400078e0a38 */
[----:B--2---:R-:W-:Y:S02]  /*ca00*/  IMAD.MOV.U32 R41, RZ, RZ, R37 ;  /* 0x000000ffff297224 */ /* 0x004fe400078e0025 */
[----:B------:R-:W2:Y:S01]  /*ca10*/  LDL.LU R37, [R1+0x7c] ;  /* 0x00007c0001257983 */ /* 0x000ea20000300800 */
[----:B------:R-:W-:-:S05]  /*ca20*/  ISETP.GT.U32.AND P3, PT, R56, R5, PT ;  /* 0x000000053800720c */ /* 0x000fca0003f64070 */
[----:B------:R-:W-:Y:S02]  /*ca30*/  @!P6 IMAD.IADD R2, R2, 0x1, -R56 ;  /* 0x000000010202e824 */ /* 0x000fe400078e0a38 */
[----:B------:R-:W-:Y:S01]  /*ca40*/  IMAD.MOV.U32 R33, RZ, RZ, R16 ;  /* 0x000000ffff217224 */ /* 0x000fe200078e0010 */
[----:B------:R-:W-:Y:S01]  /*ca50*/  IABS R16, R44 ;  /* 0x0000002c00107213 */ /* 0x000fe20000000000 */
[----:B0-----:R-:W-:Y:S01]  /*ca60*/  IMAD.HI.U32 R6, R15, R17, RZ ;  /* 0x000000110f067227 */ /* 0x001fe200078e00ff */
[----:B------:R-:W-:-:S03]  /*ca70*/  ISETP.GT.U32.AND P6, PT, R56, R2, PT ;  /* 0x000000023800720c */ /* 0x000fc60003fc4070 */
[----:B------:R-:W-:Y:S02]  /*ca80*/  @!P3 IMAD.IADD R5, R5, 0x1, -R56 ;  /* 0x000000010505b824 */ /* 0x000fe400078e0a38 */
[----:B------:R-:W-:Y:S02]  /*ca90*/  IMAD.MOV R6, RZ, RZ, -R6 ;  /* 0x000000ffff067224 */ /* 0x000fe400078e0a06 */
[----:B-1----:R-:W-:Y:S01]  /*caa0*/  IMAD.HI.U32 R0, R15, R16, RZ ;  /* 0x000000100f007227 */ /* 0x002fe200078e00ff */
[C---:B------:R-:W-:Y:S02]  /*cab0*/  ISETP.GT.U32.AND P3, PT, R56.reuse, R5, PT ;  /* 0x000000053800720c */ /* 0x040fe40003f64070 */
[----:B------:R-:W-:Y:S01]  /*cac0*/  IABS R14, R60 ;  /* 0x0000003c000e7213 */ /* 0x000fe20000000000 */
[----:B------:R-:W-:Y:S02]  /*cad0*/  IMAD R17, R56, R6, R17 ;  /* 0x0000000638117224 */ /* 0x000fe400078e0211 */
[----:B------:R-:W-:-:S02]  /*cae0*/  IMAD.MOV R7, RZ, RZ, -R0 ;  /* 0x000000ffff077224 */ /* 0x000fc400078e0a00 */
[----:B------:R-:W-:Y:S01]  /*caf0*/  @!P6 IMAD.IADD R2, R2, 0x1, -R56 ;  /* 0x000000010202e824 */ /* 0x000fe200078e0a38 */
[C---:B------:R-:W-:Y:S01]  /*cb00*/  ISETP.GT.U32.AND P6, PT, R56.reuse, R17, PT ;  /* 0x000000113800720c */ /* 0x040fe20003fc4070 */
[----:B------:R-:W-:Y:S01]  /*cb10*/  IMAD R16, R56, R7, R16 ;  /* 0x0000000738107224 */ /* 0x000fe200078e0210 */
[----:B------:R-:W-:Y:S01]  /*cb20*/  IABS R13, R59 ;  /* 0x0000003b000d7213 */ /* 0x000fe20000000000 */
[----:B------:R-:W-:-:S04]  /*cb30*/  IMAD.HI.U32 R6, R15, R14, RZ ;  /* 0x0000000e0f067227 */ /* 0x000fc800078e00ff */
[----:B------:R-:W-:Y:S01]  /*cb40*/  @!P3 IMAD.IADD R5, R5, 0x1, -R56 ;  /* 0x000000010505b824 */ /* 0x000fe200078e0a38 */
[----:B------:R-:W-:Y:S01]  /*cb50*/  ISETP.GT.U32.AND P3, PT, R56, R16, PT ;  /* 0x000000103800720c */ /* 0x000fe20003f64070 */
[----:B------:R-:W-:Y:S02]  /*cb60*/  IMAD.MOV R6, RZ, RZ, -R6 ;  /* 0x000000ffff067224 */ /* 0x000fe400078e0a06 */
[----:B------:R-:W-:Y:S01]  /*cb70*/  IMAD.HI.U32 R0, R15, R13, RZ ;  /* 0x0000000d0f007227 */ /* 0x000fe200078e00ff */
[----:B------:R-:W-:-:S03]  /*cb80*/  IABS R12, R58 ;  /* 0x0000003a000c7213 */ /* 0x000fc60000000000 */
[C---:B------:R-:W-:Y:S02]  /*cb90*/  IMAD R14, R56.reuse, R6, R14 ;  /* 0x00000006380e7224 */ /* 0x040fe400078e020e */
[----:B------:R-:W-:Y:S02]  /*cba0*/  IMAD.MOV R0, RZ, RZ, -R0 ;  /* 0x000000ffff007224 */ /* 0x000fe400078e0a00 */
[----:B------:R-:W-:Y:S01]  /*cbb0*/  @!P6 IMAD.IADD R17, R17, 0x1, -R56 ;  /* 0x000000011111e824 */ /* 0x000fe200078e0a38 */
[C---:B------:R-:W-:Y:S01]  /*cbc0*/  ISETP.GT.U32.AND P6, PT, R56.reuse, R14, PT ;  /* 0x0000000e3800720c */ /* 0x040fe20003fc4070 */
[----:B------:R-:W-:Y:S02]  /*cbd0*/  IMAD R13, R56, R0, R13 ;  /* 0x00000000380d7224 */ /* 0x000fe400078e020d */
[----:B------:R-:W-:-:S04]  /*cbe0*/  IMAD.HI.U32 R0, R15, R12, RZ ;  /* 0x0000000c0f007227 */ /* 0x000fc800078e00ff */
[----:B------:R-:W-:Y:S01]  /*cbf0*/  @!P3 IMAD.IADD R16, R16, 0x1, -R56 ;  /* 0x000000011010b824 */ /* 0x000fe200078e0a38 */
[----:B------:R-:W-:Y:S01]  /*cc00*/  ISETP.GT.U32.AND P3, PT, R56, R13, PT ;  /* 0x0000000d3800720c */ /* 0x000fe20003f64070 */
[----:B------:R-:W-:Y:S01]  /*cc10*/  IMAD.MOV R0, RZ, RZ, -R0 ;  /* 0x000000ffff007224 */ /* 0x000fe200078e0a00 */
[----:B------:R-:W-:-:S03]  /*cc20*/  IABS R8, R50 ;  /* 0x0000003200087213 */ /* 0x000fc60000000000 */
[----:B------:R-:W-:Y:S02]  /*cc30*/  IMAD R12, R56, R0, R12 ;  /* 0x00000000380c7224 */ /* 0x000fe400078e020c */
[----:B------:R-:W-:Y:S01]  /*cc40*/  @!P6 IMAD.IADD R14, R14, 0x1, -R56 ;  /* 0x000000010e0ee824 */ /* 0x000fe200078e0a38 */
[----:B---3--:R-:W-:Y:S01]  /*cc50*/  IABS R10, R46 ;  /* 0x0000002e000a7213 */ /* 0x008fe20000000000 */
[----:B------:R-:W-:Y:S01]  /*cc60*/  IMAD.MOV.U32 R47, RZ, RZ, R4 ;  /* 0x000000ffff2f7224 */ /* 0x000fe200078e0004 */
[C---:B------:R-:W-:Y:S01]  /*cc70*/  ISETP.GT.U32.AND P6, PT, R56.reuse, R12, PT ;  /* 0x0000000c3800720c */ /* 0x040fe20003fc4070 */
[----:B------:R-:W-:Y:S01]  /*cc80*/  @!P1 IMAD.MOV R2, RZ, RZ, -R2 ;  /* 0x000000ffff029224 */ /* 0x000fe200078e0a02 */
[C---:B------:R-:W-:Y:S01]  /*cc90*/  ISETP.GT.U32.AND P1, PT, R56.reuse, R14, PT ;  /* 0x0000000e3800720c */ /* 0x040fe20003f24070 */
[----:B------:R-:W-:Y:S02]  /*cca0*/  @!P3 IMAD.IADD R13, R13, 0x1, -R56 ;  /* 0x000000010d0db824 */ /* 0x000fe400078e0a38 */
[----:B------:R-:W-:Y:S01]  /*ccb0*/  @!P4 IMAD.MOV R11, RZ, RZ, -R11 ;  /* 0x000000ffff0bc224 */ /* 0x000fe200078e0a0b */
[----:B------:R-:W-:Y:S01]  /*ccc0*/  ISETP.GT.U32.AND P4, PT, R56, R17, PT ;  /* 0x000000113800720c */ /* 0x000fe20003f84070 */
[----:B------:R-:W-:-:S02]  /*ccd0*/  IMAD.MOV.U32 R4, RZ, RZ, R5 ;  /* 0x000000ffff047224 */ /* 0x000fc400078e0005 */
[----:B------:R-:W-:-:S04]  /*cce0*/  IMAD.HI.U32 R7, R15, R8, RZ ;  /* 0x000000080f077227 */ /* 0x000fc800078e00ff */
[----:B------:R-:W-:-:S04]  /*ccf0*/  IMAD.HI.U32 R0, R15, R10, RZ ;  /* 0x0000000a0f007227 */ /* 0x000fc800078e00ff */
[----:B------:R-:W-:Y:S01]  /*cd00*/  @!P0 IMAD.MOV R4, RZ, RZ, -R4 ;  /* 0x000000ffff048224 */ /* 0x000fe200078e0a04 */
[C---:B------:R-:W-:Y:S01]  /*cd10*/  ISETP.GT.U32.AND P0, PT, R56.reuse, R13, PT ;  /* 0x0000000d3800720c */ /* 0x040fe20003f04070 */
[----:B------:R-:W-:Y:S02]  /*cd20*/  IMAD.MOV R7, RZ, RZ, -R7 ;  /* 0x000000ffff077224 */ /* 0x000fe400078e0a07 */
[----:B------:R-:W-:Y:S02]  /*cd30*/  IMAD.MOV R0, RZ, RZ, -R0 ;  /* 0x000000ffff007224 */ /* 0x000fe400078e0a00 */
[C---:B------:R-:W-:Y:S02]  /*cd40*/  IMAD R7, R56.reuse, R7, R8 ;  /* 0x0000000738077224 */ /* 0x040fe400078e0208 */
[----:B------:R-:W-:Y:S01]  /*cd50*/  @!P2 IMAD.MOV R47, RZ, RZ, -R47 ;  /* 0x000000ffff2fa224 */ /* 0x000fe200078e0a2f */
[C---:B------:R-:W-:Y:S01]  /*cd60*/  ISETP.GT.U32.AND P2, PT, R56.reuse, R16, PT ;  /* 0x000000103800720c */ /* 0x040fe20003f44070 */
[----:B------:R-:W-:Y:S01]  /*cd70*/  IMAD R0, R56, R0, R10 ;  /* 0x0000000038007224 */ /* 0x000fe200078e020a */
[----:B------:R-:W-:Y:S01]  /*cd80*/  IABS R6, R49 ;  /* 0x0000003100067213 */ /* 0x000fe20000000000 */
[--C-:B------:R-:W-:Y:S01]  /*cd90*/  @!P6 IMAD.IADD R12, R12, 0x1, -R56.reuse ;  /* 0x000000010c0ce824 */ /* 0x100fe200078e0a38 */
[----:B------:R-:W-:Y:S01]  /*cda0*/  ISETP.GE.AND P3, PT, R44, RZ, PT ;  /* 0x000000ff2c00720c */ /* 0x000fe20003f66270 */
[----:B------:R-:W-:Y:S01]  /*cdb0*/  @!P1 IMAD.IADD R14, R14, 0x1, -R56 ;  /* 0x000000010e0e9824 */ /* 0x000fe200078e0a38 */
[----:B------:R-:W-:Y:S01]  /*cdc0*/  ISETP.GT.U32.AND P1, PT, R56, R7, PT ;  /* 0x000000073800720c */ /* 0x000fe20003f24070 */
[----:B------:R-:W-:-:S02]  /*cdd0*/  IMAD.MOV.U32 R44, RZ, RZ, R43 ;  /* 0x000000ffff2c7224 */ /* 0x000fc400078e002b */
[----:B------:R-:W-:Y:S01]  /*cde0*/  @!P4 IMAD.IADD R17, R17, 0x1, -R56 ;  /* 0x000000011111c824 */ /* 0x000fe200078e0a38 */
[C---:B------:R-:W-:Y:S01]  /*cdf0*/  ISETP.GT.U32.AND P4, PT, R56.reuse, R0, PT ;  /* 0x000000003800720c */ /* 0x040fe20003f84070 */
[----:B------:R-:W-:Y:S01]  /*ce00*/  IMAD.MOV.U32 R43, RZ, RZ, R39 ;  /* 0x000000ffff2b7224 */ /* 0x000fe200078e0027 */
[----:B------:R-:W-:Y:S01]  /*ce10*/  ISETP.GT.U32.AND P6, PT, R56, R12, PT ;  /* 0x0000000c3800720c */ /* 0x000fe20003fc4070 */
[----:B------:R-:W-:Y:S01]  /*ce20*/  IMAD.MOV.U32 R39, RZ, RZ, R19 ;  /* 0x000000ffff277224 */ /* 0x000fe200078e0013 */
[----:B------:R-:W-:Y:S01]  /*ce30*/  IABS R9, R51 ;  /* 0x0000003300097213 */ /* 0x000fe20000000000 */
[----:B------:R-:W-:Y:S02]  /*ce40*/  IMAD.MOV.U32 R48, RZ, RZ, R40 ;  /* 0x000000ffff307224 */ /* 0x000fe400078e0028 */
[----:B------:R-:W-:Y:S01]  /*ce50*/  IMAD.HI.U32 R19, R15, R6, RZ ;  /* 0x000000060f137227 */ /* 0x000fe200078e00ff */
[----:B------:R-:W-:Y:S03]  /*ce60*/  STL [R1+0x718], R11 ;  /* 0x0007180b01007387 */ /* 0x000fe60000100800 */
[----:B------:R-:W-:-:S02]  /*ce70*/  IMAD.MOV.U32 R40, RZ, RZ, R36 ;  /* 0x000000ffff287224 */ /* 0x000fc400078e0024 */
[----:B------:R-:W-:Y:S01]  /*ce80*/  @!P0 IMAD.IADD R13, R13, 0x1, -R56 ;  /* 0x000000010d0d8824 */ /* 0x000fe200078e0a38 */
[----:B------:R-:W-:Y:S01]  /*ce90*/  ISETP.GE.AND P0, PT, R60, RZ, PT ;  /* 0x000000ff3c00720c */ /* 0x000fe20003f06270 */
[----:B------:R-:W-:Y:S02]  /*cea0*/  IMAD.MOV.U32 R36, RZ, RZ, R34 ;  /* 0x000000ffff247224 */ /* 0x000fe400078e0022 */
[----:B------:R-:W-:Y:S01]  /*ceb0*/  IMAD.MOV.U32 R34, RZ, RZ, R20 ;  /* 0x000000ffff227224 */ /* 0x000fe200078e0014 */
[----:B------:R0:W-:Y:S01]  /*cec0*/  STL [R1+0x714], R47 ;  /* 0x0007142f01007387 */ /* 0x0001e20000100800 */
[----:B------:R-:W-:Y:S02]  /*ced0*/  IMAD.MOV.U32 R20, RZ, RZ, R18 ;  /* 0x000000ffff147224 */ /* 0x000fe400078e0012 */
[----:B------:R-:W-:Y:S01]  /*cee0*/  IMAD.MOV R19, RZ, RZ, -R19 ;  /* 0x000000ffff137224 */ /* 0x000fe200078e0a13 */
[----:B------:R-:W-:Y:S01]  /*cef0*/  STL [R1+0x710], R2 ;  /* 0x0007100201007387 */ /* 0x000fe20000100800 */
[----:B------:R-:W-:-:S03]  /*cf00*/  IMAD.HI.U32 R18, R15, R9, RZ ;  /* 0x000000090f127227 */ /* 0x000fc600078e00ff */
[----:B------:R1:W-:Y:S01]  /*cf10*/  STL [R1+0x70c], R4 ;  /* 0x00070c0401007387 */ /* 0x0003e20000100800 */
[----:B------:R-:W-:Y:S02]  /*cf20*/  @!P2 IMAD.IADD R16, R16, 0x1, -R56 ;  /* 0x000000011010a824 */ /* 0x000fe400078e0a38 */
[----:B0-----:R-:W-:Y:S02]  /*cf30*/  IMAD.MOV.U32 R47, RZ, RZ, R44 ;  /* 0x000000ffff2f7224 */ /* 0x001fe400078e002c */
[----:B------:R-:W-:Y:S02]  /*cf40*/  IMAD R6, R56, R19, R6 ;  /* 0x0000001338067224 */ /* 0x000fe400078e0206 */
[----:B------:R-:W-:Y:S01]  /*cf50*/  IMAD.MOV R18, RZ, RZ, -R18 ;  /* 0x000000ffff127224 */ /* 0x000fe200078e0a12 */
[----:B-1----:R-:W-:Y:S01]  /*cf60*/  IABS R4, R48 ;  /* 0x0000003000047213 */ /* 0x002fe20000000000 */
[----:B------:R-:W-:Y:S01]  /*cf70*/  @!P1 IMAD.IADD R7, R7, 0x1, -R56 ;  /* 0x0000000107079824 */ /* 0x000fe200078e0a38 */
[----:B------:R-:W-:Y:S01]  /*cf80*/  ISETP.GE.AND P1, PT, R46, RZ, PT ;  /* 0x000000ff2e00720c */ /* 0x000fe20003f26270 */
[----:B------:R-:W-:-:S02]  /*cf90*/  IMAD.MOV.U32 R11, RZ, RZ, R16 ;  /* 0x000000ffff0b7224 */ /* 0x000fc400078e0010 */
[----:B------:R-:W-:Y:S01]  /*cfa0*/  @!P4 IMAD.IADD R0, R0, 0x1, -R56 ;  /* 0x000000010000c824 */ /* 0x000fe200078e0a38 */
[----:B------:R-:W-:Y:S01]  /*cfb0*/  ISETP.GE.AND P4, PT, R59, RZ, PT ;  /* 0x000000ff3b00720c */ /* 0x000fe20003f86270 */
[----:B------:R-:W-:Y:S02]  /*cfc0*/  IMAD.MOV.U32 R10, RZ, RZ, R14 ;  /* 0x000000ffff0a7224 */ /* 0x000fe400078e000e */
[----:B------:R-:W-:Y:S01]  /*cfd0*/  @!P6 IMAD.IADD R12, R12, 0x1, -R56 ;  /* 0x000000010c0ce824 */ /* 0x000fe200078e0a38 */
[C---:B------:R-:W-:Y:S01]  /*cfe0*/  ISETP.GT.U32.AND P6, PT, R56.reuse, R6, PT ;  /* 0x000000063800720c */ /* 0x040fe20003fc4070 */
[----:B------:R-:W-:Y:S02]  /*cff0*/  IMAD R9, R56, R18, R9 ;  /* 0x0000001238097224 */ /* 0x000fe400078e0209 */
[----:B------:R-:W-:-:S04]  /*d000*/  IMAD.HI.U32 R5, R15, R4, RZ ;  /* 0x000000040f057227 */ /* 0x000fc800078e00ff */
[----:B------:R-:W-:Y:S02]  /*d010*/  @!P5 IMAD.MOV R17, RZ, RZ, -R17 ;  /* 0x000000ffff11d224 */ /* 0x000fe400078e0a11 */
[----:B------:R-:W-:Y:S02]  /*d020*/  @!P3 IMAD.MOV R11, RZ, RZ, -R11 ;  /* 0x000000ffff0bb224 */ /* 0x000fe400078e0a0b */
[----:B------:R-:W-:Y:S01]  /*d030*/  @!P0 IMAD.MOV R10, RZ, RZ, -R10 ;  /* 0x000000ffff0a8224 */ /* 0x000fe200078e0a0a */
[----:B------:R-:W-:Y:S01]  /*d040*/  ISETP.GT.U32.AND P2, PT, R56, R9, PT ;  /* 0x000000093800720c */ /* 0x000fe20003f44070 */
[----:B------:R-:W-:-:S04]  /*d050*/  IMAD.MOV R5, RZ, RZ, -R5 ;  /* 0x000000ffff057224 */ /* 0x000fc800078e0a05 */
[----:B------:R-:W-:Y:S01]  /*d060*/  IMAD R4, R56, R5, R4 ;  /* 0x0000000538047224 */ /* 0x000fe200078e0204 */
[----:B------:R-:W-:Y:S01]  /*d070*/  IABS R2, R45 ;  /* 0x0000002d00027213 */ /* 0x000fe20000000000 */
[----:B------:R-:W-:Y:S01]  /*d080*/  @!P6 IMAD.IADD R6, R6, 0x1, -R56 ;  /* 0x000000010606e824 */ /* 0x000fe200078e0a38 */
[----:B------:R-:W-:-:S03]  /*d090*/  ISETP.GT.U32.AND P6, PT, R56, R0, PT ;  /* 0x000000003800720c */ /* 0x000fc60003fc4070 */
[----:B------:R-:W-:Y:S01]  /*d0a0*/  IMAD.HI.U32 R8, R15, R2, RZ ;  /* 0x000000020f087227 */ /* 0x000fe200078e00ff */
[----:B------:R-:W-:-:S03]  /*d0b0*/  ISETP.GT.U32.AND P5, PT, R56, R6, PT ;  /* 0x000000063800720c */ /* 0x000fc60003fa4070 */
[----:B------:R-:W-:Y:S01]  /*d0c0*/  @!P2 IMAD.IADD R9, R9, 0x1, -R56 ;  /* 0x000000010909a824 */ /* 0x000fe200078e0a38 */
[----:B------:R-:W-:Y:S01]  /*d0d0*/  ISETP.GE.AND P2, PT, R58, RZ, PT ;  /* 0x000000ff3a00720c */ /* 0x000fe20003f46270 */
[----:B------:R-:W-:-:S04]  /*d0e0*/  IMAD.MOV R8, RZ, RZ, -R8 ;  /* 0x000000ffff087224 */ /* 0x000fc800078e0a08 */
[----:B------:R-:W-:Y:S02]  /*d0f0*/  IMAD R2, R56, R8, R2 ;  /* 0x0000000838027224 */ /* 0x000fe400078e0202 */
[----:B------:R-:W-:Y:S02]  /*d100*/  IMAD.MOV.U32 R8, RZ, RZ, R12 ;  /* 0x000000ffff087224 */ /* 0x000fe400078e000c */
[--C-:B------:R-:W-:Y:S02]  /*d110*/  @!P6 IMAD.IADD R0, R0, 0x1, -R56.reuse ;  /* 0x000000010000e824 */ /* 0x100fe400078e0a38 */
[----:B------:R-:W-:Y:S01]  /*d120*/  @!P5 IMAD.IADD R6, R6, 0x1, -R56 ;  /* 0x000000010606d824 */ /* 0x000fe200078e0a38 */
[----:B------:R-:W-:Y:S01]  /*d130*/  ISETP.GE.AND P5, PT, R48, RZ, PT ;  /* 0x000000ff3000720c */ /* 0x000fe20003fa6270 */
[----:B------:R-:W-:Y:S02]  /*d140*/  @!P2 IMAD.MOV R8, RZ, RZ, -R8 ;  /* 0x000000ffff08a224 */ /* 0x000fe400078e0a08 */
[----:B------:R-:W-:-:S02]  /*d150*/  @!P1 IMAD.MOV R0, RZ, RZ, -R0 ;  /* 0x000000ffff009224 */ /* 0x000fc400078e0a00 */
[----:B--2---:R-:W-:-:S04]  /*d160*/  IMAD.MOV.U32 R44, RZ, RZ, R37 ;  /* 0x000000ffff2c7224 */ /* 0x004fc800078e0025 */
[----:B------:R-:W-:Y:S02]  /*d170*/  IMAD.MOV.U32 R46, RZ, RZ, R44 ;  /* 0x000000ffff2e7224 */ /* 0x000fe400078e002c */
[----:B------:R-:W-:Y:S02]  /*d180*/  IMAD.MOV.U32 R44, RZ, RZ, R39 ;  /* 0x000000ffff2c7224 */ /* 0x000fe400078e0027 */
[----:B------:R-:W-:Y:S02]  /*d190*/  IMAD.MOV.U32 R39, RZ, RZ, R21 ;  /* 0x000000ffff277224 */ /* 0x000fe400078e0015 */
[----:B------:R-:W-:Y:S02]  /*d1a0*/  IMAD.MOV.U32 R37, RZ, RZ, R36 ;  /* 0x000000ffff257224 */ /* 0x000fe400078e0024 */
[----:B------:R-:W-:Y:S01]  /*d1b0*/  IMAD.MOV.U32 R21, RZ, RZ, R26 ;  /* 0x000000ffff157224 */ /* 0x000fe200078e001a */
[----:B------:R-:W2:Y:S01]  /*d1c0*/  LDL.LU R36, [R1+0xbc] ;  /* 0x0000bc0001247983 */ /* 0x000ea20000300800 */
[----:B------:R-:W-:-:S03]  /*d1d0*/  IMAD.MOV.U32 R26, RZ, RZ, R54 ;  /* 0x000000ffff1a7224 */ /* 0x000fc600078e0036 */
[----:B------:R-:W3:Y:S04]  /*d1e0*/  LDL.LU R54, [R1+0x418] ;  /* 0x0004180001367983 */ /* 0x000ee80000300800 */
[----:B------:R-:W-:Y:S04]  /*d1f0*/  STL [R1+0x708], R17 ;  /* 0x0007081101007387 */ /* 0x000fe80000100800 */
[----:B------:R-:W-:Y:S04]  /*d200*/  STL [R1+0x704], R11 ;  /* 0x0007040b01007387 */ /* 0x000fe80000100800 */
[----:B------:R0:W-:Y:S02]  /*d210*/  STL [R1+0x700], R10 ;  /* 0x0007000a01007387 */ /* 0x0001e40000100800 */
[----:B0-----:R-:W-:-:S04]  /*d220*/  IMAD.MOV.U32 R10, RZ, RZ, R13 ;  /* 0x000000ffff0a7224 */ /* 0x001fc800078e000d */
[----:B------:R-:W-:Y:S01]  /*d230*/  @!P4 IMAD.MOV R10, RZ, RZ, -R10 ;  /* 0x000000ffff0ac224 */ /* 0x000fe200078e0a0a */
[----:B------:R-:W-:-:S13]  /*d240*/  ISETP.GT.U32.AND P4, PT, R56, R4, PT ;  /* 0x000000043800720c */ /* 0x000fda0003f84070 */
[----:B------:R-:W-:Y:S01]  /*d250*/  @!P4 IMAD.IADD R4, R4, 0x1, -R56 ;  /* 0x000000010404c824 */ /* 0x000fe200078e0a38 */
[----:B------:R-:W-:Y:S01]  /*d260*/  ISETP.GE.AND P4, PT, R45, RZ, PT ;  /* 0x000000ff2d00720c */ /* 0x000fe20003f86270 */
[----:B------:R-:W-:Y:S02]  /*d270*/  IMAD.MOV.U32 R45, RZ, RZ, R44 ;  /* 0x000000ffff2d7224 */ /* 0x000fe400078e002c */
[----:B------:R-:W-:Y:S02]  /*d280*/  IMAD.MOV.U32 R44, RZ, RZ, R43 ;  /* 0x000000ffff2c7224 */ /* 0x000fe400078e002b */
[----:B------:R-:W-:Y:S02]  /*d290*/  IMAD.MOV.U32 R43, RZ, RZ, R42 ;  /* 0x000000ffff2b7224 */ /* 0x000fe400078e002a */
[----:B------:R-:W-:Y:S02]  /*d2a0*/  IMAD.MOV.U32 R42, RZ, RZ, R41 ;  /* 0x000000ffff2a7224 */ /* 0x000fe400078e0029 */
[----:B------:R-:W-:-:S02]  /*d2b0*/  IMAD.MOV.U32 R41, RZ, RZ, R40 ;  /* 0x000000ffff297224 */ /* 0x000fc400078e0028 */
[----:B------:R-:W-:Y:S02]  /*d2c0*/  IMAD.MOV.U32 R40, RZ, RZ, R24 ;  /* 0x000000ffff287224 */ /* 0x000fe400078e0018 */
[----:B------:R-:W-:Y:S02]  /*d2d0*/  IMAD.MOV.U32 R48, RZ, RZ, R44 ;  /* 0x000000ffff307224 */ /* 0x000fe400078e002c */
[----:B------:R-:W-:Y:S01]  /*d2e0*/  IMAD.MOV.U32 R44, RZ, RZ, R43 ;  /* 0x000000ffff2c7224 */ /* 0x000fe200078e002b */
[----:B------:R0:W-:Y:S01]  /*d2f0*/  STL [R1+0x6fc], R10 ;  /* 0x0006fc0a01007387 */ /* 0x0001e20000100800 */
[----:B------:R-:W-:Y:S02]  /*d300*/  IMAD.MOV.U32 R43, RZ, RZ, R42 ;  /* 0x000000ffff2b7224 */ /* 0x000fe400078e002a */
[----:B------:R-:W-:Y:S01]  /*d310*/  IMAD.MOV.U32 R24, RZ, RZ, R28 ;  /* 0x000000ffff187224 */ /* 0x000fe200078e001c */
[----:B------:R-:W-:Y:S01]  /*d320*/  STL [R1+0x6f8], R8 ;  /* 0x0006f80801007387 */ /* 0x000fe20000100800 */
[----:B------:R-:W-:-:S02]  /*d330*/  IMAD.MOV.U32 R42, RZ, RZ, R41 ;  /* 0x000000ffff2a7224 */ /* 0x000fc400078e0029 */
[----:B------:R-:W-:Y:S02]  /*d340*/  IMAD.MOV.U32 R28, RZ, RZ, R29 ;  /* 0x000000ffff1c7224 */ /* 0x000fe400078e001d */
[----:B------:R-:W-:Y:S01]  /*d350*/  IMAD.MOV.U32 R41, RZ, RZ, R40 ;  /* 0x000000ffff297224 */ /* 0x000fe200078e0028 */
[----:B------:R-:W2:Y:S01]  /*d360*/  LDL.LU R29, [R1+0x178] ;  /* 0x00017800011d7983 */ /* 0x000ea20000300800 */
[----:B------:R-:W-:Y:S02]  /*d370*/  IMAD.MOV.U32 R40, RZ, RZ, R39 ;  /* 0x000000ffff287224 */ /* 0x000fe400078e0027 */
[----:B------:R-:W-:Y:S01]  /*d380*/  IMAD.MOV.U32 R39, RZ, RZ, R38 ;  /* 0x000000ffff277224 */ /* 0x000fe200078e0026 */
[----:B------:R-:W-:Y:S04]  /*d390*/  STL [R1+0x6f4], R0 ;  /* 0x0006f40001007387 */ /* 0x000fe80000100800 */
[----:B------:R-:W2:Y:S01]  /*d3a0*/  LDL.LU R38, [R1+0x9c] ;  /* 0x00009c0001267983 */ /* 0x000ea20000300800 */
[----:B------:R-:W-:-:S02]  /*d3b0*/  ISETP.GT.U32.AND P3, PT, R56, R9, PT ;  /* 0x000000093800720c */ /* 0x000fc40003f64070 */
[----:B------:R-:W-:Y:S02]  /*d3c0*/  ISETP.GT.U32.AND P0, PT, R56, R7, PT ;  /* 0x000000073800720c */ /* 0x000fe40003f04070 */
[----:B------:R-:W-:-:S09]  /*d3d0*/  ISETP.GE.AND P2, PT, R51, RZ, PT ;  /* 0x000000ff3300720c */ /* 0x000fd20003f46270 */
[--C-:B------:R-:W-:Y:S01]  /*d3e0*/  @!P3 IMAD.IADD R9, R9, 0x1, -R56.reuse ;  /* 0x000000010909b824 */ /* 0x100fe200078e0a38 */
[----:B------:R-:W-:Y:S01]  /*d3f0*/  ISETP.GE.AND P3, PT, R50, RZ, PT ;  /* 0x000000ff3200720c */ /* 0x000fe20003f66270 */
[----:B------:R-:W-:Y:S01]  /*d400*/  @!P0 IMAD.IADD R7, R7, 0x1, -R56 ;  /* 0x0000000107078824 */ /* 0x000fe200078e0a38 */
[----:B------:R-:W-:Y:S01]  /*d410*/  ISETP.GE.AND P0, PT, R49, RZ, PT ;  /* 0x000000ff3100720c */ /* 0x000fe20003f06270 */
[----:B------:R-:W-:Y:S01]  /*d420*/  @!P2 IMAD.MOV R9, RZ, RZ, -R9 ;  /* 0x000000ffff09a224 */ /* 0x000fe200078e0a09 */
[----:B0-----:R-:W-:Y:S01]  /*d430*/  IABS R10, R46 ;  /* 0x0000002e000a7213 */ /* 0x001fe20000000000 */
[----:B------:R-:W-:Y:S02]  /*d440*/  IMAD.MOV.U32 R50, RZ, RZ, R44 ;  /* 0x000000ffff327224 */ /* 0x000fe400078e002c */
[----:B------:R-:W-:Y:S01]  /*d450*/  IMAD.MOV.U32 R44, RZ, RZ, R42 ;  /* 0x000000ffff2c7224 */ /* 0x000fe200078e002a */
[----:B------:R-:W-:Y:S01]  /*d460*/  STL [R1+0x6f0], R9 ;  /* 0x0006f00901007387 */ /* 0x000fe20000100800 */
[----:B------:R-:W-:-:S04]  /*d470*/  IMAD.MOV.U32 R42, RZ, RZ, R40 ;  /* 0x000000ffff2a7224 */ /* 0x000fc800078e0028 */
[----:B------:R-:W-:Y:S02]  /*d480*/  @!P3 IMAD.MOV R7, RZ, RZ, -R7 ;  /* 0x000000ffff07b224 */ /* 0x000fe400078e0a07 */
[----:B------:R-:W-:Y:S01]  /*d490*/  @!P0 IMAD.MOV R6, RZ, RZ, -R6 ;  /* 0x000000ffff068224 */ /* 0x000fe200078e0a06 */
[----:B------:R-:W-:Y:S01]  /*d4a0*/  ISETP.GE.AND P0, PT, R46, RZ, PT ;  /* 0x000000ff2e00720c */ /* 0x000fe20003f06270 */
[----:B------:R-:W-:Y:S02]  /*d4b0*/  IMAD.MOV.U32 R46, RZ, RZ, R43 ;  /* 0x000000ffff2e7224 */ /* 0x000fe400078e002b */
[----:B------:R-:W-:Y:S01]  /*d4c0*/  IMAD.MOV.U32 R43, RZ, RZ, R41 ;  /* 0x000000ffff2b7224 */ /* 0x000fe200078e0029 */
[----:B------:R-:W-:Y:S01]  /*d4d0*/  STL [R1+0x6ec], R7 ;  /* 0x0006ec0701007387 */ /* 0x000fe20000100800 */
[----:B------:R-:W-:Y:S02]  /*d4e0*/  IMAD.MOV.U32 R41, RZ, RZ, R39 ;  /* 0x000000ffff297224 */ /* 0x000fe400078e0027 */
[----:B------:R-:W-:Y:S01]  /*d4f0*/  IMAD.MOV.U32 R39, RZ, RZ, R37 ;  /* 0x000000ffff277224 */ /* 0x000fe200078e0025 */
[----:B------:R0:W-:Y:S01]  /*d500*/  STL [R1+0x6e8], R6 ;  /* 0x0006e80601007387 */ /* 0x0001e20000100800 */
[----:B------:R-:W-:-:S03]  /*d510*/  IMAD.MOV.U32 R37, RZ, RZ, R35 ;  /* 0x000000ffff257224 */ /* 0x000fc600078e0023 */
[----:B------:R-:W3:Y:S01]  /*d520*/  LDL.LU R35, [R1+0xdc] ;  /* 0x0000dc0001237983 */ /* 0x000ee20000300800 */
[----:B--2---:R-:W-:Y:S02]  /*d530*/  IMAD.MOV.U32 R40, RZ, RZ, R38 ;  /* 0x000000ffff287224 */ /* 0x004fe400078e0026 */
[----:B------:R-:W-:Y:S02]  /*d540*/  IMAD.MOV.U32 R38, RZ, RZ, R36 ;  /* 0x000000ffff267224 */ /* 0x000fe400078e0024 */
[----:B------:R-:W-:Y:S02]  /*d550*/  IMAD.MOV.U32 R36, RZ, RZ, R34 ;  /* 0x000000ffff247224 */ /* 0x000fe400078e0022 */
[----:B------:R-:W2:Y:S01]  /*d560*/  LDL.LU R34, [R1+0xc8] ;  /* 0x0000c80001227983 */ /* 0x000ea20000300800 */
[----:B------:R-:W-:Y:S02]  /*d570*/  ISETP.GT.U32.AND P1, PT, R56, R4, PT ;  /* 0x000000043800720c */ /* 0x000fe40003f24070 */
[----:B0-----:R-:W-:-:S11]  /*d580*/  IABS R6, R46 ;  /* 0x0000002e00067213 */ /* 0x001fd60000000000 */
        /* <DEDUP_REMOVED lines=9> */
[----:B------:R-:W-:Y:S02]  /*d620*/  IMAD.MOV.U32 R38, RZ, RZ, R37 ;  /* 0x000000ffff267224 */ /* 0x000fe400078e0025 */
[----:B------:R-:W-:Y:S02]  /*d630*/  IMAD.MOV.U32 R37, RZ, RZ, R36 ;  /* 0x000000ffff257224 */ /* 0x000fe400078e0024 */
[----:B---3--:R-:W-:Y:S02]  /*d640*/  IMAD.MOV.U32 R36, RZ, RZ, R35 ;  /* 0x000000ffff247224 */ /* 0x008fe400078e0023 */
[----:B--2---:R-:W-:-:S02]  /*d650*/  IMAD.MOV.U32 R35, RZ, RZ, R34 ;  /* 0x000000ffff237224 */ /* 0x004fc400078e0022 */
[----:B------:R-:W-:Y:S02]  /*d660*/  IMAD.MOV.U32 R34, RZ, RZ, R33 ;  /* 0x000000ffff227224 */ /* 0x000fe400078e0021 */
[----:B------:R-:W2:Y:S01]  /*d670*/  LDL.LU R33, [R1+0x108] ;  /* 0x0001080001217983 */ /* 0x000ea20000300800 */
[----:B------:R-:W-:-:S13]  /*d680*/  ISETP.GT.U32.AND P6, PT, R56, R2, PT ;  /* 0x000000023800720c */ /* 0x000fda0003fc4070 */
[----:B------:R-:W-:-:S05]  /*d690*/  @!P6 IMAD.IADD R2, R2, 0x1, -R56 ;  /* 0x000000010202e824 */ /* 0x000fca00078e0a38 */
[----:B------:R-:W-:Y:S01]  /*d6a0*/  ISETP.GT.U32.AND P2, PT, R56, R2, PT ;  /* 0x000000023800720c */ /* 0x000fe20003f44070 */
[----:B------:R-:W-:Y:S02]  /*d6b0*/  IMAD.MOV.U32 R49, RZ, RZ, R44 ;  /* 0x000000ffff317224 */ /* 0x000fe400078e002c */
[----:B------:R-:W-:Y:S02]  /*d6c0*/  IMAD.MOV.U32 R44, RZ, RZ, R43 ;  /* 0x000000ffff2c7224 */ /* 0x000fe400078e002b */
[----:B------:R-:W-:Y:S02]  /*d6d0*/  IMAD.MOV.U32 R43, RZ, RZ, R42 ;  /* 0x000000ffff2b7224 */ /* 0x000fe400078e002a */
[----:B------:R-:W-:Y:S02]  /*d6e0*/  IMAD.MOV.U32 R42, RZ, RZ, R41 ;  /* 0x000000ffff2a7224 */ /* 0x000fe400078e0029 */
[----:B------:R-:W-:Y:S02]  /*d6f0*/  IMAD.MOV.U32 R41, RZ, RZ, R40 ;  /* 0x000000ffff297224 */ /* 0x000fe400078e0028 */
[----:B------:R-:W-:-:S02]  /*d700*/  IMAD.MOV.U32 R40, RZ, RZ, R39 ;  /* 0x000000ffff287224 */ /* 0x000fc400078e0027 */
[----:B------:R-:W-:Y:S02]  /*d710*/  @!P2 IMAD.IADD R2, R2, 0x1, -R56 ;  /* 0x000000010202a824 */ /* 0x000fe400078e0a38 */
[----:B------:R-:W-:Y:S02]  /*d720*/  IMAD.MOV.U32 R39, RZ, RZ, R38 ;  /* 0x000000ffff277224 */ /* 0x000fe400078e0026 */
[----:B------:R-:W-:-:S04]  /*d730*/  IMAD.HI.U32 R0, R15, R10, RZ ;  /* 0x0000000a0f007227 */ /* 0x000fc800078e00ff */
[----:B------:R-:W-:Y:S02]  /*d740*/  IMAD.MOV.U32 R38, RZ, RZ, R37 ;  /* 0x000000ffff267224 */ /* 0x000fe400078e0025 */
[----:B------:R-:W-:Y:S02]  /*d750*/  IMAD.MOV.U32 R37, RZ, RZ, R36 ;  /* 0x000000ffff257224 */ /* 0x000fe400078e0024 */
[----:B------:R-:W-:Y:S02]  /*d760*/  IMAD.MOV.U32 R36, RZ, RZ, R35 ;  /* 0x000000ffff247224 */ /* 0x000fe400078e0023 */
[----:B------:R-:W-:Y:S02]  /*d770*/  @!P5 IMAD.MOV R4, RZ, RZ, -R4 ;  /* 0x000000ffff04d224 */ /* 0x000fe400078e0a04 */
[----:B------:R-:W-:Y:S02]  /*d780*/  IMAD.MOV.U32 R9, RZ, RZ, R2 ;  /* 0x000000ffff097224 */ /* 0x000fe400078e0002 */
[----:B------:R-:W-:-:S02]  /*d790*/  IMAD.MOV.U32 R35, RZ, RZ, R34 ;  /* 0x000000ffff237224 */ /* 0x000fc400078e0022 */
[----:B------:R-:W-:Y:S02]  /*d7a0*/  IMAD.MOV R0, RZ, RZ, -R0 ;  /* 0x000000ffff007224 */ /* 0x000fe400078e0a00 */
[----:B------:R-:W-:Y:S01]  /*d7b0*/  @!P4 IMAD.MOV R9, RZ, RZ, -R9 ;  /* 0x000000ffff09c224 */ /* 0x000fe200078e0a09 */
[----:B------:R-:W-:Y:S01]  /*d7c0*/  IABS R5, R47 ;  /* 0x0000002f00057213 */ /* 0x000fe20000000000 */
[----:B------:R-:W-:Y:S01]  /*d7d0*/  IMAD R10, R56, R0, R10 ;  /* 0x00000000380a7224 */ /* 0x000fe200078e020a */
[----:B------:R-:W-:Y:S01]  /*d7e0*/  ISETP.GE.AND P3, PT, R47, RZ, PT ;  /* 0x000000ff2f00720c */ /* 0x000fe20003f66270 */
[----:B------:R-:W-:Y:S01]  /*d7f0*/  IMAD.MOV.U32 R47, RZ, RZ, R43 ;  /* 0x000000ffff2f7224 */ /* 0x000fe200078e002b */
[----:B------:R-:W-:Y:S01]  /*d800*/  ISETP.GE.AND P4, PT, R45, RZ, PT ;  /* 0x000000ff2d00720c */ /* 0x000fe20003f86270 */
[----:B------:R-:W-:Y:S01]  /*d810*/  IMAD.MOV.U32 R43, RZ, RZ, R40 ;  /* 0x000000ffff2b7224 */ /* 0x000fe200078e0028 */
[----:B------:R-:W-:Y:S02]  /*d820*/  ISETP.GE.AND P2, PT, R46, RZ, PT ;  /* 0x000000ff2e00720c */ /* 0x000fe40003f46270 */
[----:B------:R-:W-:Y:S01]  /*d830*/  IABS R0, R46 ;  /* 0x0000002e00007213 */ /* 0x000fe20000000000 */
[----:B------:R-:W-:-:S02]  /*d840*/  IMAD.MOV.U32 R46, RZ, RZ, R41 ;  /* 0x000000ffff2e7224 */ /* 0x000fc400078e0029 */
[----:B------:R-:W-:Y:S02]  /*d850*/  IMAD.MOV.U32 R59, RZ, RZ, R42 ;  /* 0x000000ffff3b7224 */ /* 0x000fe400078e002a */
[----:B------:R-:W-:Y:S02]  /*d860*/  IMAD.MOV.U32 R41, RZ, RZ, R38 ;  /* 0x000000ffff297224 */ /* 0x000fe400078e0026 */
[----:B------:R-:W-:Y:S02]  /*d870*/  IMAD.MOV.U32 R40, RZ, RZ, R26 ;  /* 0x000000ffff287224 */ /* 0x000fe400078e001a */
[----:B------:R-:W-:Y:S02]  /*d880*/  IMAD.MOV.U32 R42, RZ, RZ, R39 ;  /* 0x000000ffff2a7224 */ /* 0x000fe400078e0027 */
[----:B------:R-:W-:Y:S02]  /*d890*/  IMAD.MOV.U32 R38, RZ, RZ, R21 ;  /* 0x000000ffff267224 */ /* 0x000fe400078e0015 */
[----:B------:R-:W-:-:S02]  /*d8a0*/  IMAD.MOV.U32 R26, RZ, RZ, R52 ;  /* 0x000000ffff1a7224 */ /* 0x000fc400078e0034 */
[----:B------:R-:W-:Y:S02]  /*d8b0*/  IMAD.MOV.U32 R39, RZ, RZ, R36 ;  /* 0x000000ffff277224 */ /* 0x000fe400078e0024 */
[----:B------:R-:W-:Y:S02]  /*d8c0*/  IMAD.MOV.U32 R21, RZ, RZ, R57 ;  /* 0x000000ffff157224 */ /* 0x000fe400078e0039 */
[----:B------:R-:W-:-:S04]  /*d8d0*/  IMAD.HI.U32 R8, R15, R5, RZ ;  /* 0x000000050f087227 */ /* 0x000fc800078e00ff */
[----:B------:R-:W-:-:S04]  /*d8e0*/  IMAD.MOV R8, RZ, RZ, -R8 ;  /* 0x000000ffff087224 */ /* 0x000fc800078e0a08 */
[----:B------:R-:W-:Y:S02]  /*d8f0*/  IMAD R5, R56, R8, R5 ;  /* 0x0000000838057224 */ /* 0x000fe400078e0205 */
[----:B--2---:R-:W-:Y:S02]  /*d900*/  IMAD.MOV.U32 R34, RZ, RZ, R33 ;  /* 0x000000ffff227224 */ /* 0x004fe400078e0021 */
[----:B------:R-:W-:Y:S02]  /*d910*/  IMAD.MOV.U32 R33, RZ, RZ, R27 ;  /* 0x000000ffff217224 */ /* 0x000fe400078e001b */
[----:B------:R-:W2:Y:S04]  /*d920*/  LDL.LU R27, [R1+0x114] ;  /* 0x00011400011b7983 */ /* 0x000ea80000300800 */
[----:B------:R0:W-:Y:S01]  /*d930*/  STL [R1+0x6e4], R4 ;  /* 0x0006e40401007387 */ /* 0x0001e20000100800 */
[----:B------:R-:W-:-:S03]  /*d940*/  IMAD.MOV.U32 R36, RZ, RZ, R34 ;  /* 0x000000ffff247224 */ /* 0x000fc600078e0022 */
[----:B------:R1:W-:Y:S01]  /*d950*/  STL [R1+0x6e0], R9 ;  /* 0x0006e00901007387 */ /* 0x0003e20000100800 */
[----:B0-----:R-:W-:Y:S01]  /*d960*/  IABS R4, R45 ;  /* 0x0000002d00047213 */ /* 0x001fe20000000000 */
[----:B------:R-:W-:Y:S02]  /*d970*/  IMAD.MOV.U32 R45, RZ, RZ, R44 ;  /* 0x000000ffff2d7224 */ /* 0x000fe400078e002c */
[----:B------:R-:W-:Y:S02]  /*d980*/  IMAD.MOV.U32 R44, RZ, RZ, R33 ;  /* 0x000000ffff2c7224 */ /* 0x000fe400078e0021 */
[----:B------:R-:W-:Y:S02]  /*d990*/  IMAD.MOV.U32 R33, RZ, RZ, R28 ;  /* 0x000000ffff217224 */ /* 0x000fe400078e001c */
[----:B------:R-:W3:Y:S04]  /*d9a0*/  LDL.LU R28, [R1+0xf0] ;  /* 0x0000f000011c7983 */ /* 0x000ee80000300800 */
[----:B------:R-:W2:Y:S04]  /*d9b0*/  LDL.LU R52, [R1+0x17c] ;  /* 0x00017c0001347983 */ /* 0x000ea80000300800 */
[----:B------:R-:W2:Y:S04]  /*d9c0*/  LDL.LU R57, [R1+0x188] ;  /* 0x0001880001397983 */ /* 0x000ea80000300800 */
[----:B------:R-:W2:Y:S01]  /*d9d0*/  LDL.LU R34, [R1+0xd0] ;  /* 0x0000d00001227983 */ /* 0x000ea20000300800 */
[----:B------:R-:W-:-:S02]  /*d9e0*/  ISETP.GT.U32.AND P6, PT, R56, R5, PT ;  /* 0x000000053800720c */ /* 0x000fc40003fc4070 */
[----:B------:R-:W-:Y:S01]  /*d9f0*/  ISETP.GT.U32.AND P5, PT, R56, R10, PT ;  /* 0x0000000a3800720c */ /* 0x000fe20003fa4070 */
[----:B------:R-:W-:-:S10]  /*da00*/  IMAD.HI.U32 R8, R15, R6, RZ ;  /* 0x000000060f087227 */ /* 0x000fd400078e00ff */
[----:B------:R-:W-:-:S05]  /*da10*/  @!P6 IMAD.IADD R5, R5, 0x1, -R56 ;  /* 0x000000010505e824 */ /* 0x000fca00078e0a38 */
[----:B------:R-:W-:Y:S01]  /*da20*/  ISETP.GT.U32.AND P6, PT, R56, R5, PT ;  /* 0x000000053800720c */ /* 0x000fe20003fc4070 */
[----:B------:R-:W-:Y:S02]  /*da30*/  IMAD.MOV R8, RZ, RZ, -R8 ;  /* 0x000000ffff087224 */ /* 0x000fe400078e0a08 */
[----:B------:R-:W-:Y:S02]  /*da40*/  @!P5 IMAD.IADD R10, R10, 0x1, -R56 ;  /* 0x000000010a0ad824 */ /* 0x000fe400078e0a38 */
[----:B------:R-:W-:Y:S02]  /*da50*/  IMAD.MOV.U32 R2, RZ, RZ, R0 ;  /* 0x000000ffff027224 */ /* 0x000fe400078e0000 */
[C---:B------:R-:W-:Y:S01]  /*da60*/  IMAD R0, R56.reuse, R8, R6 ;  /* 0x0000000838007224 */ /* 0x040fe200078e0206 */
[----:B------:R-:W-:Y:S01]  /*da70*/  ISETP.GT.U32.AND P5, PT, R56, R10, PT ;  /* 0x0000000a3800720c */ /* 0x000fe20003fa4070 */
[----:B------:R-:W-:-:S04]  /*da80*/  IMAD.HI.U32 R11, R15, R2, RZ ;  /* 0x000000020f0b7227 */ /* 0x000fc800078e00ff */
[----:B------:R-:W-:Y:S01]  /*da90*/  @!P6 IMAD.IADD R5, R5, 0x1, -R56 ;  /* 0x000000010505e824 */ /* 0x000fe200078e0a38 */
[----:B------:R-:W-:Y:S01]  /*daa0*/  ISETP.GT.U32.AND P6, PT, R56, R0, PT ;  /* 0x000000003800720c */ /* 0x000fe20003fc4070 */
[----:B------:R-:W-:Y:S02]  /*dab0*/  IMAD.MOV R11, RZ, RZ, -R11 ;  /* 0x000000ffff0b7224 */ /* 0x000fe400078e0a0b */
[----:B------:R-:W-:-:S04]  /*dac0*/  IMAD.HI.U32 R8, R15, R4, RZ ;  /* 0x000000040f087227 */ /* 0x000fc800078e00ff */
[----:B------:R-:W-:Y:S02]  /*dad0*/  IMAD R2, R56, R11, R2 ;  /* 0x0000000b38027224 */ /* 0x000fe400078e0202 */
[----:B------:R-:W-:Y:S02]  /*dae0*/  IMAD.MOV R8, RZ, RZ, -R8 ;  /* 0x000000ffff087224 */ /* 0x000fe400078e0a08 */
[----:B------:R-:W-:Y:S01]  /*daf0*/  @!P5 IMAD.IADD R10, R10, 0x1, -R56 ;  /* 0x000000010a0ad824 */ /* 0x000fe200078e0a38 */
[C---:B------:R-:W-:Y:S01]  /*db00*/  ISETP.GT.U32.AND P5, PT, R56.reuse, R2, PT ;  /* 0x000000023800720c */ /* 0x040fe20003fa4070 */
[----:B------:R-:W-:Y:S02]  /*db10*/  IMAD R4, R56, R8, R4 ;  /* 0x0000000838047224 */ /* 0x000fe400078e0204 */
[----:B------:R-:W-:Y:S02]  /*db20*/  IMAD.MOV.U32 R14, RZ, RZ, R5 ;  /* 0x000000ffff0e7224 */ /* 0x000fe400078e0005 */
[----:B------:R-:W-:-:S02]  /*db30*/  @!P6 IMAD.IADD R0, R0, 0x1, -R56 ;  /* 0x000000010000e824 */ /* 0x000fc400078e0a38 */
[----:B------:R-:W-:Y:S02]  /*db40*/  IMAD.MOV.U32 R13, RZ, RZ, R10 ;  /* 0x000000ffff0d7224 */ /* 0x000fe400078e000a */
[----:B------:R-:W-:Y:S01]  /*db50*/  @!P3 IMAD.MOV R14, RZ, RZ, -R14 ;  /* 0x000000ffff0eb224 */ /* 0x000fe200078e0a0e */
[C---:B------:R-:W-:Y:S01]  /*db60*/  ISETP.GT.U32.AND P3, PT, R56.reuse, R4, PT ;  /* 0x000000043800720c */ /* 0x040fe20003f64070 */
[----:B------:R-:W-:Y:S01]  /*db70*/  @!P0 IMAD.MOV R13, RZ, RZ, -R13 ;  /* 0x000000ffff0d8224 */ /* 0x000fe200078e0a0d */
[----:B------:R-:W-:Y:S02]  /*db80*/  ISETP.GT.U32.AND P6, PT, R56, R0, PT ;  /* 0x000000003800720c */ /* 0x000fe40003fc4070 */
[----:B------:R-:W-:Y:S01]  /*db90*/  STL [R1+0x6dc], R14 ;  /* 0x0006dc0e01007387 */ /* 0x000fe20000100800 */
[--C-:B------:R-:W-:Y:S01]  /*dba0*/  @!P5 IMAD.IADD R2, R2, 0x1, -R56.reuse ;  /* 0x000000010202d824 */ /* 0x100fe200078e0a38 */
[----:B------:R-:W-:Y:S02]  /*dbb0*/  IABS R11, R49 ;  /* 0x00000031000b7213 */ /* 0x000fe40000000000 */
[----:B------:R-:W-:Y:S04]  /*dbc0*/  STL [R1+0x6d8], R13 ;  /* 0x0006d80d01007387 */ /* 0x000fe80000100800 */
[----:B------:R-:W3:Y:S01]  /*dbd0*/  LDL.LU R58, [R1+0xa8] ;  /* 0x0000a800013a7983 */ /* 0x000ee20000300800 */
[----:B------:R-:W-:Y:S01]  /*dbe0*/  @!P3 IMAD.IADD R4, R4, 0x1, -R56 ;  /* 0x000000010404b824 */ /* 0x000fe200078e0a38 */
[----:B------:R-:W-:Y:S01]  /*dbf0*/  ISETP.GT.U32.AND P3, PT, R56, R2, PT ;  /* 0x000000023800720c */ /* 0x000fe20003f64070 */
[----:B------:R-:W-:Y:S01]  /*dc00*/  IMAD.HI.U32 R5, R15, R11, RZ ;  /* 0x0000000b0f057227 */ /* 0x000fe200078e00ff */
[----:B------:R-:W-:-:S03]  /*dc10*/  IABS R7, R48 ;  /* 0x0000003000077213 */ /* 0x000fc60000000000 */
[--C-:B------:R-:W-:Y:S01]  /*dc20*/  @!P6 IMAD.IADD R0, R0, 0x1, -R56.reuse ;  /* 0x000000010000e824 */ /* 0x100fe200078e0a38 */
[----:B------:R-:W-:Y:S01]  /*dc30*/  ISETP.GE.AND P6, PT, R48, RZ, PT ;  /* 0x000000ff3000720c */ /* 0x000fe20003fc6270 */
[----:B------:R-:W-:Y:S01]  /*dc40*/  IMAD.MOV R5, RZ, RZ, -R5 ;  /* 0x000000ffff057224 */ /* 0x000fe200078e0a05 */
[----:B------:R-:W3:Y:S03]  /*dc50*/  LDL.LU R48, [R1+0xac] ;  /* 0x0000ac0001307983 */ /* 0x000ee60000300800 */
[----:B------:R-:W-:Y:S02]  /*dc60*/  IMAD R11, R56, R5, R11 ;  /* 0x00000005380b7224 */ /* 0x000fe400078e020b */
[----:B------:R-:W-:Y:S01]  /*dc70*/  IMAD.MOV.U32 R6, RZ, RZ, R7 ;  /* 0x000000ffff067224 */ /* 0x000fe200078e0007 */
[----:B------:R-:W-:Y:S01]  /*dc80*/  IABS R7, R50 ;  /* 0x0000003200077213 */ /* 0x000fe20000000000 */
[----:B------:R-:W-:Y:S01]  /*dc90*/  @!P3 IMAD.IADD R2, R2, 0x1, -R56 ;  /* 0x000000010202b824 */ /* 0x000fe200078e0a38 */
[----:B------:R-:W-:-:S03]  /*dca0*/  ISETP.GT.U32.AND P3, PT, R56, R11, PT ;  /* 0x0000000b3800720c */ /* 0x000fc60003f64070 */
[----:B------:R-:W-:-:S04]  /*dcb0*/  IMAD.HI.U32 R12, R15, R7, RZ ;  /* 0x000000070f0c7227 */ /* 0x000fc800078e00ff */
[----:B------:R-:W-:Y:S01]  /*dcc0*/  IMAD.MOV R12, RZ, RZ, -R12 ;  /* 0x000000ffff0c7224 */ /* 0x000fe200078e0a0c */
[----:B------:R-:W-:-:S03]  /*dcd0*/  IABS R5, R46 ;  /* 0x0000002e00057213 */ /* 0x000fc60000000000 */
[----:B------:R-:W-:Y:S02]  /*dce0*/  IMAD R7, R56, R12, R7 ;  /* 0x0000000c38077224 */ /* 0x000fe400078e0207 */
[----:B------:R-:W-:Y:S01]  /*dcf0*/  @!P3 IMAD.IADD R11, R11, 0x1, -R56 ;  /* 0x000000010b0bb824 */ /* 0x000fe200078e0a38 */
[----:B------:R-:W-:Y:S01]  /*dd00*/  ISETP.GE.AND P3, PT, R46, RZ, PT ;  /* 0x000000ff2e00720c */ /* 0x000fe20003f66270 */
[----:B------:R-:W-:Y:S02]  /*dd10*/  IMAD.MOV.U32 R12, RZ, RZ, R0 ;  /* 0x000000ffff0c7224 */ /* 0x000fe400078e0000 */
[----:B------:R-:W-:Y:S02]  /*dd20*/  IMAD.MOV.U32 R46, RZ, RZ, R44 ;  /* 0x000000ffff2e7224 */ /* 0x000fe400078e002c */
[----:B------:R-:W-:Y:S02]  /*dd30*/  IMAD.MOV.U32 R44, RZ, RZ, R43 ;  /* 0x000000ffff2c7224 */ /* 0x000fe400078e002b */
[----:B------:R-:W-:-:S02]  /*dd40*/  IMAD.MOV.U32 R43, RZ, RZ, R42 ;  /* 0x000000ffff2b7224 */ /* 0x000fc400078e002a */
[----:B------:R-:W-:Y:S02]  /*dd50*/  @!P1 IMAD.MOV R12, RZ, RZ, -R12 ;  /* 0x000000ffff0c9224 */ /* 0x000fe400078e0a0c */
[----:B------:R-:W-:Y:S02]  /*dd60*/  IMAD.MOV.U32 R42, RZ, RZ, R41 ;  /* 0x000000ffff2a7224 */ /* 0x000fe400078e0029 */
[----:B------:R-:W-:Y:S02]  /*dd70*/  IMAD.MOV.U32 R41, RZ, RZ, R39 ;  /* 0x000000ffff297224 */ /* 0x000fe400078e0027 */
[----:B------:R-:W-:Y:S02]  /*dd80*/  IMAD.MOV.U32 R39, RZ, RZ, R36 ;  /* 0x000000ffff277224 */ /* 0x000fe400078e0024 */
[----:B------:R-:W-:Y:S01]  /*dd90*/  IMAD.MOV.U32 R36, RZ, RZ, R35 ;  /* 0x000000ffff247224 */ /* 0x000fe200078e0023 */
[----:B------:R0:W-:Y:S01]  /*dda0*/  STL [R1+0x6d4], R12 ;  /* 0x0006d40c01007387 */ /* 0x0001e20000100800 */
[----:B--2---:R-:W-:-:S02]  /*ddb0*/  IMAD.MOV.U32 R35, RZ, RZ, R34 ;  /* 0x000000ffff237224 */ /* 0x004fc400078e0022 */
[----:B------:R-:W-:Y:S02]  /*ddc0*/  IMAD.MOV.U32 R34, RZ, RZ, R32 ;  /* 0x000000ffff227224 */ /* 0x000fe400078e0020 */
[----:B------:R-:W2:Y:S01]  /*ddd0*/  LDL.LU R32, [R1+0xcc] ;  /* 0x0000cc0001207983 */ /* 0x000ea20000300800 */
[----:B-1----:R-:W-:-:S04]  /*dde0*/  IMAD.HI.U32 R9, R15, R6, RZ ;  /* 0x000000060f097227 */ /* 0x002fc800078e00ff */
[----:B------:R-:W-:-:S04]  /*ddf0*/  IMAD.MOV R9, RZ, RZ, -R9 ;  /* 0x000000ffff097224 */ /* 0x000fc800078e0a09 */
[C---:B------:R-:W-:Y:S01]  /*de00*/  IMAD R6, R56.reuse, R9, R6 ;  /* 0x0000000938067224 */ /* 0x040fe200078e0206 */
[----:B------:R-:W-:-:S04]  /*de10*/  ISETP.GT.U32.AND P5, PT, R56, R7, PT ;  /* 0x000000073800720c */ /* 0x000fc80003fa4070 */
[----:B------:R-:W-:Y:S01]  /*de20*/  ISETP.GT.U32.AND P0, PT, R56, R6, PT ;  /* 0x000000063800720c */ /* 0x000fe20003f04070 */
[----:B------:R-:W-:-:S08]  /*de30*/  IMAD.HI.U32 R0, R15, R5, RZ ;  /* 0x000000050f007227 */ /* 0x000fd000078e00ff */
[----:B------:R-:W-:-:S04]  /*de40*/  @!P5 IMAD.IADD R7, R7, 0x1, -R56 ;  /* 0x000000010707d824 */ /* 0x000fc800078e0a38 */
[----:B------:R-:W-:-:S05]  /*de50*/  @!P0 IMAD.IADD R6, R6, 0x1, -R56 ;  /* 0x0000000106068824 */ /* 0x000fca00078e0a38 */
[----:B------:R-:W-:Y:S01]  /*de60*/  ISETP.GT.U32.AND P5, PT, R56, R6, PT ;  /* 0x000000063800720c */ /* 0x000fe20003fa4070 */
[----:B------:R-:W-:Y:S01]  /*de70*/  IMAD.MOV R0, RZ, RZ, -R0 ;  /* 0x000000ffff007224 */ /* 0x000fe200078e0a00 */
[----:B------:R-:W-:-:S03]  /*de80*/  IABS R10, R59 ;  /* 0x0000003b000a7213 */ /* 0x000fc60000000000 */
[----:B------:R-:W-:Y:S01]  /*de90*/  IMAD R5, R56, R0, R5 ;  /* 0x0000000038057224 */ /* 0x000fe200078e0205 */
[----:B------:R-:W-:Y:S01]  /*dea0*/  IABS R9, R47 ;  /* 0x0000002f00097213 */ /* 0x000fe20000000000 */
[----:B------:R-:W-:-:S06]  /*deb0*/  IMAD.HI.U32 R0, R15, R10, RZ ;  /* 0x0000000a0f007227 */ /* 0x000fcc00078e00ff */
[----:B------:R-:W-:Y:S01]  /*dec0*/  @!P5 IMAD.IADD R6, R6, 0x1, -R56 ;  /* 0x000000010606d824 */ /* 0x000fe200078e0a38 */
[C---:B------:R-:W-:Y:S01]  /*ded0*/  ISETP.GT.U32.AND P5, PT, R56.reuse, R5, PT ;  /* 0x000000053800720c */ /* 0x040fe20003fa4070 */
[----:B0-----:R-:W-:Y:S01]  /*dee0*/  IMAD.HI.U32 R12, R15, R9, RZ ;  /* 0x000000090f0c7227 */ /* 0x001fe200078e00ff */
[----:B------:R-:W-:-:S03]  /*def0*/  ISETP.GT.U32.AND P0, PT, R56, R4, PT ;  /* 0x000000043800720c */ /* 0x000fc60003f04070 */
[----:B------:R-:W-:Y:S01]  /*df00*/  IMAD.MOV R0, RZ, RZ, -R0 ;  /* 0x000000ffff007224 */ /* 0x000fe200078e0a00 */
[----:B------:R-:W-:Y:S01]  /*df10*/  IABS R8, R45 ;  /* 0x0000002d00087213 */ /* 0x000fe20000000000 */
[----:B------:R-:W-:Y:S02]  /*df20*/  IMAD.MOV R12, RZ, RZ, -R12 ;  /* 0x000000ffff0c7224 */ /* 0x000fe400078e0a0c */
[C---:B------:R-:W-:Y:S02]  /*df30*/  IMAD R0, R56.reuse, R0, R10 ;  /* 0x0000000038007224 */ /* 0x040fe400078e020a */
[----:B------:R-:W-:Y:S02]  /*df40*/  IMAD.MOV.U32 R14, RZ, RZ, R2 ;  /* 0x000000ffff0e7224 */ /* 0x000fe400078e0002 */
[C---:B------:R-:W-:Y:S02]  /*df50*/  IMAD R9, R56.reuse, R12, R9 ;  /* 0x0000000c38097224 */ /* 0x040fe400078e0209 */
[----:B------:R-:W-:Y:S01]  /*df60*/  @!P5 IMAD.IADD R5, R5, 0x1, -R56 ;  /* 0x000000010505d824 */ /* 0x000fe200078e0a38 */
[C---:B------:R-:W-:Y:S01]  /*df70*/  ISETP.GT.U32.AND P5, PT, R56.reuse, R0, PT ;  /* 0x000000003800720c */ /* 0x040fe20003fa4070 */
[----:B------:R-:W-:Y:S01]  /*df80*/  @!P2 IMAD.MOV R14, RZ, RZ, -R14 ;  /* 0x000000ffff0ea224 */ /* 0x000fe200078e0a0e */
[C---:B------:R-:W-:Y:S01]  /*df90*/  ISETP.GT.U32.AND P2, PT, R56.reuse, R11, PT ;  /* 0x0000000b3800720c */ /* 0x040fe20003f44070 */
[----:B------:R-:W-:Y:S01]  /*dfa0*/  IMAD.HI.U32 R13, R15, R8, RZ ;  /* 0x000000080f0d7227 */ /* 0x000fe200078e00ff */
[----:B------:R-:W-:-:S03]  /*dfb0*/  ISETP.GT.U32.AND P1, PT, R56, R7, PT ;  /* 0x000000073800720c */ /* 0x000fc60003f24070 */
[----:B------:R-:W-:Y:S01]  /*dfc0*/  @!P6 IMAD.MOV R6, RZ, RZ, -R6 ;  /* 0x000000ffff06e224 */ /* 0x000fe200078e0a06 */
[----:B------:R-:W-:Y:S01]  /*dfd0*/  ISETP.GT.U32.AND P6, PT, R56, R9, PT ;  /* 0x000000093800720c */ /* 0x000fe20003fc4070 */
[----:B------:R-:W-:Y:S02]  /*dfe0*/  IMAD.MOV R13, RZ, RZ, -R13 ;  /* 0x000000ffff0d7224 */ /* 0x000fe400078e0a0d */
[----:B------:R-:W-:Y:S01]  /*dff0*/  @!P0 IMAD.IADD R4, R4, 0x1, -R56 ;  /* 0x0000000104048824 */ /* 0x000fe200078e0a38 */
[----:B------:R-:W-:Y:S01]  /*e000*/  ISETP.GE.AND P0, PT, R50, RZ, PT ;  /* 0x000000ff3200720c */ /* 0x000fe20003f06270 */
[C---:B------:R-:W-:Y:S01]  /*e010*/  IMAD R13, R56.reuse, R13, R8 ;  /* 0x0000000d380d7224 */ /* 0x040fe200078e0208 */
[----:B---3--:R-:W-:Y:S01]  /*e020*/  IABS R8, R58 ;  /* 0x0000003a00087213 */ /* 0x008fe20000000000 */
[----:B------:R-:W-:Y:S02]  /*e030*/  @!P4 IMAD.MOV R4, RZ, RZ, -R4 ;  /* 0x000000ffff04c224 */ /* 0x000fe400078e0a04 */
[--C-:B------:R-:W-:Y:S01]  /*e040*/  @!P2 IMAD.IADD R11, R11, 0x1, -R56.reuse ;  /* 0x000000010b0ba824 */ /* 0x100fe200078e0a38 */
[----:B------:R-:W-:Y:S01]  /*e050*/  ISETP.GT.U32.AND P2, PT, R56, R13, PT ;  /* 0x0000000d3800720c */ /* 0x000fe20003f44070 */
[--C-:B------:R-:W-:Y:S01]  /*e060*/  @!P5 IMAD.IADD R0, R0, 0x1, -R56.reuse ;  /* 0x000000010000d824 */ /* 0x100fe200078e0a38 */
[----:B------:R-:W-:Y:S01]  /*e070*/  STL [R1+0x6d0], R14 ;  /* 0x0006d00e01007387 */ /* 0x000fe20000100800 */
[----:B------:R-:W-:-:S02]  /*e080*/  @!P1 IMAD.IADD R7, R7, 0x1, -R56 ;  /* 0x0000000107079824 */ /* 0x000fc400078e0a38 */
[----:B------:R-:W-:Y:S01]  /*e090*/  @!P6 IMAD.IADD R9, R9, 0x1, -R56 ;  /* 0x000000010909e824 */ /* 0x000fe200078e0a38 */
[----:B------:R0:W-:Y:S01]  /*e0a0*/  STL [R1+0x6cc], R4 ;  /* 0x0006cc0401007387 */ /* 0x0001e20000100800 */
[----:B------:R-:W-:Y:S01]  /*e0b0*/  ISETP.GT.U32.AND P6, PT, R56, R0, PT ;  /* 0x000000003800720c */ /* 0x000fe20003fc4070 */
[----:B------:R-:W-:Y:S01]  /*e0c0*/  IMAD.MOV.U32 R50, RZ, RZ, R44 ;  /* 0x000000ffff327224 */ /* 0x000fe200078e002c */
[----:B------:R-:W-:Y:S01]  /*e0d0*/  ISETP.GE.AND P1, PT, R49, RZ, PT ;  /* 0x000000ff3100720c */ /* 0x000fe20003f26270 */
[----:B------:R-:W-:Y:S02]  /*e0e0*/  IMAD.MOV.U32 R49, RZ, RZ, R43 ;  /* 0x000000ffff317224 */ /* 0x000fe400078e002b */
[----:B------:R-:W-:Y:S02]  /*e0f0*/  IMAD.MOV.U32 R51, RZ, RZ, R42 ;  /* 0x000000ffff337224 */ /* 0x000fe400078e002a */
[----:B------:R-:W-:Y:S02]  /*e100*/  IMAD.MOV.U32 R44, RZ, RZ, R40 ;  /* 0x000000ffff2c7224 */ /* 0x000fe400078e0028 */
[----:B0-----:R-:W-:Y:S01]  /*e110*/  IMAD.HI.U32 R4, R15, R8, RZ ;  /* 0x000000080f047227 */ /* 0x001fe200078e00ff */
[----:B------:R-:W3:Y:S03]  /*e120*/  LDL.LU R40, [R1+0xf8] ;  /* 0x0000f80001287983 */ /* 0x000ee60000300800 */
[----:B------:R-:W-:-:S02]  /*e130*/  @!P0 IMAD.MOV R7, RZ, RZ, -R7 ;  /* 0x000000ffff078224 */ /* 0x000fc400078e0a07 */
[----:B------:R-:W-:Y:S02]  /*e140*/  IMAD.MOV.U32 R43, RZ, RZ, R38 ;  /* 0x000000ffff2b7224 */ /* 0x000fe400078e0026 */
[----:B----4-:R-:W-:Y:S01]  /*e150*/  IMAD.MOV.U32 R42, RZ, RZ, R25 ;  /* 0x000000ffff2a7224 */ /* 0x010fe200078e0019 */
[----:B------:R-:W4:Y:S01]  /*e160*/  LDL.LU R38, [R1+0x158] ;  /* 0x0001580001267983 */ /* 0x000f220000300800 */
[----:B------:R-:W-:Y:S01]  /*e170*/  IMAD.MOV.U32 R25, RZ, RZ, R21 ;  /* 0x000000ffff197224 */ /* 0x000fe200078e0015 */
[----:B------:R-:W-:Y:S01]  /*e180*/  IABS R2, R48 ;  /* 0x0000003000027213 */ /* 0x000fe20000000000 */
[----:B------:R-:W-:Y:S01]  /*e190*/  IMAD.MOV R4, RZ, RZ, -R4 ;  /* 0x000000ffff047224 */ /* 0x000fe200078e0a04 */
[----:B------:R-:W3:Y:S01]  /*e1a0*/  LDL.LU R21, [R1+0x15c] ;  /* 0x00015c0001157983 */ /* 0x000ee20000300800 */
[----:B------:R-:W-:-:S03]  /*e1b0*/  @!P2 IMAD.IADD R13, R13, 0x1, -R56 ;  /* 0x000000010d0da824 */ /* 0x000fc600078e0a38 */
[----:B------:R0:W-:Y:S01]  /*e1c0*/  STL [R1+0x6c8], R6 ;  /* 0x0006c80601007387 */ /* 0x0001e20000100800 */
[C---:B------:R-:W-:Y:S01]  /*e1d0*/  IMAD R8, R56.reuse, R4, R8 ;  /* 0x0000000438087224 */ /* 0x040fe200078e0208 */
[----:B------:R-:W-:Y:S02]  /*e1e0*/  ISETP.GT.U32.AND P2, PT, R56, R9, PT ;  /* 0x000000093800720c */ /* 0x000fe40003f44070 */
[----:B------:R1:W-:Y:S01]  /*e1f0*/  STL [R1+0x6c4], R7 ;  /* 0x0006c40701007387 */ /* 0x0003e20000100800 */
[----:B------:R-:W-:Y:S01]  /*e200*/  @!P6 IMAD.IADD R0, R0, 0x1, -R56 ;  /* 0x000000010000e824 */ /* 0x000fe200078e0a38 */
[----:B------:R-:W-:Y:S01]  /*e210*/  ISETP.GT.U32.AND P6, PT, R56, R8, PT ;  /* 0x000000083800720c */ /* 0x000fe20003fc4070 */
[----:B0-----:R-:W-:-:S04]  /*e220*/  IMAD.HI.U32 R6, R15, R2, RZ ;  /* 0x000000020f067227 */ /* 0x001fc800078e00ff */
[----:B-1----:R-:W-:Y:S01]  /*e230*/  IMAD.MOV.U32 R7, RZ, RZ, R11 ;  /* 0x000000ffff077224 */ /* 0x002fe200078e000b */
[----:B------:R-:W-:Y:S01]  /*e240*/  IABS R11, R46 ;  /* 0x0000002e000b7213 */ /* 0x000fe20000000000 */
[----:B------:R-:W-:-:S04]  /*e250*/  IMAD.MOV R6, RZ, RZ, -R6 ;  /* 0x000000ffff067224 */ /* 0x000fc800078e0a06 */
[----:B------:R-:W-:Y:S01]  /*e260*/  IMAD.HI.U32 R12, R15, R11, RZ ;  /* 0x0000000b0f0c7227 */ /* 0x000fe200078e00ff */
[----:B------:R-:W-:-:S03]  /*e270*/  ISETP.GT.U32.AND P4, PT, R56, R5, PT ;  /* 0x000000053800720c */ /* 0x000fc60003f84070 */
[C---:B------:R-:W-:Y:S02]  /*e280*/  IMAD R4, R56.reuse, R6, R2 ;  /* 0x0000000638047224 */ /* 0x040fe400078e0202 */
[----:B------:R-:W-:Y:S01]  /*e290*/  IMAD.MOV R12, RZ, RZ, -R12 ;  /* 0x000000ffff0c7224 */ /* 0x000fe200078e0a0c */
[----:B------:R-:W-:Y:S01]  /*e2a0*/  ISETP.GE.AND P0, PT, R59, RZ, PT ;  /* 0x000000ff3b00720c */ /* 0x000fe20003f06270 */
[--C-:B------:R-:W-:Y:S01]  /*e2b0*/  @!P2 IMAD.IADD R9, R9, 0x1, -R56.reuse ;  /* 0x000000010909a824 */ /* 0x100fe200078e0a38 */
[C---:B------:R-:W-:Y:S01]  /*e2c0*/  ISETP.GT.U32.AND P2, PT, R56.reuse, R4, PT ;  /* 0x000000043800720c */ /* 0x040fe20003f44070 */
[----:B------:R-:W-:Y:S02]  /*e2d0*/  IMAD R11, R56, R12, R11 ;  /* 0x0000000c380b7224 */ /* 0x000fe400078e020b */
[--C-:B------:R-:W-:Y:S01]  /*e2e0*/  @!P6 IMAD.IADD R8, R8, 0x1, -R56.reuse ;  /* 0x000000010808e824 */ /* 0x100fe200078e0a38 */
[----:B------:R-:W-:Y:S01]  /*e2f0*/  IABS R10, R51 ;  /* 0x00000033000a7213 */ /* 0x000fe20000000000 */
[----:B------:R-:W-:Y:S01]  /*e300*/  @!P1 IMAD.MOV R7, RZ, RZ, -R7 ;  /* 0x000000ffff079224 */ /* 0x000fe200078e0a07 */
[C---:B------:R-:W-:Y:S01]  /*e310*/  ISETP.GT.U32.AND P6, PT, R56.reuse, R11, PT ;  /* 0x0000000b3800720c */ /* 0x040fe20003fc4070 */
[----:B------:R-:W-:Y:S01]  /*e320*/  @!P4 IMAD.IADD R5, R5, 0x1, -R56 ;  /* 0x000000010505c824 */ /* 0x000fe200078e0a38 */
[----:B------:R-:W-:-:S02]  /*e330*/  ISETP.GT.U32.AND P1, PT, R56, R13, PT ;  /* 0x0000000d3800720c */ /* 0x000fc40003f24070 */
[----:B------:R-:W-:Y:S01]  /*e340*/  ISETP.GE.AND P4, PT, R47, RZ, PT ;  /* 0x000000ff2f00720c */ /* 0x000fe20003f86270 */
[----:B------:R0:W-:Y:S01]  /*e350*/  STL [R1+0x6c0], R7 ;  /* 0x0006c00701007387 */ /* 0x0001e20000100800 */
[----:B------:R-:W-:Y:S01]  /*e360*/  ISETP.GE.AND P5, PT, R45, RZ, PT ;  /* 0x000000ff2d00720c */ /* 0x000fe20003fa6270 */
[----:B------:R-:W-:Y:S02]  /*e370*/  IMAD.MOV.U32 R45, RZ, RZ, R44 ;  /* 0x000000ffff2d7224 */ /* 0x000fe400078e002c */
[----:B------:R-:W-:Y:S02]  /*e380*/  IMAD.MOV.U32 R44, RZ, RZ, R41 ;  /* 0x000000ffff2c7224 */ /* 0x000fe400078e0029 */
[----:B------:R-:W-:Y:S02]  /*e390*/  @!P3 IMAD.MOV R5, RZ, RZ, -R5 ;  /* 0x000000ffff05b224 */ /* 0x000fe400078e0a05 */
[----:B------:R-:W-:Y:S02]  /*e3a0*/  IMAD.MOV.U32 R41, RZ, RZ, R35 ;  /* 0x000000ffff297224 */ /* 0x000fe400078e0023 */
[----:B0-----:R-:W-:-:S04]  /*e3b0*/  IMAD.HI.U32 R7, R15, R10, RZ ;  /* 0x0000000a0f077227 */ /* 0x001fc800078e00ff */
[----:B------:R-:W-:Y:S02]  /*e3c0*/  @!P2 IMAD.IADD R4, R4, 0x1, -R56 ;  /* 0x000000010404a824 */ /* 0x000fe400078e0a38 */
[----:B------:R-:W-:Y:S02]  /*e3d0*/  @!P0 IMAD.MOV R0, RZ, RZ, -R0 ;  /* 0x000000ffff008224 */ /* 0x000fe400078e0a00 */
[----:B------:R-:W-:Y:S02]  /*e3e0*/  IMAD.MOV.U32 R47, RZ, RZ, R43 ;  /* 0x000000ffff2f7224 */ /* 0x000fe400078e002b */
[----:B------:R-:W-:Y:S02]  /*e3f0*/  IMAD.MOV.U32 R35, RZ, RZ, R31 ;  /* 0x000000ffff237224 */ /* 0x000fe400078e001f */
[----:B------:R-:W3:Y:S01]  /*e400*/  LDL.LU R31, [R1+0x160] ;  /* 0x00016000011f7983 */ /* 0x000ee20000300800 */
[----:B------:R-:W-:Y:S02]  /*e410*/  IMAD.MOV R7, RZ, RZ, -R7 ;  /* 0x000000ffff077224 */ /* 0x000fe400078e0a07 */
[----:B------:R-:W-:Y:S01]  /*e420*/  @!P6 IMAD.IADD R11, R11, 0x1, -R56 ;  /* 0x000000010b0be824 */ /* 0x000fe200078e0a38 */
[C---:B------:R-:W-:Y:S01]  /*e430*/  ISETP.GT.U32.AND P6, PT, R56.reuse, R4, PT ;  /* 0x000000043800720c */ /* 0x040fe20003fc4070 */
[C---:B------:R-:W-:Y:S01]  /*e440*/  IMAD R7, R56.reuse, R7, R10 ;  /* 0x0000000738077224 */ /* 0x040fe200078e020a */
[----:B------:R-:W-:Y:S01]  /*e450*/  ISETP.GT.U32.AND P3, PT, R56, R8, PT ;  /* 0x000000083800720c */ /* 0x000fe20003f64070 */
[----:B------:R-:W-:Y:S01]  /*e460*/  @!P1 IMAD.IADD R13, R13, 0x1, -R56 ;  /* 0x000000010d0d9824 */ /* 0x000fe200078e0a38 */
[----:B------:R-:W-:-:S02]  /*e470*/  ISETP.GE.AND P1, PT, R58, RZ, PT ;  /* 0x000000ff3a00720c */ /* 0x000fc40003f26270 */
[----:B------:R-:W-:Y:S01]  /*e480*/  ISETP.GE.AND P2, PT, R48, RZ, PT ;  /* 0x000000ff3000720c */ /* 0x000fe20003f46270 */
[----:B------:R-:W-:Y:S02]  /*e490*/  IMAD.MOV.U32 R48, RZ, RZ, R44 ;  /* 0x000000ffff307224 */ /* 0x000fe400078e002c */
[----:B------:R-:W-:-:S04]  /*e4a0*/  @!P5 IMAD.MOV R13, RZ, RZ, -R13 ;  /* 0x000000ffff0dd224 */ /* 0x000fc800078e0a0d */
[--C-:B------:R-:W-:Y:S01]  /*e4b0*/  @!P6 IMAD.IADD R4, R4, 0x1, -R56.reuse ;  /* 0x000000010404e824 */ /* 0x100fe200078e0a38 */
[----:B------:R-:W-:Y:S01]  /*e4c0*/  ISETP.GE.AND P6, PT, R46, RZ, PT ;  /* 0x000000ff2e00720c */ /* 0x000fe20003fc6270 */
[----:B------:R-:W-:Y:S01]  /*e4d0*/  @!P3 IMAD.IADD R8, R8, 0x1, -R56 ;  /* 0x000000010808b824 */ /* 0x000fe200078e0a38 */
[----:B------:R-:W-:-:S03]  /*e4e0*/  IABS R6, R49 ;  /* 0x0000003100067213 */ /* 0x000fc60000000000 */
[----:B------:R-:W-:Y:S02]  /*e4f0*/  @!P1 IMAD.MOV R8, RZ, RZ, -R8 ;  /* 0x000000ffff089224 */ /* 0x000fe400078e0a08 */
[----:B--2---:R-:W-:Y:S02]  /*e500*/  IMAD.MOV.U32 R43, RZ, RZ, R32 ;  /* 0x000000ffff2b7224 */ /* 0x004fe400078e0020 */
[----:B------:R-:W2:Y:S04]  /*e510*/  LDL.LU R32, [R1+0x180] ;  /* 0x0001800001207983 */ /* 0x000ea80000300800 */
[----:B------:R-:W-:Y:S04]  /*e520*/  STL [R1+0x6bc], R5 ;  /* 0x0006bc0501007387 */ /* 0x000fe80000100800 */
[----:B------:R0:W-:Y:S02]  /*e530*/  STL [R1+0x6b8], R0 ;  /* 0x0006b80001007387 */ /* 0x0001e40000100800 */
[----:B0-----:R-:W-:-:S04]  /*e540*/  IMAD.MOV.U32 R0, RZ, RZ, R9 ;  /* 0x000000ffff007224 */ /* 0x001fc800078e0009 */
[----:B------:R-:W-:Y:S01]  /*e550*/  @!P4 IMAD.MOV R0, RZ, RZ, -R0 ;  /* 0x000000ffff00c224 */ /* 0x000fe200078e0a00 */
[----:B------:R-:W-:Y:S01]  /*e560*/  ISETP.GT.U32.AND P4, PT, R56, R7, PT ;  /* 0x000000073800720c */ /* 0x000fe20003f84070 */
[----:B------:R-:W-:Y:S02]  /*e570*/  IMAD.MOV.U32 R44, RZ, RZ, R43 ;  /* 0x000000ffff2c7224 */ /* 0x000fe400078e002b */
[----:B------:R-:W-:Y:S02]  /*e580*/  IMAD.MOV.U32 R43, RZ, RZ, R41 ;  /* 0x000000ffff2b7224 */ /* 0x000fe400078e0029 */
[----:B------:R-:W-:Y:S02]  /*e590*/  IMAD.MOV.U32 R46, RZ, RZ, R44 ;  /* 0x000000ffff2e7224 */ /* 0x000fe400078e002c */
[----:B------:R-:W-:Y:S02]  /*e5a0*/  IMAD.MOV.U32 R44, RZ, RZ, R43 ;  /* 0x000000ffff2c7224 */ /* 0x000fe400078e002b */
[----:B------:R-:W-:-:S02]  /*e5b0*/  IMAD.MOV.U32 R43, RZ, RZ, R42 ;  /* 0x000000ffff2b7224 */ /* 0x000fc400078e002a */
[----:B------:R-:W-:Y:S02]  /*e5c0*/  IMAD.MOV.U32 R41, RZ, RZ, R37 ;  /* 0x000000ffff297224 */ /* 0x000fe400078e0025 */
[----:B------:R-:W-:Y:S01]  /*e5d0*/  IMAD.MOV.U32 R42, RZ, RZ, R25 ;  /* 0x000000ffff2a7224 */ /* 0x000fe200078e0019 */
[----:B------:R-:W2:Y:S01]  /*e5e0*/  LDL.LU R37, [R1+0x10c] ;  /* 0x00010c0001257983 */ /* 0x000ea20000300800 */
[----:B------:R-:W-:Y:S01]  /*e5f0*/  @!P4 IMAD.IADD R7, R7, 0x1, -R56 ;  /* 0x000000010707c824 */ /* 0x000fe200078e0a38 */
[----:B------:R-:W-:Y:S01]  /*e600*/  ISETP.GE.AND P4, PT, R49, RZ, PT ;  /* 0x000000ff3100720c */ /* 0x000fe20003f86270 */
[----:B------:R-:W-:Y:S01]  /*e610*/  IMAD.MOV.U32 R25, RZ, RZ, R27 ;  /* 0x000000ffff197224 */ /* 0x000fe200078e001b */
[----:B------:R-:W-:Y:S01]  /*e620*/  STL [R1+0x6b4], R0 ;  /* 0x0006b40001007387 */ /* 0x000fe20000100800 */
[----:B------:R-:W-:Y:S02]  /*e630*/  IMAD.MOV.U32 R49, RZ, RZ, R44 ;  /* 0x000000ffff317224 */ /* 0x000fe400078e002c */
[----:B------:R-:W-:Y:S01]  /*e640*/  IMAD.MOV.U32 R44, RZ, RZ, R43 ;  /* 0x000000ffff2c7224 */ /* 0x000fe200078e002b */
[----:B------:R-:W-:Y:S01]  /*e650*/  STL [R1+0x6b0], R13 ;  /* 0x0006b00d01007387 */ /* 0x000fe20000100800 */
[----:B------:R-:W-:-:S03]  /*e660*/  IMAD.MOV.U32 R43, RZ, RZ, R42 ;  /* 0x000000ffff2b7224 */ /* 0x000fc600078e002a */
[----:B------:R-:W2:Y:S04]  /*e670*/  LDL.LU R27, [R1+0x184] ;  /* 0x00018400011b7983 */ /* 0x000ea80000300800 */
[----:B------:R0:W-:Y:S04]  /*e680*/  STL [R1+0x6ac], R8 ;  /* 0x0006ac0801007387 */ /* 0x0001e80000100800 */
[----:B------:R-:W2:Y:S01]  /*e690*/  LDL.LU R42, [R1+0xe0] ;  /* 0x0000e000012a7983 */ /* 0x000ea20000300800 */
[----:B------:R-:W-:-:S04]  /*e6a0*/  IMAD.HI.U32 R14, R15, R6, RZ ;  /* 0x000000060f0e7227 */ /* 0x000fc800078e00ff */
[----:B------:R-:W-:-:S04]  /*e6b0*/  IMAD.MOV R14, RZ, RZ, -R14 ;  /* 0x000000ffff0e7224 */ /* 0x000fc800078e0a0e */
[----:B------:R-:W-:-:S05]  /*e6c0*/  IMAD R6, R56, R14, R6 ;  /* 0x0000000e38067224 */ /* 0x000fca00078e0206 */
[C---:B------:R-:W-:Y:S02]  /*e6d0*/  ISETP.GT.U32.AND P5, PT, R56.reuse, R6, PT ;  /* 0x000000063800720c */ /* 0x040fe40003fa4070 */
[----:B------:R-:W-:-:S11]  /*e6e0*/  ISETP.GT.U32.AND P0, PT, R56, R11, PT ;  /* 0x0000000b3800720c */ /* 0x000fd60003f04070 */
[--C-:B------:R-:W-:Y:S02]  /*e6f0*/  @!P5 IMAD.IADD R6, R6, 0x1, -R56.reuse ;  /* 0x000000010606d824 */ /* 0x100fe400078e0a38 */
[----:B------:R-:W-:-:S03]  /*e700*/  @!P0 IMAD.IADD R11, R11, 0x1, -R56 ;  /* 0x000000010b0b8824 */ /* 0x000fc600078e0a38 */
[----:B------:R-:W-:Y:S01]  /*e710*/  ISETP.GT.U32.AND P1, PT, R56, R6, PT ;  /* 0x000000063800720c */ /* 0x000fe20003f24070 */
[----:B------:R-:W-:Y:S02]  /*e720*/  IMAD.MOV.U32 R9, RZ, RZ, R4 ;  /* 0x000000ffff097224 */ /* 0x000fe400078e0004 */
[----:B0-----:R-:W-:Y:S02]  /*e730*/  IMAD.MOV.U32 R8, RZ, RZ, R11 ;  /* 0x000000ffff087224 */ /* 0x001fe400078e000b */
[----:B------:R-:W-:Y:S02]  /*e740*/  @!P2 IMAD.MOV R9, RZ, RZ, -R9 ;  /* 0x000000ffff09a224 */ /* 0x000fe400078e0a09 */
[----:B------:R-:W-:Y:S01]  /*e750*/  @!P6 IMAD.MOV R8, RZ, RZ, -R8 ;  /* 0x000000ffff08e224 */ /* 0x000fe200078e0a08 */
[----:B------:R-:W-:Y:S02]  /*e760*/  IABS R10, R47 ;  /* 0x0000002f000a7213 */ /* 0x000fe40000000000 */
[----:B------:R0:W-:Y:S03]  /*e770*/  STL [R1+0x6a8], R9 ;  /* 0x0006a80901007387 */ /* 0x0001e60000100800 */
[----:B------:R-:W-:Y:S01]  /*e780*/  @!P1 IMAD.IADD R6, R6, 0x1, -R56 ;  /* 0x0000000106069824 */ /* 0x000fe200078e0a38 */
[----:B------:R-:W-:Y:S01]  /*e790*/  ISETP.GE.AND P1, PT, R47, RZ, PT ;  /* 0x000000ff2f00720c */ /* 0x000fe20003f26270 */
[----:B------:R-:W-:Y:S01]  /*e7a0*/  IMAD.MOV.U32 R47, RZ, RZ, R44 ;  /* 0x000000ffff2f7224 */ /* 0x000fe200078e002c */
[----:B------:R1:W-:Y:S01]  /*e7b0*/  STL [R1+0x6a4], R8 ;  /* 0x0006a40801007387 */ /* 0x0003e20000100800 */
[----:B------:R-:W-:-:S05]  /*e7c0*/  IABS R2, R50 ;  /* 0x0000003200027213 */ /* 0x000fca0000000000 */
[----:B------:R-:W-:-:S04]  /*e7d0*/  IMAD.HI.U32 R12, R15, R2, RZ ;  /* 0x000000020f0c7227 */ /* 0x000fc800078e00ff */
[----:B------:R-:W-:-:S04]  /*e7e0*/  IMAD.MOV R12, RZ, RZ, -R12 ;  /* 0x000000ffff0c7224 */ /* 0x000fc800078e0a0c */
[----:B------:R-:W-:Y:S01]  /*e7f0*/  IMAD R2, R56, R12, R2 ;  /* 0x0000000c38027224 */ /* 0x000fe200078e0202 */
[----:B------:R-:W-:-:S04]  /*e800*/  IABS R12, R45 ;  /* 0x0000002d000c7213 */ /* 0x000fc80000000000 */
[C---:B------:R-:W-:Y:S01]  /*e810*/  ISETP.GT.U32.AND P3, PT, R56.reuse, R2, PT ;  /* 0x000000023800720c */ /* 0x040fe20003f64070 */
[----:B------:R-:W-:Y:S01]  /*e820*/  IMAD.HI.U32 R5, R15, R12, RZ ;  /* 0x0000000c0f057227 */ /* 0x000fe200078e00ff */
[----:B------:R-:W-:-:S03]  /*e830*/  ISETP.GT.U32.AND P5, PT, R56, R7, PT ;  /* 0x000000073800720c */ /* 0x000fc60003fa4070 */
[----:B------:R-:W-:-:S04]  /*e840*/  IMAD.HI.U32 R0, R15, R10, RZ ;  /* 0x0000000a0f007227 */ /* 0x000fc800078e00ff */
[----:B------:R-:W-:Y:S02]  /*e850*/  IMAD.MOV R5, RZ, RZ, -R5 ;  /* 0x000000ffff057224 */ /* 0x000fe400078e0a05 */
[----:B------:R-:W-:Y:S02]  /*e860*/  IMAD.MOV R0, RZ, RZ, -R0 ;  /* 0x000000ffff007224 */ /* 0x000fe400078e0a00 */
[----:B------:R-:W-:Y:S02]  /*e870*/  @!P3 IMAD.IADD R2, R2, 0x1, -R56 ;  /* 0x000000010202b824 */ /* 0x000fe400078e0a38 */
[----:B--2---:R-:W-:Y:S02]  /*e880*/  IMAD.MOV.U32 R44, RZ, RZ, R42 ;  /* 0x000000ffff2c7224 */ /* 0x004fe400078e002a */
[----:B------:R-:W2:Y:S01]  /*e890*/  LDL.LU R42, [R1+0xe4] ;  /* 0x0000e400012a7983 */ /* 0x000ea20000300800 */
[C---:B------:R-:W-:Y:S01]  /*e8a0*/  IMAD R5, R56.reuse, R5, R12 ;  /* 0x0000000538057224 */ /* 0x040fe200078e020c */
[C---:B------:R-:W-:Y:S01]  /*e8b0*/  ISETP.GT.U32.AND P3, PT, R56.reuse, R2, PT ;  /* 0x000000023800720c */ /* 0x040fe20003f64070 */
[C---:B------:R-:W-:Y:S01]  /*e8c0*/  IMAD R0, R56.reuse, R0, R10 ;  /* 0x0000000038007224 */ /* 0x040fe200078e020a */
[----:B------:R-:W-:Y:S01]  /*e8d0*/  ISETP.GE.AND P0, PT, R51, RZ, PT ;  /* 0x000000ff3300720c */ /* 0x000fe20003f06270 */
[----:B------:R-:W-:Y:S01]  /*e8e0*/  @!P5 IMAD.IADD R7, R7, 0x1, -R56 ;  /* 0x000000010707d824 */ /* 0x000fe200078e0a38 */
[----:B------:R-:W-:-:S02]  /*e8f0*/  ISETP.GT.U32.AND P5, PT, R56, R5, PT ;  /* 0x000000053800720c */ /* 0x000fc40003fa4070 */
[----:B------:R-:W-:Y:S02]  /*e900*/  ISETP.GT.U32.AND P2, PT, R56, R0, PT ;  /* 0x000000003800720c */ /* 0x000fe40003f44070 */
[----:B------:R-:W-:Y:S02]  /*e910*/  IABS R4, R48 ;  /* 0x0000003000047213 */ /* 0x000fe40000000000 */
[----:B0-----:R-:W-:-:S03]  /*e920*/  IABS R9, R46 ;  /* 0x0000002e00097213 */ /* 0x001fc60000000000 */
[----:B-1----:R-:W-:-:S04]  /*e930*/  IMAD.HI.U32 R8, R15, R4, RZ ;  /* 0x000000040f087227 */ /* 0x002fc800078e00ff */
[--C-:B------:R-:W-:Y:S01]  /*e940*/  @!P3 IMAD.IADD R2, R2, 0x1, -R56.reuse ;  /* 0x000000010202b824 */ /* 0x100fe200078e0a38 */
[----:B------:R-:W-:Y:S01]  /*e950*/  ISETP.GE.AND P3, PT, R45, RZ, PT ;  /* 0x000000ff2d00720c */ /* 0x000fe20003f66270 */
[----:B------:R-:W-:Y:S02]  /*e960*/  @!P5 IMAD.IADD R5, R5, 0x1, -R56 ;  /* 0x000000010505d824 */ /* 0x000fe400078e0a38 */
[----:B------:R-:W-:Y:S02]  /*e970*/  @!P0 IMAD.MOV R7, RZ, RZ, -R7 ;  /* 0x000000ffff078224 */ /* 0x000fe400078e0a07 */
[----:B------:R-:W-:Y:S02]  /*e980*/  IMAD.MOV.U32 R45, RZ, RZ, R43 ;  /* 0x000000ffff2d7224 */ /* 0x000fe400078e002b */
[----:B------:R-:W-:Y:S02]  /*e990*/  IMAD.MOV.U32 R43, RZ, RZ, R41 ;  /* 0x000000ffff2b7224 */ /* 0x000fe400078e0029 */
[----:B------:R-:W-:-:S02]  /*e9a0*/  IMAD.MOV.U32 R41, RZ, RZ, R53 ;  /* 0x000000ffff297224 */ /* 0x000fc400078e0035 */
[----:B------:R-:W-:Y:S01]  /*e9b0*/  IMAD.MOV R8, RZ, RZ, -R8 ;  /* 0x000000ffff087224 */ /* 0x000fe200078e0a08 */
[----:B------:R-:W4:Y:S01]  /*e9c0*/  LDL.LU R53, [R1+0x1e4] ;  /* 0x0001e40001357983 */ /* 0x000f220000300800 */
[----:B------:R-:W-:Y:S01]  /*e9d0*/  @!P2 IMAD.IADD R0, R0, 0x1, -R56 ;  /* 0x000000010000a824 */ /* 0x000fe200078e0a38 */
[----:B------:R-:W-:Y:S02]  /*e9e0*/  ISETP.GT.U32.AND P5, PT, R56, R5, PT ;  /* 0x000000053800720c */ /* 0x000fe40003fa4070 */
[----:B------:R0:W-:Y:S01]  /*e9f0*/  STL [R1+0x6a0], R7 ;  /* 0x0006a00701007387 */ /* 0x0001e20000100800 */
[----:B------:R-:W-:Y:S01]  /*ea00*/  ISETP.GE.AND P6, PT, R50, RZ, PT ;  /* 0x000000ff3200720c */ /* 0x000fe20003fc6270 */
[C---:B------:R-:W-:Y:S01]  /*ea10*/  IMAD R4, R56.reuse, R8, R4 ;  /* 0x0000000838047224 */ /* 0x040fe200078e0204 */
[C---:B------:R-:W-:Y:S01]  /*ea20*/  ISETP.GT.U32.AND P0, PT, R56.reuse, R0, PT ;  /* 0x000000003800720c */ /* 0x040fe20003f04070 */
[----:B------:R-:W-:Y:S02]  /*ea30*/  @!P4 IMAD.MOV R6, RZ, RZ, -R6 ;  /* 0x000000ffff06c224 */ /* 0x000fe400078e0a06 */
[----:B0-----:R-:W-:Y:S01]  /*ea40*/  IMAD.HI.U32 R7, R15, R9, RZ ;  /* 0x000000090f077227 */ /* 0x001fe200078e00ff */
[----:B------:R-:W-:-:S03]  /*ea50*/  ISETP.GT.U32.AND P4, PT, R56, R4, PT ;  /* 0x000000043800720c */ /* 0x000fc60003f84070 */
[----:B------:R-:W-:Y:S01]  /*ea60*/  IMAD.MOV R7, RZ, RZ, -R7 ;  /* 0x000000ffff077224 */ /* 0x000fe200078e0a07 */
[----:B------:R0:W-:Y:S01]  /*ea70*/  STL [R1+0x69c], R6 ;  /* 0x00069c0601007387 */ /* 0x0001e20000100800 */
[----:B------:R-:W-:Y:S01]  /*ea80*/  @!P5 IMAD.IADD R5, R5, 0x1, -R56 ;  /* 0x000000010505d824 */ /* 0x000fe200078e0a38 */
[----:B------:R-:W-:Y:S01]  /*ea90*/  IABS R8, R49 ;  /* 0x0000003100087213 */ /* 0x000fe20000000000 */
[----:B------:R-:W-:Y:S02]  /*eaa0*/  @!P6 IMAD.MOV R2, RZ, RZ, -R2 ;  /* 0x000000ffff02e224 */ /* 0x000fe400078e0a02 */
[----:B0-----:R-:W-:Y:S02]  /*eab0*/  IMAD R6, R56, R7, R9 ;  /* 0x0000000738067224 */ /* 0x001fe400078e0209 */
[----:B------:R-:W-:-:S03]  /*eac0*/  @!P0 IMAD.IADD R0, R0, 0x1, -R56 ;  /* 0x0000000100008824 */ /* 0x000fc600078e0a38 */
[----:B------:R-:W-:Y:S01]  /*ead0*/  ISETP.GT.U32.AND P5, PT, R56, R6, PT ;  /* 0x000000063800720c */ /* 0x000fe20003fa4070 */
[----:B------:R0:W-:Y:S01]  /*eae0*/  STL [R1+0x698], R2 ;  /* 0x0006980201007387 */ /* 0x0001e20000100800 */
[----:B------:R-:W-:Y:S02]  /*eaf0*/  IMAD.MOV.U32 R9, RZ, RZ, R0 ;  /* 0x000000ffff097224 */ /* 0x000fe400078e0000 */
[----:B------:R-:W-:Y:S02]  /*eb00*/  @!P4 IMAD.IADD R4, R4, 0x1, -R56 ;  /* 0x000000010404c824 */ /* 0x000fe400078e0a38 */
[----:B------:R-:W-:Y:S02]  /*eb10*/  @!P1 IMAD.MOV R9, RZ, RZ, -R9 ;  /* 0x000000ffff099224 */ /* 0x000fe400078e0a09 */
[----:B0-----:R-:W-:Y:S01]  /*eb20*/  IMAD.MOV.U32 R2, RZ, RZ, R8 ;  /* 0x000000ffff027224 */ /* 0x001fe200078e0008 */
[----:B------:R-:W-:-:S03]  /*eb30*/  ISETP.GT.U32.AND P1, PT, R56, R4, PT ;  /* 0x000000043800720c */ /* 0x000fc60003f24070 */
[----:B------:R-:W-:Y:S01]  /*eb40*/  IMAD.HI.U32 R7, R15, R2, RZ ;  /* 0x000000020f077227 */ /* 0x000fe200078e00ff */
[----:B------:R-:W-:-:S03]  /*eb50*/  IABS R8, R47 ;  /* 0x0000002f00087213 */ /* 0x000fc60000000000 */
[----:B------:R-:W-:Y:S01]  /*eb60*/  @!P5 IMAD.IADD R6, R6, 0x1, -R56 ;  /* 0x000000010606d824 */ /* 0x000fe200078e0a38 */
[----:B------:R-:W-:Y:S01]  /*eb70*/  IABS R0, R45 ;  /* 0x0000002d00007213 */ /* 0x000fe20000000000 */
[----:B------:R-:W-:Y:S01]  /*eb80*/  IMAD.MOV R7, RZ, RZ, -R7 ;  /* 0x000000ffff077224 */ /* 0x000fe200078e0a07 */
[----:B------:R-:W-:Y:S01]  /*eb90*/  ISETP.GE.AND P2, PT, R48, RZ, PT ;  /* 0x000000ff3000720c */ /* 0x000fe20003f46270 */
[----:B------:R-:W-:Y:S01]  /*eba0*/  IMAD.HI.U32 R10, R15, R8, RZ ;  /* 0x000000080f0a7227 */ /* 0x000fe200078e00ff */
[----:B------:R-:W-:-:S03]  /*ebb0*/  ISETP.GT.U32.AND P5, PT, R56, R6, PT ;  /* 0x000000063800720c */ /* 0x000fc60003fa4070 */
[----:B------:R-:W-:Y:S02]  /*ebc0*/  IMAD R2, R56, R7, R2 ;  /* 0x0000000738027224 */ /* 0x000fe400078e0202 */
[----:B------:R-:W-:-:S04]  /*ebd0*/  IMAD.HI.U32 R7, R15, R0, RZ ;  /* 0x000000000f077227 */ /* 0x000fc800078e00ff */
[----:B------:R-:W-:Y:S01]  /*ebe0*/  @!P3 IMAD.MOV R5, RZ, RZ, -R5 ;  /* 0x000000ffff05b224 */ /* 0x000fe200078e0a05 */
[----:B------:R-:W-:Y:S01]  /*ebf0*/  ISETP.GT.U32.AND P3, PT, R56, R2, PT ;  /* 0x000000023800720c */ /* 0x000fe20003f64070 */
[----:B------:R-:W-:Y:S02]  /*ec00*/  IMAD.MOV R10, RZ, RZ, -R10 ;  /* 0x000000ffff0a7224 */ /* 0x000fe400078e0a0a */
[----:B------:R-:W-:Y:S02]  /*ec10*/  IMAD.MOV R7, RZ, RZ, -R7 ;  /* 0x000000ffff077224 */ /* 0x000fe400078e0a07 */
[----:B------:R-:W-:Y:S02]  /*ec20*/  @!P1 IMAD.IADD R4, R4, 0x1, -R56 ;  /* 0x0000000104049824 */ /* 0x000fe400078e0a38 */
[C---:B------:R-:W-:Y:S02]  /*ec30*/  IMAD R8, R56.reuse, R10, R8 ;  /* 0x0000000a38087224 */ /* 0x040fe400078e0208 */
[----:B------:R-:W-:-:S02]  /*ec40*/  IMAD R0, R56, R7, R0 ;  /* 0x0000000738007224 */ /* 0x000fc400078e0200 */
[----:B------:R-:W-:Y:S02]  /*ec50*/  IMAD.MOV.U32 R12, RZ, RZ, R4 ;  /* 0x000000ffff0c7224 */ /* 0x000fe400078e0004 */
[----:B------:R-:W-:Y:S01]  /*ec60*/  @!P5 IMAD.IADD R6, R6, 0x1, -R56 ;  /* 0x000000010606d824 */ /* 0x000fe200078e0a38 */
[C---:B------:R-:W-:Y:S01]  /*ec70*/  ISETP.GT.U32.AND P5, PT, R56.reuse, R8, PT ;  /* 0x000000083800720c */ /* 0x040fe20003fa4070 */
[----:B------:R-:W-:Y:S01]  /*ec80*/  @!P2 IMAD.MOV R12, RZ, RZ, -R12 ;  /* 0x000000ffff0ca224 */ /* 0x000fe200078e0a0c */
[----:B------:R-:W-:Y:S01]  /*ec90*/  ISETP.GT.U32.AND P2, PT, R56, R0, PT ;  /* 0x000000003800720c */ /* 0x000fe20003f44070 */
[----:B------:R-:W-:Y:S01]  /*eca0*/  @!P3 IMAD.IADD R2, R2, 0x1, -R56 ;  /* 0x000000010202b824 */ /* 0x000fe200078e0a38 */
[----:B------:R-:W-:Y:S01]  /*ecb0*/  ISETP.GE.AND P6, PT, R46, RZ, PT ;  /* 0x000000ff2e00720c */ /* 0x000fe20003fc6270 */
[----:B------:R-:W-:-:S03]  /*ecc0*/  IMAD.MOV.U32 R46, RZ, RZ, R44 ;  /* 0x000000ffff2e7224 */ /* 0x000fc600078e002c */
[----:B------:R-:W-:Y:S01]  /*ecd0*/  ISETP.GT.U32.AND P3, PT, R56, R2, PT ;  /* 0x000000023800720c */ /* 0x000fe20003f64070 */
[----:B------:R-:W-:Y:S02]  /*ece0*/  IMAD.MOV.U32 R48, RZ, RZ, R43 ;  /* 0x000000ffff307224 */ /* 0x000fe400078e002b */
[----:B------:R-:W-:Y:S02]  /*ecf0*/  IMAD.MOV.U32 R43, RZ, RZ, R34 ;  /* 0x000000ffff2b7224 */ /* 0x000fe400078e0022 */
[--C-:B------:R-:W-:Y:S01]  /*ed00*/  @!P5 IMAD.IADD R8, R8, 0x1, -R56.reuse ;  /* 0x000000010808d824 */ /* 0x100fe200078e0a38 */
[----:B------:R-:W4:Y:S01]  /*ed10*/  LDL.LU R34, [R1+0x198] ;  /* 0x0001980001227983 */ /* 0x000f220000300800 */
[----:B------:R-:W-:Y:S01]  /*ed20*/  @!P2 IMAD.IADD R0, R0, 0x1, -R56 ;  /* 0x000000010000a824 */ /* 0x000fe200078e0a38 */
[----:B------:R-:W-:Y:S02]  /*ed30*/  ISETP.GE.AND P0, PT, R49, RZ, PT ;  /* 0x000000ff3100720c */ /* 0x000fe40003f06270 */
[----:B------:R-:W-:-:S02]  /*ed40*/  ISETP.GT.U32.AND P5, PT, R56, R8, PT ;  /* 0x000000083800720c */ /* 0x000fc40003fa4070 */
[----:B------:R-:W-:Y:S01]  /*ed50*/  ISETP.GT.U32.AND P2, PT, R56, R0, PT ;  /* 0x000000003800720c */ /* 0x000fe20003f44070 */
[----:B------:R-:W-:Y:S01]  /*ed60*/  @!P3 IMAD.IADD R2, R2, 0x1, -R56 ;  /* 0x000000010202b824 */ /* 0x000fe200078e0a38 */
[----:B------:R-:W-:Y:S01]  /*ed70*/  ISETP.GE.AND P4, PT, R47, RZ, PT ;  /* 0x000000ff2f00720c */ /* 0x000fe20003f86270 */
[----:B------:R-:W-:Y:S01]  /*ed80*/  IMAD.MOV.U32 R11, RZ, RZ, R6 ;  /* 0x000000ffff0b7224 */ /* 0x000fe200078e0006 */
[----:B------:R-:W-:Y:S01]  /*ed90*/  ISETP.GE.AND P1, PT, R45, RZ, PT ;  /* 0x000000ff2d00720c */ /* 0x000fe20003f26270 */
[----:B------:R-:W-:Y:S02]  /*eda0*/  IMAD.MOV.U32 R10, RZ, RZ, R2 ;  /* 0x000000ffff0a7224 */ /* 0x000fe400078e0002 */
[----:B------:R-:W-:Y:S02]  /*edb0*/  @!P6 IMAD.MOV R11, RZ, RZ, -R11 ;  /* 0x000000ffff0be224 */ /* 0x000fe400078e0a0b */
[----:B------:R-:W-:Y:S02]  /*edc0*/  @!P0 IMAD.MOV R10, RZ, RZ, -R10 ;  /* 0x000000ffff0a8224 */ /* 0x000fe400078e0a0a */
[----:B------:R-:W-:-:S02]  /*edd0*/  @!P5 IMAD.IADD R8, R8, 0x1, -R56 ;  /* 0x000000010808d824 */ /* 0x000fc400078e0a38 */
[----:B------:R-:W-:Y:S01]  /*ede0*/  @!P2 IMAD.IADD R0, R0, 0x1, -R56 ;  /* 0x000000010000a824 */ /* 0x000fe200078e0a38 */
[----:B------:R-:W-:Y:S02]  /*edf0*/  ISETP.GE.AND P6, PT, R48, RZ, PT ;  /* 0x000000ff3000720c */ /* 0x000fe40003fc6270 */
[----:B------:R-:W-:Y:S01]  /*ee00*/  ISETP.GE.AND P5, PT, R46, RZ, PT ;  /* 0x000000ff2e00720c */ /* 0x000fe20003fa6270 */
[----:B--2---:R-:W-:Y:S02]  /*ee10*/  IMAD.MOV.U32 R44, RZ, RZ, R42 ;  /* 0x000000ffff2c7224 */ /* 0x004fe400078e002a */
[----:B------:R-:W-:Y:S02]  /*ee20*/  IMAD.MOV.U32 R42, RZ, RZ, R33 ;  /* 0x000000ffff2a7224 */ /* 0x000fe400078e0021 */
[----:B------:R-:W2:Y:S01]  /*ee30*/  LDL.LU R33, [R1+0x150] ;  /* 0x0001500001217983 */ /* 0x000ea20000300800 */
[----:B------:R-:W-:-:S03]  /*ee40*/  IMAD.MOV.U32 R50, RZ, RZ, R44 ;  /* 0x000000ffff327224 */ /* 0x000fc600078e002c */
[----:B------:R0:W-:Y:S01]  /*ee50*/  STL [R1+0x68c], R9 ;  /* 0x00068c0901007387 */ /* 0x0001e20000100800 */
[----:B------:R-:W-:Y:S02]  /*ee60*/  IMAD.MOV.U32 R44, RZ, RZ, R43 ;  /* 0x000000ffff2c7224 */ /* 0x000fe400078e002b */
[----:B------:R-:W-:Y:S02]  /*ee70*/  IMAD.MOV.U32 R43, RZ, RZ, R42 ;  /* 0x000000ffff2b7224 */ /* 0x000fe400078e002a */
[----:B------:R-:W-:Y:S01]  /*ee80*/  IMAD.MOV.U32 R42, RZ, RZ, R41 ;  /* 0x000000ffff2a7224 */ /* 0x000fe200078e0029 */
[----:B0-----:R-:W-:Y:S01]  /*ee90*/  IABS R9, R48 ;  /* 0x0000003000097213 */ /* 0x001fe20000000000 */
[----:B---3--:R-:W-:Y:S02]  /*eea0*/  IMAD.MOV.U32 R41, RZ, RZ, R40 ;  /* 0x000000ffff297224 */ /* 0x008fe400078e0028 */
[----:B------:R-:W-:Y:S02]  /*eeb0*/  IMAD.MOV.U32 R40, RZ, RZ, R28 ;  /* 0x000000ffff287224 */ /* 0x000fe400078e001c */
[----:B------:R-:W-:Y:S01]  /*eec0*/  IMAD.MOV.U32 R7, RZ, RZ, R9 ;  /* 0x000000ffff077224 */ /* 0x000fe200078e0009 */
[----:B------:R-:W3:Y:S01]  /*eed0*/  LDL.LU R28, [R1+0x174] ;  /* 0x00017400011c7983 */ /* 0x000ee20000300800 */
[----:B------:R-:W-:-:S02]  /*eee0*/  IMAD.MOV.U32 R47, RZ, RZ, R44 ;  /* 0x000000ffff2f7224 */ /* 0x000fc400078e002c */
[----:B------:R-:W-:Y:S01]  /*eef0*/  IMAD.HI.U32 R9, R15, R7, RZ ;  /* 0x000000070f097227 */ /* 0x000fe200078e00ff */
[----:B------:R0:W-:Y:S03]  /*ef00*/  STL [R1+0x3e0], R5 ;  /* 0x0003e00501007387 */ /* 0x0001e60000100800 */
[----:B------:R-:W-:Y:S02]  /*ef10*/  IMAD.MOV.U32 R45, RZ, RZ, R43 ;  /* 0x000000ffff2d7224 */ /* 0x000fe400078e002b */
[----:B------:R-:W-:Y:S02]  /*ef20*/  IMAD.MOV.U32 R44, RZ, RZ, R40 ;  /* 0x000000ffff2c7224 */ /* 0x000fe400078e0028 */
[----:B------:R-:W-:Y:S01]  /*ef30*/  IMAD.MOV.U32 R43, RZ, RZ, R41 ;  /* 0x000000ffff2b7224 */ /* 0x000fe200078e0029 */
[----:B0-----:R-:W-:Y:S01]  /*ef40*/  IABS R5, R46 ;  /* 0x0000002e00057213 */ /* 0x001fe20000000000 */
[----:B------:R-:W-:-:S02]  /*ef50*/  IMAD.MOV.U32 R40, RZ, RZ, R36 ;  /* 0x000000ffff287224 */ /* 0x000fc400078e0024 */
[----:B------:R-:W-:Y:S01]  /*ef60*/  IMAD.MOV.U32 R41, RZ, RZ, R20 ;  /* 0x000000ffff297224 */ /* 0x000fe200078e0014 */
[----:B------:R-:W2:Y:S01]  /*ef70*/  LDL.LU R36, [R1+0x144] ;  /* 0x0001440001247983 */ /* 0x000ea20000300800 */
[----:B------:R-:W-:Y:S02]  /*ef80*/  IMAD.MOV R9, RZ, RZ, -R9 ;  /* 0x000000ffff097224 */ /* 0x000fe400078e0a09 */
[----:B------:R-:W-:Y:S02]  /*ef90*/  IMAD.MOV.U32 R20, RZ, RZ, R55 ;  /* 0x000000ffff147224 */ /* 0x000fe400078e0037 */
[----:B------:R-:W-:Y:S01]  /*efa0*/  IMAD.HI.U32 R4, R15, R5, RZ ;  /* 0x000000050f047227 */ /* 0x000fe200078e00ff */
[----:B------:R-:W2:Y:S03]  /*efb0*/  LDL.LU R55, [R1+0x1f4] ;  /* 0x0001f40001377983 */ /* 0x000ea60000300800 */
[----:B------:R-:W-:Y:S01]  /*efc0*/  IMAD.MOV.U32 R49, RZ, RZ, R44 ;  /* 0x000000ffff317224 */ /* 0x000fe200078e002c */
[----:B------:R-:W-:Y:S01]  /*efd0*/  STL [R1+0x3a4], R12 ;  /* 0x0003a40c01007387 */ /* 0x000fe20000100800 */
[----:B------:R-:W-:-:S02]  /*efe0*/  IMAD.MOV.U32 R44, RZ, RZ, R43 ;  /* 0x000000ffff2c7224 */ /* 0x000fc400078e002b */
[----:B------:R-:W-:Y:S01]  /*eff0*/  IMAD.MOV.U32 R43, RZ, RZ, R42 ;  /* 0x000000ffff2b7224 */ /* 0x000fe200078e002a */
[----:B------:R0:W-:Y:S01]  /*f000*/  STL [R1+0x348], R11 ;  /* 0x0003480b01007387 */ /* 0x0001e20000100800 */
[----:B------:R-:W-:Y:S01]  /*f010*/  IMAD R6, R56, R9, R7 ;  /* 0x0000000938067224 */ /* 0x000fe200078e0207 */
[----:B------:R-:W-:Y:S01]  /*f020*/  IABS R7, R50 ;  /* 0x0000003200077213 */ /* 0x000fe20000000000 */
[----:B------:R-:W-:Y:S01]  /*f030*/  IMAD.MOV.U32 R42, RZ, RZ, R41 ;  /* 0x000000ffff2a7224 */ /* 0x000fe200078e0029 */
[----:B------:R1:W-:Y:S01]  /*f040*/  STL [R1+0x32c], R10 ;  /* 0x00032c0a01007387 */ /* 0x0003e20000100800 */
[----:B------:R-:W-:Y:S02]  /*f050*/  IMAD.MOV R4, RZ, RZ, -R4 ;  /* 0x000000ffff047224 */ /* 0x000fe400078e0a04 */
[----:B------:R-:W-:Y:S02]  /*f060*/  IMAD.MOV.U32 R41, RZ, RZ, R24 ;  /* 0x000000ffff297224 */ /* 0x000fe400078e0018 */
[----:B0-----:R-:W-:-:S02]  /*f070*/  IMAD.MOV.U32 R11, RZ, RZ, R8 ;  /* 0x000000ffff0b7224 */ /* 0x001fc400078e0008 */
[----:B------:R-:W-:Y:S02]  /*f080*/  IMAD.MOV.U32 R48, RZ, RZ, R44 ;  /* 0x000000ffff307224 */ /* 0x000fe400078e002c */
[----:B-1----:R-:W-:Y:S02]  /*f090*/  IMAD.MOV.U32 R10, RZ, RZ, R0 ;  /* 0x000000ffff0a7224 */ /* 0x002fe400078e0000 */
[----:B------:R-:W-:Y:S02]  /*f0a0*/  IMAD.MOV.U32 R46, RZ, RZ, R43 ;  /* 0x000000ffff2e7224 */ /* 0x000fe400078e002b */
[----:B------:R-:W-:Y:S02]  /*f0b0*/  IMAD.MOV.U32 R44, RZ, RZ, R42 ;  /* 0x000000ffff2c7224 */ /* 0x000fe400078e002a */
[----:B------:R-:W-:Y:S02]  /*f0c0*/  IMAD R5, R56, R4, R5 ;  /* 0x0000000438057224 */ /* 0x000fe400078e0205 */
[----:B------:R-:W-:-:S02]  /*f0d0*/  IMAD.MOV.U32 R43, RZ, RZ, R41 ;  /* 0x000000ffff2b7224 */ /* 0x000fc400078e0029 */
[----:B------:R-:W-:Y:S02]  /*f0e0*/  IMAD.MOV.U32 R42, RZ, RZ, R39 ;  /* 0x000000ffff2a7224 */ /* 0x000fe400078e0027 */
[----:B------:R-:W-:Y:S02]  /*f0f0*/  @!P4 IMAD.MOV R11, RZ, RZ, -R11 ;  /* 0x000000ffff0bc224 */ /* 0x000fe400078e0a0b */
[----:B------:R-:W-:Y:S01]  /*f100*/  IMAD.MOV.U32 R4, RZ, RZ, R7 ;  /* 0x000000ffff047224 */ /* 0x000fe200078e0007 */
[----:B------:R-:W-:Y:S01]  /*f110*/  IABS R7, R45 ;  /* 0x0000002d00077213 */ /* 0x000fe20000000000 */
[----:B------:R-:W-:Y:S02]  /*f120*/  IMAD.MOV.U32 R24, RZ, RZ, R23 ;  /* 0x000000ffff187224 */ /* 0x000fe400078e0017 */
[----:B------:R-:W-:Y:S01]  /*f130*/  IMAD.MOV.U32 R41, RZ, RZ, R37 ;  /* 0x000000ffff297224 */ /* 0x000fe200078e0025 */
[----:B------:R-:W2:Y:S01]  /*f140*/  LDL.LU R23, [R1+0x148] ;  /* 0x0001480001177983 */ /* 0x000ea20000300800 */
[----:B------:R-:W-:-:S02]  /*f150*/  IMAD.MOV.U32 R39, RZ, RZ, R26 ;  /* 0x000000ffff277224 */ /* 0x000fc400078e001a */
[----:B------:R-:W-:Y:S01]  /*f160*/  @!P1 IMAD.MOV R10, RZ, RZ, -R10 ;  /* 0x000000ffff0a9224 */ /* 0x000fe200078e0a0a */
[----:B------:R-:W-:Y:S01]  /*f170*/  ISETP.GE.AND P1, PT, R45, RZ, PT ;  /* 0x000000ff2d00720c */ /* 0x000fe20003f26270 */
[----:B------:R-:W2:Y:S01]  /*f180*/  LDL.LU R26, [R1+0x168] ;  /* 0x00016800011a7983 */ /* 0x000ea20000300800 */
[----:B------:R-:W-:Y:S02]  /*f190*/  IMAD.MOV.U32 R45, RZ, RZ, R44 ;  /* 0x000000ffff2d7224 */ /* 0x000fe400078e002c */
[----:B------:R-:W-:Y:S01]  /*f1a0*/  IMAD.MOV.U32 R44, RZ, RZ, R43 ;  /* 0x000000ffff2c7224 */ /* 0x000fe200078e002b */
[----:B------:R-:W2:Y:S01]  /*f1b0*/  LDL.LU R37, [R1+0x13c] ;  /* 0x00013c0001257983 */ /* 0x000ea20000300800 */
[----:B------:R-:W-:Y:S02]  /*f1c0*/  IMAD.MOV.U32 R43, RZ, RZ, R41 ;  /* 0x000000ffff2b7224 */ /* 0x000fe400078e0029 */
[----:B------:R-:W-:Y:S01]  /*f1d0*/  IMAD.MOV.U32 R41, RZ, RZ, R39 ;  /* 0x000000ffff297224 */ /* 0x000fe200078e0027 */
[----:B------:R-:W-:Y:S04]  /*f1e0*/  STL [R1+0x314], R11 ;  /* 0x0003140b01007387 */ /* 0x000fe80000100800 */
[----:B------:R0:W-:Y:S04]  /*f1f0*/  STL [R1+0x694], R10 ;  /* 0x0006940a01007387 */ /* 0x0001e80000100800 */
[----:B------:R-:W2:Y:S01]  /*f200*/  LDL.LU R39, [R1+0x110] ;  /* 0x0001100001277983 */ /* 0x000ea20000300800 */
[----:B------:R-:W-:Y:S01]  /*f210*/  ISETP.GE.AND P4, PT, R50, RZ, PT ;  /* 0x000000ff3200720c */ /* 0x000fe20003f86270 */
[----:B------:R-:W-:-:S02]  /*f220*/  IMAD.MOV.U32 R50, RZ, RZ, R44 ;  /* 0x000000ffff327224 */ /* 0x000fc400078e002c */
[----:B------:R-:W-:Y:S02]  /*f230*/  IMAD.MOV.U32 R44, RZ, RZ, R41 ;  /* 0x000000ffff2c7224 */ /* 0x000fe400078e0029 */
[----:B------:R-:W-:Y:S02]  /*f240*/  IMAD.MOV.U32 R41, RZ, RZ, R40 ;  /* 0x000000ffff297224 */ /* 0x000fe400078e0028 */
[----:B------:R-:W3:Y:S01]  /*f250*/  LDL R40, [R1+0x12c] ;  /* 0x00012c0001287983 */ /* 0x000ee20000100800 */
[C---:B------:R-:W-:Y:S02]  /*f260*/  ISETP.GT.U32.AND P0, PT, R56.reuse, R5, PT ;  /* 0x000000053800720c */ /* 0x040fe40003f04070 */
[----:B------:R-:W-:Y:S01]  /*f270*/  ISETP.GT.U32.AND P3, PT, R56, R6, PT ;  /* 0x000000063800720c */ /* 0x000fe20003f64070 */
[----:B------:R-:W-:-:S04]  /*f280*/  IMAD.HI.U32 R9, R15, R4, RZ ;  /* 0x000000040f097227 */ /* 0x000fc800078e00ff */
[----:B------:R-:W-:-:S06]  /*f290*/  IMAD.MOV R9, RZ, RZ, -R9 ;  /* 0x000000ffff097224 */ /* 0x000fcc00078e0a09 */
[--C-:B------:R-:W-:Y:S02]  /*f2a0*/  @!P0 IMAD.IADD R5, R5, 0x1, -R56.reuse ;  /* 0x0000000105058824 */ /* 0x100fe400078e0a38 */
[----:B------:R-:W-:Y:S02]  /*f2b0*/  @!P3 IMAD.IADD R6, R6, 0x1, -R56 ;  /* 0x000000010606b824 */ /* 0x000fe400078e0a38 */
[C---:B------:R-:W-:Y:S01]  /*f2c0*/  IMAD R4, R56.reuse, R9, R4 ;  /* 0x0000000938047224 */ /* 0x040fe200078e0204 */
[C---:B------:R-:W-:Y:S01]  /*f2d0*/  ISETP.GT.U32.AND P0, PT, R56.reuse, R5, PT ;  /* 0x000000053800720c */ /* 0x040fe20003f04070 */
[----:B------:R-:W-:Y:S01]  /*f2e0*/  IMAD.HI.U32 R9, R15, R7, RZ ;  /* 0x000000070f097227 */ /* 0x000fe200078e00ff */
[----:B------:R-:W-:-:S03]  /*f2f0*/  ISETP.GT.U32.AND P3, PT, R56, R6, PT ;  /* 0x000000063800720c */ /* 0x000fc60003f64070 */
[----:B------:R-:W-:-:S04]  /*f300*/  IMAD.MOV R9, RZ, RZ, -R9 ;  /* 0x000000ffff097224 */ /* 0x000fc800078e0a09 */
[----:B------:R-:W-:Y:S01]  /*f310*/  IMAD R0, R56, R9, R7 ;  /* 0x0000000938007224 */ /* 0x000fe200078e0207 */
[----:B------:R-:W-:-:S03]  /*f320*/  IABS R2, R47 ;  /* 0x0000002f00027213 */ /* 0x000fc60000000000 */
[----:B------:R-:W-:Y:S01]  /*f330*/  @!P0 IMAD.IADD R5, R5, 0x1, -R56 ;  /* 0x0000000105058824 */ /* 0x000fe200078e0a38 */
[----:B------:R-:W-:Y:S01]  /*f340*/  ISETP.GT.U32.AND P0, PT, R56, R0, PT ;  /* 0x000000003800720c */ /* 0x000fe20003f04070 */
[----:B------:R-:W-:-:S04]  /*f350*/  IMAD.HI.U32 R8, R15, R2, RZ ;  /* 0x000000020f087227 */ /* 0x000fc800078e00ff */
[----:B------:R-:W-:Y:S01]  /*f360*/  @!P3 IMAD.IADD R6, R6, 0x1, -R56 ;  /* 0x000000010606b824 */ /* 0x000fe200078e0a38 */
[C---:B------:R-:W-:Y:S01]  /*f370*/  ISETP.GT.U32.AND P2, PT, R56.reuse, R4, PT ;  /* 0x000000043800720c */ /* 0x040fe20003f44070 */
[----:B------:R-:W-:Y:S02]  /*f380*/  IMAD.MOV R8, RZ, RZ, -R8 ;  /* 0x000000ffff087224 */ /* 0x000fe400078e0a08 */
[----:B------:R-:W-:Y:S02]  /*f390*/  @!P6 IMAD.MOV R6, RZ, RZ, -R6 ;  /* 0x000000ffff06e224 */ /* 0x000fe400078e0a06 */
[----:B0-----:R-:W-:Y:S01]  /*f3a0*/  IMAD.MOV.U32 R10, RZ, RZ, R5 ;  /* 0x000000ffff0a7224 */ /* 0x001fe200078e0005 */
[----:B------:R-:W-:Y:S01]  /*f3b0*/  ISETP.GE.AND P3, PT, R47, RZ, PT ;  /* 0x000000ff2f00720c */ /* 0x000fe20003f66270 */
[----:B------:R-:W-:Y:S01]  /*f3c0*/  IMAD R2, R56, R8, R2 ;  /* 0x0000000838027224 */ /* 0x000fe200078e0202 */
[----:B------:R0:W-:Y:S01]  /*f3d0*/  STL [R1+0x2f4], R6 ;  /* 0x0002f40601007387 */ /* 0x0001e20000100800 */
[----:B------:R-:W-:-:S02]  /*f3e0*/  IMAD.MOV.U32 R47, RZ, RZ, R44 ;  /* 0x000000ffff2f7224 */ /* 0x000fc400078e002c */
[----:B------:R-:W-:Y:S02]  /*f3f0*/  IMAD.MOV.U32 R44, RZ, RZ, R43 ;  /* 0x000000ffff2c7224 */ /* 0x000fe400078e002b */
[----:B------:R-:W-:Y:S02]  /*f400*/  @!P5 IMAD.MOV R10, RZ, RZ, -R10 ;  /* 0x000000ffff0ad224 */ /* 0x000fe400078e0a0a */
[----:B------:R-:W-:Y:S02]  /*f410*/  @!P0 IMAD.IADD R0, R0, 0x1, -R56 ;  /* 0x0000000100008824 */ /* 0x000fe400078e0a38 */
[----:B------:R-:W-:Y:S01]  /*f420*/  IMAD.MOV.U32 R43, RZ, RZ, R42 ;  /* 0x000000ffff2b7224 */ /* 0x000fe200078e002a */
[----:B0-----:R-:W-:Y:S01]  /*f430*/  IABS R6, R46 ;  /* 0x0000002e00067213 */ /* 0x001fe20000000000 */
[----:B------:R-:W-:Y:S01]  /*f440*/  IMAD.MOV.U32 R42, RZ, RZ, R24 ;  /* 0x000000ffff2a7224 */ /* 0x000fe200078e0018 */
[C---:B------:R-:W-:Y:S01]  /*f450*/  ISETP.GT.U32.AND P5, PT, R56.reuse, R2, PT ;  /* 0x000000023800720c */ /* 0x040fe20003fa4070 */
[----:B------:R-:W-:Y:S01]  /*f460*/  IMAD.MOV.U32 R24, RZ, RZ, R22 ;  /* 0x000000ffff187224 */ /* 0x000fe200078e0016 */
[----:B------:R-:W-:Y:S01]  /*f470*/  ISETP.GT.U32.AND P0, PT, R56, R0, PT ;  /* 0x000000003800720c */ /* 0x000fe20003f04070 */
[----:B------:R-:W4:Y:S04]  /*f480*/  LDL.LU R22, [R1+0x1b8] ;  /* 0x0001b80001167983 */ /* 0x000f280000300800 */
[----:B------:R0:W-:Y:S01]  /*f490*/  STL [R1+0x2cc], R10 ;  /* 0x0002cc0a01007387 */ /* 0x0001e20000100800 */
[----:B------:R-:W-:-:S02]  /*f4a0*/  @!P2 IMAD.IADD R4, R4, 0x1, -R56 ;  /* 0x000000010404a824 */ /* 0x000fc400078e0a38 */
[----:B0-----:R-:W-:-:S04]  /*f4b0*/  IMAD.HI.U32 R10, R15, R6, RZ ;  /* 0x000000060f0a7227 */ /* 0x001fc800078e00ff */
[----:B------:R-:W-:Y:S01]  /*f4c0*/  IMAD.MOV R10, RZ, RZ, -R10 ;  /* 0x000000ffff0a7224 */ /* 0x000fe200078e0a0a */
[----:B------:R-:W-:-:S03]  /*f4d0*/  ISETP.GT.U32.AND P2, PT, R56, R4, PT ;  /* 0x000000043800720c */ /* 0x000fc60003f44070 */
[----:B------:R-:W-:Y:S02]  /*f4e0*/  IMAD R6, R56, R10, R6 ;  /* 0x0000000a38067224 */ /* 0x000fe400078e0206 */
[--C-:B------:R-:W-:Y:S01]  /*f4f0*/  @!P5 IMAD.IADD R2, R2, 0x1, -R56.reuse ;  /* 0x000000010202d824 */ /* 0x100fe200078e0a38 */
[----:B------:R-:W-:Y:S01]  /*f500*/  IABS R7, R49 ;  /* 0x0000003100077213 */ /* 0x000fe20000000000 */
[----:B------:R-:W-:Y:S01]  /*f510*/  @!P0 IMAD.IADD R0, R0, 0x1, -R56 ;  /* 0x0000000100008824 */ /* 0x000fe200078e0a38 */
[C---:B------:R-:W-:Y:S02]  /*f520*/  ISETP.GT.U32.AND P0, PT, R56.reuse, R6, PT ;  /* 0x000000063800720c */ /* 0x040fe40003f04070 */
[----:B------:R-:W-:Y:S01]  /*f530*/  ISETP.GT.U32.AND P5, PT, R56, R2, PT ;  /* 0x000000023800720c */ /* 0x000fe20003fa4070 */
[----:B------:R-:W-:Y:S01]  /*f540*/  IMAD.HI.U32 R5, R15, R7, RZ ;  /* 0x000000070f057227 */ /* 0x000fe200078e00ff */
[----:B------:R-:W-:-:S03]  /*f550*/  ISETP.GE.AND P6, PT, R49, RZ, PT ;  /* 0x000000ff3100720c */ /* 0x000fc60003fc6270 */
[----:B------:R-:W-:Y:S01]  /*f560*/  @!P2 IMAD.IADD R4, R4, 0x1, -R56 ;  /* 0x000000010404a824 */ /* 0x000fe200078e0a38 */
[----:B------:R-:W-:Y:S01]  /*f570*/  ISETP.GE.AND P2, PT, R46, RZ, PT ;  /* 0x000000ff2e00720c */ /* 0x000fe20003f46270 */
[----:B------:R-:W-:Y:S02]  /*f580*/  IMAD.MOV R5, RZ, RZ, -R5 ;  /* 0x000000ffff057224 */ /* 0x000fe400078e0a05 */
[----:B------:R-:W-:Y:S02]  /*f590*/  IMAD.MOV.U32 R46, RZ, RZ, R44 ;  /* 0x000000ffff2e7224 */ /* 0x000fe400078e002c */
[----:B------:R-:W-:Y:S02]  /*f5a0*/  IMAD.MOV.U32 R49, RZ, RZ, R43 ;  /* 0x000000ffff317224 */ /* 0x000fe400078e002b */
[----:B------:R-:W-:Y:S02]  /*f5b0*/  IMAD.MOV.U32 R43, RZ, RZ, R25 ;  /* 0x000000ffff2b7224 */ /* 0x000fe400078e0019 */
[----:B------:R-:W-:Y:S01]  /*f5c0*/  IMAD R7, R56, R5, R7 ;  /* 0x0000000538077224 */ /* 0x000fe200078e0207 */
[----:B------:R-:W-:Y:S01]  /*f5d0*/  IABS R5, R45 ;  /* 0x0000002d00057213 */ /* 0x000fe20000000000 */
[----:B------:R-:W-:Y:S01]  /*f5e0*/  @!P0 IMAD.IADD R6, R6, 0x1, -R56 ;  /* 0x0000000106068824 */ /* 0x000fe200078e0a38 */
[----:B------:R-:W-:Y:S01]  /*f5f0*/  ISETP.GE.AND P0, PT, R45, RZ, PT ;  /* 0x000000ff2d00720c */ /* 0x000fe20003f06270 */
[----:B------:R-:W-:-:S02]  /*f600*/  IMAD.MOV.U32 R11, RZ, RZ, R0 ;  /* 0x000000ffff0b7224 */ /* 0x000fc400078e0000 */
[----:B------:R-:W-:Y:S02]  /*f610*/  @!P4 IMAD.MOV R4, RZ, RZ, -R4 ;  /* 0x000000ffff04c224 */ /* 0x000fe400078e0a04 */
[----:B------:R-:W-:Y:S02]  /*f620*/  @!P5 IMAD.IADD R2, R2, 0x1, -R56 ;  /* 0x000000010202d824 */ /* 0x000fe400078e0a38 */
[----:B------:R-:W-:Y:S01]  /*f630*/  @!P1 IMAD.MOV R11, RZ, RZ, -R11 ;  /* 0x000000ffff0b9224 */ /* 0x000fe200078e0a0b */
[----:B------:R0:W-:Y:S01]  /*f640*/  STL [R1+0x2c8], R4 ;  /* 0x0002c80401007387 */ /* 0x0001e20000100800 */
[----:B------:R-:W-:-:S03]  /*f650*/  @!P3 IMAD.MOV R2, RZ, RZ, -R2 ;  /* 0x000000ffff02b224 */ /* 0x000fc600078e0a02 */
[----:B------:R-:W4:Y:S01]  /*f660*/  LDL.LU R25, [R1+0x1a0] ;  /* 0x0001a00001197983 */ /* 0x000f220000300800 */
[----:B--2---:R-:W-:-:S04]  /*f670*/  IMAD.MOV.U32 R44, RZ, RZ, R39 ;  /* 0x000000ffff2c7224 */ /* 0x004fc800078e0027 */
[----:B------:R-:W-:Y:S02]  /*f680*/  IMAD.MOV.U32 R45, RZ, RZ, R44 ;  /* 0x000000ffff2d7224 */ /* 0x000fe400078e002c */
[----:B------:R-:W-:Y:S02]  /*f690*/  IMAD.MOV.U32 R44, RZ, RZ, R43 ;  /* 0x000000ffff2c7224 */ /* 0x000fe400078e002b */
[----:B------:R-:W-:Y:S02]  /*f6a0*/  IMAD.MOV.U32 R43, RZ, RZ, R42 ;  /* 0x000000ffff2b7224 */ /* 0x000fe400078e002a */
[----:B------:R-:W-:Y:S02]  /*f6b0*/  IMAD.MOV.U32 R42, RZ, RZ, R41 ;  /* 0x000000ffff2a7224 */ /* 0x000fe400078e0029 */
[----:B---3--:R-:W-:Y:S02]  /*f6c0*/  IMAD.MOV.U32 R41, RZ, RZ, R40 ;  /* 0x000000ffff297224 */ /* 0x008fe400078e0028 */
[----:B------:R-:W-:-:S02]  /*f6d0*/  IMAD.MOV.U32 R39, RZ, RZ, R35 ;  /* 0x000000ffff277224 */ /* 0x000fc400078e0023 */
[----:B------:R-:W-:Y:S02]  /*f6e0*/  IMAD.MOV.U32 R40, RZ, RZ, R20 ;  /* 0x000000ffff287224 */ /* 0x000fe400078e0014 */
[----:B------:R-:W-:Y:S02]  /*f6f0*/  IMAD.MOV.U32 R51, RZ, RZ, R44 ;  /* 0x000000ffff337224 */ /* 0x000fe400078e002c */
[----:B------:R-:W-:Y:S02]  /*f700*/  IMAD.MOV.U32 R35, RZ, RZ, R30 ;  /* 0x000000ffff237224 */ /* 0x000fe400078e001e */
[----:B------:R-:W-:Y:S01]  /*f710*/  IMAD.MOV.U32 R44, RZ, RZ, R43 ;  /* 0x000000ffff2c7224 */ /* 0x000fe200078e002b */
[----:B------:R-:W2:Y:S01]  /*f720*/  LDL.LU R30, [R1+0x154] ;  /* 0x00015400011e7983 */ /* 0x000ea20000300800 */
[----:B------:R-:W-:Y:S02]  /*f730*/  IMAD.MOV.U32 R43, RZ, RZ, R42 ;  /* 0x000000ffff2b7224 */ /* 0x000fe400078e002a */
[----:B------:R-:W-:Y:S01]  /*f740*/  IMAD.MOV.U32 R42, RZ, RZ, R41 ;  /* 0x000000ffff2a7224 */ /* 0x000fe200078e0029 */
[----:B------:R1:W-:Y:S01]  /*f750*/  STL [R1+0x2ac], R11 ;  /* 0x0002ac0b01007387 */ /* 0x0003e20000100800 */
[----:B------:R-:W-:-:S02]  /*f760*/  IMAD.MOV.U32 R41, RZ, RZ, R40 ;  /* 0x000000ffff297224 */ /* 0x000fc400078e0028 */
[----:B------:R-:W-:Y:S01]  /*f770*/  IMAD.MOV.U32 R40, RZ, RZ, R39 ;  /* 0x000000ffff287224 */ /* 0x000fe200078e0027 */
[----:B------:R-:W3:Y:S04]  /*f780*/  LDL.LU R20, [R1+0x18c] ;  /* 0x00018c0001147983 */ /* 0x000ee80000300800 */
[----:B------:R0:W-:Y:S04]  /*f790*/  STL [R1+0x2a8], R2 ;  /* 0x0002a80201007387 */ /* 0x0001e80000100800 */
[----:B------:R-:W2:Y:S01]  /*f7a0*/  LDL.LU R39, [R1+0x120] ;  /* 0x0001200001277983 */ /* 0x000ea20000300800 */
[----:B------:R-:W-:-:S02]  /*f7b0*/  IABS R8, R48 ;  /* 0x0000003000087213 */ /* 0x000fc40000000000 */
[----:B------:R-:W-:-:S03]  /*f7c0*/  ISETP.GT.U32.AND P4, PT, R56, R7, PT ;  /* 0x000000073800720c */ /* 0x000fc60003f84070 */
[----:B------:R-:W-:-:S04]  /*f7d0*/  IMAD.HI.U32 R9, R15, R8, RZ ;  /* 0x000000080f097227 */ /* 0x000fc800078e00ff */
[----:B------:R-:W-:-:S04]  /*f7e0*/  IMAD.MOV R9, RZ, RZ, -R9 ;  /* 0x000000ffff097224 */ /* 0x000fc800078e0a09 */
[----:B0-----:R-:W-:Y:S02]  /*f7f0*/  IMAD R4, R56, R9, R8 ;  /* 0x0000000938047224 */ /* 0x001fe400078e0208 */
[----:B------:R-:W-:-:S03]  /*f800*/  @!P4 IMAD.IADD R7, R7, 0x1, -R56 ;  /* 0x000000010707c824 */ /* 0x000fc600078e0a38 */
[C---:B------:R-:W-:Y:S01]  /*f810*/  ISETP.GT.U32.AND P5, PT, R56.reuse, R4, PT ;  /* 0x000000043800720c */ /* 0x040fe20003fa4070 */
[----:B------:R-:W-:Y:S01]  /*f820*/  IMAD.HI.U32 R9, R15, R5, RZ ;  /* 0x000000050f097227 */ /* 0x000fe200078e00ff */
[----:B------:R-:W-:-:S03]  /*f830*/  ISETP.GT.U32.AND P4, PT, R56, R7, PT ;  /* 0x000000073800720c */ /* 0x000fc60003f84070 */
[----:B-1----:R-:W-:-:S04]  /*f840*/  IMAD.MOV R11, RZ, RZ, -R9 ;  /* 0x000000ffff0b7224 */ /* 0x002fc800078e0a09 */
[----:B------:R-:W-:-:S04]  /*f850*/  IMAD R5, R56, R11, R5 ;  /* 0x0000000b38057224 */ /* 0x000fc800078e0205 */
[--C-:B------:R-:W-:Y:S01]  /*f860*/  @!P5 IMAD.IADD R4, R4, 0x1, -R56.reuse ;  /* 0x000000010404d824 */ /* 0x100fe200078e0a38 */
[C---:B------:R-:W-:Y:S01]  /*f870*/  ISETP.GT.U32.AND P3, PT, R56.reuse, R6, PT ;  /* 0x000000063800720c */ /* 0x040fe20003f64070 */
[----:B------:R-:W-:Y:S01]  /*f880*/  @!P4 IMAD.IADD R7, R7, 0x1, -R56 ;  /* 0x000000010707c824 */ /* 0x000fe200078e0a38 */
[C---:B------:R-:W-:Y:S02]  /*f890*/  ISETP.GT.U32.AND P4, PT, R56.reuse, R5, PT ;  /* 0x000000053800720c */ /* 0x040fe40003f84070 */
[----:B------:R-:W-:Y:S02]  /*f8a0*/  ISETP.GT.U32.AND P5, PT, R56, R4, PT ;  /* 0x000000043800720c */ /* 0x000fe40003fa4070 */
[----:B------:R-:W-:Y:S01]  /*f8b0*/  ISETP.GE.AND P1, PT, R48, RZ, PT ;  /* 0x000000ff3000720c */ /* 0x000fe20003f26270 */
[----:B------:R-:W-:Y:S02]  /*f8c0*/  IMAD.MOV.U32 R48, RZ, RZ, R44 ;  /* 0x000000ffff307224 */ /* 0x000fe400078e002c */
[----:B------:R-:W-:-:S02]  /*f8d0*/  IMAD.MOV.U32 R44, RZ, RZ, R43 ;  /* 0x000000ffff2c7224 */ /* 0x000fc400078e002b */
[----:B------:R-:W-:Y:S02]  /*f8e0*/  IMAD.MOV.U32 R11, RZ, RZ, R7 ;  /* 0x000000ffff0b7224 */ /* 0x000fe400078e0007 */
[----:B------:R-:W-:Y:S02]  /*f8f0*/  IMAD.MOV.U32 R43, RZ, RZ, R41 ;  /* 0x000000ffff2b7224 */ /* 0x000fe400078e0029 */
[----:B------:R-:W-:Y:S01]  /*f900*/  IMAD.MOV.U32 R41, RZ, RZ, R40 ;  /* 0x000000ffff297224 */ /* 0x000fe200078e0028 */
[----:B------:R-:W-:Y:S01]  /*f910*/  IABS R10, R47 ;  /* 0x0000002f000a7213 */ /* 0x000fe20000000000 */
[--C-:B------:R-:W-:Y:S02]  /*f920*/  @!P3 IMAD.IADD R6, R6, 0x1, -R56.reuse ;  /* 0x000000010606b824 */ /* 0x100fe400078e0a38 */
[----:B------:R-:W-:Y:S01]  /*f930*/  @!P4 IMAD.IADD R5, R5, 0x1, -R56 ;  /* 0x000000010505c824 */ /* 0x000fe200078e0a38 */
[----:B------:R-:W-:Y:S01]  /*f940*/  ISETP.GE.AND P4, PT, R47, RZ, PT ;  /* 0x000000ff2f00720c */ /* 0x000fe20003f86270 */
[----:B------:R-:W-:-:S02]  /*f950*/  @!P6 IMAD.MOV R11, RZ, RZ, -R11 ;  /* 0x000000ffff0be224 */ /* 0x000fc400078e0a0b */
[----:B------:R-:W-:Y:S02]  /*f960*/  @!P5 IMAD.IADD R4, R4, 0x1, -R56 ;  /* 0x000000010404d824 */ /* 0x000fe400078e0a38 */
[----:B------:R-:W-:Y:S02]  /*f970*/  IMAD.MOV.U32 R47, RZ, RZ, R44 ;  /* 0x000000ffff2f7224 */ /* 0x000fe400078e002c */
[----:B------:R-:W-:Y:S01]  /*f980*/  @!P2 IMAD.MOV R6, RZ, RZ, -R6 ;  /* 0x000000ffff06a224 */ /* 0x000fe200078e0a06 */
[----:B------:R-:W-:Y:S01]  /*f990*/  IABS R8, R50 ;  /* 0x0000003200087213 */ /* 0x000fe20000000000 */
[----:B------:R-:W-:Y:S01]  /*f9a0*/  @!P1 IMAD.MOV R4, RZ, RZ, -R4 ;  /* 0x000000ffff049224 */ /* 0x000fe200078e0a04 */
[----:B------:R0:W-:Y:S01]  /*f9b0*/  STL [R1+0x2a4], R11 ;  /* 0x0002a40b01007387 */ /* 0x0001e20000100800 */
[----:B------:R-:W-:Y:S02]  /*f9c0*/  ISETP.GE.AND P5, PT, R50, RZ, PT ;  /* 0x000000ff3200720c */ /* 0x000fe40003fa6270 */
[----:B------:R-:W-:-:S04]  /*f9d0*/  IMAD.HI.U32 R9, R15, R8, RZ ;  /* 0x000000080f097227 */ /* 0x000fc800078e00ff */
[----:B--2---:R-:W-:Y:S02]  /*f9e0*/  IMAD.MOV.U32 R40, RZ, RZ, R39 ;  /* 0x000000ffff287224 */ /* 0x004fe400078e0027 */
[----:B------:R-:W-:Y:S02]  /*f9f0*/  IMAD.MOV.U32 R39, RZ, RZ, R36 ;  /* 0x000000ffff277224 */ /* 0x000fe400078e0024 */
[----:B------:R-:W-:Y:S02]  /*fa00*/  IMAD.MOV.U32 R44, RZ, RZ, R40 ;  /* 0x000000ffff2c7224 */ /* 0x000fe400078e0028 */
[----:B------:R-:W-:Y:S02]  /*fa10*/  IMAD.MOV.U32 R36, RZ, RZ, R52 ;  /* 0x000000ffff247224 */ /* 0x000fe400078e0034 */
[----:B------:R-:W2:Y:S01]  /*fa20*/  LDL.LU R52, [R1+0x1f0] ;  /* 0x0001f00001347983 */ /* 0x000ea20000300800 */
[----:B------:R-:W-:Y:S02]  /*fa30*/  IMAD.MOV.U32 R40, RZ, RZ, R23 ;  /* 0x000000ffff287224 */ /* 0x000fe400078e0017 */
[----:B------:R-:W-:Y:S01]  /*fa40*/  IMAD.MOV.U32 R50, RZ, RZ, R44 ;  /* 0x000000ffff327224 */ /* 0x000fe200078e002c */
[----:B------:R-:W2:Y:S01]  /*fa50*/  LDL.LU R23, [R1+0x1cc] ;  /* 0x0001cc0001177983 */ /* 0x000ea20000300800 */
[----:B------:R-:W-:-:S02]  /*fa60*/  IMAD.MOV.U32 R44, RZ, RZ, R43 ;  /* 0x000000ffff2c7224 */ /* 0x000fc400078e002b */
[----:B------:R-:W-:Y:S01]  /*fa70*/  IMAD.MOV.U32 R43, RZ, RZ, R42 ;  /* 0x000000ffff2b7224 */ /* 0x000fe200078e002a */
[----:B------:R1:W-:Y:S01]  /*fa80*/  STL [R1+0x2a0], R6 ;  /* 0x0002a00601007387 */ /* 0x0003e20000100800 */
[----:B------:R-:W-:-:S03]  /*fa90*/  IMAD.MOV.U32 R42, RZ, RZ, R41 ;  /* 0x000000ffff2a7224 */ /* 0x000fc600078e0029 */
[----:B------:R0:W-:Y:S04]  /*faa0*/  STL [R1+0x29c], R4 ;  /* 0x00029c0401007387 */ /* 0x0001e80000100800 */
[----:B------:R-:W2:Y:S01]  /*fab0*/  LDL R41, [R1+0x124] ;  /* 0x0001240001297983 */ /* 0x000ea20000100800 */
[----:B------:R-:W-:-:S04]  /*fac0*/  IMAD.MOV R9, RZ, RZ, -R9 ;  /* 0x000000ffff097224 */ /* 0x000fc800078e0a09 */
[----:B------:R-:W-:Y:S02]  /*fad0*/  IMAD R2, R56, R9, R8 ;  /* 0x0000000938027224 */ /* 0x000fe400078e0208 */
[----:B------:R-:W-:-:S03]  /*fae0*/  IMAD.MOV.U32 R0, RZ, RZ, R10 ;  /* 0x000000ffff007224 */ /* 0x000fc600078e000a */
[----:B------:R-:W-:Y:S01]  /*faf0*/  ISETP.GT.U32.AND P6, PT, R56, R2, PT ;  /* 0x000000023800720c */ /* 0x000fe20003fc4070 */
[----:B------:R-:W-:Y:S01]  /*fb00*/  IMAD.HI.U32 R10, R15, R0, RZ ;  /* 0x000000000f0a7227 */ /* 0x000fe200078e00ff */
[----:B------:R-:W-:-:S03]  /*fb10*/  IABS R8, R49 ;  /* 0x0000003100087213 */ /* 0x000fc60000000000 */
[----:B------:R-:W-:Y:S01]  /*fb20*/  IMAD.MOV R10, RZ, RZ, -R10 ;  /* 0x000000ffff0a7224 */ /* 0x000fe200078e0a0a */
[----:B------:R-:W-:-:S03]  /*fb30*/  IABS R7, R46 ;  /* 0x0000002e00077213 */ /* 0x000fc60000000000 */
[----:B------:R-:W-:Y:S02]  /*fb40*/  IMAD R0, R56, R10, R0 ;  /* 0x0000000a38007224 */ /* 0x000fe400078e0200 */
[----:B------:R-:W-:-:S04]  /*fb50*/  IMAD.HI.U32 R10, R15, R8, RZ ;  /* 0x000000080f0a7227 */ /* 0x000fc800078e00ff */
[----:B------:R-:W-:Y:S01]  /*fb60*/  @!P6 IMAD.IADD R2, R2, 0x1, -R56 ;  /* 0x000000010202e824 */ /* 0x000fe200078e0a38 */
[C---:B------:R-:W-:Y:S01]  /*fb70*/  ISETP.GT.U32.AND P6, PT, R56.reuse, R5, PT ;  /* 0x000000053800720c */ /* 0x040fe20003fc4070 */
[----:B------:R-:W-:Y:S01]  /*fb80*/  IMAD.MOV R10, RZ, RZ, -R10 ;  /* 0x000000ffff0a7224 */ /* 0x000fe200078e0a0a */
[----:B0-----:R-:W-:Y:S01]  /*fb90*/  IABS R11, R45 ;  /* 0x0000002d000b7213 */ /* 0x001fe20000000000 */
[----:B------:R-:W-:Y:S01]  /*fba0*/  IMAD.HI.U32 R9, R15, R7, RZ ;  /* 0x000000070f097227 */ /* 0x000fe200078e00ff */
[----:B------:R-:W-:-:S03]  /*fbb0*/  ISETP.GT.U32.AND P2, PT, R56, R2, PT ;  /* 0x000000023800720c */ /* 0x000fc60003f44070 */
[C---:B------:R-:W-:Y:S02]  /*fbc0*/  IMAD R8, R56.reuse, R10, R8 ;  /* 0x0000000a38087224 */ /* 0x040fe400078e0208 */
[----:B------:R-:W-:Y:S02]  /*fbd0*/  IMAD.MOV R9, RZ, RZ, -R9 ;  /* 0x000000ffff097224 */ /* 0x000fe400078e0a09 */
[----:B-1----:R-:W-:Y:S02]  /*fbe0*/  IMAD.MOV.U32 R6, RZ, RZ, R11 ;  /* 0x000000ffff067224 */ /* 0x002fe400078e000b */
[----:B------:R-:W-:Y:S01]  /*fbf0*/  @!P6 IMAD.IADD R5, R5, 0x1, -R56 ;  /* 0x000000010505e824 */ /* 0x000fe200078e0a38 */
[C---:B------:R-:W-:Y:S01]  /*fc00*/  ISETP.GT.U32.AND P6, PT, R56.reuse, R8, PT ;  /* 0x000000083800720c */ /* 0x040fe20003fc4070 */
[C---:B------:R-:W-:Y:S02]  /*fc10*/  IMAD R7, R56.reuse, R9, R7 ;  /* 0x0000000938077224 */ /* 0x040fe400078e0207 */
[----:B------:R-:W-:Y:S01]  /*fc20*/  IMAD.HI.U32 R9, R15, R6, RZ ;  /* 0x000000060f097227 */ /* 0x000fe200078e00ff */
[----:B------:R-:W-:-:S03]  /*fc30*/  ISETP.GT.U32.AND P3, PT, R56, R0, PT ;  /* 0x000000003800720c */ /* 0x000fc60003f64070 */
[----:B------:R-:W-:Y:S02]  /*fc40*/  IMAD.MOV R9, RZ, RZ, -R9 ;  /* 0x000000ffff097224 */ /* 0x000fe400078e0a09 */
[----:B------:R-:W-:Y:S02]  /*fc50*/  @!P2 IMAD.IADD R2, R2, 0x1, -R56 ;  /* 0x000000010202a824 */ /* 0x000fe400078e0a38 */
[C---:B------:R-:W-:Y:S01]  /*fc60*/  IMAD R6, R56.reuse, R9, R6 ;  /* 0x0000000938067224 */ /* 0x040fe200078e0206 */
[----:B------:R-:W-:Y:S01]  /*fc70*/  ISETP.GT.U32.AND P2, PT, R56, R7, PT ;  /* 0x000000073800720c */ /* 0x000fe20003f44070 */
[----:B------:R-:W-:-:S03]  /*fc80*/  @!P6 IMAD.IADD R8, R8, 0x1, -R56 ;  /* 0x000000010808e824 */ /* 0x000fc600078e0a38 */
[----:B------:R-:W-:Y:S01]  /*fc90*/  ISETP.GT.U32.AND P6, PT, R56, R6, PT ;  /* 0x000000063800720c */ /* 0x000fe20003fc4070 */
[----:B------:R-:W-:-:S05]  /*fca0*/  @!P3 IMAD.IADD R0, R0, 0x1, -R56 ;  /* 0x000000010000b824 */ /* 0x000fca00078e0a38 */
[C---:B------:R-:W-:Y:S01]  /*fcb0*/  ISETP.GT.U32.AND P1, PT, R56.reuse, R0, PT ;  /* 0x000000003800720c */ /* 0x040fe20003f24070 */
[----:B------:R-:W-:Y:S02]  /*fcc0*/  IMAD.MOV.U32 R13, RZ, RZ, R2 ;  /* 0x000000ffff0d7224 */ /* 0x000fe400078e0002 */
[----:B------:R-:W-:Y:S01]  /*fcd0*/  @!P2 IMAD.IADD R7, R7, 0x1, -R56 ;  /* 0x000000010707a824 */ /* 0x000fe200078e0a38 */
[----:B------:R-:W-:-:S03]  /*fce0*/  ISETP.GT.U32.AND P2, PT, R56, R8, PT ;  /* 0x000000083800720c */ /* 0x000fc60003f44070 */
[--C-:B------:R-:W-:Y:S01]  /*fcf0*/  @!P6 IMAD.IADD R6, R6, 0x1, -R56.reuse ;  /* 0x000000010606e824 */ /* 0x100fe200078e0a38 */
[----:B------:R-:W-:Y:S01]  /*fd00*/  IABS R4, R48 ;  /* 0x0000003000047213 */ /* 0x000fe20000000000 */
[----:B------:R-:W-:Y:S01]  /*fd10*/  @!P5 IMAD.MOV R13, RZ, RZ, -R13 ;  /* 0x000000ffff0dd224 */ /* 0x000fe200078e0a0d */
[C---:B------:R-:W-:Y:S02]  /*fd20*/  ISETP.GT.U32.AND P5, PT, R56.reuse, R7, PT ;  /* 0x000000073800720c */ /* 0x040fe40003fa4070 */
[----:B------:R-:W-:Y:S01]  /*fd30*/  ISETP.GT.U32.AND P6, PT, R56, R6, PT ;  /* 0x000000063800720c */ /* 0x000fe20003fc4070 */
[----:B------:R-:W-:Y:S01]  /*fd40*/  @!P1 IMAD.IADD R0, R0, 0x1, -R56 ;  /* 0x0000000100009824 */ /* 0x000fe200078e0a38 */
[----:B------:R-:W-:Y:S01]  /*fd50*/  ISETP.GE.AND P3, PT, R49, RZ, PT ;  /* 0x000000ff3100720c */ /* 0x000fe20003f66270 */
[----:B------:R-:W-:Y:S01]  /*fd60*/  IMAD.HI.U32 R11, R15, R4, RZ ;  /* 0x000000040f0b7227 */ /* 0x000fe200078e00ff */
[----:B------:R-:W-:-:S03]  /*fd70*/  ISETP.GE.AND P1, PT, R46, RZ, PT ;  /* 0x000000ff2e00720c */ /* 0x000fc60003f26270 */
[----:B------:R-:W-:Y:S01]  /*fd80*/  @!P0 IMAD.MOV R5, RZ, RZ, -R5 ;  /* 0x000000ffff058224 */ /* 0x000fe200078e0a05 */
[----:B------:R-:W-:Y:S01]  /*fd90*/  ISETP.GE.AND P0, PT, R45, RZ, PT ;  /* 0x000000ff2d00720c */ /* 0x000fe20003f06270 */
[----:B------:R-:W-:Y:S02]  /*fda0*/  IMAD.MOV R11, RZ, RZ, -R11 ;  /* 0x000000ffff0b7224 */ /* 0x000fe400078e0a0b */
[----:B------:R-:W-:Y:S02]  /*fdb0*/  @!P2 IMAD.IADD R8, R8, 0x1, -R56 ;  /* 0x000000010808a824 */ /* 0x000fe400078e0a38 */
[----:B------:R-:W-:Y:S02]  /*fdc0*/  IMAD R4, R56, R11, R4 ;  /* 0x0000000b38047224 */ /* 0x000fe400078e0204 */
[----:B------:R-:W-:Y:S02]  /*fdd0*/  IMAD.MOV.U32 R45, RZ, RZ, R43 ;  /* 0x000000ffff2d7224 */ /* 0x000fe400078e002b */
[----:B------:R-:W-:Y:S01]  /*fde0*/  IMAD.MOV.U32 R11, RZ, RZ, R8 ;  /* 0x000000ffff0b7224 */ /* 0x000fe200078e0008 */
[----:B------:R0:W-:Y:S01]  /*fdf0*/  STL [R1+0x298], R5 ;  /* 0x0002980501007387 */ /* 0x0001e20000100800 */
[----:B------:R-:W-:-:S02]  /*fe00*/  IMAD.MOV.U32 R46, RZ, RZ, R42 ;  /* 0x000000ffff2e7224 */ /* 0x000fc400078e002a */
[----:B------:R-:W-:Y:S02]  /*fe10*/  IMAD.MOV.U32 R43, RZ, RZ, R39 ;  /* 0x000000ffff2b7224 */ /* 0x000fe400078e0027 */
[----:B------:R-:W-:Y:S02]  /*fe20*/  @!P5 IMAD.IADD R7, R7, 0x1, -R56 ;  /* 0x000000010707d824 */ /* 0x000fe400078e0a38 */
[----:B------:R-:W-:Y:S02]  /*fe30*/  IMAD.MOV.U32 R58, RZ, RZ, R44 ;  /* 0x000000ffff3a7224 */ /* 0x000fe400078e002c */
[----:B------:R-:W-:Y:S02]  /*fe40*/  IMAD.MOV.U32 R42, RZ, RZ, R40 ;  /* 0x000000ffff2a7224 */ /* 0x000fe400078e0028 */
[----:B------:R-:W-:Y:S02]  /*fe50*/  IMAD.MOV.U32 R39, RZ, RZ, R21 ;  /* 0x000000ffff277224 */ /* 0x000fe400078e0015 */
[----:B------:R-:W-:Y:S01]  /*fe60*/  @!P6 IMAD.IADD R6, R6, 0x1, -R56 ;  /* 0x000000010606e824 */ /* 0x000fe200078e0a38 */
[----:B------:R-:W5:Y:S01]  /*fe70*/  LDL.LU R21, [R1+0x344] ;  /* 0x0003440001157983 */ /* 0x000f620000300800 */
[----:B------:R-:W-:-:S02]  /*fe80*/  IMAD.MOV.U32 R44, RZ, RZ, R37 ;  /* 0x000000ffff2c7224 */ /* 0x000fc400078e0025 */
[----:B----4-:R-:W-:Y:S02]  /*fe90*/  IMAD.MOV.U32 R40, RZ, RZ, R34 ;  /* 0x000000ffff287224 */ /* 0x010fe400078e0022 */
[----:B------:R-:W-:Y:S02]  /*fea0*/  @!P4 IMAD.MOV R0, RZ, RZ, -R0 ;  /* 0x000000ffff00c224 */ /* 0x000fe400078e0a00 */
[----:B------:R-:W-:Y:S02]  /*feb0*/  IMAD.MOV.U32 R37, RZ, RZ, R35 ;  /* 0x000000ffff257224 */ /* 0x000fe400078e0023 */
[----:B------:R-:W-:Y:S02]  /*fec0*/  IMAD.MOV.U32 R34, RZ, RZ, R32 ;  /* 0x000000ffff227224 */ /* 0x000fe400078e0020 */
[----:B------:R-:W-:Y:S02]  /*fed0*/  @!P3 IMAD.MOV R11, RZ, RZ, -R11 ;  /* 0x000000ffff0bb224 */ /* 0x000fe400078e0a0b */
[----:B------:R-:W-:-:S02]  /*fee0*/  IMAD.MOV.U32 R35, RZ, RZ, R31 ;  /* 0x000000ffff237224 */ /* 0x000fc400078e001f */
[----:B------:R-:W-:Y:S02]  /*fef0*/  @!P1 IMAD.MOV R7, RZ, RZ, -R7 ;  /* 0x000000ffff079224 */ /* 0x000fe400078e0a07 */
[----:B------:R-:W-:Y:S01]  /*ff00*/  @!P0 IMAD.MOV R6, RZ, RZ, -R6 ;  /* 0x000000ffff068224 */ /* 0x000fe200078e0a06 */
[----:B------:R-:W-:Y:S01]  /*ff10*/  ISETP.GE.AND P5, PT, R48, RZ, PT ;  /* 0x000000ff3000720c */ /* 0x000fe20003fa6270 */
[----:B------:R-:W-:Y:S02]  /*ff20*/  IMAD.MOV.U32 R48, RZ, RZ, R44 ;  /* 0x000000ffff307224 */ /* 0x000fe400078e002c */
[----:B------:R-:W-:Y:S02]  /*ff30*/  IMAD.MOV.U32 R44, RZ, RZ, R43 ;  /* 0x000000ffff2c7224 */ /* 0x000fe400078e002b */
[----:B------:R-:W-:Y:S02]  /*ff40*/  IMAD.MOV.U32 R43, RZ, RZ, R42 ;  /* 0x000000ffff2b7224 */ /* 0x000fe400078e002a */
[----:B--2---:R-:W-:-:S02]  /*ff50*/  IMAD.MOV.U32 R49, RZ, RZ, R41 ;  /* 0x000000ffff317224 */ /* 0x004fc400078e0029 */
[----:B------:R-:W-:Y:S02]  /*ff60*/  IMAD.MOV.U32 R41, RZ, RZ, R33 ;  /* 0x000000ffff297224 */ /* 0x000fe400078e0021 */
[----:B------:R-:W-:Y:S02]  /*ff70*/  IMAD.MOV.U32 R33, RZ, RZ, R23 ;  /* 0x000000ffff217224 */ /* 0x000fe400078e0017 */
[----:B---3--:R-:W-:Y:S02]  /*ff80*/  IMAD.MOV.U32 R23, RZ, RZ, R20 ;  /* 0x000000ffff177224 */ /* 0x008fe400078e0014 */
[----:B------:R-:W2:Y:S04]  /*ff90*/  LDL.LU R20, [R1+0x3f4] ;  /* 0x0003f40001147983 */ /* 0x000ea80000300800 */
[----:B------:R-:W3:Y:S04]  /*ffa0*/  LDL.LU R32, [R1+0x1d8] ;  /* 0x0001d80001207983 */ /* 0x000ee80000300800 */
[----:B------:R-:W4:Y:S04]  /*ffb0*/  LDL.LU R31, [R1+0x2b4] ;  /* 0x0002b400011f7983 */ /* 0x000f280000300800 */
[----:B------:R-:W-:Y:S04]  /*ffc0*/  STL [R1+0x294], R13 ;  /* 0x0002940d01007387 */ /* 0x000fe80000100800 */
[----:B------:R1:W-:Y:S04]  /*ffd0*/  STL [R1+0x290], R0 ;  /* 0x0002900001007387 */ /* 0x0003e80000100800 */
[----:B------:R0:W-:Y:S04]  /*ffe0*/  STL [R1+0x690], R11 ;  /* 0x0006900b01007387 */ /* 0x0001e80000100800 */
[----:B------:R0:W-:Y:S04]  /*fff0*/  STL [R1+0x28c], R7 ;  /* 0x00028c0701007387 */ /* 0x0001e80000100800 */
[----:B------:R0:W-:Y:S04]  /*10000*/  STL [R1+0x288], R6 ;  /* 0x0002880601007387 */ /* 0x0001e80000100800 */
[----:B------:R-:W2:Y:S01]  /*10010*/  LDL.LU R42, [R1+0x14c] ;  /* 0x00014c00012a7983 */ /* 0x000ea20000300800 */
[----:B------:R-:W-:-:S05]  /*10020*/  IABS R10, R51 ;  /* 0x00000033000a7213 */ /* 0x000fca0000000000 */
[----:B------:R-:W-:-:S04]  /*10030*/  IMAD.HI.U32 R12, R15, R10, RZ ;  /* 0x0000000a0f0c7227 */ /* 0x000fc800078e00ff */
[----:B------:R-:W-:-:S04]  /*10040*/  IMAD.MOV R12, RZ, RZ, -R12 ;  /* 0x000000ffff0c7224 */ /* 0x000fc800078e0a0c */
[----:B0-----:R-:W-:-:S05]  /*10050*/  IMAD R5, R56, R12, R10 ;  /* 0x0000000c38057224 */ /* 0x001fca00078e020a */
[----:B------:R-:W-:Y:S02]  /*10060*/  ISETP.GT.U32.AND P2, PT, R56, R5, PT ;  /* 0x000000053800720c */ /* 0x000fe40003f44070 */
[----:B------:R-:W-:Y:S01]  /*10070*/  ISETP.GE.AND P4, PT, R51, RZ, PT ;  /* 0x000000ff3300720c */ /* 0x000fe20003f86270 */
[----:B------:R-:W-:Y:S01]  /*10080*/  IMAD.MOV.U32 R51, RZ, RZ, R44 ;  /* 0x000000ffff337224 */ /* 0x000fe200078e002c */
[----:B------:R-:W-:Y:S01]  /*10090*/  IABS R9, R47 ;  /* 0x0000002f00097213 */ /* 0x000fe20000000000 */
[----:B------:R-:W-:-:S08]  /*100a0*/  IMAD.MOV.U32 R44, RZ, RZ, R43 ;  /* 0x000000ffff2c7224 */ /* 0x000fd000078e002b */
[----:B------:R-:W-:Y:S01]  /*100b0*/  @!P2 IMAD.IADD R5, R5, 0x1, -R56 ;  /* 0x000000010505a824 */ /* 0x000fe200078e0a38 */
[----:B------:R-:W-:Y:S02]  /*100c0*/  ISETP.GE.AND P2, PT, R47, RZ, PT ;  /* 0x000000ff2f00720c */ /* 0x000fe40003f46270 */
[----:B------:R-:W3:Y:S01]  /*100d0*/  LDL.LU R47, [R1+0x140] ;  /* 0x00014000012f7983 */ /* 0x000ee20000300800 */
[----:B------:R-:W-:-:S04]  /*100e0*/  IMAD.HI.U32 R2, R15, R9, RZ ;  /* 0x000000090f027227 */ /* 0x000fc800078e00ff */
[----:B------:R-:W-:Y:S01]  /*100f0*/  IMAD.MOV R2, RZ, RZ, -R2 ;  /* 0x000000ffff027224 */ /* 0x000fe200078e0a02 */
[----:B------:R-:W-:-:S03]  /*10100*/  ISETP.GT.U32.AND P3, PT, R56, R4, PT ;  /* 0x000000043800720c */ /* 0x000fc60003f64070 */
[----:B------:R-:W-:-:S05]  /*10110*/  IMAD R2, R56, R2, R9 ;  /* 0x0000000238027224 */ /* 0x000fca00078e0209 */
[----:B------:R-:W-:Y:S02]  /*10120*/  ISETP.GT.U32.AND P6, PT, R56, R2, PT ;  /* 0x000000023800720c */ /* 0x000fe40003fc4070 */
[----:B------:R-:W-:Y:S01]  /*10130*/  IABS R10, R50 ;  /* 0x00000032000a7213 */ /* 0x000fe20000000000 */
[----:B--2---:R-:W-:Y:S02]  /*10140*/  IMAD.MOV.U32 R43, RZ, RZ, R42 ;  /* 0x000000ffff2b7224 */ /* 0x004fe400078e002a */
[----:B------:R-:W2:Y:S01]  /*10150*/  LDL.LU R42, [R1+0x16c] ;  /* 0x00016c00012a7983 */ /* 0x000ea20000300800 */
[----:B------:R-:W-:Y:S01]  /*10160*/  @!P3 IMAD.IADD R4, R4, 0x1, -R56 ;  /* 0x000000010404b824 */ /* 0x000fe200078e0a38 */
[----:B------:R-:W-:-:S06]  /*10170*/  IABS R9, R49 ;  /* 0x0000003100097213 */ /* 0x000fcc0000000000 */
[----:B------:R-:W-:Y:S02]  /*10180*/  @!P6 IMAD.IADD R2, R2, 0x1, -R56 ;  /* 0x000000010202e824 */ /* 0x000fe400078e0a38 */
[----:B-1----:R-:W-:Y:S01]  /*10190*/  IMAD.HI.U32 R0, R15, R10, RZ ;  /* 0x0000000a0f007227 */ /* 0x002fe200078e00ff */
[----:B------:R-:W-:-:S03]  /*101a0*/  ISETP.GT.U32.AND P6, PT, R56, R4, PT ;  /* 0x000000043800720c */ /* 0x000fc60003fc4070 */
[----:B------:R-:W-:-:S04]  /*101b0*/  IMAD.HI.U32 R12, R15, R9, RZ ;  /* 0x000000090f0c7227 */ /* 0x000fc800078e00ff */
[----:B------:R-:W-:Y:S02]  /*101c0*/  IMAD.MOV R0, RZ, RZ, -R0 ;  /* 0x000000ffff007224 */ /* 0x000fe400078e0a00 */
[----:B------:R-:W-:Y:S02]  /*101d0*/  IMAD.MOV R12, RZ, RZ, -R12 ;  /* 0x000000ffff0c7224 */ /* 0x000fe400078e0a0c */
[C---:B------:R-:W-:Y:S02]  /*101e0*/  IMAD R0, R56.reuse, R0, R10 ;  /* 0x0000000038007224 */ /* 0x040fe400078e020a */
[C---:B------:R-:W-:Y:S01]  /*101f0*/  IMAD R9, R56.reuse, R12, R9 ;  /* 0x0000000c38097224 */ /* 0x040fe200078e0209 */
[----:B------:R-:W-:Y:S01]  /*10200*/  ISETP.GT.U32.AND P3, PT, R56, R5, PT ;  /* 0x000000053800720c */ /* 0x000fe20003f64070 */
[----:B------:R-:W-:Y:S01]  /*10210*/  @!P6 IMAD.IADD R4, R4, 0x1, -R56 ;  /* 0x000000010404e824 */ /* 0x000fe200078e0a38 */
[C---:B------:R-:W-:Y:S02]  /*10220*/  ISETP.GT.U32.AND P0, PT, R56.reuse, R0, PT ;  /* 0x000000003800720c */ /* 0x040fe40003f04070 */
[----:B------:R-:W-:-:S02]  /*10230*/  ISETP.GT.U32.AND P6, PT, R56, R9, PT ;  /* 0x000000093800720c */ /* 0x000fc40003fc4070 */
[----:B------:R-:W-:Y:S01]  /*10240*/  ISETP.GT.U32.AND P1, PT, R56, R2, PT ;  /* 0x000000023800720c */ /* 0x000fe20003f24070 */
[----:B------:R-:W-:-:S06]  /*10250*/  @!P5 IMAD.MOV R4, RZ, RZ, -R4 ;  /* 0x000000ffff04d224 */ /* 0x000fcc00078e0a04 */
[--C-:B------:R-:W-:Y:S02]  /*10260*/  @!P3 IMAD.IADD R5, R5, 0x1, -R56.reuse ;  /* 0x000000010505b824 */ /* 0x100fe400078e0a38 */
[--C-:B------:R-:W-:Y:S02]  /*10270*/  @!P0 IMAD.IADD R0, R0, 0x1, -R56.reuse ;  /* 0x0000000100008824 */ /* 0x100fe400078e0a38 */
[--C-:B------:R-:W-:Y:S02]  /*10280*/  @!P6 IMAD.IADD R9, R9, 0x1, -R56.reuse ;  /* 0x000000010909e824 */ /* 0x100fe400078e0a38 */
[----:B------:R-:W-:Y:S01]  /*10290*/  @!P4 IMAD.MOV R5, RZ, RZ, -R5 ;  /* 0x000000ffff05c224 */ /* 0x000fe200078e0a05 */
[C---:B------:R-:W-:Y:S02]  /*102a0*/  ISETP.GT.U32.AND P4, PT, R56.reuse, R0, PT ;  /* 0x000000003800720c */ /* 0x040fe40003f84070 */
[----:B------:R-:W-:Y:S02]  /*102b0*/  ISETP.GT.U32.AND P5, PT, R56, R9, PT ;  /* 0x000000093800720c */ /* 0x000fe40003fa4070 */
[----:B------:R-:W-:Y:S01]  /*102c0*/  ISETP.GE.AND P3, PT, R50, RZ, PT ;  /* 0x000000ff3200720c */ /* 0x000fe20003f66270 */
[----:B------:R-:W-:Y:S01]  /*102d0*/  @!P1 IMAD.IADD R2, R2, 0x1, -R56 ;  /* 0x0000000102029824 */ /* 0x000fe200078e0a38 */
[----:B------:R-:W-:Y:S01]  /*102e0*/  ISETP.GE.AND P1, PT, R49, RZ, PT ;  /* 0x000000ff3100720c */ /* 0x000fe20003f26270 */
[----:B------:R-:W-:Y:S01]  /*102f0*/  IMAD.MOV.U32 R49, RZ, RZ, R44 ;  /* 0x000000ffff317224 */ /* 0x000fe200078e002c */
[----:B------:R-:W-:Y:S01]  /*10300*/  IABS R10, R46 ;  /* 0x0000002e000a7213 */ /* 0x000fe20000000000 */
[----:B------:R-:W-:Y:S01]  /*10310*/  IMAD.MOV.U32 R44, RZ, RZ, R41 ;  /* 0x000000ffff2c7224 */ /* 0x000fe200078e0029 */
[----:B------:R-:W-:Y:S01]  /*10320*/  ISETP.GE.AND P0, PT, R46, RZ, PT ;  /* 0x000000ff2e00720c */ /* 0x000fe20003f06270 */
[----:B------:R-:W-:-:S02]  /*10330*/  IMAD.MOV.U32 R46, RZ, RZ, R43 ;  /* 0x000000ffff2e7224 */ /* 0x000fc400078e002b */
[----:B------:R-:W-:Y:S02]  /*10340*/  @!P2 IMAD.MOV R2, RZ, RZ, -R2 ;  /* 0x000000ffff02a224 */ /* 0x000fe400078e0a02 */
[----:B------:R-:W-:Y:S02]  /*10350*/  IMAD.MOV.U32 R43, RZ, RZ, R30 ;  /* 0x000000ffff2b7224 */ /* 0x000fe400078e001e */
[--C-:B------:R-:W-:Y:S01]  /*10360*/  @!P4 IMAD.IADD R0, R0, 0x1, -R56.reuse ;  /* 0x000000010000c824 */ /* 0x100fe200078e0a38 */
[----:B------:R-:W-:Y:S01]  /*10370*/  IABS R11, R45 ;  /* 0x0000002d000b7213 */ /* 0x000fe20000000000 */
[----:B------:R-:W-:Y:S01]  /*10380*/  @!P5 IMAD.IADD R9, R9, 0x1, -R56 ;  /* 0x000000010909d824 */ /* 0x000fe200078e0a38 */
[----:B------:R-:W-:Y:S01]  /*10390*/  ISETP.GE.AND P5, PT, R45, RZ, PT ;  /* 0x000000ff2d00720c */ /* 0x000fe20003fa6270 */
[----:B------:R-:W-:Y:S01]  /*103a0*/  STL [R1+0x284], R5 ;  /* 0x0002840501007387 */ /* 0x000fe20000100800 */
[----:B------:R-:W-:Y:S02]  /*103b0*/  IMAD.MOV.U32 R45, RZ, RZ, R44 ;  /* 0x000000ffff2d7224 */ /* 0x000fe400078e002c */
[----:B------:R-:W-:Y:S01]  /*103c0*/  IMAD.MOV.U32 R41, RZ, RZ, R38 ;  /* 0x000000ffff297224 */ /* 0x000fe200078e0026 */
[----:B------:R0:W-:Y:S01]  /*103d0*/  STL [R1+0x280], R4 ;  /* 0x0002800401007387 */ /* 0x0001e20000100800 */
[----:B------:R-:W-:-:S02]  /*103e0*/  IMAD.MOV.U32 R44, RZ, RZ, R43 ;  /* 0x000000ffff2c7224 */ /* 0x000fc400078e002b */
[----:B------:R-:W-:Y:S01]  /*103f0*/  @!P3 IMAD.MOV R0, RZ, RZ, -R0 ;  /* 0x000000ffff00b224 */ /* 0x000fe200078e0a00 */
[----:B------:R1:W-:Y:S01]  /*10400*/  STL [R1+0x27c], R2 ;  /* 0x00027c0201007387 */ /* 0x0003e20000100800 */
[----:B------:R-:W-:Y:S02]  /*10410*/  IMAD.MOV.U32 R38, RZ, RZ, R24 ;  /* 0x000000ffff267224 */ /* 0x000fe400078e0018 */
[----:B------:R-:W-:Y:S02]  /*10420*/  IMAD.MOV.U32 R30, RZ, RZ, R29 ;  /* 0x000000ffff1e7224 */ /* 0x000fe400078e001d */
[----:B------:R-:W-:Y:S01]  /*10430*/  IMAD.MOV.U32 R24, RZ, RZ, R22 ;  /* 0x000000ffff187224 */ /* 0x000fe200078e0016 */
[----:B------:R-:W4:Y:S01]  /*10440*/  LDL.LU R29, [R1+0x1e8] ;  /* 0x0001e800011d7983 */ /* 0x000f220000300800 */
[----:B------:R-:W-:-:S03]  /*10450*/  IMAD.MOV.U32 R50, RZ, RZ, R44 ;  /* 0x000000ffff327224 */ /* 0x000fc600078e002c */
[----:B------:R-:W4:Y:S01]  /*10460*/  LDL.LU R22, [R1+0x2d4] ;  /* 0x0002d40001167983 */ /* 0x000f220000300800 */
[----:B------:R-:W-:Y:S02]  /*10470*/  IMAD.MOV.U32 R44, RZ, RZ, R41 ;  /* 0x000000ffff2c7224 */ /* 0x000fe400078e0029 */
[----:B--2---:R-:W-:Y:S02]  /*10480*/  IMAD.MOV.U32 R43, RZ, RZ, R42 ;  /* 0x000000ffff2b7224 */ /* 0x004fe400078e002a */
[----:B------:R-:W-:Y:S02]  /*10490*/  IMAD.MOV.U32 R42, RZ, RZ, R26 ;  /* 0x000000ffff2a7224 */ /* 0x000fe400078e001a */
[----:B------:R-:W-:Y:S02]  /*104a0*/  IMAD.MOV.U32 R26, RZ, RZ, R55 ;  /* 0x000000ffff1a7224 */ /* 0x000fe400078e0037 */
[----:B------:R-:W2:Y:S04]  /*104b0*/  LDL.LU R55, [R1+0x1bc] ;  /* 0x0001bc0001377983 */ /* 0x000ea80000300800 */
[----:B------:R0:W-:Y:S04]  /*104c0*/  STL [R1+0x278], R0 ;  /* 0x0002780001007387 */ /* 0x0001e80000100800 */
[----:B------:R-:W2:Y:S01]  /*104d0*/  LDL.LU R41, [R1+0x164] ;  /* 0x0001640001297983 */ /* 0x000ea20000300800 */
[----:B------:R-:W-:-:S04]  /*104e0*/  IMAD.HI.U32 R12, R15, R10, RZ ;  /* 0x0000000a0f0c7227 */ /* 0x000fc800078e00ff */
[----:B------:R-:W-:Y:S01]  /*104f0*/  IMAD.MOV R12, RZ, RZ, -R12 ;  /* 0x000000ffff0c7224 */ /* 0x000fe200078e0a0c */
[----:B------:R-:W-:Y:S01]  /*10500*/  IABS R8, R58 ;  /* 0x0000003a00087213 */ /* 0x000fe20000000000 */
[----:B------:R-:W-:Y:S02]  /*10510*/  IMAD.MOV.U32 R7, RZ, RZ, R11 ;  /* 0x000000ffff077224 */ /* 0x000fe400078e000b */
[C---:B------:R-:W-:Y:S02]  /*10520*/  IMAD R10, R56.reuse, R12, R10 ;  /* 0x0000000c380a7224 */ /* 0x040fe400078e020a */
[----:B------:R-:W-:Y:S02]  /*10530*/  IMAD.MOV.U32 R6, RZ, RZ, R8 ;  /* 0x000000ffff067224 */ /* 0x000fe400078e0008 */
[----:B------:R-:W-:Y:S01]  /*10540*/  IMAD.HI.U32 R11, R15, R7, RZ ;  /* 0x000000070f0b7227 */ /* 0x000fe200078e00ff */
[----:B------:R-:W-:-:S03]  /*10550*/  ISETP.GT.U32.AND P6, PT, R56, R10, PT ;  /* 0x0000000a3800720c */ /* 0x000fc60003fc4070 */
[----:B------:R-:W-:Y:S02]  /*10560*/  IMAD.MOV R11, RZ, RZ, -R11 ;  /* 0x000000ffff0b7224 */ /* 0x000fe400078e0a0b */
[----:B------:R-:W-:-:S04]  /*10570*/  IMAD.HI.U32 R8, R15, R6, RZ ;  /* 0x000000060f087227 */ /* 0x000fc800078e00ff */
[----:B------:R-:W-:Y:S02]  /*10580*/  IMAD R7, R56, R11, R7 ;  /* 0x0000000b38077224 */ /* 0x000fe400078e0207 */
[----:B------:R-:W-:Y:S02]  /*10590*/  IMAD.MOV R8, RZ, RZ, -R8 ;  /* 0x000000ffff087224 */ /* 0x000fe400078e0a08 */
[----:B------:R-:W-:Y:S01]  /*105a0*/  @!P6 IMAD.IADD R10, R10, 0x1, -R56 ;  /* 0x000000010a0ae824 */ /* 0x000fe200078e0a38 */
[C---:B------:R-:W-:Y:S01]  /*105b0*/  ISETP.GT.U32.AND P2, PT, R56.reuse, R7, PT ;  /* 0x000000073800720c */ /* 0x040fe20003f44070 */
[C---:B0-----:R-:W-:Y:S01]  /*105c0*/  IMAD R4, R56.reuse, R8, R6 ;  /* 0x0000000838047224 */ /* 0x041fe200078e0206 */
[----:B------:R-:W-:Y:S02]  /*105d0*/  IABS R8, R48 ;  /* 0x0000003000087213 */ /* 0x000fe40000000000 */
[----:B------:R-:W-:-:S03]  /*105e0*/  ISETP.GT.U32.AND P6, PT, R56, R10, PT ;  /* 0x0000000a3800720c */ /* 0x000fc60003fc4070 */
[----:B-1----:R-:W-:-:S04]  /*105f0*/  IMAD.HI.U32 R2, R15, R8, RZ ;  /* 0x000000080f027227 */ /* 0x002fc800078e00ff */
[----:B------:R-:W-:Y:S01]  /*10600*/  IMAD.MOV R2, RZ, RZ, -R2 ;  /* 0x000000ffff027224 */ /* 0x000fe200078e0a02 */
[C---:B------:R-:W-:Y:S01]  /*10610*/  ISETP.GT.U32.AND P4, PT, R56.reuse, R4, PT ;  /* 0x000000043800720c */ /* 0x040fe20003f84070 */
[----:B------:R-:W-:Y:S01]  /*10620*/  @!P2 IMAD.IADD R7, R7, 0x1, -R56 ;  /* 0x000000010707a824 */ /* 0x000fe200078e0a38 */
[----:B---3--:R-:W-:Y:S01]  /*10630*/  IABS R5, R47 ;  /* 0x0000002f00057213 */ /* 0x008fe20000000000 */
[----:B------:R-:W-:Y:S01]  /*10640*/  IMAD R8, R56, R2, R8 ;  /* 0x0000000238087224 */ /* 0x000fe200078e0208 */
[----:B------:R-:W-:Y:S01]  /*10650*/  IABS R11, R51 ;  /* 0x00000033000b7213 */ /* 0x000fe20000000000 */
[----:B------:R-:W-:Y:S01]  /*10660*/  @!P6 IMAD.IADD R10, R10, 0x1, -R56 ;  /* 0x000000010a0ae824 */ /* 0x000fe200078e0a38 */
[C---:B------:R-:W-:Y:S01]  /*10670*/  ISETP.GT.U32.AND P2, PT, R56.reuse, R7, PT ;  /* 0x000000073800720c */ /* 0x040fe20003f44070 */
[----:B------:R-:W-:Y:S01]  /*10680*/  IMAD.HI.U32 R6, R15, R5, RZ ;  /* 0x000000050f067227 */ /* 0x000fe200078e00ff */
[----:B------:R-:W-:-:S03]  /*10690*/  ISETP.GT.U32.AND P6, PT, R56, R8, PT ;  /* 0x000000083800720c */ /* 0x000fc60003fc4070 */
[----:B------:R-:W-:-:S04]  /*106a0*/  IMAD.HI.U32 R0, R15, R11, RZ ;  /* 0x0000000b0f007227 */ /* 0x000fc800078e00ff */
[----:B------:R-:W-:Y:S02]  /*106b0*/  IMAD.MOV R6, RZ, RZ, -R6 ;  /* 0x000000ffff067224 */ /* 0x000fe400078e0a06 */
[----:B------:R-:W-:Y:S02]  /*106c0*/  IMAD.MOV R0, RZ, RZ, -R0 ;  /* 0x000000ffff007224 */ /* 0x000fe400078e0a00 */
[--C-:B------:R-:W-:Y:S02]  /*106d0*/  @!P4 IMAD.IADD R4, R4, 0x1, -R56.reuse ;  /* 0x000000010404c824 */ /* 0x100fe400078e0a38 */
[C---:B------:R-:W-:Y:S02]  /*106e0*/  IMAD R5, R56.reuse, R6, R5 ;  /* 0x0000000638057224 */ /* 0x040fe400078e0205 */
[C---:B------:R-:W-:Y:S01]  /*106f0*/  IMAD R0, R56.reuse, R0, R11 ;  /* 0x0000000038007224 */ /* 0x040fe200078e020b */
[----:B------:R-:W-:Y:S01]  /*10700*/  ISETP.GT.U32.AND P3, PT, R56, R4, PT ;  /* 0x000000043800720c */ /* 0x000fe20003f64070 */
[--C-:B------:R-:W-:Y:S01]  /*10710*/  @!P2 IMAD.IADD R7, R7, 0x1, -R56.reuse ;  /* 0x000000010707a824 */ /* 0x100fe200078e0a38 */
[----:B------:R-:W-:Y:S01]  /*10720*/  IABS R6, R49 ;  /* 0x0000003100067213 */ /* 0x000fe20000000000 */
[----:B------:R-:W-:Y:S01]  /*10730*/  @!P6 IMAD.IADD R8, R8, 0x1, -R56 ;  /* 0x000000010808e824 */ /* 0x000fe200078e0a38 */
[----:B------:R-:W-:-:S02]  /*10740*/  ISETP.GT.U32.AND P2, PT, R56, R5, PT ;  /* 0x000000053800720c */ /* 0x000fc40003f44070 */
[----:B------:R-:W-:Y:S01]  /*10750*/  ISETP.GT.U32.AND P6, PT, R56, R0, PT ;  /* 0x000000003800720c */ /* 0x000fe20003fc4070 */
[----:B------:R-:W-:Y:S01]  /*10760*/  IMAD.MOV.U32 R14, RZ, RZ, R9 ;  /* 0x000000ffff0e7224 */ /* 0x000fe200078e0009 */
[----:B------:R-:W-:Y:S01]  /*10770*/  IABS R2, R46 ;  /* 0x0000002e00027213 */ /* 0x000fe20000000000 */
[----:B------:R-:W-:Y:S01]  /*10780*/  IMAD.HI.U32 R13, R15, R6, RZ ;  /* 0x000000060f0d7227 */ /* 0x000fe200078e00ff */
[----:B------:R-:W-:-:S03]  /*10790*/  ISETP.GE.AND P4, PT, R58, RZ, PT ;  /* 0x000000ff3a00720c */ /* 0x000fc60003f86270 */
[----:B------:R-:W-:Y:S01]  /*107a0*/  @!P1 IMAD.MOV R14, RZ, RZ, -R14 ;  /* 0x000000ffff0e9224 */ /* 0x000fe200078e0a0e */
[----:B------:R-:W-:Y:S01]  /*107b0*/  ISETP.GT.U32.AND P1, PT, R56, R8, PT ;  /* 0x000000083800720c */ /* 0x000fe20003f24070 */
[----:B------:R-:W-:-:S04]  /*107c0*/  IMAD.HI.U32 R11, R15, R2, RZ ;  /* 0x000000020f0b7227 */ /* 0x000fc800078e00ff */
[----:B------:R-:W-:Y:S02]  /*107d0*/  IMAD.MOV R13, RZ, RZ, -R13 ;  /* 0x000000ffff0d7224 */ /* 0x000fe400078e0a0d */
[--C-:B------:R-:W-:Y:S01]  /*107e0*/  @!P3 IMAD.IADD R4, R4, 0x1, -R56.reuse ;  /* 0x000000010404b824 */ /* 0x100fe200078e0a38 */
[----:B------:R-:W-:Y:S01]  /*107f0*/  ISETP.GE.AND P3, PT, R48, RZ, PT ;  /* 0x000000ff3000720c */ /* 0x000fe20003f66270 */
[----:B------:R-:W-:Y:S01]  /*10800*/  IMAD.MOV R11, RZ, RZ, -R11 ;  /* 0x000000ffff0b7224 */ /* 0x000fe200078e0a0b */
[----:B------:R-:W-:Y:S01]  /*10810*/  IABS R12, R45 ;  /* 0x0000002d000c7213 */ /* 0x000fe20000000000 */
[----:B------:R-:W-:Y:S02]  /*10820*/  @!P2 IMAD.IADD R5, R5, 0x1, -R56 ;  /* 0x000000010505a824 */ /* 0x000fe400078e0a38 */
[----:B------:R-:W-:Y:S02]  /*10830*/  IMAD R6, R56, R13, R6 ;  /* 0x0000000d38067224 */ /* 0x000fe400078e0206 */
[----:B------:R-:W-:-:S02]  /*10840*/  @!P6 IMAD.IADD R0, R0, 0x1, -R56 ;  /* 0x000000010000e824 */ /* 0x000fc400078e0a38 */
[----:B------:R-:W-:Y:S02]  /*10850*/  IMAD.MOV.U32 R48, RZ, RZ, R44 ;  /* 0x000000ffff307224 */ /* 0x000fe400078e002c */
[----:B------:R-:W-:Y:S01]  /*10860*/  IMAD.MOV.U32 R44, RZ, RZ, R39 ;  /* 0x000000ffff2c7224 */ /* 0x000fe200078e0027 */
[----:B------:R-:W-:Y:S01]  /*10870*/  ISETP.GE.AND P2, PT, R47, RZ, PT ;  /* 0x000000ff2f00720c */ /* 0x000fe20003f46270 */
[C---:B------:R-:W-:Y:S01]  /*10880*/  IMAD R2, R56.reuse, R11, R2 ;  /* 0x0000000b38027224 */ /* 0x040fe200078e0202 */
[C---:B------:R-:W-:Y:S01]  /*10890*/  ISETP.GT.U32.AND P6, PT, R56.reuse, R0, PT ;  /* 0x000000003800720c */ /* 0x040fe20003fc4070 */
[----:B------:R-:W-:Y:S01]  /*108a0*/  @!P0 IMAD.MOV R10, RZ, RZ, -R10 ;  /* 0x000000ffff0a8224 */ /* 0x000fe200078e0a0a */
[C---:B------:R-:W-:Y:S01]  /*108b0*/  ISETP.GT.U32.AND P0, PT, R56.reuse, R5, PT ;  /* 0x000000053800720c */ /* 0x040fe20003f04070 */
[----:B------:R-:W-:Y:S01]  /*108c0*/  @!P5 IMAD.MOV R7, RZ, RZ, -R7 ;  /* 0x000000ffff07d224 */ /* 0x000fe200078e0a07 */
[----:B------:R-:W-:Y:S01]  /*108d0*/  ISETP.GT.U32.AND P5, PT, R56, R6, PT ;  /* 0x000000063800720c */ /* 0x000fe20003fa4070 */
[----:B------:R-:W-:-:S02]  /*108e0*/  IMAD.MOV.U32 R39, RZ, RZ, R38 ;  /* 0x000000ffff277224 */ /* 0x000fc400078e0026 */
[----:B------:R-:W-:Y:S02]  /*108f0*/  IMAD.MOV.U32 R38, RZ, RZ, R35 ;  /* 0x000000ffff267224 */ /* 0x000fe400078e0023 */
[----:B------:R-:W-:-:S04]  /*10900*/  IMAD.HI.U32 R9, R15, R12, RZ ;  /* 0x0000000c0f097227 */ /* 0x000fc800078e00ff */
[----:B------:R-:W-:Y:S02]  /*10910*/  IMAD.MOV.U32 R47, RZ, RZ, R44 ;  /* 0x000000ffff2f7224 */ /* 0x000fe400078e002c */
[----:B------:R-:W-:Y:S02]  /*10920*/  IMAD.MOV.U32 R35, RZ, RZ, R28 ;  /* 0x000000ffff237224 */ /* 0x000fe400078e001c */
[----:B------:R-:W-:Y:S01]  /*10930*/  IMAD.MOV.U32 R44, RZ, RZ, R43 ;  /* 0x000000ffff2c7224 */ /* 0x000fe200078e002b */
[----:B------:R-:W3:Y:S01]  /*10940*/  LDL.LU R28, [R1+0x1c4] ;  /* 0x0001c400011c7983 */ /* 0x000ee20000300800 */
[----:B------:R-:W-:Y:S02]  /*10950*/  IMAD.MOV.U32 R43, RZ, RZ, R42 ;  /* 0x000000ffff2b7224 */ /* 0x000fe400078e002a */
[----:B------:R-:W-:Y:S01]  /*10960*/  @!P4 IMAD.MOV R4, RZ, RZ, -R4 ;  /* 0x000000ffff04c224 */ /* 0x000fe200078e0a04 */
[----:B------:R-:W-:Y:S01]  /*10970*/  STL [R1+0x274], R14 ;  /* 0x0002740e01007387 */ /* 0x000fe20000100800 */
[--C-:B------:R-:W-:Y:S01]  /*10980*/  @!P1 IMAD.IADD R8, R8, 0x1, -R56.reuse ;  /* 0x0000000108089824 */ /* 0x100fe200078e0a38 */
[----:B------:R-:W-:Y:S01]  /*10990*/  ISETP.GT.U32.AND P1, PT, R56, R2, PT ;  /* 0x000000023800720c */ /* 0x000fe20003f24070 */
[----:B------:R-:W-:Y:S01]  /*109a0*/  IMAD.MOV R9, RZ, RZ, -R9 ;  /* 0x000000ffff097224 */ /* 0x000fe200078e0a09 */
[----:B------:R0:W-:Y:S01]  /*109b0*/  STL [R1+0x270], R10 ;  /* 0x0002700a01007387 */ /* 0x0001e20000100800 */
[----:B------:R-:W-:-:S02]  /*109c0*/  @!P0 IMAD.IADD R5, R5, 0x1, -R56 ;  /* 0x0000000105058824 */ /* 0x000fc400078e0a38 */
[--C-:B------:R-:W-:Y:S02]  /*109d0*/  @!P6 IMAD.IADD R0, R0, 0x1, -R56.reuse ;  /* 0x000000010000e824 */ /* 0x100fe400078e0a38 */
[----:B------:R-:W-:Y:S02]  /*109e0*/  @!P5 IMAD.IADD R6, R6, 0x1, -R56 ;  /* 0x000000010606d824 */ /* 0x000fe400078e0a38 */
[----:B------:R-:W-:Y:S02]  /*109f0*/  @!P3 IMAD.MOV R8, RZ, RZ, -R8 ;  /* 0x000000ffff08b224 */ /* 0x000fe400078e0a08 */
[----:B0-----:R-:W-:Y:S01]  /*10a00*/  IMAD.MOV.U32 R10, RZ, RZ, R5 ;  /* 0x000000ffff0a7224 */ /* 0x001fe200078e0005 */
[----:B------:R-:W-:Y:S01]  /*10a10*/  ISETP.GT.U32.AND P3, PT, R56, R6, PT ;  /* 0x000000063800720c */ /* 0x000fe20003f64070 */
[----:B------:R-:W-:Y:S01]  /*10a20*/  @!P1 IMAD.IADD R2, R2, 0x1, -R56 ;  /* 0x0000000102029824 */ /* 0x000fe200078e0a38 */
[----:B------:R-:W-:Y:S01]  /*10a30*/  ISETP.GE.AND P4, PT, R51, RZ, PT ;  /* 0x000000ff3300720c */ /* 0x000fe20003f86270 */
[----:B------:R-:W-:Y:S01]  /*10a40*/  @!P2 IMAD.MOV R10, RZ, RZ, -R10 ;  /* 0x000000ffff0aa224 */ /* 0x000fe200078e0a0a */
[----:B------:R-:W-:-:S02]  /*10a50*/  IABS R11, R50 ;  /* 0x00000032000b7213 */ /* 0x000fc40000000000 */
[----:B------:R-:W-:Y:S02]  /*10a60*/  ISETP.GT.U32.AND P2, PT, R56, R2, PT ;  /* 0x000000023800720c */ /* 0x000fe40003f44070 */
[----:B------:R-:W-:Y:S02]  /*10a70*/  ISETP.GE.AND P0, PT, R49, RZ, PT ;  /* 0x000000ff3100720c */ /* 0x000fe40003f06270 */
[----:B------:R-:W-:Y:S01]  /*10a80*/  ISETP.GE.AND P5, PT, R46, RZ, PT ;  /* 0x000000ff2e00720c */ /* 0x000fe20003fa6270 */
[----:B------:R-:W-:Y:S01]  /*10a90*/  IMAD.MOV.U32 R46, RZ, RZ, R43 ;  /* 0x000000ffff2e7224 */ /* 0x000fe200078e002b */
[----:B------:R-:W-:Y:S01]  /*10aa0*/  ISETP.GE.AND P1, PT, R45, RZ, PT ;  /* 0x000000ff2d00720c */ /* 0x000fe20003f26270 */
[----:B------:R-:W-:Y:S02]  /*10ab0*/  IMAD.MOV.U32 R43, RZ, RZ, R38 ;  /* 0x000000ffff2b7224 */ /* 0x000fe400078e0026 */
[----:B------:R-:W-:Y:S02]  /*10ac0*/  IMAD.MOV.U32 R49, RZ, RZ, R44 ;  /* 0x000000ffff317224 */ /* 0x000fe400078e002c */
[----:B------:R-:W-:-:S02]  /*10ad0*/  IMAD.MOV.U32 R44, RZ, RZ, R39 ;  /* 0x000000ffff2c7224 */ /* 0x000fc400078e0027 */
[----:B------:R-:W-:Y:S02]  /*10ae0*/  @!P3 IMAD.IADD R6, R6, 0x1, -R56 ;  /* 0x000000010606b824 */ /* 0x000fe400078e0a38 */
[----:B------:R-:W-:Y:S01]  /*10af0*/  @!P4 IMAD.MOV R0, RZ, RZ, -R0 ;  /* 0x000000ffff00c224 */ /* 0x000fe200078e0a00 */
[----:B------:R-:W-:Y:S01]  /*10b00*/  ISETP.GE.AND P4, PT, R50, RZ, PT ;  /* 0x000000ff3200720c */ /* 0x000fe20003f86270 */
[----:B------:R-:W-:Y:S01]  /*10b10*/  @!P2 IMAD.IADD R2, R2, 0x1, -R56 ;  /* 0x000000010202a824 */ /* 0x000fe200078e0a38 */
[----:B------:R-:W-:Y:S01]  /*10b20*/  ISETP.GE.AND P2, PT, R47, RZ, PT ;  /* 0x000000ff2f00720c */ /* 0x000fe20003f46270 */
[----:B------:R-:W-:Y:S02]  /*10b30*/  IMAD.MOV.U32 R50, RZ, RZ, R44 ;  /* 0x000000ffff327224 */ /* 0x000fe400078e002c */
[----:B--2---:R-:W-:Y:S02]  /*10b40*/  IMAD.MOV.U32 R42, RZ, RZ, R41 ;  /* 0x000000ffff2a7224 */ /* 0x004fe400078e0029 */
[----:B------:R-:W-:-:S02]  /*10b50*/  IMAD.MOV.U32 R41, RZ, RZ, R36 ;  /* 0x000000ffff297224 */ /* 0x000fc400078e0024 */
[----:B------:R-:W2:Y:S04]  /*10b60*/  LDL.LU R36, [R1+0x1d4] ;  /* 0x0001d40001247983 */ /* 0x000ea80000300800 */
[----:B------:R-:W-:Y:S04]  /*10b70*/  STL [R1+0x26c], R7 ;  /* 0x00026c0701007387 */ /* 0x000fe80000100800 */
[----:B------:R0:W-:Y:S02]  /*10b80*/  STL [R1+0x268], R4 ;  /* 0x0002680401007387 */ /* 0x0001e40000100800 */
[----:B0-----:R-:W-:-:S05]  /*10b90*/  IMAD R4, R56, R9, R12 ;  /* 0x0000000938047224 */ /* 0x001fca00078e020c */
[----:B------:R-:W-:Y:S01]  /*10ba0*/  ISETP.GT.U32.AND P6, PT, R56, R4, PT ;  /* 0x000000043800720c */ /* 0x000fe20003fc4070 */
[----:B------:R-:W-:Y:S01]  /*10bb0*/  IMAD.HI.U32 R7, R15, R11, RZ ;  /* 0x0000000b0f077227 */ /* 0x000fe200078e00ff */
[----:B------:R-:W-:Y:S03]  /*10bc0*/  STL [R1+0x264], R8 ;  /* 0x0002640801007387 */ /* 0x000fe60000100800 */
[----:B------:R-:W-:Y:S02]  /*10bd0*/  IMAD.MOV.U32 R38, RZ, RZ, R55 ;  /* 0x000000ffff267224 */ /* 0x000fe400078e0037 */
[----:B------:R-:W-:Y:S01]  /*10be0*/  IMAD.MOV.U32 R45, RZ, RZ, R42 ;  /* 0x000000ffff2d7224 */ /* 0x000fe200078e002a */
[----:B------:R-:W2:Y:S05]  /*10bf0*/  LDL.LU R55, [R1+0x1c0] ;  /* 0x0001c00001377983 */ /* 0x000eaa0000300800 */
[----:B------:R-:W-:Y:S01]  /*10c00*/  @!P6 IMAD.IADD R4, R4, 0x1, -R56 ;  /* 0x000000010404e824 */ /* 0x000fe200078e0a38 */
[----:B------:R-:W2:Y:S01]  /*10c10*/  LDL.LU R39, [R1+0x1a4] ;  /* 0x0001a40001277983 */ /* 0x000ea20000300800 */
[----:B------:R-:W-:-:S02]  /*10c20*/  IMAD.MOV R7, RZ, RZ, -R7 ;  /* 0x000000ffff077224 */ /* 0x000fc400078e0a07 */
[----:B------:R-:W-:Y:S01]  /*10c30*/  IMAD.MOV.U32 R42, RZ, RZ, R35 ;  /* 0x000000ffff2a7224 */ /* 0x000fe200078e0023 */
[C---:B------:R-:W-:Y:S01]  /*10c40*/  ISETP.GT.U32.AND P6, PT, R56.reuse, R4, PT ;  /* 0x000000043800720c */ /* 0x040fe20003fc4070 */
[----:B------:R-:W3:Y:S01]  /*10c50*/  LDL.LU R35, [R1+0x1d0] ;  /* 0x0001d00001237983 */ /* 0x000ee20000300800 */
[----:B------:R-:W-:-:S03]  /*10c60*/  IMAD R7, R56, R7, R11 ;  /* 0x0000000738077224 */ /* 0x000fc600078e020b */
[----:B------:R0:W-:Y:S01]  /*10c70*/  STL [R1+0x260], R10 ;  /* 0x0002600a01007387 */ /* 0x0001e20000100800 */
[----:B------:R-:W-:Y:S01]  /*10c80*/  IABS R9, R47 ;  /* 0x0000002f00097213 */ /* 0x000fe20000000000 */
[----:B------:R-:W-:Y:S02]  /*10c90*/  IMAD.MOV.U32 R47, RZ, RZ, R43 ;  /* 0x000000ffff2f7224 */ /* 0x000fe400078e002b */
[----:B------:R-:W-:Y:S02]  /*10ca0*/  IMAD.MOV.U32 R44, RZ, RZ, R42 ;  /* 0x000000ffff2c7224 */ /* 0x000fe400078e002a */
[----:B------:R-:W-:Y:S02]  /*10cb0*/  IMAD.MOV.U32 R43, RZ, RZ, R41 ;  /* 0x000000ffff2b7224 */ /* 0x000fe400078e0029 */
[----:B0-----:R-:W-:Y:S02]  /*10cc0*/  IMAD.MOV.U32 R10, RZ, RZ, R6 ;  /* 0x000000ffff0a7224 */ /* 0x001fe400078e0006 */
[----:B------:R-:W-:-:S02]  /*10cd0*/  IMAD.MOV.U32 R42, RZ, RZ, R40 ;  /* 0x000000ffff2a7224 */ /* 0x000fc400078e0028 */
[----:B------:R-:W-:Y:S02]  /*10ce0*/  @!P0 IMAD.MOV R10, RZ, RZ, -R10 ;  /* 0x000000ffff0a8224 */ /* 0x000fe400078e0a0a */
[----:B------:R-:W-:Y:S01]  /*10cf0*/  IMAD.MOV.U32 R12, RZ, RZ, R2 ;  /* 0x000000ffff0c7224 */ /* 0x000fe200078e0002 */
[----:B------:R-:W-:Y:S01]  /*10d00*/  ISETP.GT.U32.AND P3, PT, R56, R7, PT ;  /* 0x000000073800720c */ /* 0x000fe20003f64070 */
[----:B------:R-:W-:Y:S02]  /*10d10*/  IMAD.MOV.U32 R41, RZ, RZ, R34 ;  /* 0x000000ffff297224 */ /* 0x000fe400078e0022 */
[----:B------:R-:W-:Y:S01]  /*10d20*/  IMAD.MOV.U32 R40, RZ, RZ, R30 ;  /* 0x000000ffff287224 */ /* 0x000fe200078e001e */
[----:B------:R-:W-:Y:S01]  /*10d30*/  IABS R8, R48 ;  /* 0x0000003000087213 */ /* 0x000fe20000000000 */
[----:B------:R-:W-:Y:S01]  /*10d40*/  IMAD.MOV.U32 R34, RZ, RZ, R27 ;  /* 0x000000ffff227224 */ /* 0x000fe200078e001b */
[----:B------:R-:W-:Y:S01]  /*10d50*/  ISETP.GE.AND P0, PT, R48, RZ, PT ;  /* 0x000000ff3000720c */ /* 0x000fe20003f06270 */
[----:B------:R-:W-:Y:S01]  /*10d60*/  STL [R1+0x25c], R0 ;  /* 0x00025c0001007387 */ /* 0x000fe20000100800 */
[----:B------:R-:W-:-:S02]  /*10d70*/  IMAD.MOV.U32 R48, RZ, RZ, R44 ;  /* 0x000000ffff307224 */ /* 0x000fc400078e002c */
[----:B------:R-:W-:Y:S01]  /*10d80*/  @!P5 IMAD.MOV R12, RZ, RZ, -R12 ;  /* 0x000000ffff0cd224 */ /* 0x000fe200078e0a0c */
[----:B------:R-:W-:Y:S01]  /*10d90*/  STL [R1+0x258], R10 ;  /* 0x0002580a01007387 */ /* 0x000fe20000100800 */
[----:B------:R-:W-:Y:S02]  /*10da0*/  IMAD.MOV.U32 R44, RZ, RZ, R40 ;  /* 0x000000ffff2c7224 */ /* 0x000fe400078e0028 */
[----:B------:R-:W-:Y:S01]  /*10db0*/  IMAD.MOV.U32 R30, RZ, RZ, R23 ;  /* 0x000000ffff1e7224 */ /* 0x000fe200078e0017 */
[----:B------:R-:W3:Y:S01]  /*10dc0*/  LDL.LU R27, [R1+0x300] ;  /* 0x00030000011b7983 */ /* 0x000ee20000300800 */
[----:B------:R-:W-:Y:S02]  /*10dd0*/  @!P6 IMAD.IADD R4, R4, 0x1, -R56 ;  /* 0x000000010404e824 */ /* 0x000fe400078e0a38 */
[----:B------:R-:W-:Y:S01]  /*10de0*/  IMAD.MOV.U32 R40, RZ, RZ, R34 ;  /* 0x000000ffff287224 */ /* 0x000fe200078e0022 */
[----:B------:R-:W3:Y:S01]  /*10df0*/  LDL.LU R23, [R1+0x1f8] ;  /* 0x0001f80001177983 */ /* 0x000ee20000300800 */
[----:B------:R-:W-:-:S03]  /*10e00*/  IMAD.MOV.U32 R34, RZ, RZ, R32 ;  /* 0x000000ffff227224 */ /* 0x000fc600078e0020 */
[----:B------:R-:W3:Y:S04]  /*10e10*/  LDL.LU R32, [R1+0x2b0] ;  /* 0x0002b00001207983 */ /* 0x000ee80000300800 */
[----:B------:R0:W-:Y:S01]  /*10e20*/  STL [R1+0x254], R12 ;  /* 0x0002540c01007387 */ /* 0x0001e20000100800 */
[----:B------:R-:W-:Y:S01]  /*10e30*/  @!P3 IMAD.IADD R7, R7, 0x1, -R56 ;  /* 0x000000010707b824 */ /* 0x000fe200078e0a38 */
[----:B------:R-:W-:Y:S02]  /*10e40*/  ISETP.GE.AND P3, PT, R47, RZ, PT ;  /* 0x000000ff2f00720c */ /* 0x000fe40003f66270 */
[----:B------:R-:W-:Y:S01]  /*10e50*/  IABS R6, R47 ;  /* 0x0000002f00067213 */ /* 0x000fe20000000000 */
[----:B0-----:R-:W-:-:S04]  /*10e60*/  IMAD.MOV.U32 R12, RZ, RZ, R4 ;  /* 0x000000ffff0c7224 */ /* 0x001fc800078e0004 */
[----:B------:R-:W-:Y:S02]  /*10e70*/  @!P1 IMAD.MOV R12, RZ, RZ, -R12 ;  /* 0x000000ffff0c9224 */ /* 0x000fe400078e0a0c */
[----:B------:R-:W-:Y:S02]  /*10e80*/  IMAD.MOV.U32 R47, RZ, RZ, R44 ;  /* 0x000000ffff2f7224 */ /* 0x000fe400078e002c */
[----:B------:R-:W-:Y:S01]  /*10e90*/  IMAD.MOV.U32 R44, RZ, RZ, R43 ;  /* 0x000000ffff2c7224 */ /* 0x000fe200078e002b */
[----:B------:R-:W-:Y:S01]  /*10ea0*/  STL [R1+0x250], R12 ;  /* 0x0002500c01007387 */ /* 0x000fe20000100800 */
[----:B------:R-:W-:-:S03]  /*10eb0*/  IMAD.MOV.U32 R43, RZ, RZ, R41 ;  /* 0x000000ffff2b7224 */ /* 0x000fc600078e0029 */
[----:B------:R-:W3:Y:S01]  /*10ec0*/  LDL.LU R41, [R1+0x194] ;  /* 0x0001940001297983 */ /* 0x000ee20000300800 */
[----:B------:R-:W-:-:S04]  /*10ed0*/  IMAD.HI.U32 R5, R15, R8, RZ ;  /* 0x000000080f057227 */ /* 0x000fc800078e00ff */
[----:B------:R-:W-:-:S04]  /*10ee0*/  IMAD.MOV R5, RZ, RZ, -R5 ;  /* 0x000000ffff057224 */ /* 0x000fc800078e0a05 */
[----:B------:R-:W-:-:S05]  /*10ef0*/  IMAD R5, R56, R5, R8 ;  /* 0x0000000538057224 */ /* 0x000fca00078e0208 */
[----:B------:R-:W-:Y:S01]  /*10f00*/  ISETP.GT.U32.AND P6, PT, R56, R5, PT ;  /* 0x000000053800720c */ /* 0x000fe20003fc4070 */
[----:B------:R-:W-:-:S04]  /*10f10*/  IMAD.HI.U32 R0, R15, R9, RZ ;  /* 0x000000090f007227 */ /* 0x000fc800078e00ff */
[----:B------:R-:W-:-:S04]  /*10f20*/  IMAD.MOV R0, RZ, RZ, -R0 ;  /* 0x000000ffff007224 */ /* 0x000fc800078e0a00 */
[----:B------:R-:W-:Y:S01]  /*10f30*/  IMAD R9, R56, R0, R9 ;  /* 0x0000000038097224 */ /* 0x000fe200078e0209 */
[----:B------:R-:W-:-:S03]  /*10f40*/  IABS R0, R45 ;  /* 0x0000002d00007213 */ /* 0x000fc60000000000 */
[----:B------:R-:W-:Y:S02]  /*10f50*/  @!P6 IMAD.IADD R5, R5, 0x1, -R56 ;  /* 0x000000010505e824 */ /* 0x000fe400078e0a38 */
[----:B------:R-:W-:-:S03]  /*10f60*/  IMAD.HI.U32 R11, R15, R0, RZ ;  /* 0x000000000f0b7227 */ /* 0x000fc600078e00ff */
[----:B------:R-:W-:Y:S01]  /*10f70*/  ISETP.GT.U32.AND P6, PT, R56, R5, PT ;  /* 0x000000053800720c */ /* 0x000fe20003fc4070 */
[----:B------:R-:W-:-:S04]  /*10f80*/  IMAD.MOV R11, RZ, RZ, -R11 ;  /* 0x000000ffff0b7224 */ /* 0x000fc800078e0a0b */
[C---:B------:R-:W-:Y:S01]  /*10f90*/  IMAD R0, R56.reuse, R11, R0 ;  /* 0x0000000b38007224 */ /* 0x040fe200078e0200 */
[----:B------:R-:W-:-:S07]  /*10fa0*/  ISETP.GT.U32.AND P5, PT, R56, R7, PT ;  /* 0x000000073800720c */ /* 0x000fce0003fa4070 */
[----:B------:R-:W-:Y:S01]  /*10fb0*/  @!P6 IMAD.IADD R5, R5, 0x1, -R56 ;  /* 0x000000010505e824 */ /* 0x000fe200078e0a38 */
[C---:B------:R-:W-:Y:S02]  /*10fc0*/  ISETP.GT.U32.AND P6, PT, R56.reuse, R0, PT ;  /* 0x000000003800720c */ /* 0x040fe40003fc4070 */
[----:B------:R-:W-:-:S03]  /*10fd0*/  ISETP.GT.U32.AND P1, PT, R56, R9, PT ;  /* 0x000000093800720c */ /* 0x000fc60003f24070 */
[----:B------:R-:W-:-:S04]  /*10fe0*/  @!P5 IMAD.IADD R7, R7, 0x1, -R56 ;  /* 0x000000010707d824 */ /* 0x000fc800078e0a38 */
[----:B------:R-:W-:-:S04]  /*10ff0*/  @!P4 IMAD.MOV R7, RZ, RZ, -R7 ;  /* 0x000000ffff07c224 */ /* 0x000fc800078e0a07 */
[--C-:B------:R-:W-:Y:S02]  /*11000*/  @!P6 IMAD.IADD R0, R0, 0x1, -R56.reuse ;  /* 0x000000010000e824 */ /* 0x100fe400078e0a38 */
[----:B------:R-:W-:-:S03]  /*11010*/  @!P1 IMAD.IADD R9, R9, 0x1, -R56 ;  /* 0x0000000109099824 */ /* 0x000fc600078e0a38 */
[----:B------:R-:W-:Y:S02]  /*11020*/  ISETP.GT.U32.AND P4, PT, R56, R0, PT ;  /* 0x000000003800720c */ /* 0x000fe40003f84070 */
[----:B------:R-:W-:Y:S01]  /*11030*/  ISETP.GE.AND P1, PT, R45, RZ, PT ;  /* 0x000000ff2d00720c */ /* 0x000fe20003f26270 */
[----:B------:R-:W-:Y:S02]  /*11040*/  IMAD.MOV.U32 R45, RZ, RZ, R44 ;  /* 0x000000ffff2d7224 */ /* 0x000fe400078e002c */
[----:B------:R-:W-:Y:S02]  /*11050*/  IMAD.MOV.U32 R44, RZ, RZ, R43 ;  /* 0x000000ffff2c7224 */ /* 0x000fe400078e002b */
[----:B------:R-:W-:Y:S02]  /*11060*/  IMAD.MOV.U32 R43, RZ, RZ, R40 ;  /* 0x000000ffff2b7224 */ /* 0x000fe400078e0028 */
[----:B------:R-:W-:Y:S02]  /*11070*/  IMAD.MOV.U32 R40, RZ, RZ, R57 ;  /* 0x000000ffff287224 */ /* 0x000fe400078e0039 */
[----:B------:R-:W-:Y:S01]  /*11080*/  IMAD.MOV.U32 R51, RZ, RZ, R44 ;  /* 0x000000ffff337224 */ /* 0x000fe200078e002c */
[----:B------:R-:W-:Y:S01]  /*11090*/  IABS R8, R46 ;  /* 0x0000002e00087213 */ /* 0x000fe20000000000 */
[----:B------:R-:W-:Y:S01]  /*110a0*/  IMAD.MOV.U32 R44, RZ, RZ, R43 ;  /* 0x000000ffff2c7224 */ /* 0x000fe200078e002b */
[----:B------:R-:W5:Y:S01]  /*110b0*/  LDL.LU R57, [R1+0x1ec] ;  /* 0x0001ec0001397983 */ /* 0x000f620000300800 */
[----:B------:R-:W-:-:S02]  /*110c0*/  @!P0 IMAD.MOV R5, RZ, RZ, -R5 ;  /* 0x000000ffff058224 */ /* 0x000fc400078e0a05 */
[----:B------:R-:W-:Y:S02]  /*110d0*/  IMAD.MOV.U32 R43, RZ, RZ, R40 ;  /* 0x000000ffff2b7224 */ /* 0x000fe400078e0028 */
[----:B------:R-:W-:Y:S01]  /*110e0*/  @!P4 IMAD.IADD R0, R0, 0x1, -R56 ;  /* 0x000000010000c824 */ /* 0x000fe200078e0a38 */
[----:B------:R-:W-:Y:S01]  /*110f0*/  ISETP.GE.AND P4, PT, R46, RZ, PT ;  /* 0x000000ff2e00720c */ /* 0x000fe20003f86270 */
[----:B------:R-:W-:Y:S01]  /*11100*/  IMAD.MOV.U32 R46, RZ, RZ, R44 ;  /* 0x000000ffff2e7224 */ /* 0x000fe200078e002c */
[----:B------:R-:W-:Y:S01]  /*11110*/  STL [R1+0x24c], R7 ;  /* 0x00024c0701007387 */ /* 0x000fe20000100800 */
[----:B------:R-:W-:Y:S02]  /*11120*/  IMAD.MOV.U32 R44, RZ, RZ, R43 ;  /* 0x000000ffff2c7224 */ /* 0x000fe400078e002b */
[----:B------:R-:W-:Y:S01]  /*11130*/  IMAD.MOV.U32 R43, RZ, RZ, R42 ;  /* 0x000000ffff2b7224 */ /* 0x000fe200078e002a */
[----:B------:R0:W-:Y:S01]  /*11140*/  STL [R1+0x248], R5 ;  /* 0x0002480501007387 */ /* 0x0001e20000100800 */
[----:B--2---:R-:W-:-:S02]  /*11150*/  IMAD.MOV.U32 R40, RZ, RZ, R39 ;  /* 0x000000ffff287224 */ /* 0x004fc400078e0027 */
[----:B------:R-:W-:Y:S02]  /*11160*/  IMAD.MOV.U32 R39, RZ, RZ, R25 ;  /* 0x000000ffff277224 */ /* 0x000fe400078e0019 */
[----:B------:R-:W-:Y:S02]  /*11170*/  IMAD.MOV.U32 R25, RZ, RZ, R24 ;  /* 0x000000ffff197224 */ /* 0x000fe400078e0018 */
[----:B----4-:R-:W-:Y:S02]  /*11180*/  IMAD.MOV.U32 R24, RZ, RZ, R22 ;  /* 0x000000ffff187224 */ /* 0x010fe400078e0016 */
[----:B------:R-:W-:Y:S02]  /*11190*/  IMAD.MOV.U32 R22, RZ, RZ, R29 ;  /* 0x000000ffff167224 */ /* 0x000fe400078e001d */
[----:B------:R-:W2:Y:S01]  /*111a0*/  LDL.LU R29, [R1+0x340] ;  /* 0x00034000011d7983 */ /* 0x000ea20000300800 */
[----:B---3--:R-:W-:-:S03]  /*111b0*/  IMAD.MOV.U32 R42, RZ, RZ, R41 ;  /* 0x000000ffff2a7224 */ /* 0x008fc600078e0029 */
[----:B------:R-:W3:Y:S01]  /*111c0*/  LDL.LU R41, [R1+0x190] ;  /* 0x0001900001297983 */ /* 0x000ee20000300800 */
[----:B------:R-:W-:-:S04]  /*111d0*/  IMAD.HI.U32 R2, R15, R6, RZ ;  /* 0x000000060f027227 */ /* 0x000fc800078e00ff */
[----:B------:R-:W-:-:S04]  /*111e0*/  IMAD.MOV R2, RZ, RZ, -R2 ;  /* 0x000000ffff027224 */ /* 0x000fc800078e0a02 */
[----:B------:R-:W-:-:S05]  /*111f0*/  IMAD R2, R56, R2, R6 ;  /* 0x0000000238027224 */ /* 0x000fca00078e0206 */
[----:B------:R-:W-:Y:S01]  /*11200*/  ISETP.GT.U32.AND P5, PT, R56, R2, PT ;  /* 0x000000023800720c */ /* 0x000fe20003fa4070 */
[----:B------:R-:W-:Y:S01]  /*11210*/  IMAD.HI.U32 R11, R15, R8, RZ ;  /* 0x000000080f0b7227 */ /* 0x000fe200078e00ff */
[----:B------:R-:W-:-:S03]  /*11220*/  IABS R6, R50 ;  /* 0x0000003200067213 */ /* 0x000fc60000000000 */
[----:B------:R-:W-:-:S08]  /*11230*/  IMAD.MOV R11, RZ, RZ, -R11 ;  /* 0x000000ffff0b7224 */ /* 0x000fd000078e0a0b */
[----:B------:R-:W-:Y:S02]  /*11240*/  @!P5 IMAD.IADD R2, R2, 0x1, -R56 ;  /* 0x000000010202d824 */ /* 0x000fe400078e0a38 */
[C---:B------:R-:W-:Y:S02]  /*11250*/  IMAD R8, R56.reuse, R11, R8 ;  /* 0x0000000b38087224 */ /* 0x040fe400078e0208 */
[----:B------:R-:W-:Y:S01]  /*11260*/  IMAD.HI.U32 R11, R15, R6, RZ ;  /* 0x000000060f0b7227 */ /* 0x000fe200078e00ff */
[----:B------:R-:W-:-:S03]  /*11270*/  ISETP.GT.U32.AND P6, PT, R56, R2, PT ;  /* 0x000000023800720c */ /* 0x000fc60003fc4070 */
[----:B------:R-:W-:-:S04]  /*11280*/  IMAD.MOV R11, RZ, RZ, -R11 ;  /* 0x000000ffff0b7224 */ /* 0x000fc800078e0a0b */
[C---:B0-----:R-:W-:Y:S01]  /*11290*/  IMAD R5, R56.reuse, R11, R6 ;  /* 0x0000000b38057224 */ /* 0x041fe200078e0206 */
[----:B------:R-:W-:-:S05]  /*112a0*/  ISETP.GT.U32.AND P5, PT, R56, R9, PT ;  /* 0x000000093800720c */ /* 0x000fca0003fa4070 */
[----:B------:R-:W-:Y:S01]  /*112b0*/  @!P6 IMAD.IADD R2, R2, 0x1, -R56 ;  /* 0x000000010202e824 */ /* 0x000fe200078e0a38 */
[C---:B------:R-:W-:Y:S02]  /*112c0*/  ISETP.GT.U32.AND P6, PT, R56.reuse, R5, PT ;  /* 0x000000053800720c */ /* 0x040fe40003fc4070 */
[----:B------:R-:W-:-:S05]  /*112d0*/  ISETP.GT.U32.AND P0, PT, R56, R8, PT ;  /* 0x000000083800720c */ /* 0x000fca0003f04070 */
[----:B------:R-:W-:-:S06]  /*112e0*/  @!P5 IMAD.IADD R9, R9, 0x1, -R56 ;  /* 0x000000010909d824 */ /* 0x000fcc00078e0a38 */
[----:B------:R-:W-:Y:S02]  /*112f0*/  @!P6 IMAD.IADD R5, R5, 0x1, -R56 ;  /* 0x000000010505e824 */ /* 0x000fe400078e0a38 */
[----:B------:R-:W-:-:S03]  /*11300*/  @!P2 IMAD.MOV R9, RZ, RZ, -R9 ;  /* 0x000000ffff09a224 */ /* 0x000fc600078e0a09 */
[----:B------:R-:W-:Y:S01]  /*11310*/  ISETP.GT.U32.AND P2, PT, R56, R5, PT ;  /* 0x000000053800720c */ /* 0x000fe20003f44070 */
[----:B------:R-:W-:Y:S01]  /*11320*/  @!P0 IMAD.IADD R8, R8, 0x1, -R56 ;  /* 0x0000000108088824 */ /* 0x000fe200078e0a38 */
[----:B------:R-:W-:Y:S02]  /*11330*/  IABS R10, R49 ;  /* 0x00000031000a7213 */ /* 0x000fe40000000000 */
[----:B------:R-:W-:Y:S01]  /*11340*/  ISETP.GE.AND P0, PT, R49, RZ, PT ;  /* 0x000000ff3100720c */ /* 0x000fe20003f06270 */
[----:B------:R-:W-:Y:S02]  /*11350*/  IMAD.MOV.U32 R49, RZ, RZ, R44 ;  /* 0x000000ffff317224 */ /* 0x000fe400078e002c */
[----:B------:R-:W-:Y:S02]  /*11360*/  IMAD.MOV.U32 R44, RZ, RZ, R43 ;  /* 0x000000ffff2c7224 */ /* 0x000fe400078e002b */
[----:B------:R-:W-:Y:S02]  /*11370*/  IMAD.MOV.U32 R43, RZ, RZ, R42 ;  /* 0x000000ffff2b7224 */ /* 0x000fe400078e002a */
[----:B------:R-:W-:-:S02]  /*11380*/  @!P3 IMAD.MOV R2, RZ, RZ, -R2 ;  /* 0x000000ffff02b224 */ /* 0x000fc400078e0a02 */
[----:B------:R-:W-:Y:S01]  /*11390*/  @!P1 IMAD.MOV R0, RZ, RZ, -R0 ;  /* 0x000000ffff009224 */ /* 0x000fe200078e0a00 */
[----:B------:R-:W-:Y:S01]  /*113a0*/  IABS R7, R47 ;  /* 0x0000002f00077213 */ /* 0x000fe20000000000 */
[----:B------:R-:W-:Y:S01]  /*113b0*/  @!P2 IMAD.IADD R5, R5, 0x1, -R56 ;  /* 0x000000010505a824 */ /* 0x000fe200078e0a38 */
[----:B------:R-:W-:Y:S01]  /*113c0*/  ISETP.GE.AND P2, PT, R47, RZ, PT ;  /* 0x000000ff2f00720c */ /* 0x000fe20003f46270 */
[----:B------:R-:W-:Y:S02]  /*113d0*/  IMAD.MOV.U32 R47, RZ, RZ, R44 ;  /* 0x000000ffff2f7224 */ /* 0x000fe400078e002c */
[----:B------:R-:W-:Y:S02]  /*113e0*/  IMAD.MOV.U32 R44, RZ, RZ, R37 ;  /* 0x000000ffff2c7224 */ /* 0x000fe400078e0025 */
[----:B------:R-:W-:Y:S02]  /*113f0*/  IMAD.MOV.U32 R4, RZ, RZ, R10 ;  /* 0x000000ffff047224 */ /* 0x000fe400078e000a */
[----:B---3--:R-:W-:-:S02]  /*11400*/  IMAD.MOV.U32 R42, RZ, RZ, R41 ;  /* 0x000000ffff2a7224 */ /* 0x008fc400078e0029 */
[----:B------:R-:W-:Y:S02]  /*11410*/  IMAD.MOV.U32 R41, RZ, RZ, R30 ;  /* 0x000000ffff297224 */ /* 0x000fe400078e001e */
[----:B------:R-:W-:Y:S02]  /*11420*/  IMAD.MOV.U32 R30, RZ, RZ, R54 ;  /* 0x000000ffff1e7224 */ /* 0x000fe400078e0036 */
[----:B------:R-:W3:Y:S04]  /*11430*/  LDL.LU R54, [R1+0x3fc] ;  /* 0x0003fc0001367983 */ /* 0x000ee80000300800 */
[----:B------:R-:W-:Y:S04]  /*11440*/  STL [R1+0x244], R9 ;  /* 0x0002440901007387 */ /* 0x000fe80000100800 */
[----:B------:R-:W-:Y:S04]  /*11450*/  STL [R1+0x240], R2 ;  /* 0x0002400201007387 */ /* 0x000fe80000100800 */
[----:B------:R0:W-:Y:S04]  /*11460*/  STL [R1+0x23c], R0 ;  /* 0x00023c0001007387 */ /* 0x0001e80000100800 */
[----:B------:R-:W4:Y:S01]  /*11470*/  LDL.LU R37, [R1+0x1a8] ;  /* 0x0001a80001257983 */ /* 0x000f220000300800 */
[----:B------:R-:W-:-:S04]  /*11480*/  IMAD.HI.U32 R10, R15, R4, RZ ;  /* 0x000000040f0a7227 */ /* 0x000fc800078e00ff */
[----:B------:R-:W-:-:S04]  /*11490*/  IMAD.MOV R10, RZ, RZ, -R10 ;  /* 0x000000ffff0a7224 */ /* 0x000fc800078e0a0a */
[----:B------:R-:W-:Y:S01]  /*114a0*/  IMAD R4, R56, R10, R4 ;  /* 0x0000000a38047224 */ /* 0x000fe200078e0204 */
[----:B------:R-:W-:-:S04]  /*114b0*/  IABS R10, R48 ;  /* 0x00000030000a7213 */ /* 0x000fc80000000000 */
[----:B------:R-:W-:Y:S01]  /*114c0*/  ISETP.GT.U32.AND P5, PT, R56, R4, PT ;  /* 0x000000043800720c */ /* 0x000fe20003fa4070 */
[----:B------:R-:W-:-:S04]  /*114d0*/  IMAD.HI.U32 R6, R15, R10, RZ ;  /* 0x0000000a0f067227 */ /* 0x000fc800078e00ff */
[----:B------:R-:W-:-:S04]  /*114e0*/  IMAD.MOV R6, RZ, RZ, -R6 ;  /* 0x000000ffff067224 */ /* 0x000fc800078e0a06 */
[----:B------:R-:W-:-:S04]  /*114f0*/  IMAD R6, R56, R6, R10 ;  /* 0x0000000638067224 */ /* 0x000fc800078e020a */
[----:B------:R-:W-:Y:S01]  /*11500*/  @!P5 IMAD.IADD R4, R4, 0x1, -R56 ;  /* 0x000000010404d824 */ /* 0x000fe200078e0a38 */
[C---:B------:R-:W-:Y:S01]  /*11510*/  ISETP.GT.U32.AND P5, PT, R56.reuse, R8, PT ;  /* 0x000000083800720c */ /* 0x040fe20003fa4070 */
[----:B------:R-:W-:Y:S01]  /*11520*/  IMAD.HI.U32 R11, R15, R7, RZ ;  /* 0x000000070f0b7227 */ /* 0x000fe200078e00ff */
[C---:B------:R-:W-:Y:S02]  /*11530*/  ISETP.GT.U32.AND P1, PT, R56.reuse, R6, PT ;  /* 0x000000063800720c */ /* 0x040fe40003f24070 */
[----:B------:R-:W-:Y:S01]  /*11540*/  ISETP.GT.U32.AND P6, PT, R56, R4, PT ;  /* 0x000000043800720c */ /* 0x000fe20003fc4070 */
[----:B------:R-:W-:Y:S01]  /*11550*/  IMAD.MOV R11, RZ, RZ, -R11 ;  /* 0x000000ffff0b7224 */ /* 0x000fe200078e0a0b */
[----:B------:R-:W-:-:S03]  /*11560*/  IABS R10, R45 ;  /* 0x0000002d000a7213 */ /* 0x000fc60000000000 */
[----:B0-----:R-:W-:-:S04]  /*11570*/  IMAD R0, R56, R11, R7 ;  /* 0x0000000b38007224 */ /* 0x001fc800078e0207 */
[--C-:B------:R-:W-:Y:S01]  /*11580*/  @!P5 IMAD.IADD R8, R8, 0x1, -R56.reuse ;  /* 0x000000010808d824 */ /* 0x100fe200078e0a38 */
[----:B------:R-:W-:Y:S01]  /*11590*/  IABS R9, R51 ;  /* 0x0000003300097213 */ /* 0x000fe20000000000 */
[--C-:B------:R-:W-:Y:S02]  /*115a0*/  @!P1 IMAD.IADD R6, R6, 0x1, -R56.reuse ;  /* 0x0000000106069824 */ /* 0x100fe400078e0a38 */
[----:B------:R-:W-:Y:S01]  /*115b0*/  @!P6 IMAD.IADD R4, R4, 0x1, -R56 ;  /* 0x000000010404e824 */ /* 0x000fe200078e0a38 */
[----:B------:R-:W-:Y:S01]  /*115c0*/  ISETP.GT.U32.AND P6, PT, R56, R0, PT ;  /* 0x000000003800720c */ /* 0x000fe20003fc4070 */
[----:B------:R-:W-:Y:S02]  /*115d0*/  IMAD.MOV.U32 R12, RZ, RZ, R8 ;  /* 0x000000ffff0c7224 */ /* 0x000fe400078e0008 */
[----:B------:R-:W-:Y:S01]  /*115e0*/  IMAD.HI.U32 R2, R15, R10, RZ ;  /* 0x0000000a0f027227 */ /* 0x000fe200078e00ff */
[----:B------:R-:W-:-:S03]  /*115f0*/  IABS R7, R46 ;  /* 0x0000002e00077213 */ /* 0x000fc60000000000 */
[----:B------:R-:W-:Y:S01]  /*11600*/  @!P4 IMAD.MOV R12, RZ, RZ, -R12 ;  /* 0x000000ffff0cc224 */ /* 0x000fe200078e0a0c */
[----:B------:R-:W-:Y:S01]  /*11610*/  ISETP.GT.U32.AND P4, PT, R56, R6, PT ;  /* 0x000000063800720c */ /* 0x000fe20003f84070 */
[----:B------:R-:W-:Y:S01]  /*11620*/  IMAD.MOV R2, RZ, RZ, -R2 ;  /* 0x000000ffff027224 */ /* 0x000fe200078e0a02 */
[----:B------:R-:W-:Y:S01]  /*11630*/  ISETP.GE.AND P3, PT, R50, RZ, PT ;  /* 0x000000ff3200720c */ /* 0x000fe20003f66270 */
[----:B------:R-:W-:Y:S01]  /*11640*/  IMAD.HI.U32 R11, R15, R9, RZ ;  /* 0x000000090f0b7227 */ /* 0x000fe200078e00ff */
[----:B------:R-:W-:Y:S02]  /*11650*/  ISETP.GE.AND P5, PT, R48, RZ, PT ;  /* 0x000000ff3000720c */ /* 0x000fe40003fa6270 */
[----:B------:R-:W-:Y:S01]  /*11660*/  ISETP.GE.AND P1, PT, R45, RZ, PT ;  /* 0x000000ff2d00720c */ /* 0x000fe20003f26270 */
[----:B------:R-:W-:Y:S02]  /*11670*/  IMAD.MOV.U32 R50, RZ, RZ, R43 ;  /* 0x000000ffff327224 */ /* 0x000fe400078e002b */
[----:B------:R-:W-:-:S02]  /*11680*/  IMAD.MOV.U32 R48, RZ, RZ, R41 ;  /* 0x000000ffff307224 */ /* 0x000fc400078e0029 */
[----:B------:R-:W-:Y:S01]  /*11690*/  @!P0 IMAD.MOV R4, RZ, RZ, -R4 ;  /* 0x000000ffff048224 */ /* 0x000fe200078e0a04 */
[----:B------:R-:W2:Y:S01]  /*116a0*/  LDL.LU R41, [R1+0x1b0] ;  /* 0x0001b00001297983 */ /* 0x000ea20000300800 */
[----:B------:R-:W-:Y:S02]  /*116b0*/  IMAD.MOV.U32 R45, RZ, RZ, R42 ;  /* 0x000000ffff2d7224 */ /* 0x000fe400078e002a */
[----:B------:R-:W-:Y:S02]  /*116c0*/  IMAD.MOV.U32 R43, RZ, RZ, R40 ;  /* 0x000000ffff2b7224 */ /* 0x000fe400078e0028 */
[----:B------:R-:W-:Y:S01]  /*116d0*/  IMAD.MOV.U32 R42, RZ, RZ, R39 ;  /* 0x000000ffff2a7224 */ /* 0x000fe200078e0027 */
[----:B------:R-:W2:Y:S01]  /*116e0*/  LDL.LU R40, [R1+0x1b4] ;  /* 0x0001b40001287983 */ /* 0x000ea20000300800 */
[----:B------:R-:W-:-:S03]  /*116f0*/  IMAD.HI.U32 R8, R15, R7, RZ ;  /* 0x000000070f087227 */ /* 0x000fc600078e00ff */
[----:B------:R-:W2:Y:S01]  /*11700*/  LDL.LU R39, [R1+0x1dc] ;  /* 0x0001dc0001277983 */ /* 0x000ea20000300800 */
[----:B------:R-:W-:Y:S02]  /*11710*/  IMAD R2, R56, R2, R10 ;  /* 0x0000000238027224 */ /* 0x000fe400078e020a */
[----:B------:R-:W-:Y:S01]  /*11720*/  IMAD.MOV R11, RZ, RZ, -R11 ;  /* 0x000000ffff0b7224 */ /* 0x000fe200078e0a0b */
[----:B------:R-:W-:Y:S01]  /*11730*/  STL [R1+0x230], R12 ;  /* 0x0002300c01007387 */ /* 0x000fe20000100800 */
[----:B------:R-:W-:-:S03]  /*11740*/  @!P6 IMAD.IADD R0, R0, 0x1, -R56 ;  /* 0x000000010000e824 */ /* 0x000fc600078e0a38 */
[----:B------:R0:W-:Y:S01]  /*11750*/  STL [R1+0x22c], R4 ;  /* 0x00022c0401007387 */ /* 0x0001e20000100800 */
[----:B------:R-:W-:Y:S01]  /*11760*/  ISETP.GT.U32.AND P6, PT, R56, R2, PT ;  /* 0x000000023800720c */ /* 0x000fe20003fc4070 */
[----:B------:R-:W-:Y:S02]  /*11770*/  @!P4 IMAD.IADD R6, R6, 0x1, -R56 ;  /* 0x000000010606c824 */ /* 0x000fe400078e0a38 */
[----:B0-----:R-:W-:Y:S02]  /*11780*/  IMAD.MOV R4, RZ, RZ, -R8 ;  /* 0x000000ffff047224 */ /* 0x001fe400078e0a08 */
[C---:B------:R-:W-:Y:S01]  /*11790*/  IMAD R8, R56.reuse, R11, R9 ;  /* 0x0000000b38087224 */ /* 0x040fe200078e0209 */
[----:B------:R-:W-:-:S04]  /*117a0*/  ISETP.GT.U32.AND P0, PT, R56, R0, PT ;  /* 0x000000003800720c */ /* 0x000fc80003f04070 */
[----:B------:R-:W-:-:S03]  /*117b0*/  ISETP.GT.U32.AND P4, PT, R56, R8, PT ;  /* 0x000000083800720c */ /* 0x000fc60003f84070 */
[----:B------:R-:W-:Y:S02]  /*117c0*/  @!P6 IMAD.IADD R2, R2, 0x1, -R56 ;  /* 0x000000010202e824 */ /* 0x000fe400078e0a38 */
[----:B------:R-:W-:Y:S02]  /*117d0*/  IMAD.MOV.U32 R12, RZ, RZ, R5 ;  /* 0x000000ffff0c7224 */ /* 0x000fe400078e0005 */
[----:B------:R-:W-:Y:S02]  /*117e0*/  IMAD.MOV.U32 R13, RZ, RZ, R6 ;  /* 0x000000ffff0d7224 */ /* 0x000fe400078e0006 */
[----:B------:R-:W-:Y:S02]  /*117f0*/  @!P3 IMAD.MOV R12, RZ, RZ, -R12 ;  /* 0x000000ffff0cb224 */ /* 0x000fe400078e0a0c */
[--C-:B------:R-:W-:Y:S02]  /*11800*/  @!P0 IMAD.IADD R0, R0, 0x1, -R56.reuse ;  /* 0x0000000100008824 */ /* 0x100fe400078e0a38 */
[----:B------:R-:W-:Y:S01]  /*11810*/  @!P4 IMAD.IADD R8, R8, 0x1, -R56 ;  /* 0x000000010808c824 */ /* 0x000fe200078e0a38 */
[----:B------:R-:W-:Y:S01]  /*11820*/  ISETP.GT.U32.AND P4, PT, R56, R2, PT ;  /* 0x000000023800720c */ /* 0x000fe20003f84070 */
[----:B------:R-:W-:Y:S01]  /*11830*/  @!P5 IMAD.MOV R13, RZ, RZ, -R13 ;  /* 0x000000ffff0dd224 */ /* 0x000fe200078e0a0d */
[----:B------:R-:W-:Y:S01]  /*11840*/  ISETP.GE.AND P0, PT, R46, RZ, PT ;  /* 0x000000ff2e00720c */ /* 0x000fe20003f06270 */
[----:B------:R-:W-:-:S02]  /*11850*/  IMAD.MOV.U32 R46, RZ, RZ, R44 ;  /* 0x000000ffff2e7224 */ /* 0x000fc400078e002c */
[----:B------:R-:W-:Y:S01]  /*11860*/  IMAD.MOV.U32 R44, RZ, RZ, R42 ;  /* 0x000000ffff2c7224 */ /* 0x000fe200078e002a */
[----:B------:R-:W-:Y:S01]  /*11870*/  STL [R1+0x228], R12 ;  /* 0x0002280c01007387 */ /* 0x000fe20000100800 */
[----:B------:R-:W-:Y:S02]  /*11880*/  IMAD.MOV.U32 R42, RZ, RZ, R25 ;  /* 0x000000ffff2a7224 */ /* 0x000fe400078e0019 */
[----:B-----5:R-:W-:Y:S02]  /*11890*/  IMAD.MOV.U32 R25, RZ, RZ, R21 ;  /* 0x000000ffff197224 */ /* 0x020fe400078e0015 */
[----:B------:R-:W5:Y:S04]  /*118a0*/  LDL.LU R21, [R1+0x2b8] ;  /* 0x0002b80001157983 */ /* 0x000f680000300800 */
[----:B------:R0:W-:Y:S01]  /*118b0*/  STL [R1+0x224], R13 ;  /* 0x0002240d01007387 */ /* 0x0001e20000100800 */
[----:B------:R-:W-:Y:S01]  /*118c0*/  @!P4 IMAD.IADD R2, R2, 0x1, -R56 ;  /* 0x000000010202c824 */ /* 0x000fe200078e0a38 */
[----:B------:R-:W-:-:S02]  /*118d0*/  IABS R10, R49 ;  /* 0x00000031000a7213 */ /* 0x000fc40000000000 */
[----:B------:R-:W-:Y:S01]  /*118e0*/  ISETP.GE.AND P4, PT, R49, RZ, PT ;  /* 0x000000ff3100720c */ /* 0x000fe20003f86270 */
[----:B------:R-:W-:Y:S02]  /*118f0*/  IMAD.MOV.U32 R49, RZ, RZ, R44 ;  /* 0x000000ffff317224 */ /* 0x000fe400078e002c */
[----:B0-----:R-:W-:Y:S02]  /*11900*/  IMAD.MOV.U32 R13, RZ, RZ, R0 ;  /* 0x000000ffff0d7224 */ /* 0x001fe400078e0000 */
[----:B------:R-:W-:Y:S02]  /*11910*/  IMAD.MOV.U32 R44, RZ, RZ, R43 ;  /* 0x000000ffff2c7224 */ /* 0x000fe400078e002b */
[----:B------:R-:W-:Y:S02]  /*11920*/  @!P2 IMAD.MOV R13, RZ, RZ, -R13 ;  /* 0x000000ffff0da224 */ /* 0x000fe400078e0a0d */
[----:B------:R-:W-:Y:S01]  /*11930*/  @!P1 IMAD.MOV R2, RZ, RZ, -R2 ;  /* 0x000000ffff029224 */ /* 0x000fe200078e0a02 */
[----:B------:R-:W-:-:S02]  /*11940*/  IABS R11, R48 ;  /* 0x00000030000b7213 */ /* 0x000fc40000000000 */
[----:B------:R-:W-:Y:S01]  /*11950*/  ISETP.GE.AND P1, PT, R48, RZ, PT ;  /* 0x000000ff3000720c */ /* 0x000fe20003f26270 */
[----:B------:R-:W-:Y:S01]  /*11960*/  STL [R1+0x604], R13 ;  /* 0x0006040d01007387 */ /* 0x000fe20000100800 */
[----:B------:R-:W-:Y:S02]  /*11970*/  IMAD.MOV.U32 R48, RZ, RZ, R44 ;  /* 0x000000ffff307224 */ /* 0x000fe400078e002c */
[----:B----4-:R-:W-:Y:S02]  /*11980*/  IMAD.MOV.U32 R43, RZ, RZ, R37 ;  /* 0x000000ffff2b7224 */ /* 0x010fe400078e0025 */
[----:B------:R-:W-:Y:S02]  /*11990*/  IMAD.MOV.U32 R37, RZ, RZ, R34 ;  /* 0x000000ffff257224 */ /* 0x000fe400078e0022 */
[----:B------:R-:W-:Y:S02]  /*119a0*/  IMAD.MOV.U32 R34, RZ, RZ, R24 ;  /* 0x000000ffff227224 */ /* 0x000fe400078e0018 */
[----:B------:R-:W4:Y:S01]  /*119b0*/  LDL.LU R24, [R1+0x1e0] ;  /* 0x0001e00001187983 */ /* 0x000f220000300800 */
[----:B------:R-:W-:-:S02]  /*119c0*/  IMAD.MOV.U32 R44, RZ, RZ, R43 ;  /* 0x000000ffff2c7224 */ /* 0x000fc400078e002b */
[----:B------:R-:W-:Y:S01]  /*119d0*/  IMAD.MOV.U32 R43, RZ, RZ, R42 ;  /* 0x000000ffff2b7224 */ /* 0x000fe200078e002a */
[----:B------:R0:W-:Y:S04]  /*119e0*/  STL [R1+0x618], R2 ;  /* 0x0006180201007387 */ /* 0x0001e80000100800 */
[----:B------:R-:W2:Y:S01]  /*119f0*/  LDL.LU R42, [R1+0x1ac] ;  /* 0x0001ac00012a7983 */ /* 0x000ea20000300800 */
[----:B------:R-:W-:Y:S02]  /*11a00*/  IMAD R4, R56, R4, R7 ;  /* 0x0000000438047224 */ /* 0x000fe400078e0207 */
[----:B------:R-:W-:-:S03]  /*11a10*/  IMAD.HI.U32 R5, R15, R10, RZ ;  /* 0x0000000a0f057227 */ /* 0x000fc600078e00ff */
[----:B------:R-:W-:Y:S01]  /*11a20*/  ISETP.GT.U32.AND P6, PT, R56, R4, PT ;  /* 0x000000043800720c */ /* 0x000fe20003fc4070 */
[----:B------:R-:W-:-:S04]  /*11a30*/  IMAD.MOV R5, RZ, RZ, -R5 ;  /* 0x000000ffff057224 */ /* 0x000fc800078e0a05 */
[----:B------:R-:W-:Y:S01]  /*11a40*/  IMAD R5, R56, R5, R10 ;  /* 0x0000000538057224 */ /* 0x000fe200078e020a */
[----:B------:R-:W-:-:S04]  /*11a50*/  IABS R10, R45 ;  /* 0x0000002d000a7213 */ /* 0x000fc80000000000 */
[----:B------:R-:W-:Y:S01]  /*11a60*/  ISETP.GT.U32.AND P2, PT, R56, R5, PT ;  /* 0x000000053800720c */ /* 0x000fe20003f44070 */
[----:B------:R-:W-:-:S04]  /*11a70*/  IMAD.HI.U32 R12, R15, R11, RZ ;  /* 0x0000000b0f0c7227 */ /* 0x000fc800078e00ff */
[----:B------:R-:W-:Y:S01]  /*11a80*/  @!P6 IMAD.IADD R4, R4, 0x1, -R56 ;  /* 0x000000010404e824 */ /* 0x000fe200078e0a38 */
[----:B------:R-:W-:Y:S01]  /*11a90*/  ISETP.GT.U32.AND P6, PT, R56, R8, PT ;  /* 0x000000083800720c */ /* 0x000fe20003fc4070 */
[----:B------:R-:W-:-:S04]  /*11aa0*/  IMAD.HI.U32 R6, R15, R10, RZ ;  /* 0x0000000a0f067227 */ /* 0x000fc800078e00ff */
[----:B------:R-:W-:Y:S02]  /*11ab0*/  IMAD.MOV R12, RZ, RZ, -R12 ;  /* 0x000000ffff0c7224 */ /* 0x000fe400078e0a0c */
[----:B------:R-:W-:Y:S02]  /*11ac0*/  IMAD.MOV R0, RZ, RZ, -R6 ;  /* 0x000000ffff007224 */ /* 0x000fe400078e0a06 */
[--C-:B------:R-:W-:Y:S02]  /*11ad0*/  @!P2 IMAD.IADD R5, R5, 0x1, -R56.reuse ;  /* 0x000000010505a824 */ /* 0x100fe400078e0a38 */
[----:B------:R-:W-:Y:S02]  /*11ae0*/  IMAD R6, R56, R12, R11 ;  /* 0x0000000c38067224 */ /* 0x000fe400078e020b */
[----:B------:R-:W-:Y:S01]  /*11af0*/  @!P6 IMAD.IADD R8, R8, 0x1, -R56 ;  /* 0x000000010808e824 */ /* 0x000fe200078e0a38 */
[C---:B------:R-:W-:Y:S02]  /*11b00*/  ISETP.GT.U32.AND P2, PT, R56.reuse, R5, PT ;  /* 0x000000053800720c */ /* 0x040fe40003f44070 */
[----:B------:R-:W-:-:S02]  /*11b10*/  ISETP.GT.U32.AND P6, PT, R56, R6, PT ;  /* 0x000000063800720c */ /* 0x000fc40003fc4070 */
[----:B------:R-:W-:Y:S02]  /*11b20*/  IABS R9, R47 ;  /* 0x0000002f00097213 */ /* 0x000fe40000000000 */
[C---:B------:R-:W-:Y:S01]  /*11b30*/  ISETP.GT.U32.AND P5, PT, R56.reuse, R4, PT ;  /* 0x000000043800720c */ /* 0x040fe20003fa4070 */
[----:B------:R-:W-:Y:S01]  /*11b40*/  IMAD R0, R56, R0, R10 ;  /* 0x0000000038007224 */ /* 0x000fe200078e020a */
[----:B------:R-:W-:Y:S01]  /*11b50*/  ISETP.GE.AND P3, PT, R51, RZ, PT ;  /* 0x000000ff3300720c */ /* 0x000fe20003f66270 */
[----:B------:R-:W-:-:S04]  /*11b60*/  IMAD.HI.U32 R10, R15, R9, RZ ;  /* 0x000000090f0a7227 */ /* 0x000fc800078e00ff */
[----:B------:R-:W-:Y:S02]  /*11b70*/  IMAD.MOV R10, RZ, RZ, -R10 ;  /* 0x000000ffff0a7224 */ /* 0x000fe400078e0a0a */
[--C-:B------:R-:W-:Y:S02]  /*11b80*/  @!P2 IMAD.IADD R5, R5, 0x1, -R56.reuse ;  /* 0x000000010505a824 */ /* 0x100fe400078e0a38 */
[----:B------:R-:W-:Y:S01]  /*11b90*/  @!P6 IMAD.IADD R6, R6, 0x1, -R56 ;  /* 0x000000010606e824 */ /* 0x000fe200078e0a38 */
[----:B------:R-:W-:Y:S01]  /*11ba0*/  ISETP.GE.AND P6, PT, R45, RZ, PT ;  /* 0x000000ff2d00720c */ /* 0x000fe20003fc6270 */
[----:B------:R-:W-:Y:S02]  /*11bb0*/  IMAD.MOV.U32 R12, RZ, RZ, R8 ;  /* 0x000000ffff0c7224 */ /* 0x000fe400078e0008 */
[----:B------:R-:W-:Y:S02]  /*11bc0*/  @!P5 IMAD.IADD R4, R4, 0x1, -R56 ;  /* 0x000000010404d824 */ /* 0x000fe400078e0a38 */
[----:B------:R-:W-:-:S02]  /*11bd0*/  IMAD.MOV.U32 R45, RZ, RZ, R44 ;  /* 0x000000ffff2d7224 */ /* 0x000fc400078e002c */
[----:B------:R-:W-:Y:S02]  /*11be0*/  IMAD R8, R56, R10, R9 ;  /* 0x0000000a38087224 */ /* 0x000fe400078e0209 */
[----:B------:R-:W-:Y:S02]  /*11bf0*/  IMAD.MOV.U32 R44, RZ, RZ, R43 ;  /* 0x000000ffff2c7224 */ /* 0x000fe400078e002b */
[----:B------:R-:W-:Y:S02]  /*11c00*/  IMAD.MOV.U32 R10, RZ, RZ, R5 ;  /* 0x000000ffff0a7224 */ /* 0x000fe400078e0005 */
[----:B------:R-:W-:Y:S02]  /*11c10*/  @!P3 IMAD.MOV R12, RZ, RZ, -R12 ;  /* 0x000000ffff0cb224 */ /* 0x000fe400078e0a0c */
[----:B------:R-:W-:Y:S02]  /*11c20*/  @!P0 IMAD.MOV R4, RZ, RZ, -R4 ;  /* 0x000000ffff048224 */ /* 0x000fe400078e0a04 */
[----:B------:R-:W-:-:S02]  /*11c30*/  @!P4 IMAD.MOV R10, RZ, RZ, -R10 ;  /* 0x000000ffff0ac224 */ /* 0x000fc400078e0a0a */
[----:B--2---:R-:W-:Y:S02]  /*11c40*/  IMAD.MOV.U32 R43, RZ, RZ, R42 ;  /* 0x000000ffff2b7224 */ /* 0x004fe400078e002a */
[----:B------:R-:W-:Y:S02]  /*11c50*/  IMAD.MOV.U32 R42, RZ, RZ, R41 ;  /* 0x000000ffff2a7224 */ /* 0x000fe400078e0029 */
[----:B------:R-:W-:Y:S02]  /*11c60*/  IMAD.MOV.U32 R41, RZ, RZ, R40 ;  /* 0x000000ffff297224 */ /* 0x000fe400078e0028 */
[----:B------:R-:W-:Y:S02]  /*11c70*/  IMAD.MOV.U32 R40, RZ, RZ, R38 ;  /* 0x000000ffff287224 */ /* 0x000fe400078e0026 */
[----:B------:R-:W-:Y:S02]  /*11c80*/  IMAD.MOV.U32 R38, RZ, RZ, R55 ;  /* 0x000000ffff267224 */ /* 0x000fe400078e0037 */
[----:B------:R-:W2:Y:S01]  /*11c90*/  LDL.LU R55, [R1+0x384] ;  /* 0x0003840001377983 */ /* 0x000ea20000300800 */
[----:B------:R-:W-:-:S03]  /*11ca0*/  IMAD.MOV.U32 R51, RZ, RZ, R42 ;  /* 0x000000ffff337224 */ /* 0x000fc600078e002a */
[----:B------:R-:W-:Y:S01]  /*11cb0*/  STL [R1+0x66c], R12 ;  /* 0x00066c0c01007387 */ /* 0x000fe20000100800 */
[----:B------:R-:W-:-:S03]  /*11cc0*/  IMAD.MOV.U32 R42, RZ, RZ, R35 ;  /* 0x000000ffff2a7224 */ /* 0x000fc600078e0023 */
[----:B------:R-:W-:Y:S04]  /*11cd0*/  STL [R1+0x67c], R4 ;  /* 0x00067c0401007387 */ /* 0x000fe80000100800 */
[----:B------:R1:W-:Y:S04]  /*11ce0*/  STL [R1+0x688], R10 ;  /* 0x0006880a01007387 */ /* 0x0003e80000100800 */
[----:B------:R-:W2:Y:S01]  /*11cf0*/  LDL.LU R35, [R1+0x1c8] ;  /* 0x0001c80001237983 */ /* 0x000ea20000300800 */
[----:B0-----:R-:W-:Y:S02]  /*11d00*/  IABS R2, R46 ;  /* 0x0000002e00027213 */ /* 0x001fe40000000000 */
[----:B------:R-:W-:-:S02]  /*11d10*/  IABS R7, R50 ;  /* 0x0000003200077213 */ /* 0x000fc40000000000 */
[C---:B------:R-:W-:Y:S01]  /*11d20*/  ISETP.GT.U32.AND P5, PT, R56.reuse, R0, PT ;  /* 0x000000003800720c */ /* 0x040fe20003fa4070 */
[----:B------:R-:W-:Y:S01]  /*11d30*/  IMAD.HI.U32 R9, R15, R2, RZ ;  /* 0x000000020f097227 */ /* 0x000fe200078e00ff */
[----:B------:R-:W-:-:S03]  /*11d40*/  ISETP.GT.U32.AND P3, PT, R56, R6, PT ;  /* 0x000000063800720c */ /* 0x000fc60003f64070 */
[----:B------:R-:W-:-:S04]  /*11d50*/  IMAD.HI.U32 R11, R15, R7, RZ ;  /* 0x000000070f0b7227 */ /* 0x000fc800078e00ff */
[----:B------:R-:W-:Y:S02]  /*11d60*/  IMAD.MOV R9, RZ, RZ, -R9 ;  /* 0x000000ffff097224 */ /* 0x000fe400078e0a09 */
[----:B------:R-:W-:Y:S01]  /*11d70*/  IMAD.MOV R11, RZ, RZ, -R11 ;  /* 0x000000ffff0b7224 */ /* 0x000fe200078e0a0b */
[C---:B------:R-:W-:Y:S01]  /*11d80*/  ISETP.GT.U32.AND P4, PT, R56.reuse, R8, PT ;  /* 0x000000083800720c */ /* 0x040fe20003f84070 */
[C---:B------:R-:W-:Y:S02]  /*11d90*/  IMAD R2, R56.reuse, R9, R2 ;  /* 0x0000000938027224 */ /* 0x040fe400078e0202 */
[----:B------:R-:W-:Y:S02]  /*11da0*/  IMAD R7, R56, R11, R7 ;  /* 0x0000000b38077224 */ /* 0x000fe400078e0207 */
[--C-:B------:R-:W-:Y:S02]  /*11db0*/  @!P5 IMAD.IADD R0, R0, 0x1, -R56.reuse ;  /* 0x000000010000d824 */ /* 0x100fe400078e0a38 */
[----:B------:R-:W-:Y:S01]  /*11dc0*/  @!P3 IMAD.IADD R6, R6, 0x1, -R56 ;  /* 0x000000010606b824 */ /* 0x000fe200078e0a38 */
[----:B------:R-:W-:-:S02]  /*11dd0*/  ISETP.GT.U32.AND P3, PT, R56, R2, PT ;  /* 0x000000023800720c */ /* 0x000fc40003f64070 */
[C---:B------:R-:W-:Y:S02]  /*11de0*/  ISETP.GT.U32.AND P2, PT, R56.reuse, R7, PT ;  /* 0x000000073800720c */ /* 0x040fe40003f44070 */
[----:B------:R-:W-:Y:S01]  /*11df0*/  ISETP.GT.U32.AND P5, PT, R56, R0, PT ;  /* 0x000000003800720c */ /* 0x000fe20003fa4070 */
[----:B------:R-:W-:Y:S01]  /*11e00*/  @!P4 IMAD.IADD R8, R8, 0x1, -R56 ;  /* 0x000000010808c824 */ /* 0x000fe200078e0a38 */
[----:B------:R-:W-:Y:S01]  /*11e10*/  IABS R5, R49 ;  /* 0x0000003100057213 */ /* 0x000fe20000000000 */
[----:B------:R-:W-:Y:S01]  /*11e20*/  @!P1 IMAD.MOV R6, RZ, RZ, -R6 ;  /* 0x000000ffff069224 */ /* 0x000fe200078e0a06 */
[----:B------:R-:W-:-:S03]  /*11e30*/  ISETP.GE.AND P0, PT, R50, RZ, PT ;  /* 0x000000ff3200720c */ /* 0x000fc60003f06270 */
[----:B------:R-:W-:-:S04]  /*11e40*/  IMAD.HI.U32 R9, R15, R5, RZ ;  /* 0x000000050f097227 */ /* 0x000fc800078e00ff */
[--C-:B------:R-:W-:Y:S01]  /*11e50*/  @!P3 IMAD.IADD R2, R2, 0x1, -R56.reuse ;  /* 0x000000010202b824 */ /* 0x100fe200078e0a38 */
[----:B------:R-:W-:Y:S01]  /*11e60*/  ISETP.GT.U32.AND P3, PT, R56, R8, PT ;  /* 0x000000083800720c */ /* 0x000fe20003f64070 */
[--C-:B------:R-:W-:Y:S02]  /*11e70*/  @!P2 IMAD.IADD R7, R7, 0x1, -R56.reuse ;  /* 0x000000010707a824 */ /* 0x100fe400078e0a38 */
[----:B------:R-:W-:Y:S01]  /*11e80*/  @!P5 IMAD.IADD R0, R0, 0x1, -R56 ;  /* 0x000000010000d824 */ /* 0x000fe200078e0a38 */
[----:B------:R-:W-:Y:S01]  /*11e90*/  ISETP.GE.AND P5, PT, R47, RZ, PT ;  /* 0x000000ff2f00720c */ /* 0x000fe20003fa6270 */
[----:B------:R-:W-:Y:S01]  /*11ea0*/  IMAD.MOV.U32 R47, RZ, RZ, R43 ;  /* 0x000000ffff2f7224 */ /* 0x000fe200078e002b */
[----:B------:R-:W-:Y:S01]  /*11eb0*/  ISETP.GE.AND P2, PT, R46, RZ, PT ;  /* 0x000000ff2e00720c */ /* 0x000fe20003f46270 */
[----:B------:R-:W-:Y:S01]  /*11ec0*/  IMAD.MOV.U32 R50, RZ, RZ, R41 ;  /* 0x000000ffff327224 */ /* 0x000fe200078e0029 */
[----:B------:R-:W-:Y:S01]  /*11ed0*/  ISETP.GT.U32.AND P4, PT, R56, R7, PT ;  /* 0x000000073800720c */ /* 0x000fe20003f84070 */
[----:B------:R-:W-:Y:S01]  /*11ee0*/  IMAD.MOV.U32 R43, RZ, RZ, R40 ;  /* 0x000000ffff2b7224 */ /* 0x000fe200078e0028 */
[----:B-1----:R-:W-:Y:S01]  /*11ef0*/  IABS R10, R45 ;  /* 0x0000002d000a7213 */ /* 0x002fe20000000000 */
[----:B------:R-:W-:-:S02]  /*11f00*/  IMAD.MOV R9, RZ, RZ, -R9 ;  /* 0x000000ffff097224 */ /* 0x000fc400078e0a09 */
[----:B------:R-:W-:Y:S02]  /*11f10*/  IMAD.MOV.U32 R46, RZ, RZ, R44 ;  /* 0x000000ffff2e7224 */ /* 0x000fe400078e002c */
[----:B------:R-:W-:Y:S02]  /*11f20*/  IMAD.MOV.U32 R40, RZ, RZ, R37 ;  /* 0x000000ffff287224 */ /* 0x000fe400078e0025 */
[----:B------:R-:W-:Y:S01]  /*11f30*/  IMAD.MOV.U32 R41, RZ, RZ, R36 ;  /* 0x000000ffff297224 */ /* 0x000fe200078e0024 */
[----:B------:R-:W3:Y:S01]  /*11f40*/  LDL.LU R37, [R1+0x214] ;  /* 0x0002140001257983 */ /* 0x000ee20000300800 */
[----:B------:R-:W-:Y:S02]  /*11f50*/  IMAD.MOV.U32 R44, RZ, RZ, R38 ;  /* 0x000000ffff2c7224 */ /* 0x000fe400078e0026 */
[----:B------:R-:W-:Y:S01]  /*11f60*/  IMAD.MOV.U32 R36, RZ, RZ, R33 ;  /* 0x000000ffff247224 */ /* 0x000fe200078e0021 */
[----:B------:R-:W3:Y:S01]  /*11f70*/  LDL.LU R38, [R1+0x218] ;  /* 0x0002180001267983 */ /* 0x000ee20000300800 */
[----:B------:R-:W-:Y:S01]  /*11f80*/  IMAD.MOV.U32 R33, RZ, RZ, R28 ;  /* 0x000000ffff217224 */ /* 0x000fe200078e001c */
[----:B------:R-:W-:Y:S01]  /*11f90*/  IABS R4, R48 ;  /* 0x0000003000047213 */ /* 0x000fe20000000000 */
[----:B------:R-:W-:Y:S01]  /*11fa0*/  @!P6 IMAD.MOV R0, RZ, RZ, -R0 ;  /* 0x000000ffff00e224 */ /* 0x000fe200078e0a00 */
[----:B------:R-:W3:Y:S01]  /*11fb0*/  LDL.LU R28, [R1+0x3a8] ;  /* 0x0003a800011c7983 */ /* 0x000ee20000300800 */
[----:B------:R-:W-:-:S03]  /*11fc0*/  IMAD R5, R56, R9, R5 ;  /* 0x0000000938057224 */ /* 0x000fc600078e0205 */
[----:B------:R0:W-:Y:S01]  /*11fd0*/  STL [R1+0x680], R6 ;  /* 0x0006800601007387 */ /* 0x0001e20000100800 */
[----:B------:R-:W-:Y:S01]  /*11fe0*/  @!P3 IMAD.IADD R8, R8, 0x1, -R56 ;  /* 0x000000010808b824 */ /* 0x000fe200078e0a38 */
[C---:B------:R-:W-:Y:S02]  /*11ff0*/  ISETP.GT.U32.AND P3, PT, R56.reuse, R5, PT ;  /* 0x000000053800720c */ /* 0x040fe40003f64070 */
[----:B------:R1:W-:Y:S01]  /*12000*/  STL [R1+0x684], R0 ;  /* 0x0006840001007387 */ /* 0x0003e20000100800 */
[----:B------:R-:W-:Y:S01]  /*12010*/  ISETP.GT.U32.AND P1, PT, R56, R2, PT ;  /* 0x000000023800720c */ /* 0x000fe20003f24070 */
[----:B0-----:R-:W-:-:S04]  /*12020*/  IMAD.HI.U32 R6, R15, R10, RZ ;  /* 0x0000000a0f067227 */ /* 0x001fc800078e00ff */
[----:B-1----:R-:W-:-:S04]  /*12030*/  IMAD.HI.U32 R0, R15, R4, RZ ;  /* 0x000000040f007227 */ /* 0x002fc800078e00ff */
[----:B------:R-:W-:Y:S02]  /*12040*/  IMAD.MOV R6, RZ, RZ, -R6 ;  /* 0x000000ffff067224 */ /* 0x000fe400078e0a06 */
[----:B------:R-:W-:Y:S02]  /*12050*/  @!P4 IMAD.IADD R7, R7, 0x1, -R56 ;  /* 0x000000010707c824 */ /* 0x000fe400078e0a38 */
[----:B------:R-:W-:Y:S02]  /*12060*/  IMAD.MOV R0, RZ, RZ, -R0 ;  /* 0x000000ffff007224 */ /* 0x000fe400078e0a00 */
[C---:B------:R-:W-:Y:S02]  /*12070*/  IMAD R10, R56.reuse, R6, R10 ;  /* 0x00000006380a7224 */ /* 0x040fe400078e020a */
[----:B------:R-:W-:Y:S02]  /*12080*/  IMAD R4, R56, R0, R4 ;  /* 0x0000000038047224 */ /* 0x000fe400078e0204 */
[----:B------:R-:W-:-:S02]  /*12090*/  IMAD.MOV.U32 R13, RZ, RZ, R7 ;  /* 0x000000ffff0d7224 */ /* 0x000fc400078e0007 */
[----:B------:R-:W-:Y:S01]  /*120a0*/  @!P5 IMAD.MOV R8, RZ, RZ, -R8 ;  /* 0x000000ffff08d224 */ /* 0x000fe200078e0a08 */
[C---:B------:R-:W-:Y:S01]  /*120b0*/  ISETP.GT.U32.AND P5, PT, R56.reuse, R10, PT ;  /* 0x0000000a3800720c */ /* 0x040fe20003fa4070 */
[----:B------:R-:W-:Y:S01]  /*120c0*/  @!P0 IMAD.MOV R13, RZ, RZ, -R13 ;  /* 0x000000ffff0d8224 */ /* 0x000fe200078e0a0d */
[----:B------:R-:W-:Y:S01]  /*120d0*/  ISETP.GT.U32.AND P0, PT, R56, R4, PT ;  /* 0x000000043800720c */ /* 0x000fe20003f04070 */
[--C-:B------:R-:W-:Y:S01]  /*120e0*/  @!P3 IMAD.IADD R5, R5, 0x1, -R56.reuse ;  /* 0x000000010505b824 */ /* 0x100fe200078e0a38 */
[----:B------:R-:W-:Y:S01]  /*120f0*/  IABS R6, R51 ;  /* 0x0000003300067213 */ /* 0x000fe20000000000 */
[----:B------:R-:W-:Y:S01]  /*12100*/  @!P1 IMAD.IADD R2, R2, 0x1, -R56 ;  /* 0x0000000102029824 */ /* 0x000fe200078e0a38 */
[----:B------:R-:W-:Y:S01]  /*12110*/  ISETP.GE.AND P1, PT, R45, RZ, PT ;  /* 0x000000ff2d00720c */ /* 0x000fe20003f26270 */
[----:B------:R-:W-:Y:S01]  /*12120*/  IMAD.MOV.U32 R45, RZ, RZ, R43 ;  /* 0x000000ffff2d7224 */ /* 0x000fe200078e002b */
[----:B------:R-:W-:Y:S01]  /*12130*/  ISETP.GE.AND P6, PT, R49, RZ, PT ;  /* 0x000000ff3100720c */ /* 0x000fe20003fc6270 */
[----:B------:R-:W-:Y:S01]  /*12140*/  IMAD.MOV.U32 R49, RZ, RZ, R44 ;  /* 0x000000ffff317224 */ /* 0x000fe200078e002c */
[----:B------:R-:W-:Y:S01]  /*12150*/  IABS R11, R47 ;  /* 0x0000002f000b7213 */ /* 0x000fe20000000000 */
[----:B------:R-:W-:Y:S01]  /*12160*/  IMAD.MOV.U32 R43, RZ, RZ, R33 ;  /* 0x000000ffff2b7224 */ /* 0x000fe200078e0021 */
[----:B------:R-:W-:Y:S01]  /*12170*/  IABS R0, R46 ;  /* 0x0000002e00007213 */ /* 0x000fe20000000000 */
[----:B------:R0:W-:Y:S01]  /*12180*/  STL [R1+0x678], R13 ;  /* 0x0006780d01007387 */ /* 0x0001e20000100800 */
[----:B------:R-:W-:Y:S01]  /*12190*/  ISETP.GT.U32.AND P3, PT, R56, R5, PT ;  /* 0x000000053800720c */ /* 0x000fe20003f64070 */
[----:B------:R-:W-:-:S02]  /*121a0*/  IMAD.MOV.U32 R33, RZ, RZ, R30 ;  /* 0x000000ffff217224 */ /* 0x000fc400078e001e */
[----:B------:R-:W-:-:S04]  /*121b0*/  IMAD.HI.U32 R7, R15, R6, RZ ;  /* 0x000000060f077227 */ /* 0x000fc800078e00ff */
[----:B-----5:R-:W-:Y:S02]  /*121c0*/  IMAD.MOV.U32 R30, RZ, RZ, R21 ;  /* 0x000000ffff1e7224 */ /* 0x020fe400078e0015 */
[----:B------:R-:W-:-:S04]  /*121d0*/  IMAD.HI.U32 R12, R15, R11, RZ ;  /* 0x0000000b0f0c7227 */ /* 0x000fc800078e00ff */
[----:B------:R-:W-:Y:S02]  /*121e0*/  @!P5 IMAD.IADD R10, R10, 0x1, -R56 ;  /* 0x000000010a0ad824 */ /* 0x000fe400078e0a38 */
[----:B------:R-:W-:Y:S01]  /*121f0*/  @!P2 IMAD.MOV R2, RZ, RZ, -R2 ;  /* 0x000000ffff02a224 */ /* 0x000fe200078e0a02 */
[----:B------:R-:W-:Y:S01]  /*12200*/  IABS R9, R50 ;  /* 0x0000003200097213 */ /* 0x000fe20000000000 */
[----:B------:R-:W-:Y:S02]  /*12210*/  IMAD.MOV R12, RZ, RZ, -R12 ;  /* 0x000000ffff0c7224 */ /* 0x000fe400078e0a0c */
[--C-:B------:R-:W-:Y:S01]  /*12220*/  @!P0 IMAD.IADD R4, R4, 0x1, -R56.reuse ;  /* 0x0000000104048824 */ /* 0x100fe200078e0a38 */
[----:B------:R-:W-:Y:S01]  /*12230*/  ISETP.GT.U32.AND P5, PT, R56, R10, PT ;  /* 0x0000000a3800720c */ /* 0x000fe20003fa4070 */
[----:B------:R-:W-:-:S03]  /*12240*/  @!P3 IMAD.IADD R5, R5, 0x1, -R56 ;  /* 0x000000010505b824 */ /* 0x000fc600078e0a38 */
[----:B------:R-:W-:Y:S01]  /*12250*/  ISETP.GT.U32.AND P0, PT, R56, R4, PT ;  /* 0x000000043800720c */ /* 0x000fe20003f04070 */
[----:B0-----:R-:W-:-:S04]  /*12260*/  IMAD.MOV.U32 R13, RZ, RZ, R5 ;  /* 0x000000ffff0d7224 */ /* 0x001fc800078e0005 */
[----:B------:R-:W-:Y:S01]  /*12270*/  @!P6 IMAD.MOV R13, RZ, RZ, -R13 ;  /* 0x000000ffff0de224 */ /* 0x000fe200078e0a0d */
[----:B------:R-:W-:-:S03]  /*12280*/  ISETP.GE.AND P4, PT, R48, RZ, PT ;  /* 0x000000ff3000720c */ /* 0x000fc60003f86270 */
[----:B------:R-:W-:-:S04]  /*12290*/  @!P5 IMAD.IADD R10, R10, 0x1, -R56 ;  /* 0x000000010a0ad824 */ /* 0x000fc800078e0a38 */
[----:B------:R-:W-:Y:S01]  /*122a0*/  @!P0 IMAD.IADD R4, R4, 0x1, -R56 ;  /* 0x0000000104048824 */ /* 0x000fe200078e0a38 */
[----:B------:R-:W-:Y:S01]  /*122b0*/  ISETP.GE.AND P2, PT, R47, RZ, PT ;  /* 0x000000ff2f00720c */ /* 0x000fe20003f46270 */
[----:B------:R-:W-:Y:S01]  /*122c0*/  @!P1 IMAD.MOV R10, RZ, RZ, -R10 ;  /* 0x000000ffff0a9224 */ /* 0x000fe200078e0a0a */
[----:B------:R-:W-:Y:S01]  /*122d0*/  IABS R5, R49 ;  /* 0x0000003100057213 */ /* 0x000fe20000000000 */
[----:B------:R-:W-:Y:S02]  /*122e0*/  IMAD.MOV.U32 R48, RZ, RZ, R43 ;  /* 0x000000ffff307224 */ /* 0x000fe400078e002b */
[----:B------:R-:W-:Y:S02]  /*122f0*/  IMAD.MOV.U32 R43, RZ, RZ, R39 ;  /* 0x000000ffff2b7224 */ /* 0x000fe400078e0027 */
[----:B----4-:R-:W-:Y:S02]  /*12300*/  IMAD.MOV.U32 R39, RZ, RZ, R24 ;  /* 0x000000ffff277224 */ /* 0x010fe400078e0018 */
[----:B------:R-:W-:-:S02]  /*12310*/  IMAD.MOV.U32 R24, RZ, RZ, R57 ;  /* 0x000000ffff187224 */ /* 0x000fc400078e0039 */
[----:B--2---:R-:W-:Y:S02]  /*12320*/  IMAD.MOV.U32 R44, RZ, RZ, R35 ;  /* 0x000000ffff2c7224 */ /* 0x004fe400078e0023 */
[----:B------:R-:W2:Y:S04]  /*12330*/  LDL.LU R35, [R1+0x2f8] ;  /* 0x0002f80001237983 */ /* 0x000ea80000300800 */
[----:B------:R-:W4:Y:S04]  /*12340*/  LDL.LU R21, [R1+0x370] ;  /* 0x0003700001157983 */ /* 0x000f280000300800 */
[----:B------:R0:W-:Y:S04]  /*12350*/  STL [R1+0x674], R8 ;  /* 0x0006740801007387 */ /* 0x0001e80000100800 */
[----:B------:R1:W-:Y:S01]  /*12360*/  STL [R1+0x670], R2 ;  /* 0x0006700201007387 */ /* 0x0003e20000100800 */
[----:B0-----:R-:W-:-:S02]  /*12370*/  IMAD.MOV.U32 R8, RZ, RZ, R0 ;  /* 0x000000ffff087224 */ /* 0x001fc400078e0000 */
[----:B------:R-:W-:Y:S02]  /*12380*/  IMAD.MOV R0, RZ, RZ, -R7 ;  /* 0x000000ffff007224 */ /* 0x000fe400078e0a07 */
[C---:B-1----:R-:W-:Y:S02]  /*12390*/  IMAD R2, R56.reuse, R12, R11 ;  /* 0x0000000c38027224 */ /* 0x042fe400078e020b */
[C---:B------:R-:W-:Y:S02]  /*123a0*/  IMAD R0, R56.reuse, R0, R6 ;  /* 0x0000000038007224 */ /* 0x040fe400078e0206 */
[----:B------:R-:W-:Y:S01]  /*123b0*/  IMAD.HI.U32 R6, R15, R8, RZ ;  /* 0x000000080f067227 */ /* 0x000fe200078e00ff */
[----:B------:R-:W-:-:S03]  /*123c0*/  ISETP.GT.U32.AND P3, PT, R56, R2, PT ;  /* 0x000000023800720c */ /* 0x000fc60003f64070 */
[----:B------:R-:W-:-:S04]  /*123d0*/  IMAD.HI.U32 R7, R15, R9, RZ ;  /* 0x000000090f077227 */ /* 0x000fc800078e00ff */
[----:B------:R-:W-:Y:S02]  /*123e0*/  IMAD.MOV R6, RZ, RZ, -R6 ;  /* 0x000000ffff067224 */ /* 0x000fe400078e0a06 */
[----:B------:R-:W-:Y:S02]  /*123f0*/  IMAD.MOV R7, RZ, RZ, -R7 ;  /* 0x000000ffff077224 */ /* 0x000fe400078e0a07 */
[C---:B------:R-:W-:Y:S01]  /*12400*/  IMAD R8, R56.reuse, R6, R8 ;  /* 0x0000000638087224 */ /* 0x040fe200078e0208 */
[C---:B------:R-:W-:Y:S01]  /*12410*/  ISETP.GT.U32.AND P6, PT, R56.reuse, R0, PT ;  /* 0x000000003800720c */ /* 0x040fe20003fc4070 */
[----:B------:R-:W-:-:S03]  /*12420*/  IMAD R9, R56, R7, R9 ;  /* 0x0000000738097224 */ /* 0x000fc600078e0209 */
[C---:B------:R-:W-:Y:S02]  /*12430*/  ISETP.GT.U32.AND P5, PT, R56.reuse, R8, PT ;  /* 0x000000083800720c */ /* 0x040fe40003fa4070 */
[----:B------:R-:W-:Y:S01]  /*12440*/  ISETP.GT.U32.AND P0, PT, R56, R9, PT ;  /* 0x000000093800720c */ /* 0x000fe20003f04070 */
[----:B------:R-:W-:Y:S02]  /*12450*/  @!P3 IMAD.IADD R2, R2, 0x1, -R56 ;  /* 0x000000010202b824 */ /* 0x000fe400078e0a38 */
[----:B------:R-:W-:-:S03]  /*12460*/  IMAD.MOV.U32 R7, RZ, RZ, R4 ;  /* 0x000000ffff077224 */ /* 0x000fc600078e0004 */
[----:B------:R-:W-:Y:S01]  /*12470*/  ISETP.GT.U32.AND P3, PT, R56, R2, PT ;  /* 0x000000023800720c */ /* 0x000fe20003f64070 */
[--C-:B------:R-:W-:Y:S02]  /*12480*/  @!P6 IMAD.IADD R0, R0, 0x1, -R56.reuse ;  /* 0x000000010000e824 */ /* 0x100fe400078e0a38 */
[----:B------:R-:W-:Y:S02]  /*12490*/  @!P4 IMAD.MOV R7, RZ, RZ, -R7 ;  /* 0x000000ffff07c224 */ /* 0x000fe400078e0a07 */
[--C-:B------:R-:W-:Y:S01]  /*124a0*/  @!P5 IMAD.IADD R8, R8, 0x1, -R56.reuse ;  /* 0x000000010808d824 */ /* 0x100fe200078e0a38 */
[----:B------:R-:W-:Y:S01]  /*124b0*/  ISETP.GT.U32.AND P4, PT, R56, R0, PT ;  /* 0x000000003800720c */ /* 0x000fe20003f84070 */
[----:B------:R-:W-:-:S03]  /*124c0*/  @!P0 IMAD.IADD R9, R9, 0x1, -R56 ;  /* 0x0000000109098824 */ /* 0x000fc600078e0a38 */
[C---:B------:R-:W-:Y:S02]  /*124d0*/  ISETP.GT.U32.AND P5, PT, R56.reuse, R8, PT ;  /* 0x000000083800720c */ /* 0x040fe40003fa4070 */
[----:B------:R-:W-:Y:S01]  /*124e0*/  ISETP.GT.U32.AND P1, PT, R56, R9, PT ;  /* 0x000000093800720c */ /* 0x000fe20003f24070 */
[----:B------:R-:W-:Y:S01]  /*124f0*/  IMAD.MOV.U32 R47, RZ, RZ, R44 ;  /* 0x000000ffff2f7224 */ /* 0x000fe200078e002c */
[----:B------:R-:W-:Y:S01]  /*12500*/  ISETP.GE.AND P6, PT, R51, RZ, PT ;  /* 0x000000ff3300720c */ /* 0x000fe20003fc6270 */
[----:B------:R-:W-:Y:S02]  /*12510*/  IMAD.MOV.U32 R44, RZ, RZ, R36 ;  /* 0x000000ffff2c7224 */ /* 0x000fe400078e0024 */
[----:B------:R-:W-:Y:S01]  /*12520*/  IMAD.HI.U32 R4, R15, R5, RZ ;  /* 0x000000050f047227 */ /* 0x000fe200078e00ff */
[----:B------:R-:W-:-:S03]  /*12530*/  ISETP.GE.AND P0, PT, R46, RZ, PT ;  /* 0x000000ff2e00720c */ /* 0x000fc60003f06270 */
[----:B------:R-:W-:Y:S01]  /*12540*/  @!P3 IMAD.IADD R2, R2, 0x1, -R56 ;  /* 0x000000010202b824 */ /* 0x000fe200078e0a38 */
[----:B------:R-:W-:Y:S01]  /*12550*/  ISETP.GE.AND P3, PT, R50, RZ, PT ;  /* 0x000000ff3200720c */ /* 0x000fe20003f66270 */
[----:B------:R-:W-:Y:S02]  /*12560*/  IMAD.MOV R4, RZ, RZ, -R4 ;  /* 0x000000ffff047224 */ /* 0x000fe400078e0a04 */
[----:B------:R-:W-:Y:S02]  /*12570*/  IMAD.MOV.U32 R46, RZ, RZ, R44 ;  /* 0x000000ffff2e7224 */ /* 0x000fe400078e002c */
[----:B------:R-:W-:Y:S02]  /*12580*/  IMAD.MOV.U32 R44, RZ, RZ, R43 ;  /* 0x000000ffff2c7224 */ /* 0x000fe400078e002b */
[----:B------:R-:W-:Y:S01]  /*12590*/  @!P4 IMAD.IADD R0, R0, 0x1, -R56 ;  /* 0x000000010000c824 */ /* 0x000fe200078e0a38 */
[----:B------:R-:W-:Y:S01]  /*125a0*/  STL [R1+0x648], R13 ;  /* 0x0006480d01007387 */ /* 0x000fe20000100800 */
[----:B------:R-:W-:-:S02]  /*125b0*/  IMAD.MOV.U32 R43, RZ, RZ, R42 ;  /* 0x000000ffff2b7224 */ /* 0x000fc400078e002a */
[----:B------:R-:W-:Y:S01]  /*125c0*/  IMAD.MOV.U32 R36, RZ, RZ, R53 ;  /* 0x000000ffff247224 */ /* 0x000fe200078e0035 */
[----:B------:R-:W5:Y:S01]  /*125d0*/  LDL.LU R57, [R1+0x2e0] ;  /* 0x0002e00001397983 */ /* 0x000f620000300800 */
[----:B------:R-:W-:Y:S02]  /*125e0*/  IMAD.MOV.U32 R42, RZ, RZ, R41 ;  /* 0x000000ffff2a7224 */ /* 0x000fe400078e0029 */
[----:B------:R-:W-:Y:S02]  /*125f0*/  @!P5 IMAD.IADD R8, R8, 0x1, -R56 ;  /* 0x000000010808d824 */ /* 0x000fe400078e0a38 */
[----:B------:R-:W-:Y:S02]  /*12600*/  IMAD.MOV.U32 R53, RZ, RZ, R52 ;  /* 0x000000ffff357224 */ /* 0x000fe400078e0034 */
[----:B------:R-:W-:Y:S01]  /*12610*/  IMAD.MOV.U32 R41, RZ, RZ, R40 ;  /* 0x000000ffff297224 */ /* 0x000fe200078e0028 */
[----:B------:R-:W2:Y:S01]  /*12620*/  LDL.LU R52, [R1+0x42c] ;  /* 0x00042c0001347983 */ /* 0x000ea20000300800 */
[----:B------:R-:W-:-:S02]  /*12630*/  IMAD R5, R56, R4, R5 ;  /* 0x0000000438057224 */ /* 0x000fc400078e0205 */
[----:B------:R-:W-:Y:S01]  /*12640*/  @!P2 IMAD.MOV R2, RZ, RZ, -R2 ;  /* 0x000000ffff02a224 */ /* 0x000fe200078e0a02 */
[----:B------:R0:W-:Y:S01]  /*12650*/  STL [R1+0x654], R7 ;  /* 0x0006540701007387 */ /* 0x0001e20000100800 */
[----:B------:R-:W-:Y:S02]  /*12660*/  IMAD.MOV.U32 R40, RZ, RZ, R22 ;  /* 0x000000ffff287224 */ /* 0x000fe400078e0016 */
[----:B------:R-:W-:Y:S01]  /*12670*/  IMAD.MOV.U32 R4, RZ, RZ, R0 ;  /* 0x000000ffff047224 */ /* 0x000fe200078e0000 */
[----:B------:R-:W2:Y:S01]  /*12680*/  LDL.LU R22, [R1+0x3e4] ;  /* 0x0003e40001167983 */ /* 0x000ea20000300800 */
[----:B------:R-:W-:Y:S01]  /*12690*/  @!P1 IMAD.IADD R9, R9, 0x1, -R56 ;  /* 0x0000000109099824 */ /* 0x000fe200078e0a38 */
[----:B------:R-:W-:Y:S01]  /*126a0*/  IABS R6, R45 ;  /* 0x0000002d00067213 */ /* 0x000fe20000000000 */
[----:B------:R-:W-:Y:S01]  /*126b0*/  IMAD.MOV.U32 R11, RZ, RZ, R8 ;  /* 0x000000ffff0b7224 */ /* 0x000fe200078e0008 */
[----:B------:R-:W-:Y:S01]  /*126c0*/  STL [R1+0x658], R10 ;  /* 0x0006580a01007387 */ /* 0x000fe20000100800 */
[----:B------:R-:W-:Y:S01]  /*126d0*/  ISETP.GE.AND P2, PT, R45, RZ, PT ;  /* 0x000000ff2d00720c */ /* 0x000fe20003f46270 */
[----:B------:R-:W-:-:S02]  /*126e0*/  IMAD.MOV.U32 R51, RZ, RZ, R41 ;  /* 0x000000ffff337224 */ /* 0x000fc400078e0029 */
[----:B------:R1:W-:Y:S01]  /*126f0*/  STL [R1+0x660], R2 ;  /* 0x0006600201007387 */ /* 0x0003e20000100800 */
[----:B------:R-:W-:Y:S02]  /*12700*/  IMAD.MOV.U32 R45, RZ, RZ, R43 ;  /* 0x000000ffff2d7224 */ /* 0x000fe400078e002b */
[----:B------:R-:W-:Y:S02]  /*12710*/  IMAD.MOV.U32 R41, RZ, RZ, R24 ;  /* 0x000000ffff297224 */ /* 0x000fe400078e0018 */
[----:B------:R-:W-:Y:S01]  /*12720*/  @!P6 IMAD.MOV R4, RZ, RZ, -R4 ;  /* 0x000000ffff04e224 */ /* 0x000fe200078e0a04 */
[----:B------:R-:W2:Y:S01]  /*12730*/  LDL.LU R24, [R1+0x368] ;  /* 0x0003680001187983 */ /* 0x000ea20000300800 */
[----:B------:R-:W-:Y:S02]  /*12740*/  IMAD.MOV.U32 R50, RZ, RZ, R44 ;  /* 0x000000ffff327224 */ /* 0x000fe400078e002c */
[----:B------:R-:W-:Y:S02]  /*12750*/  IMAD.MOV.U32 R58, RZ, RZ, R42 ;  /* 0x000000ffff3a7224 */ /* 0x000fe400078e002a */
[----:B------:R-:W-:-:S02]  /*12760*/  IMAD.MOV.U32 R43, RZ, RZ, R40 ;  /* 0x000000ffff2b7224 */ /* 0x000fc400078e0028 */
[----:B------:R-:W-:Y:S01]  /*12770*/  @!P3 IMAD.MOV R9, RZ, RZ, -R9 ;  /* 0x000000ffff09b224 */ /* 0x000fe200078e0a09 */
[----:B------:R-:W2:Y:S01]  /*12780*/  LDL.LU R40, [R1+0x1fc] ;  /* 0x0001fc0001287983 */ /* 0x000ea20000300800 */
[----:B------:R-:W-:Y:S02]  /*12790*/  IMAD.MOV.U32 R44, RZ, RZ, R39 ;  /* 0x000000ffff2c7224 */ /* 0x000fe400078e0027 */
[----:B------:R-:W-:Y:S02]  /*127a0*/  IMAD.MOV.U32 R42, RZ, RZ, R53 ;  /* 0x000000ffff2a7224 */ /* 0x000fe400078e0035 */
[----:B------:R-:W-:Y:S01]  /*127b0*/  @!P0 IMAD.MOV R11, RZ, RZ, -R11 ;  /* 0x000000ffff0b8224 */ /* 0x000fe200078e0a0b */
[----:B------:R-:W2:Y:S01]  /*127c0*/  LDL.LU R53, [R1+0x3dc] ;  /* 0x0003dc0001357983 */ /* 0x000ea20000300800 */
[----:B------:R-:W-:Y:S01]  /*127d0*/  ISETP.GE.AND P1, PT, R49, RZ, PT ;  /* 0x000000ff3100720c */ /* 0x000fe20003f26270 */
[----:B------:R-:W-:Y:S02]  /*127e0*/  IMAD.MOV.U32 R49, RZ, RZ, R44 ;  /* 0x000000ffff317224 */ /* 0x000fe400078e002c */
[----:B------:R-:W2:Y:S01]  /*127f0*/  LDL.LU R39, [R1+0x2bc] ;  /* 0x0002bc0001277983 */ /* 0x000ea20000300800 */
[----:B------:R-:W-:-:S03]  /*12800*/  IMAD.MOV.U32 R44, RZ, RZ, R36 ;  /* 0x000000ffff2c7224 */ /* 0x000fc600078e0024 */
[----:B------:R0:W-:Y:S04]  /*12810*/  STL [R1+0x668], R4 ;  /* 0x0006680401007387 */ /* 0x0001e80000100800 */
[----:B------:R-:W-:Y:S04]  /*12820*/  STL [R1+0x664], R9 ;  /* 0x0006640901007387 */ /* 0x000fe80000100800 */
[----:B------:R-:W-:Y:S04]  /*12830*/  STL [R1+0x65c], R11 ;  /* 0x00065c0b01007387 */ /* 0x000fe80000100800 */
[----:B------:R-:W2:Y:S01]  /*12840*/  LDL.LU R36, [R1+0x2e8] ;  /* 0x0002e80001247983 */ /* 0x000ea20000300800 */
[----:B0-----:R-:W-:-:S04]  /*12850*/  IMAD.HI.U32 R7, R15, R6, RZ ;  /* 0x000000060f077227 */ /* 0x001fc800078e00ff */
[----:B------:R-:W-:-:S04]  /*12860*/  IMAD.MOV R7, RZ, RZ, -R7 ;  /* 0x000000ffff077224 */ /* 0x000fc800078e0a07 */
[C---:B------:R-:W-:Y:S01]  /*12870*/  IMAD R6, R56.reuse, R7, R6 ;  /* 0x0000000738067224 */ /* 0x040fe200078e0206 */
[----:B------:R-:W-:-:S04]  /*12880*/  ISETP.GT.U32.AND P6, PT, R56, R5, PT ;  /* 0x000000053800720c */ /* 0x000fc80003fc4070 */
[----:B------:R-:W-:-:S09]  /*12890*/  ISETP.GT.U32.AND P4, PT, R56, R6, PT ;  /* 0x000000063800720c */ /* 0x000fd20003f84070 */
[----:B------:R-:W-:-:S04]  /*128a0*/  @!P6 IMAD.IADD R5, R5, 0x1, -R56 ;  /* 0x000000010505e824 */ /* 0x000fc800078e0a38 */
[----:B------:R-:W-:Y:S01]  /*128b0*/  @!P4 IMAD.IADD R6, R6, 0x1, -R56 ;  /* 0x000000010606c824 */ /* 0x000fe200078e0a38 */
[----:B------:R-:W-:-:S04]  /*128c0*/  ISETP.GT.U32.AND P3, PT, R56, R5, PT ;  /* 0x000000053800720c */ /* 0x000fc80003f64070 */
[----:B------:R-:W-:Y:S02]  /*128d0*/  ISETP.GT.U32.AND P6, PT, R56, R6, PT ;  /* 0x000000063800720c */ /* 0x000fe40003fc4070 */
[----:B------:R-:W-:-:S07]  /*128e0*/  IABS R7, R48 ;  /* 0x0000003000077213 */ /* 0x000fce0000000000 */
[----:B------:R-:W-:-:S04]  /*128f0*/  @!P3 IMAD.IADD R5, R5, 0x1, -R56 ;  /* 0x000000010505b824 */ /* 0x000fc800078e0a38 */
[----:B------:R-:W-:Y:S02]  /*12900*/  @!P6 IMAD.IADD R6, R6, 0x1, -R56 ;  /* 0x000000010606e824 */ /* 0x000fe400078e0a38 */
[----:B------:R-:W-:Y:S02]  /*12910*/  IMAD.MOV.U32 R16, RZ, RZ, R5 ;  /* 0x000000ffff107224 */ /* 0x000fe400078e0005 */
[----:B------:R-:W-:Y:S01]  /*12920*/  IMAD.MOV.U32 R17, RZ, RZ, R6 ;  /* 0x000000ffff117224 */ /* 0x000fe200078e0006 */
[----:B------:R-:W-:Y:S01]  /*12930*/  ISETP.GE.AND P5, PT, R48, RZ, PT ;  /* 0x000000ff3000720c */ /* 0x000fe20003fa6270 */
[----:B------:R-:W-:Y:S02]  /*12940*/  IMAD.MOV.U32 R48, RZ, RZ, R44 ;  /* 0x000000ffff307224 */ /* 0x000fe400078e002c */
[----:B------:R-:W-:Y:S02]  /*12950*/  @!P2 IMAD.MOV R17, RZ, RZ, -R17 ;  /* 0x000000ffff11a224 */ /* 0x000fe400078e0a11 */
[----:B------:R-:W-:-:S02]  /*12960*/  @!P1 IMAD.MOV R16, RZ, RZ, -R16 ;  /* 0x000000ffff109224 */ /* 0x000fc400078e0a10 */
[----:B------:R-:W-:Y:S02]  /*12970*/  IMAD.MOV.U32 R44, RZ, RZ, R43 ;  /* 0x000000ffff2c7224 */ /* 0x000fe400078e002b */
[----:B------:R-:W-:Y:S02]  /*12980*/  IMAD.MOV.U32 R43, RZ, RZ, R42 ;  /* 0x000000ffff2b7224 */ /* 0x000fe400078e002a */
[----:B------:R-:W-:Y:S01]  /*12990*/  IMAD.MOV.U32 R42, RZ, RZ, R41 ;  /* 0x000000ffff2a7224 */ /* 0x000fe200078e0029 */
[----:B------:R-:W-:Y:S01]  /*129a0*/  STL [R1+0x650], R17 ;  /* 0x0006501101007387 */ /* 0x000fe20000100800 */
[----:B---3--:R-:W-:Y:S02]  /*129b0*/  IMAD.MOV.U32 R41, RZ, RZ, R38 ;  /* 0x000000ffff297224 */ /* 0x008fe400078e0026 */
[----:B------:R-:W-:Y:S01]  /*129c0*/  IMAD.MOV.U32 R38, RZ, RZ, R37 ;  /* 0x000000ffff267224 */ /* 0x000fe200078e0025 */
[----:B------:R0:W-:Y:S01]  /*129d0*/  STL [R1+0x64c], R16 ;  /* 0x00064c1001007387 */ /* 0x0001e20000100800 */
[----:B--2---:R-:W-:-:S03]  /*129e0*/  IMAD.MOV.U32 R37, RZ, RZ, R36 ;  /* 0x000000ffff257224 */ /* 0x004fc600078e0024 */
[----:B------:R-:W2:Y:S01]  /*129f0*/  LDL.LU R36, [R1+0x2e4] ;  /* 0x0002e40001247983 */ /* 0x000ea20000300800 */
[----:B-1----:R-:W-:Y:S01]  /*12a00*/  IABS R2, R47 ;  /* 0x0000002f00027213 */ /* 0x002fe20000000000 */
[----:B------:R-:W-:-:S04]  /*12a10*/  IMAD.HI.U32 R10, R15, R7, RZ ;  /* 0x000000070f0a7227 */ /* 0x000fc800078e00ff */
[----:B------:R-:W-:-:S04]  /*12a20*/  IMAD.HI.U32 R4, R15, R2, RZ ;  /* 0x000000020f047227 */ /* 0x000fc800078e00ff */
[----:B------:R-:W-:Y:S02]  /*12a30*/  IMAD.MOV R10, RZ, RZ, -R10 ;  /* 0x000000ffff0a7224 */ /* 0x000fe400078e0a0a */
[----:B------:R-:W-:Y:S02]  /*12a40*/  IMAD.MOV R8, RZ, RZ, -R4 ;  /* 0x000000ffff087224 */ /* 0x000fe400078e0a04 */
[----:B------:R-:W-:-:S05]  /*12a50*/  IMAD R4, R56, R10, R7 ;  /* 0x0000000a38047224 */ /* 0x000fca00078e0207 */
[----:B------:R-:W-:-:S13]  /*12a60*/  ISETP.GT.U32.AND P6, PT, R56, R4, PT ;  /* 0x000000043800720c */ /* 0x000fda0003fc4070 */
[----:B------:R-:W-:-:S05]  /*12a70*/  @!P6 IMAD.IADD R4, R4, 0x1, -R56 ;  /* 0x000000010404e824 */ /* 0x000fca00078e0a38 */
[----:B------:R-:W-:Y:S02]  /*12a80*/  ISETP.GT.U32.AND P2, PT, R56, R4, PT ;  /* 0x000000043800720c */ /* 0x000fe40003f44070 */
[----:B------:R-:W-:Y:S01]  /*12a90*/  ISETP.GE.AND P4, PT, R47, RZ, PT ;  /* 0x000000ff2f00720c */ /* 0x000fe20003f86270 */
[----:B------:R-:W-:Y:S02]  /*12aa0*/  IMAD.MOV.U32 R47, RZ, RZ, R44 ;  /* 0x000000ffff2f7224 */ /* 0x000fe400078e002c */
[----:B------:R-:W-:-:S08]  /*12ab0*/  IMAD.MOV.U32 R44, RZ, RZ, R43 ;  /* 0x000000ffff2c7224 */ /* 0x000fd000078e002b */
[----:B------:R-:W-:-:S04]  /*12ac0*/  @!P2 IMAD.IADD R4, R4, 0x1, -R56 ;  /* 0x000000010404a824 */ /* 0x000fc800078e0a38 */
[----:B0-----:R-:W-:Y:S02]  /*12ad0*/  IMAD.MOV.U32 R16, RZ, RZ, R4 ;  /* 0x000000ffff107224 */ /* 0x001fe400078e0004 */
[----:B------:R-:W-:Y:S02]  /*12ae0*/  IMAD.MOV.U32 R43, RZ, RZ, R42 ;  /* 0x000000ffff2b7224 */ /* 0x000fe400078e002a */
[----:B------:R-:W-:Y:S01]  /*12af0*/  @!P5 IMAD.MOV R16, RZ, RZ, -R16 ;  /* 0x000000ffff10d224 */ /* 0x000fe200078e0a10 */
[----:B------:R-:W-:Y:S01]  /*12b00*/  IABS R7, R45 ;  /* 0x0000002d00077213 */ /* 0x000fe20000000000 */
[----:B------:R-:W-:Y:S01]  /*12b10*/  IMAD.MOV.U32 R42, RZ, RZ, R41 ;  /* 0x000000ffff2a7224 */ /* 0x000fe200078e0029 */
[----:B------:R-:W-:Y:S01]  /*12b20*/  ISETP.GE.AND P1, PT, R45, RZ, PT ;  /* 0x000000ff2d00720c */ /* 0x000fe20003f26270 */
[----:B------:R-:W-:Y:S01]  /*12b30*/  IMAD.MOV.U32 R41, RZ, RZ, R38 ;  /* 0x000000ffff297224 */ /* 0x000fe200078e0026 */
[----:B------:R-:W-:Y:S01]  /*12b40*/  IABS R0, R46 ;  /* 0x0000002e00007213 */ /* 0x000fe20000000000 */
[----:B------:R-:W-:Y:S01]  /*12b50*/  IMAD.MOV.U32 R45, RZ, RZ, R44 ;  /* 0x000000ffff2d7224 */ /* 0x000fe200078e002c */
[----:B------:R-:W-:Y:S01]  /*12b60*/  ISETP.GE.AND P0, PT, R46, RZ, PT ;  /* 0x000000ff2e00720c */ /* 0x000fe20003f06270 */
[----:B------:R-:W-:-:S02]  /*12b70*/  IMAD.MOV.U32 R46, RZ, RZ, R43 ;  /* 0x000000ffff2e7224 */ /* 0x000fc400078e002b */
[----:B------:R-:W-:Y:S02]  /*12b80*/  IMAD.MOV.U32 R44, RZ, RZ, R26 ;  /* 0x000000ffff2c7224 */ /* 0x000fe400078e001a */
[----:B------:R-:W-:Y:S02]  /*12b90*/  IMAD.MOV.U32 R43, RZ, RZ, R23 ;  /* 0x000000ffff2b7224 */ /* 0x000fe400078e0017 */
[----:B------:R-:W-:Y:S02]  /*12ba0*/  IMAD.MOV.U32 R26, RZ, RZ, R28 ;  /* 0x000000ffff1a7224 */ /* 0x000fe400078e001c */
[----:B------:R-:W-:Y:S02]  /*12bb0*/  IMAD.MOV.U32 R23, RZ, RZ, R29 ;  /* 0x000000ffff177224 */ /* 0x000fe400078e001d */
[----:B------:R-:W-:-:S04]  /*12bc0*/  IMAD.HI.U32 R11, R15, R0, RZ ;  /* 0x000000000f0b7227 */ /* 0x000fc800078e00ff */
[----:B------:R-:W-:Y:S02]  /*12bd0*/  IMAD R2, R56, R8, R2 ;  /* 0x0000000838027224 */ /* 0x000fe400078e0202 */
[----:B------:R-:W-:-:S03]  /*12be0*/  IMAD.MOV R11, RZ, RZ, -R11 ;  /* 0x000000ffff0b7224 */ /* 0x000fc600078e0a0b */
[C---:B------:R-:W-:Y:S01]  /*12bf0*/  ISETP.GT.U32.AND P3, PT, R56.reuse, R2, PT ;  /* 0x000000023800720c */ /* 0x040fe20003f64070 */
[----:B------:R-:W-:-:S05]  /*12c00*/  IMAD R0, R56, R11, R0 ;  /* 0x0000000b38007224 */ /* 0x000fca00078e0200 */
[----:B------:R-:W-:Y:S02]  /*12c10*/  ISETP.GT.U32.AND P6, PT, R56, R0, PT ;  /* 0x000000003800720c */ /* 0x000fe40003fc4070 */
[----:B------:R-:W-:Y:S01]  /*12c20*/  IABS R8, R58 ;  /* 0x0000003a00087213 */ /* 0x000fe20000000000 */
[----:B--2---:R-:W-:Y:S02]  /*12c30*/  IMAD.MOV.U32 R38, RZ, RZ, R36 ;  /* 0x000000ffff267224 */ /* 0x004fe400078e0024 */
[----:B------:R-:W2:Y:S04]  /*12c40*/  LDL.LU R36, [R1+0x2d0] ;  /* 0x0002d00001247983 */ /* 0x000ea80000300800 */
[----:B------:R-:W-:Y:S04]  /*12c50*/  STL [R1+0x644], R16 ;  /* 0x0006441001007387 */ /* 0x000fe80000100800 */
[----:B------:R-:W3:Y:S04]  /*12c60*/  LDL.LU R28, [R1+0x464] ;  /* 0x00046400011c7983 */ /* 0x000ee80000300800 */
[----:B------:R-:W2:Y:S01]  /*12c70*/  LDL.LU R29, [R1+0x354] ;  /* 0x00035400011d7983 */ /* 0x000ea20000300800 */
[----:B------:R-:W-:Y:S01]  /*12c80*/  @!P3 IMAD.IADD R2, R2, 0x1, -R56 ;  /* 0x000000010202b824 */ /* 0x000fe200078e0a38 */
[----:B------:R-:W-:Y:S01]  /*12c90*/  IABS R9, R51 ;  /* 0x0000003300097213 */ /* 0x000fe20000000000 */
[----:B------:R-:W-:Y:S01]  /*12ca0*/  IMAD.HI.U32 R12, R15, R8, RZ ;  /* 0x000000080f0c7227 */ /* 0x000fe200078e00ff */
[----:B------:R-:W-:-:S02]  /*12cb0*/  IABS R10, R50 ;  /* 0x00000032000a7213 */ /* 0x000fc40000000000 */
[----:B------:R-:W-:Y:S01]  /*12cc0*/  ISETP.GT.U32.AND P3, PT, R56, R2, PT ;  /* 0x000000023800720c */ /* 0x000fe20003f64070 */
[----:B------:R-:W-:Y:S02]  /*12cd0*/  @!P6 IMAD.IADD R0, R0, 0x1, -R56 ;  /* 0x000000010000e824 */ /* 0x000fe400078e0a38 */
[----:B------:R-:W-:-:S03]  /*12ce0*/  IMAD.HI.U32 R13, R15, R9, RZ ;  /* 0x000000090f0d7227 */ /* 0x000fc600078e00ff */
[----:B------:R-:W-:Y:S01]  /*12cf0*/  ISETP.GT.U32.AND P6, PT, R56, R0, PT ;  /* 0x000000003800720c */ /* 0x000fe20003fc4070 */
[----:B------:R-:W-:Y:S02]  /*12d00*/  IMAD.MOV R12, RZ, RZ, -R12 ;  /* 0x000000ffff0c7224 */ /* 0x000fe400078e0a0c */
[----:B------:R-:W-:-:S04]  /*12d10*/  IMAD.HI.U32 R14, R15, R10, RZ ;  /* 0x0000000a0f0e7227 */ /* 0x000fc800078e00ff */
[----:B------:R-:W-:Y:S02]  /*12d20*/  IMAD.MOV R13, RZ, RZ, -R13 ;  /* 0x000000ffff0d7224 */ /* 0x000fe400078e0a0d */
[----:B------:R-:W-:Y:S02]  /*12d30*/  IMAD R8, R56, R12, R8 ;  /* 0x0000000c38087224 */ /* 0x000fe400078e0208 */
[----:B------:R-:W-:-:S04]  /*12d40*/  IMAD.HI.U32 R11, R15, R7, RZ ;  /* 0x000000070f0b7227 */ /* 0x000fc800078e00ff */
[----:B------:R-:W-:Y:S02]  /*12d50*/  IMAD.MOV R14, RZ, RZ, -R14 ;  /* 0x000000ffff0e7224 */ /* 0x000fe400078e0a0e */
[----:B------:R-:W-:Y:S02]  /*12d60*/  IMAD R9, R56, R13, R9 ;  /* 0x0000000d38097224 */ /* 0x000fe400078e0209 */
[----:B------:R-:W-:Y:S01]  /*12d70*/  @!P3 IMAD.IADD R2, R2, 0x1, -R56 ;  /* 0x000000010202b824 */ /* 0x000fe200078e0a38 */
[C---:B------:R-:W-:Y:S01]  /*12d80*/  ISETP.GT.U32.AND P3, PT, R56.reuse, R8, PT ;  /* 0x000000083800720c */ /* 0x040fe20003f64070 */
[----:B------:R-:W-:Y:S01]  /*12d90*/  IMAD.MOV R11, RZ, RZ, -R11 ;  /* 0x000000ffff0b7224 */ /* 0x000fe200078e0a0b */
[C---:B------:R-:W-:Y:S01]  /*12da0*/  ISETP.GT.U32.AND P5, PT, R56.reuse, R9, PT ;  /* 0x000000093800720c */ /* 0x040fe20003fa4070 */
[C---:B------:R-:W-:Y:S02]  /*12db0*/  IMAD R10, R56.reuse, R14, R10 ;  /* 0x0000000e380a7224 */ /* 0x040fe400078e020a */
[----:B------:R-:W-:-:S02]  /*12dc0*/  IMAD R7, R56, R11, R7 ;  /* 0x0000000b38077224 */ /* 0x000fc400078e0207 */
[----:B------:R-:W-:Y:S01]  /*12dd0*/  @!P6 IMAD.IADD R0, R0, 0x1, -R56 ;  /* 0x000000010000e824 */ /* 0x000fe200078e0a38 */
[C---:B------:R-:W-:Y:S01]  /*12de0*/  ISETP.GT.U32.AND P6, PT, R56.reuse, R10, PT ;  /* 0x0000000a3800720c */ /* 0x040fe20003fc4070 */
[----:B------:R-:W-:Y:S01]  /*12df0*/  IMAD.MOV.U32 R5, RZ, RZ, R2 ;  /* 0x000000ffff057224 */ /* 0x000fe200078e0002 */
[----:B------:R-:W-:Y:S02]  /*12e00*/  ISETP.GT.U32.AND P2, PT, R56, R7, PT ;  /* 0x000000073800720c */ /* 0x000fe40003f44070 */
[----:B------:R-:W-:Y:S01]  /*12e10*/  IABS R6, R49 ;  /* 0x0000003100067213 */ /* 0x000fe20000000000 */
[--C-:B------:R-:W-:Y:S02]  /*12e20*/  @!P3 IMAD.IADD R8, R8, 0x1, -R56.reuse ;  /* 0x000000010808b824 */ /* 0x100fe400078e0a38 */
[----:B------:R-:W-:Y:S01]  /*12e30*/  @!P4 IMAD.MOV R5, RZ, RZ, -R5 ;  /* 0x000000ffff05c224 */ /* 0x000fe200078e0a05 */
[----:B------:R-:W-:Y:S01]  /*12e40*/  IABS R2, R48 ;  /* 0x0000003000027213 */ /* 0x000fe20000000000 */
[--C-:B------:R-:W-:Y:S01]  /*12e50*/  @!P5 IMAD.IADD R9, R9, 0x1, -R56.reuse ;  /* 0x000000010909d824 */ /* 0x100fe200078e0a38 */
[----:B------:R-:W-:Y:S01]  /*12e60*/  ISETP.GT.U32.AND P5, PT, R56, R8, PT ;  /* 0x000000083800720c */ /* 0x000fe20003fa4070 */
[----:B------:R-:W-:Y:S01]  /*12e70*/  IMAD.HI.U32 R4, R15, R6, RZ ;  /* 0x000000060f047227 */ /* 0x000fe200078e00ff */
[----:B------:R0:W-:Y:S03]  /*12e80*/  STL [R1+0x640], R5 ;  /* 0x0006400501007387 */ /* 0x0001e60000100800 */
[--C-:B------:R-:W-:Y:S01]  /*12e90*/  @!P6 IMAD.IADD R10, R10, 0x1, -R56.reuse ;  /* 0x000000010a0ae824 */ /* 0x100fe200078e0a38 */
[----:B------:R-:W-:Y:S01]  /*12ea0*/  ISETP.GT.U32.AND P6, PT, R56, R9, PT ;  /* 0x000000093800720c */ /* 0x000fe20003fc4070 */
[----:B------:R-:W-:-:S02]  /*12eb0*/  @!P2 IMAD.IADD R7, R7, 0x1, -R56 ;  /* 0x000000010707a824 */ /* 0x000fc400078e0a38 */
[----:B------:R-:W-:Y:S02]  /*12ec0*/  IMAD.MOV R4, RZ, RZ, -R4 ;  /* 0x000000ffff047224 */ /* 0x000fe400078e0a04 */
[----:B0-----:R-:W-:Y:S02]  /*12ed0*/  IMAD.MOV.U32 R5, RZ, RZ, R0 ;  /* 0x000000ffff057224 */ /* 0x001fe400078e0000 */
[----:B------:R-:W-:Y:S01]  /*12ee0*/  IMAD.HI.U32 R0, R15, R2, RZ ;  /* 0x000000020f007227 */ /* 0x000fe200078e00ff */
[----:B------:R-:W-:-:S03]  /*12ef0*/  ISETP.GT.U32.AND P3, PT, R56, R7, PT ;  /* 0x000000073800720c */ /* 0x000fc60003f64070 */
[----:B------:R-:W-:Y:S02]  /*12f00*/  IMAD.MOV R0, RZ, RZ, -R0 ;  /* 0x000000ffff007224 */ /* 0x000fe400078e0a00 */
[C---:B------:R-:W-:Y:S02]  /*12f10*/  IMAD R6, R56.reuse, R4, R6 ;  /* 0x0000000438067224 */ /* 0x040fe400078e0206 */
[----:B------:R-:W-:Y:S02]  /*12f20*/  IMAD R2, R56, R0, R2 ;  /* 0x0000000038027224 */ /* 0x000fe400078e0202 */
[--C-:B------:R-:W-:Y:S01]  /*12f30*/  @!P5 IMAD.IADD R8, R8, 0x1, -R56.reuse ;  /* 0x000000010808d824 */ /* 0x100fe200078e0a38 */
[C---:B------:R-:W-:Y:S01]  /*12f40*/  ISETP.GT.U32.AND P5, PT, R56.reuse, R6, PT ;  /* 0x000000063800720c */ /* 0x040fe20003fa4070 */
[--C-:B------:R-:W-:Y:S01]  /*12f50*/  @!P6 IMAD.IADD R9, R9, 0x1, -R56.reuse ;  /* 0x000000010909e824 */ /* 0x100fe200078e0a38 */
[C---:B------:R-:W-:Y:S01]  /*12f60*/  ISETP.GT.U32.AND P6, PT, R56.reuse, R2, PT ;  /* 0x000000023800720c */ /* 0x040fe20003fc4070 */
[----:B------:R-:W-:Y:S01]  /*12f70*/  @!P0 IMAD.MOV R5, RZ, RZ, -R5 ;  /* 0x000000ffff058224 */ /* 0x000fe200078e0a05 */
[----:B------:R-:W-:Y:S01]  /*12f80*/  ISETP.GT.U32.AND P0, PT, R56, R10, PT ;  /* 0x0000000a3800720c */ /* 0x000fe20003f04070 */
[----:B------:R-:W-:-:S04]  /*12f90*/  @!P3 IMAD.IADD R7, R7, 0x1, -R56 ;  /* 0x000000010707b824 */ /* 0x000fc800078e0a38 */
[----:B------:R-:W-:-:S04]  /*12fa0*/  IMAD.MOV.U32 R13, RZ, RZ, R7 ;  /* 0x000000ffff0d7224 */ /* 0x000fc800078e0007 */
[--C-:B------:R-:W-:Y:S02]  /*12fb0*/  @!P5 IMAD.IADD R6, R6, 0x1, -R56.reuse ;  /* 0x000000010606d824 */ /* 0x100fe400078e0a38 */
[--C-:B------:R-:W-:Y:S01]  /*12fc0*/  @!P6 IMAD.IADD R2, R2, 0x1, -R56.reuse ;  /* 0x000000010202e824 */ /* 0x100fe200078e0a38 */
[----:B------:R-:W-:Y:S01]  /*12fd0*/  ISETP.GE.AND P4, PT, R58, RZ, PT ;  /* 0x000000ff3a00720c */ /* 0x000fe20003f86270 */
[----:B------:R-:W-:Y:S01]  /*12fe0*/  @!P1 IMAD.MOV R13, RZ, RZ, -R13 ;  /* 0x000000ffff0d9224 */ /* 0x000fe200078e0a0d */
[C---:B------:R-:W-:Y:S02]  /*12ff0*/  ISETP.GT.U32.AND P1, PT, R56.reuse, R6, PT ;  /* 0x000000063800720c */ /* 0x040fe40003f24070 */
[----:B------:R-:W-:Y:S01]  /*13000*/  ISETP.GT.U32.AND P6, PT, R56, R2, PT ;  /* 0x000000023800720c */ /* 0x000fe20003fc4070 */
[----:B------:R-:W-:Y:S01]  /*13010*/  @!P0 IMAD.IADD R10, R10, 0x1, -R56 ;  /* 0x000000010a0a8824 */ /* 0x000fe200078e0a38 */
[----:B------:R-:W-:Y:S02]  /*13020*/  ISETP.GE.AND P0, PT, R49, RZ, PT ;  /* 0x000000ff3100720c */ /* 0x000fe40003f06270 */
[----:B------:R-:W-:-:S02]  /*13030*/  ISETP.GE.AND P2, PT, R51, RZ, PT ;  /* 0x000000ff3300720c */ /* 0x000fc40003f46270 */
[----:B------:R-:W-:Y:S02]  /*13040*/  ISETP.GE.AND P3, PT, R50, RZ, PT ;  /* 0x000000ff3200720c */ /* 0x000fe40003f66270 */
[----:B------:R-:W-:Y:S01]  /*13050*/  IABS R4, R45 ;  /* 0x0000002d00047213 */ /* 0x000fe20000000000 */
[----:B------:R-:W-:Y:S02]  /*13060*/  @!P4 IMAD.MOV R8, RZ, RZ, -R8 ;  /* 0x000000ffff08c224 */ /* 0x000fe400078e0a08 */
[--C-:B------:R-:W-:Y:S01]  /*13070*/  @!P1 IMAD.IADD R6, R6, 0x1, -R56.reuse ;  /* 0x0000000106069824 */ /* 0x100fe200078e0a38 */
[----:B------:R-:W-:Y:S01]  /*13080*/  ISETP.GE.AND P1, PT, R45, RZ, PT ;  /* 0x000000ff2d00720c */ /* 0x000fe20003f26270 */
[----:B------:R-:W-:Y:S01]  /*13090*/  @!P6 IMAD.IADD R2, R2, 0x1, -R56 ;  /* 0x000000010202e824 */ /* 0x000fe200078e0a38 */
[----:B------:R-:W-:Y:S01]  /*130a0*/  ISETP.GE.AND P5, PT, R48, RZ, PT ;  /* 0x000000ff3000720c */ /* 0x000fe20003fa6270 */
[----:B------:R-:W-:Y:S01]  /*130b0*/  IMAD.MOV.U32 R45, RZ, RZ, R44 ;  /* 0x000000ffff2d7224 */ /* 0x000fe200078e002c */
[----:B------:R-:W-:Y:S01]  /*130c0*/  STL [R1+0x63c], R5 ;  /* 0x00063c0501007387 */ /* 0x000fe20000100800 */
[----:B------:R-:W-:-:S02]  /*130d0*/  IMAD.MOV.U32 R44, RZ, RZ, R43 ;  /* 0x000000ffff2c7224 */ /* 0x000fc400078e002b */
[----:B------:R-:W-:Y:S01]  /*130e0*/  IMAD.MOV.U32 R43, RZ, RZ, R42 ;  /* 0x000000ffff2b7224 */ /* 0x000fe200078e002a */
[----:B------:R-:W-:Y:S01]  /*130f0*/  STL [R1+0x638], R13 ;  /* 0x0006380d01007387 */ /* 0x000fe20000100800 */
[----:B------:R-:W-:Y:S02]  /*13100*/  IMAD.MOV.U32 R42, RZ, RZ, R41 ;  /* 0x000000ffff2a7224 */ /* 0x000fe400078e0029 */
[----:B------:R-:W-:Y:S01]  /*13110*/  @!P0 IMAD.MOV R6, RZ, RZ, -R6 ;  /* 0x000000ffff068224 */ /* 0x000fe200078e0a06 */
[----:B------:R0:W-:Y:S01]  /*13120*/  STL [R1+0x634], R8 ;  /* 0x0006340801007387 */ /* 0x0001e20000100800 */
[----:B------:R-:W-:Y:S01]  /*13130*/  IMAD.MOV.U32 R41, RZ, RZ, R40 ;  /* 0x000000ffff297224 */ /* 0x000fe200078e0028 */
[----:B------:R-:W-:Y:S01]  /*13140*/  ISETP.GE.AND P0, PT, R45, RZ, PT ;  /* 0x000000ff2d00720c */ /* 0x000fe20003f06270 */
[----:B------:R-:W-:Y:S01]  /*13150*/  IMAD.MOV.U32 R40, RZ, RZ, R39 ;  /* 0x000000ffff287224 */ /* 0x000fe200078e0027 */
[----:B------:R-:W5:Y:S01]  /*13160*/  LDL.LU R59, [R1+0x200] ;  /* 0x00020000013b7983 */ /* 0x000f620000300800 */
[----:B------:R-:W-:-:S02]  /*13170*/  IMAD.MOV.U32 R39, RZ, RZ, R35 ;  /* 0x000000ffff277224 */ /* 0x000fc400078e0023 */
[----:B------:R-:W-:Y:S01]  /*13180*/  IMAD.MOV.U32 R35, RZ, RZ, R34 ;  /* 0x000000ffff237224 */ /* 0x000fe200078e0022 */
[----:B------:R-:W5:Y:S01]  /*13190*/  LDL.LU R58, [R1+0x204] ;  /* 0x00020400013a7983 */ /* 0x000f620000300800 */
[----:B0-----:R-:W-:Y:S01]  /*131a0*/  IMAD.MOV.U32 R8, RZ, RZ, R2 ;  /* 0x000000ffff087224 */ /* 0x001fe200078e0002 */
[----:B------:R-:W-:Y:S01]  /*131b0*/  IABS R2, R45 ;  /* 0x0000002d00027213 */ /* 0x000fe20000000000 */
[----:B------:R-:W-:Y:S02]  /*131c0*/  IMAD.MOV.U32 R45, RZ, RZ, R44 ;  /* 0x000000ffff2d7224 */ /* 0x000fe400078e002c */
[----:B------:R-:W-:Y:S02]  /*131d0*/  IMAD.MOV.U32 R44, RZ, RZ, R43 ;  /* 0x000000ffff2c7224 */ /* 0x000fe400078e002b */
[----:B------:R-:W-:Y:S02]  /*131e0*/  IMAD.MOV.U32 R34, RZ, RZ, R32 ;  /* 0x000000ffff227224 */ /* 0x000fe400078e0020 */
[----:B------:R-:W-:-:S02]  /*131f0*/  IMAD.MOV.U32 R43, RZ, RZ, R42 ;  /* 0x000000ffff2b7224 */ /* 0x000fc400078e002a */
[----:B------:R-:W-:Y:S02]  /*13200*/  @!P2 IMAD.MOV R9, RZ, RZ, -R9 ;  /* 0x000000ffff09a224 */ /* 0x000fe400078e0a09 */
[----:B------:R-:W-:Y:S02]  /*13210*/  IMAD.MOV.U32 R32, RZ, RZ, R31 ;  /* 0x000000ffff207224 */ /* 0x000fe400078e001f */
[----:B------:R-:W-:Y:S02]  /*13220*/  IMAD.MOV.U32 R42, RZ, RZ, R41 ;  /* 0x000000ffff2a7224 */ /* 0x000fe400078e0029 */
[----:B------:R-:W-:Y:S02]  /*13230*/  @!P3 IMAD.MOV R10, RZ, RZ, -R10 ;  /* 0x000000ffff0ab224 */ /* 0x000fe400078e0a0a */
[----:B------:R-:W-:Y:S02]  /*13240*/  IMAD.MOV.U32 R31, RZ, RZ, R30 ;  /* 0x000000ffff1f7224 */ /* 0x000fe400078e001e */
[----:B------:R-:W-:-:S02]  /*13250*/  IMAD.MOV.U32 R41, RZ, RZ, R40 ;  /* 0x000000ffff297224 */ /* 0x000fc400078e0028 */
[----:B------:R-:W-:Y:S02]  /*13260*/  IMAD.MOV.U32 R40, RZ, RZ, R35 ;  /* 0x000000ffff287224 */ /* 0x000fe400078e0023 */
[----:B------:R-:W-:Y:S01]  /*13270*/  IMAD.MOV.U32 R35, RZ, RZ, R34 ;  /* 0x000000ffff237224 */ /* 0x000fe200078e0022 */
[----:B------:R-:W-:Y:S01]  /*13280*/  STL [R1+0x630], R9 ;  /* 0x0006300901007387 */ /* 0x000fe20000100800 */
[----:B------:R-:W-:Y:S02]  /*13290*/  @!P5 IMAD.MOV R8, RZ, RZ, -R8 ;  /* 0x000000ffff08d224 */ /* 0x000fe400078e0a08 */
[----:B------:R-:W-:Y:S01]  /*132a0*/  IMAD.MOV.U32 R34, RZ, RZ, R32 ;  /* 0x000000ffff227224 */ /* 0x000fe200078e0020 */
[----:B------:R0:W-:Y:S01]  /*132b0*/  STL [R1+0x624], R10 ;  /* 0x0006240a01007387 */ /* 0x0001e20000100800 */
[----:B------:R-:W-:Y:S02]  /*132c0*/  IMAD.MOV.U32 R30, RZ, RZ, R23 ;  /* 0x000000ffff1e7224 */ /* 0x000fe400078e0017 */
[----:B------:R-:W-:Y:S01]  /*132d0*/  IMAD.MOV.U32 R32, RZ, RZ, R31 ;  /* 0x000000ffff207224 */ /* 0x000fe200078e001f */
[----:B------:R-:W-:Y:S01]  /*132e0*/  IABS R0, R46 ;  /* 0x0000002e00007213 */ /* 0x000fe20000000000 */
[----:B------:R-:W-:Y:S01]  /*132f0*/  IMAD.MOV.U32 R31, RZ, RZ, R27 ;  /* 0x000000ffff1f7224 */ /* 0x000fe200078e001b */
[----:B------:R-:W-:Y:S01]  /*13300*/  ISETP.GE.AND P3, PT, R46, RZ, PT ;  /* 0x000000ff2e00720c */ /* 0x000fe20003f66270 */
[----:B------:R1:W-:Y:S01]  /*13310*/  STL [R1+0x628], R6 ;  /* 0x0006280601007387 */ /* 0x0003e20000100800 */
[----:B------:R-:W-:-:S02]  /*13320*/  IMAD.MOV.U32 R46, RZ, RZ, R42 ;  /* 0x000000ffff2e7224 */ /* 0x000fc400078e002a */
[----:B------:R-:W-:Y:S02]  /*13330*/  IMAD.MOV.U32 R50, RZ, RZ, R44 ;  /* 0x000000ffff327224 */ /* 0x000fe400078e002c */
[----:B------:R-:W-:Y:S02]  /*13340*/  IMAD.MOV.U32 R42, RZ, RZ, R35 ;  /* 0x000000ffff2a7224 */ /* 0x000fe400078e0023 */
[----:B------:R-:W-:Y:S02]  /*13350*/  IMAD.MOV.U32 R44, RZ, RZ, R32 ;  /* 0x000000ffff2c7224 */ /* 0x000fe400078e0020 */
[----:B------:R-:W-:Y:S02]  /*13360*/  IMAD.MOV.U32 R35, RZ, RZ, R31 ;  /* 0x000000ffff237224 */ /* 0x000fe400078e001f */
[----:B------:R-:W-:Y:S02]  /*13370*/  IMAD.MOV.U32 R51, RZ, RZ, R43 ;  /* 0x000000ffff337224 */ /* 0x000fe400078e002b */
[----:B----4-:R-:W-:-:S02]  /*13380*/  IMAD.MOV.U32 R31, RZ, RZ, R21 ;  /* 0x000000ffff1f7224 */ /* 0x010fc400078e0015 */
[----:B------:R-:W-:Y:S02]  /*13390*/  IMAD.MOV.U32 R43, RZ, RZ, R34 ;  /* 0x000000ffff2b7224 */ /* 0x000fe400078e0022 */
[----:B---3--:R-:W-:Y:S02]  /*133a0*/  IMAD.MOV.U32 R23, RZ, RZ, R28 ;  /* 0x000000ffff177224 */ /* 0x008fe400078e001c */
[----:B--2---:R-:W-:Y:S02]  /*133b0*/  IMAD.MOV.U32 R28, RZ, RZ, R29 ;  /* 0x000000ffff1c7224 */ /* 0x004fe400078e001d */
[----:B------:R-:W2:Y:S04]  /*133c0*/  LDL.LU R29, [R1+0x2ec] ;  /* 0x0002ec00011d7983 */ /* 0x000ea80000300800 */
[----:B------:R3:W-:Y:S04]  /*133d0*/  STL [R1+0x62c], R8 ;  /* 0x00062c0801007387 */ /* 0x0007e80000100800 */
[----:B------:R-:W4:Y:S04]  /*133e0*/  LDL.LU R27, [R1+0x3f8] ;  /* 0x0003f800011b7983 */ /* 0x000f280000300800 */
[----:B------:R-:W3:Y:S04]  /*133f0*/  LDL.LU R32, [R1+0x39c] ;  /* 0x00039c0001207983 */ /* 0x000ee80000300800 */
[----:B------:R-:W3:Y:S04]  /*13400*/  LDL.LU R21, [R1+0x398] ;  /* 0x0003980001157983 */ /* 0x000ee80000300800 */
[----:B------:R-:W3:Y:S01]  /*13410*/  LDL.LU R34, [R1+0x2c4] ;  /* 0x0002c40001227983 */ /* 0x000ee20000300800 */
[----:B------:R-:W-:-:S05]  /*13420*/  IABS R5, R47 ;  /* 0x0000002f00057213 */ /* 0x000fca0000000000 */
[----:B------:R-:W-:-:S04]  /*13430*/  IMAD.HI.U32 R12, R15, R5, RZ ;  /* 0x000000050f0c7227 */ /* 0x000fc800078e00ff */
[----:B------:R-:W-:Y:S02]  /*13440*/  IMAD.MOV R12, RZ, RZ, -R12 ;  /* 0x000000ffff0c7224 */ /* 0x000fe400078e0a0c */
[----:B------:R-:W-:-:S04]  /*13450*/  IMAD.HI.U32 R11, R15, R0, RZ ;  /* 0x000000000f0b7227 */ /* 0x000fc800078e00ff */
[----:B------:R-:W-:Y:S02]  /*13460*/  IMAD R5, R56, R12, R5 ;  /* 0x0000000c38057224 */ /* 0x000fe400078e0205 */
[----:B------:R-:W-:-:S03]  /*13470*/  IMAD.MOV R11, RZ, RZ, -R11 ;  /* 0x000000ffff0b7224 */ /* 0x000fc600078e0a0b */
[C---:B------:R-:W-:Y:S01]  /*13480*/  ISETP.GT.U32.AND P4, PT, R56.reuse, R5, PT ;  /* 0x000000053800720c */ /* 0x040fe20003f84070 */
[----:B------:R-:W-:-:S05]  /*13490*/  IMAD R0, R56, R11, R0 ;  /* 0x0000000b38007224 */ /* 0x000fca00078e0200 */
[----:B------:R-:W-:Y:S02]  /*134a0*/  ISETP.GT.U32.AND P6, PT, R56, R0, PT ;  /* 0x000000003800720c */ /* 0x000fe40003fc4070 */
[----:B------:R-:W-:Y:S02]  /*134b0*/  ISETP.GE.AND P2, PT, R47, RZ, PT ;  /* 0x000000ff2f00720c */ /* 0x000fe40003f46270 */
[----:B------:R-:W-:Y:S01]  /*134c0*/  ISETP.GE.AND P5, PT, R45, RZ, PT ;  /* 0x000000ff2d00720c */ /* 0x000fe20003fa6270 */
[----:B------:R-:W4:Y:S01]  /*134d0*/  LDL.LU R47, [R1+0x208] ;  /* 0x00020800012f7983 */ /* 0x000f220000300800 */
[----:B0-----:R-:W-:Y:S01]  /*134e0*/  IABS R10, R45 ;  /* 0x0000002d000a7213 */ /* 0x001fe20000000000 */
[----:B------:R-:W-:Y:S02]  /*134f0*/  @!P4 IMAD.IADD R5, R5, 0x1, -R56 ;  /* 0x000000010505c824 */ /* 0x000fe400078e0a38 */
[----:B------:R-:W4:Y:S01]  /*13500*/  LDL.LU R45, [R1+0x210] ;  /* 0x00021000012d7983 */ /* 0x000f220000300800 */
[----:B------:R-:W-:-:S02]  /*13510*/  IMAD.HI.U32 R7, R15, R4, RZ ;  /* 0x000000040f077227 */ /* 0x000fc400078e00ff */
[----:B------:R-:W-:Y:S02]  /*13520*/  ISETP.GT.U32.AND P4, PT, R56, R5, PT ;  /* 0x000000053800720c */ /* 0x000fe40003f84070 */
[----:B------:R-:W-:Y:S02]  /*13530*/  @!P6 IMAD.IADD R0, R0, 0x1, -R56 ;  /* 0x000000010000e824 */ /* 0x000fe400078e0a38 */
[----:B------:R-:W-:-:S03]  /*13540*/  IMAD.MOV R7, RZ, RZ, -R7 ;  /* 0x000000ffff077224 */ /* 0x000fc600078e0a07 */
[C---:B------:R-:W-:Y:S01]  /*13550*/  ISETP.GT.U32.AND P6, PT, R56.reuse, R0, PT ;  /* 0x000000003800720c */ /* 0x040fe20003fc4070 */
[----:B------:R-:W-:-:S05]  /*13560*/  IMAD R4, R56, R7, R4 ;  /* 0x0000000738047224 */ /* 0x000fca00078e0204 */
[----:B------:R-:W-:Y:S01]  /*13570*/  @!P4 IMAD.IADD R5, R5, 0x1, -R56 ;  /* 0x000000010505c824 */ /* 0x000fe200078e0a38 */
[----:B------:R-:W-:Y:S01]  /*13580*/  ISETP.GT.U32.AND P4, PT, R56, R4, PT ;  /* 0x000000043800720c */ /* 0x000fe20003f84070 */
[----:B------:R-:W-:Y:S02]  /*13590*/  IMAD.MOV.U32 R49, RZ, RZ, R42 ;  /* 0x000000ffff317224 */ /* 0x000fe400078e002a */
[----:B------:R-:W-:-:S03]  /*135a0*/  @!P2 IMAD.MOV R5, RZ, RZ, -R5 ;  /* 0x000000ffff05a224 */ /* 0x000fc600078e0a05 */
[----:B------:R-:W-:Y:S02]  /*135b0*/  @!P6 IMAD.IADD R0, R0, 0x1, -R56 ;  /* 0x000000010000e824 */ /* 0x000fe400078e0a38 */
[----:B------:R-:W-:Y:S02]  /*135c0*/  IMAD.MOV.U32 R42, RZ, RZ, R36 ;  /* 0x000000ffff2a7224 */ /* 0x000fe400078e0024 */
[----:B------:R-:W-:Y:S02]  /*135d0*/  @!P3 IMAD.MOV R0, RZ, RZ, -R0 ;  /* 0x000000ffff00b224 */ /* 0x000fe400078e0a00 */
[----:B------:R-:W-:Y:S01]  /*135e0*/  IMAD.MOV.U32 R36, RZ, RZ, R35 ;  /* 0x000000ffff247224 */ /* 0x000fe200078e0023 */
[----:B------:R-:W-:Y:S01]  /*135f0*/  STL [R1+0x620], R5 ;  /* 0x0006200501007387 */ /* 0x000fe20000100800 */
[----:B------:R-:W-:Y:S02]  /*13600*/  IMAD.MOV.U32 R48, RZ, RZ, R43 ;  /* 0x000000ffff307224 */ /* 0x000fe400078e002b */
[----:B------:R-:W-:Y:S01]  /*13610*/  IMAD.MOV.U32 R35, RZ, RZ, R31 ;  /* 0x000000ffff237224 */ /* 0x000fe200078e001f */
[----:B------:R0:W-:Y:S01]  /*13620*/  STL [R1+0x614], R0 ;  /* 0x0006140001007387 */ /* 0x0001e20000100800 */
[----:B------:R-:W-:Y:S01]  /*13630*/  IMAD.MOV.U32 R31, RZ, RZ, R28 ;  /* 0x000000ffff1f7224 */ /* 0x000fe200078e001c */
[----:B------:R-:W-:Y:S01]  /*13640*/  IABS R11, R46 ;  /* 0x0000002e000b7213 */ /* 0x000fe20000000000 */
[----:B------:R-:W-:Y:S01]  /*13650*/  @!P4 IMAD.IADD R4, R4, 0x1, -R56 ;  /* 0x000000010404c824 */ /* 0x000fe200078e0a38 */
[----:B------:R-:W-:Y:S01]  /*13660*/  ISETP.GE.AND P4, PT, R46, RZ, PT ;  /* 0x000000ff2e00720c */ /* 0x000fe20003f86270 */
[----:B------:R-:W-:-:S02]  /*13670*/  IMAD.MOV.U32 R46, RZ, RZ, R44 ;  /* 0x000000ffff2e7224 */ /* 0x000fc400078e002c */
[----:B--2---:R-:W-:Y:S02]  /*13680*/  IMAD.MOV.U32 R28, RZ, RZ, R29 ;  /* 0x000000ffff1c7224 */ /* 0x004fe400078e001d */
[----:B------:R-:W2:Y:S01]  /*13690*/  LDL.LU R29, [R1+0x414] ;  /* 0x00041400011d7983 */ /* 0x000ea20000300800 */
[----:B---3--:R-:W-:Y:S02]  /*136a0*/  IMAD.MOV.U32 R43, RZ, RZ, R34 ;  /* 0x000000ffff2b7224 */ /* 0x008fe400078e0022 */
[----:B------:R-:W-:Y:S02]  /*136b0*/  IMAD.MOV.U32 R34, RZ, RZ, R32 ;  /* 0x000000ffff227224 */ /* 0x000fe400078e0020 */
[----:B------:R-:W-:Y:S02]  /*136c0*/  IMAD.MOV.U32 R32, RZ, RZ, R30 ;  /* 0x000000ffff207224 */ /* 0x000fe400078e001e */
[----:B------:R-:W3:Y:S04]  /*136d0*/  LDL.LU R30, [R1+0x360] ;  /* 0x00036000011e7983 */ /* 0x000ee80000300800 */
[----:B------:R-:W2:Y:S01]  /*136e0*/  LDL.LU R44, [R1+0x2c0] ;  /* 0x0002c000012c7983 */ /* 0x000ea20000300800 */
[----:B-1----:R-:W-:-:S04]  /*136f0*/  IMAD.HI.U32 R6, R15, R2, RZ ;  /* 0x000000020f067227 */ /* 0x002fc800078e00ff */
[----:B------:R-:W-:-:S04]  /*13700*/  IMAD.MOV R6, RZ, RZ, -R6 ;  /* 0x000000ffff067224 */ /* 0x000fc800078e0a06 */
[----:B------:R-:W-:-:S05]  /*13710*/  IMAD R2, R56, R6, R2 ;  /* 0x0000000638027224 */ /* 0x000fca00078e0202 */
[----:B------:R-:W-:Y:S01]  /*13720*/  ISETP.GT.U32.AND P6, PT, R56, R2, PT ;  /* 0x000000023800720c */ /* 0x000fe20003fc4070 */
[----:B------:R-:W-:Y:S01]  /*13730*/  IMAD.HI.U32 R13, R15, R10, RZ ;  /* 0x0000000a0f0d7227 */ /* 0x000fe200078e00ff */
[----:B-----5:R-:W-:-:S03]  /*13740*/  IABS R9, R59 ;  /* 0x0000003b00097213 */ /* 0x020fc60000000000 */
[----:B------:R-:W-:Y:S02]  /*13750*/  IMAD.MOV R13, RZ, RZ, -R13 ;  /* 0x000000ffff0d7224 */ /* 0x000fe400078e0a0d */
[----:B------:R-:W-:-:S06]  /*13760*/  IMAD.HI.U32 R7, R15, R9, RZ ;  /* 0x000000090f077227 */ /* 0x000fcc00078e00ff */
[----:B------:R-:W-:Y:S01]  /*13770*/  @!P6 IMAD.IADD R2, R2, 0x1, -R56 ;  /* 0x000000010202e824 */ /* 0x000fe200078e0a38 */
[----:B------:R-:W-:-:S04]  /*13780*/  ISETP.GT.U32.AND P6, PT, R56, R4, PT ;  /* 0x000000043800720c */ /* 0x000fc80003fc4070 */
[----:B------:R-:W-:Y:S01]  /*13790*/  ISETP.GT.U32.AND P2, PT, R56, R2, PT ;  /* 0x000000023800720c */ /* 0x000fe20003f44070 */
[----:B------:R-:W-:Y:S01]  /*137a0*/  IMAD.HI.U32 R12, R15, R11, RZ ;  /* 0x0000000b0f0c7227 */ /* 0x000fe200078e00ff */
[----:B------:R-:W-:-:S03]  /*137b0*/  IABS R8, R58 ;  /* 0x0000003a00087213 */ /* 0x000fc60000000000 */
[----:B------:R-:W-:Y:S02]  /*137c0*/  IMAD.MOV R7, RZ, RZ, -R7 ;  /* 0x000000ffff077224 */ /* 0x000fe400078e0a07 */
[C---:B------:R-:W-:Y:S02]  /*137d0*/  IMAD R10, R56.reuse, R13, R10 ;  /* 0x0000000d380a7224 */ /* 0x040fe400078e020a */
[----:B------:R-:W-:Y:S02]  /*137e0*/  IMAD.MOV R12, RZ, RZ, -R12 ;  /* 0x000000ffff0c7224 */ /* 0x000fe400078e0a0c */
[C---:B------:R-:W-:Y:S01]  /*137f0*/  IMAD R9, R56.reuse, R7, R9 ;  /* 0x0000000738097224 */ /* 0x040fe200078e0209 */
[----:B------:R-:W-:Y:S01]  /*13800*/  ISETP.GT.U32.AND P3, PT, R56, R10, PT ;  /* 0x0000000a3800720c */ /* 0x000fe20003f64070 */
[----:B------:R-:W-:-:S04]  /*13810*/  IMAD.HI.U32 R6, R15, R8, RZ ;  /* 0x000000080f067227 */ /* 0x000fc800078e00ff */
[----:B------:R-:W-:Y:S02]  /*13820*/  IMAD R11, R56, R12, R11 ;  /* 0x0000000c380b7224 */ /* 0x000fe400078e020b */
[----:B------:R-:W-:Y:S01]  /*13830*/  @!P2 IMAD.IADD R2, R2, 0x1, -R56 ;  /* 0x000000010202a824 */ /* 0x000fe200078e0a38 */
[----:B------:R-:W-:Y:S01]  /*13840*/  ISETP.GT.U32.AND P2, PT, R56, R9, PT ;  /* 0x000000093800720c */ /* 0x000fe20003f44070 */
[----:B------:R-:W-:Y:S02]  /*13850*/  IMAD.MOV R6, RZ, RZ, -R6 ;  /* 0x000000ffff067224 */ /* 0x000fe400078e0a06 */
[----:B------:R-:W-:Y:S01]  /*13860*/  @!P6 IMAD.IADD R4, R4, 0x1, -R56 ;  /* 0x000000010404e824 */ /* 0x000fe200078e0a38 */
[C---:B------:R-:W-:Y:S01]  /*13870*/  ISETP.GT.U32.AND P6, PT, R56.reuse, R11, PT ;  /* 0x0000000b3800720c */ /* 0x040fe20003fc4070 */
[----:B------:R-:W-:Y:S01]  /*13880*/  IMAD R8, R56, R6, R8 ;  /* 0x0000000638087224 */ /* 0x000fe200078e0208 */
[----:B----4-:R-:W-:Y:S01]  /*13890*/  IABS R6, R45 ;  /* 0x0000002d00067213 */ /* 0x010fe20000000000 */
[----:B------:R-:W-:-:S03]  /*138a0*/  @!P3 IMAD.IADD R10, R10, 0x1, -R56 ;  /* 0x000000010a0ab824 */ /* 0x000fc600078e0a38 */
[C---:B------:R-:W-:Y:S02]  /*138b0*/  ISETP.GT.U32.AND P3, PT, R56.reuse, R8, PT ;  /* 0x000000083800720c */ /* 0x040fe40003f64070 */
[----:B------:R-:W-:Y:S01]  /*138c0*/  IABS R12, R51 ;  /* 0x00000033000c7213 */ /* 0x000fe20000000000 */
[----:B------:R-:W-:Y:S01]  /*138d0*/  @!P2 IMAD.IADD R9, R9, 0x1, -R56 ;  /* 0x000000010909a824 */ /* 0x000fe200078e0a38 */
[----:B------:R-:W-:Y:S01]  /*138e0*/  ISETP.GT.U32.AND P2, PT, R56, R10, PT ;  /* 0x0000000a3800720c */ /* 0x000fe20003f44070 */
[----:B------:R-:W-:-:S04]  /*138f0*/  IMAD.HI.U32 R14, R15, R6, RZ ;  /* 0x000000060f0e7227 */ /* 0x000fc800078e00ff */
[----:B------:R-:W-:Y:S02]  /*13900*/  @!P6 IMAD.IADD R11, R11, 0x1, -R56 ;  /* 0x000000010b0be824 */ /* 0x000fe400078e0a38 */
[----:B------:R-:W-:Y:S02]  /*13910*/  IMAD.MOV.U32 R16, RZ, RZ, R4 ;  /* 0x000000ffff107224 */ /* 0x000fe400078e0004 */
[----:B0-----:R-:W-:Y:S02]  /*13920*/  IMAD.MOV.U32 R0, RZ, RZ, R12 ;  /* 0x000000ffff007224 */ /* 0x001fe400078e000c */
[----:B------:R-:W-:Y:S02]  /*13930*/  IMAD.MOV R14, RZ, RZ, -R14 ;  /* 0x000000ffff0e7224 */ /* 0x000fe400078e0a0e */
[----:B------:R-:W-:Y:S01]  /*13940*/  @!P1 IMAD.MOV R16, RZ, RZ, -R16 ;  /* 0x000000ffff109224 */ /* 0x000fe200078e0a10 */
[----:B------:R-:W-:Y:S01]  /*13950*/  ISETP.GT.U32.AND P1, PT, R56, R11, PT ;  /* 0x0000000b3800720c */ /* 0x000fe20003f24070 */
[----:B------:R-:W-:-:S04]  /*13960*/  IMAD.HI.U32 R13, R15, R0, RZ ;  /* 0x000000000f0d7227 */ /* 0x000fc800078e00ff */
[----:B------:R-:W-:Y:S02]  /*13970*/  IMAD R6, R56, R14, R6 ;  /* 0x0000000e38067224 */ /* 0x000fe400078e0206 */
[--C-:B------:R-:W-:Y:S01]  /*13980*/  @!P3 IMAD.IADD R8, R8, 0x1, -R56.reuse ;  /* 0x000000010808b824 */ /* 0x100fe200078e0a38 */
[----:B------:R-:W-:Y:S01]  /*13990*/  ISETP.GT.U32.AND P3, PT, R56, R9, PT ;  /* 0x000000093800720c */ /* 0x000fe20003f64070 */
[----:B------:R-:W-:Y:S02]  /*139a0*/  IMAD.MOV R13, RZ, RZ, -R13 ;  /* 0x000000ffff0d7224 */ /* 0x000fe400078e0a0d */
[----:B------:R-:W-:Y:S01]  /*139b0*/  @!P2 IMAD.IADD R10, R10, 0x1, -R56 ;  /* 0x000000010a0aa824 */ /* 0x000fe200078e0a38 */
[C---:B------:R-:W-:Y:S01]  /*139c0*/  ISETP.GT.U32.AND P2, PT, R56.reuse, R6, PT ;  /* 0x000000063800720c */ /* 0x040fe20003f44070 */
[----:B------:R-:W-:Y:S02]  /*139d0*/  IMAD R0, R56, R13, R0 ;  /* 0x0000000d38007224 */ /* 0x000fe400078e0200 */
[----:B------:R-:W-:-:S03]  /*139e0*/  @!P1 IMAD.IADD R11, R11, 0x1, -R56 ;  /* 0x000000010b0b9824 */ /* 0x000fc600078e0a38 */
[----:B------:R-:W-:-:S03]  /*139f0*/  ISETP.GT.U32.AND P1, PT, R56, R0, PT ;  /* 0x000000003800720c */ /* 0x000fc60003f24070 */
[--C-:B------:R-:W-:Y:S01]  /*13a00*/  @!P3 IMAD.IADD R9, R9, 0x1, -R56.reuse ;  /* 0x000000010909b824 */ /* 0x100fe200078e0a38 */
[----:B------:R-:W-:Y:S02]  /*13a10*/  ISETP.GE.AND P3, PT, R59, RZ, PT ;  /* 0x000000ff3b00720c */ /* 0x000fe40003f66270 */
[----:B------:R-:W-:Y:S01]  /*13a20*/  IABS R7, R47 ;  /* 0x0000002f00077213 */ /* 0x000fe20000000000 */
[----:B------:R-:W-:Y:S01]  /*13a30*/  @!P2 IMAD.IADD R6, R6, 0x1, -R56 ;  /* 0x000000010606a824 */ /* 0x000fe200078e0a38 */
[----:B------:R-:W-:Y:S01]  /*13a40*/  ISETP.GE.AND P2, PT, R47, RZ, PT ;  /* 0x000000ff2f00720c */ /* 0x000fe20003f46270 */
[----:B------:R0:W-:Y:S01]  /*13a50*/  STL [R1+0x610], R16 ;  /* 0x0006101001007387 */ /* 0x0001e20000100800 */
[----:B------:R-:W-:Y:S02]  /*13a60*/  IMAD.MOV.U32 R17, RZ, RZ, R10 ;  /* 0x000000ffff117224 */ /* 0x000fe400078e000a */
[----:B------:R-:W-:Y:S02]  /*13a70*/  @!P0 IMAD.MOV R2, RZ, RZ, -R2 ;  /* 0x000000ffff028224 */ /* 0x000fe400078e0a02 */
[----:B------:R-:W-:Y:S01]  /*13a80*/  @!P1 IMAD.IADD R0, R0, 0x1, -R56 ;  /* 0x0000000100009824 */ /* 0x000fe200078e0a38 */
[----:B------:R-:W-:Y:S01]  /*13a90*/  ISETP.GE.AND P1, PT, R45, RZ, PT ;  /* 0x000000ff2d00720c */ /* 0x000fe20003f26270 */
[----:B------:R-:W-:-:S02]  /*13aa0*/  @!P5 IMAD.MOV R17, RZ, RZ, -R17 ;  /* 0x000000ffff11d224 */ /* 0x000fc400078e0a11 */
[----:B0-----:R-:W-:Y:S02]  /*13ab0*/  IMAD.MOV.U32 R16, RZ, RZ, R11 ;  /* 0x000000ffff107224 */ /* 0x001fe400078e000b */
[----:B------:R-:W-:Y:S02]  /*13ac0*/  IMAD.MOV.U32 R11, RZ, RZ, R9 ;  /* 0x000000ffff0b7224 */ /* 0x000fe400078e0009 */
[----:B------:R-:W-:Y:S01]  /*13ad0*/  @!P4 IMAD.MOV R16, RZ, RZ, -R16 ;  /* 0x000000ffff10c224 */ /* 0x000fe200078e0a10 */
[----:B------:R0:W-:Y:S01]  /*13ae0*/  STL [R1+0x60c], R2 ;  /* 0x00060c0201007387 */ /* 0x0001e20000100800 */
[----:B------:R-:W-:-:S03]  /*13af0*/  @!P3 IMAD.MOV R11, RZ, RZ, -R11 ;  /* 0x000000ffff0bb224 */ /* 0x000fc600078e0a0b */
[----:B------:R-:W-:Y:S04]  /*13b00*/  STL [R1+0x608], R17 ;  /* 0x0006081101007387 */ /* 0x000fe80000100800 */
[----:B------:R-:W-:Y:S01]  /*13b10*/  STL [R1+0x5a8], R16 ;  /* 0x0005a81001007387 */ /* 0x000fe20000100800 */
[----:B--2---:R-:W-:Y:S02]  /*13b20*/  IMAD.MOV.U32 R47, RZ, RZ, R44 ;  /* 0x000000ffff2f7224 */ /* 0x004fe400078e002c */
[----:B------:R-:W-:Y:S02]  /*13b30*/  IMAD.MOV.U32 R44, RZ, RZ, R43 ;  /* 0x000000ffff2c7224 */ /* 0x000fe400078e002b */
[----:B------:R-:W-:Y:S02]  /*13b40*/  IMAD.MOV.U32 R43, RZ, RZ, R42 ;  /* 0x000000ffff2b7224 */ /* 0x000fe400078e002a */
[----:B------:R-:W-:-:S02]  /*13b50*/  IMAD.MOV.U32 R42, RZ, RZ, R41 ;  /* 0x000000ffff2a7224 */ /* 0x000fc400078e0029 */
[----:B------:R-:W-:Y:S02]  /*13b60*/  IMAD.MOV.U32 R41, RZ, RZ, R40 ;  /* 0x000000ffff297224 */ /* 0x000fe400078e0028 */
[----:B------:R-:W-:Y:S02]  /*13b70*/  IMAD.MOV.U32 R40, RZ, RZ, R39 ;  /* 0x000000ffff287224 */ /* 0x000fe400078e0027 */
[----:B------:R-:W-:Y:S02]  /*13b80*/  IMAD.MOV.U32 R39, RZ, RZ, R38 ;  /* 0x000000ffff277224 */ /* 0x000fe400078e0026 */
[----:B------:R-:W-:Y:S02]  /*13b90*/  IMAD.MOV.U32 R38, RZ, RZ, R37 ;  /* 0x000000ffff267224 */ /* 0x000fe400078e0025 */
[----:B------:R-:W-:Y:S02]  /*13ba0*/  IMAD.MOV.U32 R45, RZ, RZ, R44 ;  /* 0x000000ffff2d7224 */ /* 0x000fe400078e002c */
[----:B------:R-:W-:-:S02]  /*13bb0*/  IMAD.MOV.U32 R37, RZ, RZ, R28 ;  /* 0x000000ffff257224 */ /* 0x000fc400078e001c */
[----:B------:R-:W-:Y:S01]  /*13bc0*/  IMAD.MOV.U32 R44, RZ, RZ, R43 ;  /* 0x000000ffff2c7224 */ /* 0x000fe200078e002b */
[----:B------:R-:W2:Y:S01]  /*13bd0*/  LDL.LU R28, [R1+0x364] ;  /* 0x00036400011c7983 */ /* 0x000ea20000300800 */
[----:B------:R-:W-:Y:S02]  /*13be0*/  IMAD.MOV.U32 R43, RZ, RZ, R42 ;  /* 0x000000ffff2b7224 */ /* 0x000fe400078e002a */
[----:B------:R-:W-:Y:S02]  /*13bf0*/  IMAD.MOV.U32 R42, RZ, RZ, R41 ;  /* 0x000000ffff2a7224 */ /* 0x000fe400078e0029 */
[----:B------:R-:W-:Y:S01]  /*13c00*/  IMAD.MOV.U32 R41, RZ, RZ, R39 ;  /* 0x000000ffff297224 */ /* 0x000fe200078e0027 */
[----:B------:R1:W-:Y:S01]  /*13c10*/  STL [R1+0x5b8], R11 ;  /* 0x0005b80b01007387 */ /* 0x0003e20000100800 */
[----:B------:R-:W-:Y:S02]  /*13c20*/  IMAD.MOV.U32 R39, RZ, RZ, R38 ;  /* 0x000000ffff277224 */ /* 0x000fe400078e0026 */
[----:B------:R-:W-:-:S02]  /*13c30*/  IMAD.MOV.U32 R38, RZ, RZ, R37 ;  /* 0x000000ffff267224 */ /* 0x000fc400078e0025 */
[----:B------:R-:W4:Y:S01]  /*13c40*/  LDL.LU R37, [R1+0x2dc] ;  /* 0x0002dc0001257983 */ /* 0x000f220000300800 */
[----:B------:R-:W-:-:S04]  /*13c50*/  IMAD.HI.U32 R12, R15, R7, RZ ;  /* 0x000000070f0c7227 */ /* 0x000fc800078e00ff */
[----:B------:R-:W-:-:S04]  /*13c60*/  IMAD.MOV R12, RZ, RZ, -R12 ;  /* 0x000000ffff0c7224 */ /* 0x000fc800078e0a0c */
[----:B------:R-:W-:-:S05]  /*13c70*/  IMAD R7, R56, R12, R7 ;  /* 0x0000000c38077224 */ /* 0x000fca00078e0207 */
[----:B------:R-:W-:Y:S02]  /*13c80*/  ISETP.GT.U32.AND P6, PT, R56, R7, PT ;  /* 0x000000073800720c */ /* 0x000fe40003fc4070 */
[----:B------:R-:W-:-:S05]  /*13c90*/  IABS R5, R50 ;  /* 0x0000003200057213 */ /* 0x000fca0000000000 */
[----:B------:R-:W-:-:S06]  /*13ca0*/  IMAD.HI.U32 R12, R15, R5, RZ ;  /* 0x000000050f0c7227 */ /* 0x000fcc00078e00ff */
[----:B------:R-:W-:Y:S01]  /*13cb0*/  @!P6 IMAD.IADD R7, R7, 0x1, -R56 ;  /* 0x000000010707e824 */ /* 0x000fe200078e0a38 */
[----:B------:R-:W-:Y:S01]  /*13cc0*/  ISETP.GT.U32.AND P6, PT, R56, R8, PT ;  /* 0x000000083800720c */ /* 0x000fe20003fc4070 */
[----:B------:R-:W-:-:S04]  /*13cd0*/  IMAD.MOV R12, RZ, RZ, -R12 ;  /* 0x000000ffff0c7224 */ /* 0x000fc800078e0a0c */
[C---:B------:R-:W-:Y:S01]  /*13ce0*/  IMAD R4, R56.reuse, R12, R5 ;  /* 0x0000000c38047224 */ /* 0x040fe200078e0205 */
[----:B------:R-:W-:Y:S02]  /*13cf0*/  ISETP.GT.U32.AND P0, PT, R56, R7, PT ;  /* 0x000000073800720c */ /* 0x000fe40003f04070 */
[----:B------:R-:W-:-:S05]  /*13d00*/  IABS R5, R49 ;  /* 0x0000003100057213 */ /* 0x000fca0000000000 */
[----:B------:R-:W-:Y:S01]  /*13d10*/  @!P6 IMAD.IADD R8, R8, 0x1, -R56 ;  /* 0x000000010808e824 */ /* 0x000fe200078e0a38 */
[C---:B------:R-:W-:Y:S01]  /*13d20*/  ISETP.GT.U32.AND P6, PT, R56.reuse, R4, PT ;  /* 0x000000043800720c */ /* 0x040fe20003fc4070 */
[----:B------:R-:W-:Y:S01]  /*13d30*/  IMAD.HI.U32 R14, R15, R5, RZ ;  /* 0x000000050f0e7227 */ /* 0x000fe200078e00ff */
[----:B------:R-:W-:-:S03]  /*13d40*/  ISETP.GT.U32.AND P5, PT, R56, R0, PT ;  /* 0x000000003800720c */ /* 0x000fc60003fa4070 */
[----:B------:R-:W-:Y:S02]  /*13d50*/  IMAD.MOV R14, RZ, RZ, -R14 ;  /* 0x000000ffff0e7224 */ /* 0x000fe400078e0a0e */
[----:B------:R-:W-:Y:S01]  /*13d60*/  @!P0 IMAD.IADD R7, R7, 0x1, -R56 ;  /* 0x0000000107078824 */ /* 0x000fe200078e0a38 */
[----:B------:R-:W-:Y:S01]  /*13d70*/  ISETP.GE.AND P0, PT, R58, RZ, PT ;  /* 0x000000ff3a00720c */ /* 0x000fe20003f06270 */
[----:B------:R-:W-:-:S04]  /*13d80*/  IMAD R5, R56, R14, R5 ;  /* 0x0000000e38057224 */ /* 0x000fc800078e0205 */
[----:B------:R-:W-:Y:S01]  /*13d90*/  @!P6 IMAD.IADD R4, R4, 0x1, -R56 ;  /* 0x000000010404e824 */ /* 0x000fe200078e0a38 */
[C---:B------:R-:W-:Y:S02]  /*13da0*/  ISETP.GT.U32.AND P6, PT, R56.reuse, R6, PT ;  /* 0x000000063800720c */ /* 0x040fe40003fc4070 */
[C---:B------:R-:W-:Y:S01]  /*13db0*/  ISETP.GT.U32.AND P4, PT, R56.reuse, R5, PT ;  /* 0x000000053800720c */ /* 0x040fe20003f84070 */
[----:B------:R-:W-:Y:S01]  /*13dc0*/  IMAD.MOV.U32 R9, RZ, RZ, R8 ;  /* 0x000000ffff097224 */ /* 0x000fe200078e0008 */
[----:B------:R-:W-:Y:S01]  /*13dd0*/  ISETP.GT.U32.AND P3, PT, R56, R4, PT ;  /* 0x000000043800720c */ /* 0x000fe20003f64070 */
[----:B------:R-:W-:Y:S01]  /*13de0*/  @!P5 IMAD.IADD R0, R0, 0x1, -R56 ;  /* 0x000000010000d824 */ /* 0x000fe200078e0a38 */
[----:B------:R-:W-:Y:S01]  /*13df0*/  ISETP.GE.AND P5, PT, R49, RZ, PT ;  /* 0x000000ff3100720c */ /* 0x000fe20003fa6270 */
[----:B------:R-:W-:Y:S01]  /*13e00*/  @!P0 IMAD.MOV R9, RZ, RZ, -R9 ;  /* 0x000000ffff098224 */ /* 0x000fe200078e0a09 */
[----:B------:R-:W-:Y:S01]  /*13e10*/  ISETP.GE.AND P0, PT, R51, RZ, PT ;  /* 0x000000ff3300720c */ /* 0x000fe20003f06270 */
[----:B------:R-:W-:-:S02]  /*13e20*/  IMAD.MOV.U32 R49, RZ, RZ, R44 ;  /* 0x000000ffff317224 */ /* 0x000fc400078e002c */
[----:B------:R-:W-:Y:S01]  /*13e30*/  IMAD.MOV.U32 R44, RZ, RZ, R43 ;  /* 0x000000ffff2c7224 */ /* 0x000fe200078e002b */
[----:B------:R-:W-:Y:S01]  /*13e40*/  IABS R12, R46 ;  /* 0x0000002e000c7213 */ /* 0x000fe20000000000 */
[----:B------:R-:W-:Y:S01]  /*13e50*/  @!P6 IMAD.IADD R6, R6, 0x1, -R56 ;  /* 0x000000010606e824 */ /* 0x000fe200078e0a38 */
[----:B------:R-:W-:Y:S01]  /*13e60*/  ISETP.GE.AND P6, PT, R50, RZ, PT ;  /* 0x000000ff3200720c */ /* 0x000fe20003fc6270 */
[----:B------:R-:W-:Y:S02]  /*13e70*/  IMAD.MOV.U32 R43, RZ, RZ, R42 ;  /* 0x000000ffff2b7224 */ /* 0x000fe400078e002a */
[----:B------:R-:W-:Y:S02]  /*13e80*/  IMAD.MOV.U32 R42, RZ, RZ, R39 ;  /* 0x000000ffff2a7224 */ /* 0x000fe400078e0027 */
[----:B------:R-:W-:Y:S02]  /*13e90*/  IMAD.MOV.U32 R39, RZ, RZ, R38 ;  /* 0x000000ffff277224 */ /* 0x000fe400078e0026 */
[----:B------:R-:W-:Y:S01]  /*13ea0*/  @!P4 IMAD.IADD R5, R5, 0x1, -R56 ;  /* 0x000000010505c824 */ /* 0x000fe200078e0a38 */
[----:B------:R-:W-:Y:S01]  /*13eb0*/  ISETP.GE.AND P4, PT, R46, RZ, PT ;  /* 0x000000ff2e00720c */ /* 0x000fe20003f86270 */
[----:B------:R-:W-:-:S02]  /*13ec0*/  IMAD.MOV.U32 R8, RZ, RZ, R7 ;  /* 0x000000ffff087224 */ /* 0x000fc400078e0007 */
[----:B------:R-:W-:Y:S02]  /*13ed0*/  IMAD.MOV.U32 R46, RZ, RZ, R44 ;  /* 0x000000ffff2e7224 */ /* 0x000fe400078e002c */
[----:B------:R-:W-:Y:S02]  /*13ee0*/  IMAD.MOV.U32 R10, RZ, RZ, R12 ;  /* 0x000000ffff0a7224 */ /* 0x000fe400078e000c */
[----:B------:R-:W-:Y:S01]  /*13ef0*/  IMAD.MOV.U32 R44, RZ, RZ, R43 ;  /* 0x000000ffff2c7224 */ /* 0x000fe200078e002b */
[----:B0-----:R-:W-:Y:S01]  /*13f00*/  IABS R2, R48 ;  /* 0x0000003000027213 */ /* 0x001fe20000000000 */
[----:B------:R-:W-:Y:S02]  /*13f10*/  @!P2 IMAD.MOV R8, RZ, RZ, -R8 ;  /* 0x000000ffff08a224 */ /* 0x000fe400078e0a08 */
[----:B------:R-:W-:Y:S01]  /*13f20*/  @!P3 IMAD.IADD R4, R4, 0x1, -R56 ;  /* 0x000000010404b824 */ /* 0x000fe200078e0a38 */
[----:B------:R-:W-:Y:S01]  /*13f30*/  ISETP.GE.AND P3, PT, R48, RZ, PT ;  /* 0x000000ff3000720c */ /* 0x000fe20003f66270 */
[----:B------:R-:W-:Y:S01]  /*13f40*/  IMAD.HI.U32 R7, R15, R10, RZ ;  /* 0x0000000a0f077227 */ /* 0x000fe200078e00ff */
[----:B------:R-:W-:Y:S03]  /*13f50*/  STL [R1+0x5d4], R9 ;  /* 0x0005d40901007387 */ /* 0x000fe60000100800 */
[----:B------:R-:W-:-:S02]  /*13f60*/  @!P1 IMAD.MOV R6, RZ, RZ, -R6 ;  /* 0x000000ffff069224 */ /* 0x000fc400078e0a06 */
[----:B------:R-:W-:Y:S02]  /*13f70*/  IMAD.MOV.U32 R48, RZ, RZ, R44 ;  /* 0x000000ffff307224 */ /* 0x000fe400078e002c */
[----:B------:R-:W-:Y:S01]  /*13f80*/  @!P0 IMAD.MOV R0, RZ, RZ, -R0 ;  /* 0x000000ffff008224 */ /* 0x000fe200078e0a00 */
[----:B------:R-:W-:Y:S01]  /*13f90*/  STL [R1+0x5f4], R8 ;  /* 0x0005f40801007387 */ /* 0x000fe20000100800 */
[----:B------:R-:W-:Y:S02]  /*13fa0*/  IMAD.MOV R7, RZ, RZ, -R7 ;  /* 0x000000ffff077224 */ /* 0x000fe400078e0a07 */
[----:B------:R-:W-:Y:S01]  /*13fb0*/  @!P6 IMAD.MOV R4, RZ, RZ, -R4 ;  /* 0x000000ffff04e224 */ /* 0x000fe200078e0a04 */
[----:B------:R-:W-:Y:S01]  /*13fc0*/  ISETP.GE.AND P0, PT, R46, RZ, PT ;  /* 0x000000ff2e00720c */ /* 0x000fe20003f06270 */
[----:B------:R-:W-:Y:S01]  /*13fd0*/  IMAD R10, R56, R7, R10 ;  /* 0x00000007380a7224 */ /* 0x000fe200078e020a */
[----:B------:R-:W-:Y:S01]  /*13fe0*/  IABS R7, R46 ;  /* 0x0000002e00077213 */ /* 0x000fe20000000000 */
[----:B----4-:R-:W-:-:S04]  /*13ff0*/  IMAD.MOV.U32 R38, RZ, RZ, R37 ;  /* 0x000000ffff267224 */ /* 0x010fc800078e0025 */
[----:B------:R-:W-:Y:S02]  /*14000*/  IMAD.MOV.U32 R43, RZ, RZ, R38 ;  /* 0x000000ffff2b7224 */ /* 0x000fe400078e0026 */
[----:B------:R-:W-:Y:S02]  /*14010*/  IMAD.MOV.U32 R37, RZ, RZ, R31 ;  /* 0x000000ffff257224 */ /* 0x000fe400078e001f */
[----:B------:R-:W-:Y:S01]  /*14020*/  IMAD.MOV.U32 R44, RZ, RZ, R43 ;  /* 0x000000ffff2c7224 */ /* 0x000fe200078e002b */
[----:B------:R-:W4:Y:S01]  /*14030*/  LDL.LU R31, [R1+0x424] ;  /* 0x00042400011f7983 */ /* 0x000f220000300800 */
[----:B------:R-:W-:Y:S02]  /*14040*/  IMAD.MOV.U32 R43, RZ, RZ, R57 ;  /* 0x000000ffff2b7224 */ /* 0x000fe400078e0039 */
[----:B------:R-:W-:Y:S01]  /*14050*/  IMAD.MOV.U32 R38, RZ, RZ, R36 ;  /* 0x000000ffff267224 */ /* 0x000fe200078e0024 */
[----:B------:R-:W-:Y:S01]  /*14060*/  STL [R1+0x5f8], R6 ;  /* 0x0005f80601007387 */ /* 0x000fe20000100800 */
[----:B------:R-:W-:-:S02]  /*14070*/  IMAD.MOV.U32 R51, RZ, RZ, R44 ;  /* 0x000000ffff337224 */ /* 0x000fc400078e002c */
[----:B------:R-:W-:Y:S01]  /*14080*/  IMAD.MOV.U32 R36, RZ, RZ, R25 ;  /* 0x000000ffff247224 */ /* 0x000fe200078e0019 */
[----:B------:R0:W-:Y:S01]  /*14090*/  STL [R1+0x5fc], R0 ;  /* 0x0005fc0001007387 */ /* 0x0001e20000100800 */
[----:B------:R-:W-:Y:S02]  /*140a0*/  IMAD.MOV.U32 R44, RZ, RZ, R43 ;  /* 0x000000ffff2c7224 */ /* 0x000fe400078e002b */
[----:B------:R-:W-:Y:S01]  /*140b0*/  IMAD.MOV.U32 R43, RZ, RZ, R42 ;  /* 0x000000ffff2b7224 */ /* 0x000fe200078e002a */
[----:B------:R-:W5:Y:S01]  /*140c0*/  LDL.LU R25, [R1+0x3c0] ;  /* 0x0003c00001197983 */ /* 0x000f620000300800 */
[----:B------:R-:W-:Y:S02]  /*140d0*/  IMAD.MOV.U32 R42, RZ, RZ, R41 ;  /* 0x000000ffff2a7224 */ /* 0x000fe400078e0029 */
[----:B------:R-:W-:Y:S01]  /*140e0*/  IMAD.MOV.U32 R41, RZ, RZ, R40 ;  /* 0x000000ffff297224 */ /* 0x000fe200078e0028 */
[----:B------:R-:W2:Y:S01]  /*140f0*/  LDL.LU R57, [R1+0x3c4] ;  /* 0x0003c40001397983 */ /* 0x000ea20000300800 */
[----:B------:R-:W-:-:S03]  /*14100*/  IMAD.MOV.U32 R40, RZ, RZ, R39 ;  /* 0x000000ffff287224 */ /* 0x000fc600078e0027 */
[----:B------:R0:W-:Y:S04]  /*14110*/  STL [R1+0x600], R4 ;  /* 0x0006000401007387 */ /* 0x0001e80000100800 */
[----:B------:R-:W2:Y:S04]  /*14120*/  LDL.LU R46, [R1+0x2d8] ;  /* 0x0002d800012e7983 */ /* 0x000ea80000300800 */
[----:B------:R-:W2:Y:S01]  /*14130*/  LDL.LU R39, [R1+0x2f0] ;  /* 0x0002f00001277983 */ /* 0x000ea20000300800 */
[----:B------:R-:W-:Y:S01]  /*14140*/  ISETP.GT.U32.AND P1, PT, R56, R5, PT ;  /* 0x000000053800720c */ /* 0x000fe20003f24070 */
[----:B------:R-:W-:-:S04]  /*14150*/  IMAD.HI.U32 R13, R15, R2, RZ ;  /* 0x000000020f0d7227 */ /* 0x000fc800078e00ff */
[----:B------:R-:W-:-:S04]  /*14160*/  IMAD.MOV R13, RZ, RZ, -R13 ;  /* 0x000000ffff0d7224 */ /* 0x000fc800078e0a0d */
[----:B------:R-:W-:-:S04]  /*14170*/  IMAD R2, R56, R13, R2 ;  /* 0x0000000d38027224 */ /* 0x000fc800078e0202 */
[----:B------:R-:W-:-:S04]  /*14180*/  @!P1 IMAD.IADD R5, R5, 0x1, -R56 ;  /* 0x0000000105059824 */ /* 0x000fc800078e0a38 */
[----:B------:R-:W-:Y:S02]  /*14190*/  IMAD.MOV.U32 R13, RZ, RZ, R5 ;  /* 0x000000ffff0d7224 */ /* 0x000fe400078e0005 */
[----:B------:R-:W-:Y:S02]  /*141a0*/  IMAD.MOV.U32 R50, RZ, RZ, R44 ;  /* 0x000000ffff327224 */ /* 0x000fe400078e002c */
[----:B------:R-:W-:Y:S02]  /*141b0*/  @!P5 IMAD.MOV R13, RZ, RZ, -R13 ;  /* 0x000000ffff0dd224 */ /* 0x000fe400078e0a0d */
[----:B------:R-:W-:Y:S02]  /*141c0*/  IMAD.MOV.U32 R44, RZ, RZ, R43 ;  /* 0x000000ffff2c7224 */ /* 0x000fe400078e002b */
[----:B------:R-:W-:Y:S02]  /*141d0*/  IMAD.MOV.U32 R43, RZ, RZ, R42 ;  /* 0x000000ffff2b7224 */ /* 0x000fe400078e002a */
[----:B------:R-:W-:-:S02]  /*141e0*/  IMAD.MOV.U32 R42, RZ, RZ, R41 ;  /* 0x000000ffff2a7224 */ /* 0x000fc400078e0029 */
[----:B------:R-:W-:Y:S01]  /*141f0*/  IMAD.MOV.U32 R41, RZ, RZ, R40 ;  /* 0x000000ffff297224 */ /* 0x000fe200078e0028 */
[----:B------:R-:W-:Y:S01]  /*14200*/  STL [R1+0x5ec], R13 ;  /* 0x0005ec0d01007387 */ /* 0x000fe20000100800 */
[C---:B------:R-:W-:Y:S02]  /*14210*/  ISETP.GT.U32.AND P2, PT, R56.reuse, R2, PT ;  /* 0x000000023800720c */ /* 0x040fe40003f44070 */
[----:B------:R-:W-:Y:S01]  /*14220*/  ISETP.GT.U32.AND P6, PT, R56, R10, PT ;  /* 0x0000000a3800720c */ /* 0x000fe20003fc4070 */
[----:B-1----:R-:W-:Y:S01]  /*14230*/  IMAD.HI.U32 R11, R15, R7, RZ ;  /* 0x000000070f0b7227 */ /* 0x002fe200078e00ff */
[----:B0-----:R-:W-:-:S09]  /*14240*/  IABS R0, R47 ;  /* 0x0000002f00007213 */ /* 0x001fd20000000000 */
[----:B------:R-:W-:-:S05]  /*14250*/  @!P2 IMAD.IADD R2, R2, 0x1, -R56 ;  /* 0x000000010202a824 */ /* 0x000fca00078e0a38 */
[----:B------:R-:W-:Y:S01]  /*14260*/  ISETP.GT.U32.AND P2, PT, R56, R2, PT ;  /* 0x000000023800720c */ /* 0x000fe20003f44070 */
[----:B--2---:R-:W-:Y:S02]  /*14270*/  IMAD.MOV.U32 R40, RZ, RZ, R39 ;  /* 0x000000ffff287224 */ /* 0x004fe400078e0027 */
[----:B------:R-:W-:Y:S02]  /*14280*/  IMAD.MOV.U32 R39, RZ, RZ, R32 ;  /* 0x000000ffff277224 */ /* 0x000fe400078e0020 */
[----:B------:R-:W2:Y:S01]  /*14290*/  LDL.LU R32, [R1+0x334] ;  /* 0x0003340001207983 */ /* 0x000ea20000300800 */
[----:B------:R-:W-:-:S04]  /*142a0*/  IMAD.HI.U32 R9, R15, R0, RZ ;  /* 0x000000000f097227 */ /* 0x000fc800078e00ff */
[----:B------:R-:W-:-:S03]  /*142b0*/  IMAD.MOV R11, RZ, RZ, -R11 ;  /* 0x000000ffff0b7224 */ /* 0x000fc600078e0a0b */
[--C-:B------:R-:W-:Y:S02]  /*142c0*/  @!P2 IMAD.IADD R2, R2, 0x1, -R56.reuse ;  /* 0x000000010202a824 */ /* 0x100fe400078e0a38 */
        /* <DEDUP_REMOVED lines=47> */
[----:B------:R-:W-:-:S02]  /*145c0*/  IMAD.MOV.U32 R22, RZ, RZ, R29 ;  /* 0x000000ffff167224 */ /* 0x000fc400078e001d */
        /* <DEDUP_REMOVED lines=8> */
[C---:B------:R-:W-:Y:S02]  /*14650*/  ISETP.GT.U32.AND P5, PT, R56.reuse, R8, PT ;  /* 0x000000083800720c */ /* 0x040fe40003fa4070 */
[----:B------:R-:W-:Y:S02]  /*14660*/  IABS R5, R51 ;  /* 0x0000003300057213 */ /* 0x000fe40000000000 */
[----:B------:R-:W-:Y:S02]  /*14670*/  IABS R11, R46 ;  /* 0x0000002e000b7213 */ /* 0x000fe40000000000 */
[----:B------:R-:W-:Y:S01]  /*14680*/  ISETP.GT.U32.AND P4, PT, R56, R0, PT ;  /* 0x000000003800720c */ /* 0x000fe20003f84070 */
[----:B------:R-:W-:-:S06]  /*14690*/  IMAD.HI.U32 R9, R15, R5, RZ ;  /* 0x000000050f097227 */ /* 0x000fcc00078e00ff */
[----:B------:R-:W-:Y:S02]  /*146a0*/  @!P5 IMAD.IADD R8, R8, 0x1, -R56 ;  /* 0x000000010808d824 */ /* 0x000fe400078e0a38 */
[----:B------:R-:W-:-:S03]  /*146b0*/  IMAD.HI.U32 R2, R15, R11, RZ ;  /* 0x0000000b0f027227 */ /* 0x000fc600078e00ff */
[C---:B------:R-:W-:Y:S01]  /*146c0*/  ISETP.GT.U32.AND P5, PT, R56.reuse, R8, PT ;  /* 0x000000083800720c */ /* 0x040fe20003fa4070 */
[----:B------:R-:W-:Y:S02]  /*146d0*/  IMAD.MOV R9, RZ, RZ, -R9 ;  /* 0x000000ffff097224 */ /* 0x000fe400078e0a09 */
[----:B------:R-:W-:Y:S02]  /*146e0*/  IMAD.MOV R2, RZ, RZ, -R2 ;  /* 0x000000ffff027224 */ /* 0x000fe400078e0a02 */
[C---:B------:R-:W-:Y:S02]  /*146f0*/  IMAD R5, R56.reuse, R9, R5 ;  /* 0x0000000938057224 */ /* 0x040fe400078e0205 */
[----:B------:R-:W-:Y:S02]  /*14700*/  IMAD R11, R56, R2, R11 ;  /* 0x00000002380b7224 */ /* 0x000fe400078e020b */
[----:B------:R-:W-:-:S04]  /*14710*/  @!P4 IMAD.IADD R0, R0, 0x1, -R56 ;  /* 0x000000010000c824 */ /* 0x000fc800078e0a38 */
[----:B------:R-:W-:Y:S01]  /*14720*/  @!P5 IMAD.IADD R8, R8, 0x1, -R56 ;  /* 0x000000010808d824 */ /* 0x000fe200078e0a38 */
[C---:B------:R-:W-:Y:S02]  /*14730*/  ISETP.GT.U32.AND P5, PT, R56.reuse, R5, PT ;  /* 0x000000053800720c */ /* 0x040fe40003fa4070 */
[----:B------:R-:W-:Y:S01]  /*14740*/  ISETP.GT.U32.AND P4, PT, R56, R11, PT ;  /* 0x0000000b3800720c */ /* 0x000fe20003f84070 */
[----:B------:R-:W-:Y:S02]  /*14750*/  IMAD.MOV.U32 R13, RZ, RZ, R7 ;  /* 0x000000ffff0d7224 */ /* 0x000fe400078e0007 */
[----:B------:R-:W-:Y:S02]  /*14760*/  @!P1 IMAD.MOV R0, RZ, RZ, -R0 ;  /* 0x000000ffff009224 */ /* 0x000fe400078e0a00 */
[----:B------:R-:W-:-:S06]  /*14770*/  @!P0 IMAD.MOV R13, RZ, RZ, -R13 ;  /* 0x000000ffff0d8224 */ /* 0x000fcc00078e0a0d */
[--C-:B------:R-:W-:Y:S02]  /*14780*/  @!P5 IMAD.IADD R5, R5, 0x1, -R56.reuse ;  /* 0x000000010505d824 */ /* 0x100fe400078e0a38 */
[----:B------:R-:W-:Y:S01]  /*14790*/  @!P4 IMAD.IADD R11, R11, 0x1, -R56 ;  /* 0x000000010b0bc824 */ /* 0x000fe200078e0a38 */
[----:B------:R-:W-:Y:S01]  /*147a0*/  ISETP.GE.AND P4, PT, R46, RZ, PT ;  /* 0x000000ff2e00720c */ /* 0x000fe20003f86270 */
[----:B------:R-:W-:Y:S01]  /*147b0*/  IMAD.MOV.U32 R46, RZ, RZ, R44 ;  /* 0x000000ffff2e7224 */ /* 0x000fe200078e002c */
[----:B------:R-:W-:Y:S01]  /*147c0*/  ISETP.GT.U32.AND P1, PT, R56, R5, PT ;  /* 0x000000053800720c */ /* 0x000fe20003f24070 */
[----:B------:R-:W-:Y:S02]  /*147d0*/  IMAD.MOV.U32 R44, RZ, RZ, R43 ;  /* 0x000000ffff2c7224 */ /* 0x000fe400078e002b */
[----:B------:R-:W-:Y:S01]  /*147e0*/  @!P2 IMAD.MOV R6, RZ, RZ, -R6 ;  /* 0x000000ffff06a224 */ /* 0x000fe200078e0a06 */
[----:B------:R-:W-:-:S09]  /*147f0*/  IABS R9, R45 ;  /* 0x0000002d00097213 */ /* 0x000fd20000000000 */
        /* <DEDUP_REMOVED lines=11> */
[----:B0-----:R-:W-:-:S04]  /*148b0*/  IMAD.MOV.U32 R0, RZ, RZ, R8 ;  /* 0x000000ffff007224 */ /* 0x001fc800078e0008 */
[----:B------:R-:W-:Y:S01]  /*148c0*/  @!P6 IMAD.MOV R0, RZ, RZ, -R0 ;  /* 0x000000ffff00e224 */ /* 0x000fe200078e0a00 */
[----:B------:R-:W-:Y:S01]  /*148d0*/  STL [R1+0x5dc], R6 ;  /* 0x0005dc0601007387 */ /* 0x000fe20000100800 */
[----:B------:R-:W-:-:S03]  /*148e0*/  IMAD.MOV.U32 R42, RZ, RZ, R40 ;  /* 0x000000ffff2a7224 */ /* 0x000fc600078e0028 */
[----:B------:R0:W-:Y:S04]  /*148f0*/  STL [R1+0x5d8], R0 ;  /* 0x0005d80001007387 */ /* 0x0001e80000100800 */
[----:B------:R-:W3:Y:S01]  /*14900*/  LDL.LU R40, [R1+0x33c] ;  /* 0x00033c0001287983 */ /* 0x000ee20000300800 */
[----:B------:R-:W-:-:S05]  /*14910*/  IABS R2, R50 ;  /* 0x0000003200027213 */ /* 0x000fca0000000000 */
[----:B------:R-:W-:-:S04]  /*14920*/  IMAD.HI.U32 R12, R15, R2, RZ ;  /* 0x000000020f0c7227 */ /* 0x000fc800078e00ff */
[----:B------:R-:W-:Y:S01]  /*14930*/  IMAD.MOV R12, RZ, RZ, -R12 ;  /* 0x000000ffff0c7224 */ /* 0x000fe200078e0a0c */
[----:B------:R-:W-:Y:S02]  /*14940*/  IABS R10, R47 ;  /* 0x0000002f000a7213 */ /* 0x000fe40000000000 */
[C---:B------:R-:W-:Y:S01]  /*14950*/  ISETP.GT.U32.AND P5, PT, R56.reuse, R11, PT ;  /* 0x0000000b3800720c */ /* 0x040fe20003fa4070 */
[----:B------:R-:W-:Y:S02]  /*14960*/  IMAD R2, R56, R12, R2 ;  /* 0x0000000c38027224 */ /* 0x000fe400078e0202 */
[----:B------:R-:W-:-:S03]  /*14970*/  IMAD.HI.U32 R12, R15, R9, RZ ;  /* 0x000000090f0c7227 */ /* 0x000fc600078e00ff */
[----:B------:R-:W-:Y:S01]  /*14980*/  ISETP.GT.U32.AND P6, PT, R56, R2, PT ;  /* 0x000000023800720c */ /* 0x000fe20003fc4070 */
[----:B------:R-:W-:-:S04]  /*14990*/  IMAD.HI.U32 R7, R15, R10, RZ ;  /* 0x0000000a0f077227 */ /* 0x000fc800078e00ff */
[----:B------:R-:W-:Y:S02]  /*149a0*/  IMAD.MOV R12, RZ, RZ, -R12 ;  /* 0x000000ffff0c7224 */ /* 0x000fe400078e0a0c */
[----:B------:R-:W-:Y:S02]  /*149b0*/  IMAD.MOV R7, RZ, RZ, -R7 ;  /* 0x000000ffff077224 */ /* 0x000fe400078e0a07 */
[C---:B0-----:R-:W-:Y:S02]  /*149c0*/  IMAD R0, R56.reuse, R12, R9 ;  /* 0x0000000c38007224 */ /* 0x041fe400078e0209 */
[C---:B------:R-:W-:Y:S02]  /*149d0*/  IMAD R10, R56.reuse, R7, R10 ;  /* 0x00000007380a7224 */ /* 0x040fe400078e020a */
[--C-:B------:R-:W-:Y:S01]  /*149e0*/  @!P5 IMAD.IADD R11, R11, 0x1, -R56.reuse ;  /* 0x000000010b0bd824 */ /* 0x100fe200078e0a38 */
[----:B------:R-:W-:Y:S01]  /*149f0*/  ISETP.GT.U32.AND P5, PT, R56, R0, PT ;  /* 0x000000003800720c */ /* 0x000fe20003fa4070 */
[----:B------:R-:W-:Y:S01]  /*14a00*/  @!P6 IMAD.IADD R2, R2, 0x1, -R56 ;  /* 0x000000010202e824 */ /* 0x000fe200078e0a38 */
[----:B------:R-:W-:-:S02]  /*14a10*/  ISETP.GT.U32.AND P6, PT, R56, R10, PT ;  /* 0x0000000a3800720c */ /* 0x000fc40003fc4070 */
[----:B------:R-:W-:-:S09]  /*14a20*/  ISETP.GT.U32.AND P0, PT, R56, R4, PT ;  /* 0x000000043800720c */ /* 0x000fd20003f04070 */
[--C-:B------:R-:W-:Y:S02]  /*14a30*/  @!P5 IMAD.IADD R0, R0, 0x1, -R56.reuse ;  /* 0x000000010000d824 */ /* 0x100fe400078e0a38 */
[--C-:B------:R-:W-:Y:S01]  /*14a40*/  @!P6 IMAD.IADD R10, R10, 0x1, -R56.reuse ;  /* 0x000000010a0ae824 */ /* 0x100fe200078e0a38 */
[C---:B------:R-:W-:Y:S02]  /*14a50*/  ISETP.GT.U32.AND P5, PT, R56.reuse, R2, PT ;  /* 0x000000023800720c */ /* 0x040fe40003fa4070 */
[----:B------:R-:W-:Y:S01]  /*14a60*/  ISETP.GT.U32.AND P6, PT, R56, R0, PT ;  /* 0x000000003800720c */ /* 0x000fe20003fc4070 */
[----:B------:R-:W-:Y:S01]  /*14a70*/  @!P0 IMAD.IADD R4, R4, 0x1, -R56 ;  /* 0x0000000104048824 */ /* 0x000fe200078e0a38 */
[----:B------:R-:W-:-:S03]  /*14a80*/  ISETP.GE.AND P2, PT, R51, RZ, PT ;  /* 0x000000ff3300720c */ /* 0x000fc60003f46270 */
[----:B------:R-:W-:Y:S01]  /*14a90*/  IMAD.MOV.U32 R12, RZ, RZ, R4 ;  /* 0x000000ffff0c7224 */ /* 0x000fe200078e0004 */
[----:B------:R-:W-:Y:S01]  /*14aa0*/  ISETP.GE.AND P0, PT, R50, RZ, PT ;  /* 0x000000ff3200720c */ /* 0x000fe20003f06270 */
[----:B------:R-:W-:Y:S02]  /*14ab0*/  @!P4 IMAD.MOV R11, RZ, RZ, -R11 ;  /* 0x000000ffff0bc224 */ /* 0x000fe400078e0a0b */
[----:B------:R-:W-:Y:S02]  /*14ac0*/  @!P3 IMAD.MOV R12, RZ, RZ, -R12 ;  /* 0x000000ffff0cb224 */ /* 0x000fe400078e0a0c */
[--C-:B------:R-:W-:Y:S02]  /*14ad0*/  @!P5 IMAD.IADD R2, R2, 0x1, -R56.reuse ;  /* 0x000000010202d824 */ /* 0x100fe400078e0a38 */
[----:B------:R-:W-:Y:S01]  /*14ae0*/  @!P6 IMAD.IADD R0, R0, 0x1, -R56 ;  /* 0x000000010000e824 */ /* 0x000fe200078e0a38 */
[----:B------:R-:W-:Y:S01]  /*14af0*/  STL [R1+0x5c0], R12 ;  /* 0x0005c00c01007387 */ /* 0x000fe20000100800 */
[----:B------:R-:W-:-:S02]  /*14b00*/  IABS R7, R46 ;  /* 0x0000002e00077213 */ /* 0x000fc40000000000 */
[----:B------:R-:W-:Y:S01]  /*14b10*/  @!P1 IMAD.MOV R0, RZ, RZ, -R0 ;  /* 0x000000ffff009224 */ /* 0x000fe200078e0a00 */
[----:B------:R0:W-:Y:S01]  /*14b20*/  STL [R1+0x5c4], R11 ;  /* 0x0005c40b01007387 */ /* 0x0001e20000100800 */
[----:B------:R-:W-:Y:S01]  /*14b30*/  ISETP.GE.AND P1, PT, R46, RZ, PT ;  /* 0x000000ff2e00720c */ /* 0x000fe20003f26270 */
[----:B------:R-:W-:Y:S02]  /*14b40*/  IMAD.MOV.U32 R46, RZ, RZ, R44 ;  /* 0x000000ffff2e7224 */ /* 0x000fe400078e002c */
[----:B------:R-:W-:Y:S01]  /*14b50*/  IMAD.MOV.U32 R44, RZ, RZ, R43 ;  /* 0x000000ffff2c7224 */ /* 0x000fe200078e002b */
[----:B------:R-:W-:Y:S01]  /*14b60*/  ISETP.GE.AND P3, PT, R47, RZ, PT ;  /* 0x000000ff2f00720c */ /* 0x000fe20003f66270 */
[----:B------:R-:W-:Y:S01]  /*14b70*/  @!P2 IMAD.MOV R5, RZ, RZ, -R5 ;  /* 0x000000ffff05a224 */ /* 0x000fe200078e0a05 */
[----:B------:R-:W2:Y:S01]  /*14b80*/  LDL.LU R47, [R1+0x304] ;  /* 0x00030400012f7983 */ /* 0x000ea20000300800 */
[----:B0-----:R-:W-:-:S03]  /*14b90*/  IMAD.MOV.U32 R11, RZ, RZ, R2 ;  /* 0x000000ffff0b7224 */ /* 0x001fc600078e0002 */
[----:B------:R-:W2:Y:S01]  /*14ba0*/  LDL.LU R60, [R1+0x308] ;  /* 0x00030800013c7983 */ /* 0x000ea20000300800 */
[----:B------:R-:W-:Y:S02]  /*14bb0*/  IMAD.MOV.U32 R43, RZ, RZ, R42 ;  /* 0x000000ffff2b7224 */ /* 0x000fe400078e002a */
[----:B------:R-:W-:Y:S01]  /*14bc0*/  @!P0 IMAD.MOV R11, RZ, RZ, -R11 ;  /* 0x000000ffff0b8224 */ /* 0x000fe200078e0a0b */
[----:B------:R-:W2:Y:S01]  /*14bd0*/  LDL.LU R59, [R1+0x30c] ;  /* 0x00030c00013b7983 */ /* 0x000ea20000300800 */
[----:B------:R-:W-:Y:S02]  /*14be0*/  IMAD.MOV.U32 R42, RZ, RZ, R41 ;  /* 0x000000ffff2a7224 */ /* 0x000fe400078e0029 */
[----:B------:R-:W-:Y:S01]  /*14bf0*/  IMAD.MOV.U32 R51, RZ, RZ, R44 ;  /* 0x000000ffff337224 */ /* 0x000fe200078e002c */
[----:B------:R-:W-:Y:S01]  /*14c00*/  STL [R1+0x5c8], R5 ;  /* 0x0005c80501007387 */ /* 0x000fe20000100800 */
[----:B------:R-:W-:Y:S02]  /*14c10*/  IMAD.MOV.U32 R44, RZ, RZ, R43 ;  /* 0x000000ffff2c7224 */ /* 0x000fe400078e002b */
[----:B------:R-:W-:Y:S01]  /*14c20*/  IMAD.MOV.U32 R43, RZ, RZ, R42 ;  /* 0x000000ffff2b7224 */ /* 0x000fe200078e002a */
[----:B------:R0:W-:Y:S04]  /*14c30*/  STL [R1+0x5cc], R11 ;  /* 0x0005cc0b01007387 */ /* 0x0001e80000100800 */
[----:B------:R1:W-:Y:S01]  /*14c40*/  STL [R1+0x5d0], R0 ;  /* 0x0005d00001007387 */ /* 0x0003e20000100800 */
[----:B---3--:R-:W-:-:S02]  /*14c50*/  IMAD.MOV.U32 R41, RZ, RZ, R40 ;  /* 0x000000ffff297224 */ /* 0x008fc400078e0028 */
[----:B------:R-:W-:Y:S02]  /*14c60*/  IMAD.MOV.U32 R40, RZ, RZ, R38 ;  /* 0x000000ffff287224 */ /* 0x000fe400078e0026 */
[----:B------:R-:W-:Y:S02]  /*14c70*/  IMAD.MOV.U32 R38, RZ, RZ, R30 ;  /* 0x000000ffff267224 */ /* 0x000fe400078e001e */
[----:B------:R-:W-:Y:S01]  /*14c80*/  IMAD.MOV.U32 R42, RZ, RZ, R41 ;  /* 0x000000ffff2a7224 */ /* 0x000fe200078e0029 */
[----:B------:R-:W3:Y:S01]  /*14c90*/  LDL.LU R30, [R1+0x7d0] ;  /* 0x0007d000011e7983 */ /* 0x000ee20000300800 */
[----:B------:R-:W-:Y:S02]  /*14ca0*/  IMAD.MOV.U32 R41, RZ, RZ, R40 ;  /* 0x000000ffff297224 */ /* 0x000fe400078e0028 */
[----:B------:R-:W-:Y:S01]  /*14cb0*/  IMAD.MOV.U32 R40, RZ, RZ, R38 ;  /* 0x000000ffff287224 */ /* 0x000fe200078e0026 */
[----:B------:R-:W2:Y:S04]  /*14cc0*/  LDL.LU R58, [R1+0x31c] ;  /* 0x00031c00013a7983 */ /* 0x000ea80000300800 */
[----:B------:R-:W2:Y:S01]  /*14cd0*/  LDL.LU R38, [R1+0x350] ;  /* 0x0003500001267983 */ /* 0x000ea20000300800 */
[----:B------:R-:W-:Y:S01]  /*14ce0*/  IABS R9, R49 ;  /* 0x0000003100097213 */ /* 0x000fe20000000000 */
[----:B------:R-:W-:-:S02]  /*14cf0*/  IMAD.MOV.U32 R50, RZ, RZ, R46 ;  /* 0x000000ffff327224 */ /* 0x000fc400078e002e */
[----:B------:R-:W3:Y:S02]  /*14d00*/  LDL.LU R46, [R1+0x320] ;  /* 0x00032000012e7983 */ /* 0x000ee40000300800 */
[----:B------:R-:W-:-:S04]  /*14d10*/  IMAD.HI.U32 R4, R15, R9, RZ ;  /* 0x000000090f047227 */ /* 0x000fc800078e00ff */
[----:B------:R-:W-:-:S04]  /*14d20*/  IMAD.MOV R4, RZ, RZ, -R4 ;  /* 0x000000ffff047224 */ /* 0x000fc800078e0a04 */
[----:B------:R-:W-:-:S05]  /*14d30*/  IMAD R9, R56, R4, R9 ;  /* 0x0000000438097224 */ /* 0x000fca00078e0209 */
[----:B------:R-:W-:Y:S02]  /*14d40*/  ISETP.GT.U32.AND P5, PT, R56, R9, PT ;  /* 0x000000093800720c */ /* 0x000fe40003fa4070 */
[----:B------:R-:W-:-:S11]  /*14d50*/  IABS R8, R48 ;  /* 0x0000003000087213 */ /* 0x000fd60000000000 */
[----:B------:R-:W-:-:S05]  /*14d60*/  @!P5 IMAD.IADD R9, R9, 0x1, -R56 ;  /* 0x000000010909d824 */ /* 0x000fca00078e0a38 */
[----:B------:R-:W-:Y:S01]  /*14d70*/  ISETP.GT.U32.AND P5, PT, R56, R9, PT ;  /* 0x000000093800720c */ /* 0x000fe20003fa4070 */
[----:B------:R-:W-:Y:S01]  /*14d80*/  IMAD.HI.U32 R6, R15, R8, RZ ;  /* 0x000000080f067227 */ /* 0x000fe200078e00ff */
[----:B------:R-:W-:-:S03]  /*14d90*/  ISETP.GE.AND P2, PT, R49, RZ, PT ;  /* 0x000000ff3100720c */ /* 0x000fc60003f46270 */
[----:B------:R-:W-:Y:S02]  /*14da0*/  IMAD.MOV R6, RZ, RZ, -R6 ;  /* 0x000000ffff067224 */ /* 0x000fe400078e0a06 */
[----:B------:R-:W-:Y:S02]  /*14db0*/  IMAD.MOV.U32 R49, RZ, RZ, R44 ;  /* 0x000000ffff317224 */ /* 0x000fe400078e002c */
[----:B------:R-:W-:Y:S01]  /*14dc0*/  IMAD R8, R56, R6, R8 ;  /* 0x0000000638087224 */ /* 0x000fe200078e0208 */
[----:B------:R-:W-:Y:S01]  /*14dd0*/  IABS R6, R45 ;  /* 0x0000002d00067213 */ /* 0x000fe20000000000 */
[----:B------:R-:W-:Y:S02]  /*14de0*/  IMAD.MOV.U32 R44, RZ, RZ, R36 ;  /* 0x000000ffff2c7224 */ /* 0x000fe400078e0024 */
[----:B------:R-:W-:Y:S01]  /*14df0*/  @!P5 IMAD.IADD R9, R9, 0x1, -R56 ;  /* 0x000000010909d824 */ /* 0x000fe200078e0a38 */
[----:B------:R-:W-:Y:S01]  /*14e00*/  ISETP.GE.AND P5, PT, R45, RZ, PT ;  /* 0x000000ff2d00720c */ /* 0x000fe20003fa6270 */
[----:B------:R-:W-:Y:S01]  /*14e10*/  IMAD.MOV.U32 R45, RZ, RZ, R43 ;  /* 0x000000ffff2d7224 */ /* 0x000fe200078e002b */
[----:B------:R-:W-:Y:S01]  /*14e20*/  ISETP.GE.AND P0, PT, R48, RZ, PT ;  /* 0x000000ff3000720c */ /* 0x000fe20003f06270 */
        /* <DEDUP_REMOVED lines=8> */
[C---:B------:R-:W-:Y:S01]  /*14eb0*/  ISETP.GT.U32.AND P6, PT, R56.reuse, R8, PT ;  /* 0x000000083800720c */ /* 0x040fe20003fc4070 */
[----:B------:R-:W-:Y:S01]  /*14ec0*/  IMAD.HI.U32 R4, R15, R7, RZ ;  /* 0x000000070f047227 */ /* 0x000fe200078e00ff */
[----:B------:R-:W-:-:S03]  /*14ed0*/  ISETP.GT.U32.AND P4, PT, R56, R10, PT ;  /* 0x0000000a3800720c */ /* 0x000fc60003f84070 */
[----:B------:R-:W-:Y:S02]  /*14ee0*/  IMAD.MOV R4, RZ, RZ, -R4 ;  /* 0x000000ffff047224 */ /* 0x000fe400078e0a04 */
[----:B0-----:R-:W-:-:S06]  /*14ef0*/  IMAD.HI.U32 R11, R15, R6, RZ ;  /* 0x000000060f0b7227 */ /* 0x001fcc00078e00ff */
[----:B------:R-:W-:Y:S02]  /*14f00*/  @!P6 IMAD.IADD R8, R8, 0x1, -R56 ;  /* 0x000000010808e824 */ /* 0x000fe400078e0a38 */
[----:B------:R-:W-:-:S03]  /*14f10*/  IMAD R7, R56, R4, R7 ;  /* 0x0000000438077224 */ /* 0x000fc600078e0207 */
[----:B------:R-:W-:Y:S01]  /*14f20*/  ISETP.GT.U32.AND P6, PT, R56, R8, PT ;  /* 0x000000083800720c */ /* 0x000fe20003fc4070 */
[----:B--2---:R-:W-:Y:S02]  /*14f30*/  IMAD.MOV.U32 R41, RZ, RZ, R38 ;  /* 0x000000ffff297224 */ /* 0x004fe400078e0026 */
[----:B------:R-:W2:Y:S04]  /*14f40*/  LDL.LU R38, [R1+0x37c] ;  /* 0x00037c0001267983 */ /* 0x000ea80000300800 */
[----:B------:R-:W2:Y:S04]  /*14f50*/  LDL.LU R55, [R1+0x3ac] ;  /* 0x0003ac0001377983 */ /* 0x000ea80000300800 */
[----:B------:R-:W2:Y:S01]  /*14f60*/  LDL.LU R37, [R1+0x34c] ;  /* 0x00034c0001257983 */ /* 0x000ea20000300800 */
[----:B------:R-:W-:Y:S01]  /*14f70*/  @!P4 IMAD.IADD R10, R10, 0x1, -R56 ;  /* 0x000000010a0ac824 */ /* 0x000fe200078e0a38 */
[----:B------:R-:W-:Y:S01]  /*14f80*/  ISETP.GT.U32.AND P4, PT, R56, R7, PT ;  /* 0x000000073800720c */ /* 0x000fe20003f84070 */
[----:B------:R-:W-:Y:S01]  /*14f90*/  IMAD.MOV R11, RZ, RZ, -R11 ;  /* 0x000000ffff0b7224 */ /* 0x000fe200078e0a0b */
[----:B------:R-:W-:-:S02]  /*14fa0*/  IABS R5, R47 ;  /* 0x0000002f00057213 */ /* 0x000fc40000000000 */
[----:B------:R-:W-:Y:S01]  /*14fb0*/  IABS R4, R60 ;  /* 0x0000003c00047213 */ /* 0x000fe20000000000 */
[----:B------:R-:W-:Y:S02]  /*14fc0*/  IMAD R6, R56, R11, R6 ;  /* 0x0000000b38067224 */ /* 0x000fe400078e0206 */
[----:B------:R-:W-:Y:S02]  /*14fd0*/  @!P6 IMAD.IADD R8, R8, 0x1, -R56 ;  /* 0x000000010808e824 */ /* 0x000fe400078e0a38 */
[----:B-1----:R-:W-:Y:S01]  /*14fe0*/  IMAD.HI.U32 R0, R15, R5, RZ ;  /* 0x000000050f007227 */ /* 0x002fe200078e00ff */
[----:B------:R-:W-:-:S03]  /*14ff0*/  ISETP.GT.U32.AND P6, PT, R56, R6, PT ;  /* 0x000000063800720c */ /* 0x000fc60003fc4070 */
[----:B------:R-:W-:-:S04]  /*15000*/  IMAD.HI.U32 R12, R15, R4, RZ ;  /* 0x000000040f0c7227 */ /* 0x000fc800078e00ff */
[----:B------:R-:W-:Y:S02]  /*15010*/  @!P4 IMAD.IADD R7, R7, 0x1, -R56 ;  /* 0x000000010707c824 */ /* 0x000fe400078e0a38 */
[----:B------:R-:W-:Y:S02]  /*15020*/  IMAD.MOV R0, RZ, RZ, -R0 ;  /* 0x000000ffff007224 */ /* 0x000fe400078e0a00 */
[----:B------:R-:W-:Y:S01]  /*15030*/  IMAD.MOV R12, RZ, RZ, -R12 ;  /* 0x000000ffff0c7224 */ /* 0x000fe200078e0a0c */
[C---:B------:R-:W-:Y:S01]  /*15040*/  ISETP.GT.U32.AND P4, PT, R56.reuse, R7, PT ;  /* 0x000000073800720c */ /* 0x040fe20003f84070 */
[C---:B------:R-:W-:Y:S01]  /*15050*/  IMAD R5, R56.reuse, R0, R5 ;  /* 0x0000000038057224 */ /* 0x040fe200078e0205 */
[----:B------:R-:W-:Y:S01]  /*15060*/  IABS R0, R58 ;  /* 0x0000003a00007213 */ /* 0x000fe20000000000 */
[----:B------:R-:W-:Y:S01]  /*15070*/  IMAD R4, R56, R12, R4 ;  /* 0x0000000c38047224 */ /* 0x000fe200078e0204 */
[----:B------:R-:W-:Y:S01]  /*15080*/  IABS R2, R59 ;  /* 0x0000003b00027213 */ /* 0x000fe20000000000 */
[----:B------:R-:W-:-:S02]  /*15090*/  @!P6 IMAD.IADD R6, R6, 0x1, -R56 ;  /* 0x000000010606e824 */ /* 0x000fc400078e0a38 */
[----:B------:R-:W-:Y:S01]  /*150a0*/  IMAD.HI.U32 R14, R15, R0, RZ ;  /* 0x000000000f0e7227 */ /* 0x000fe200078e00ff */
[----:B------:R-:W-:-:S03]  /*150b0*/  ISETP.GT.U32.AND P6, PT, R56, R4, PT ;  /* 0x000000043800720c */ /* 0x000fc60003fc4070 */
[----:B------:R-:W-:-:S04]  /*150c0*/  IMAD.HI.U32 R11, R15, R2, RZ ;  /* 0x000000020f0b7227 */ /* 0x000fc800078e00ff */
[----:B------:R-:W-:Y:S02]  /*150d0*/  IMAD.MOV R14, RZ, RZ, -R14 ;  /* 0x000000ffff0e7224 */ /* 0x000fe400078e0a0e */
[----:B------:R-:W-:Y:S02]  /*150e0*/  IMAD.MOV R11, RZ, RZ, -R11 ;  /* 0x000000ffff0b7224 */ /* 0x000fe400078e0a0b */
[----:B------:R-:W-:Y:S01]  /*150f0*/  @!P4 IMAD.IADD R7, R7, 0x1, -R56 ;  /* 0x000000010707c824 */ /* 0x000fe200078e0a38 */
[C---:B------:R-:W-:Y:S01]  /*15100*/  ISETP.GT.U32.AND P4, PT, R56.reuse, R5, PT ;  /* 0x000000053800720c */ /* 0x040fe20003f84070 */
[C---:B------:R-:W-:Y:S02]  /*15110*/  IMAD R0, R56.reuse, R14, R0 ;  /* 0x0000000e38007224 */ /* 0x040fe400078e0200 */
[----:B------:R-:W-:Y:S01]  /*15120*/  IMAD R2, R56, R11, R2 ;  /* 0x0000000b38027224 */ /* 0x000fe200078e0202 */
[----:B---3--:R-:W-:Y:S01]  /*15130*/  IABS R11, R46 ;  /* 0x0000002e000b7213 */ /* 0x008fe20000000000 */
[----:B------:R-:W-:Y:S01]  /*15140*/  @!P6 IMAD.IADD R4, R4, 0x1, -R56 ;  /* 0x000000010404e824 */ /* 0x000fe200078e0a38 */
[C---:B------:R-:W-:Y:S01]  /*15150*/  ISETP.GT.U32.AND P6, PT, R56.reuse, R0, PT ;  /* 0x000000003800720c */ /* 0x040fe20003fc4070 */
[----:B------:R-:W-:Y:S01]  /*15160*/  @!P3 IMAD.MOV R10, RZ, RZ, -R10 ;  /* 0x000000ffff0ab224 */ /* 0x000fe200078e0a0a */
[----:B------:R-:W-:Y:S01]  /*15170*/  ISETP.GT.U32.AND P3, PT, R56, R6, PT ;  /* 0x000000063800720c */ /* 0x000fe20003f64070 */
[----:B------:R-:W-:Y:S01]  /*15180*/  IMAD.HI.U32 R16, R15, R11, RZ ;  /* 0x0000000b0f107227 */ /* 0x000fe200078e00ff */
[----:B------:R-:W-:-:S03]  /*15190*/  IABS R12, R51 ;  /* 0x00000033000c7213 */ /* 0x000fc60000000000 */
[----:B------:R-:W-:Y:S01]  /*151a0*/  @!P4 IMAD.IADD R5, R5, 0x1, -R56 ;  /* 0x000000010505c824 */ /* 0x000fe200078e0a38 */
[C---:B------:R-:W-:Y:S01]  /*151b0*/  ISETP.GT.U32.AND P4, PT, R56.reuse, R2, PT ;  /* 0x000000023800720c */ /* 0x040fe20003f84070 */
[----:B------:R-:W-:Y:S01]  /*151c0*/  IMAD.MOV R16, RZ, RZ, -R16 ;  /* 0x000000ffff107224 */ /* 0x000fe200078e0a10 */
[----:B------:R-:W-:Y:S01]  /*151d0*/  IABS R14, R49 ;  /* 0x00000031000e7213 */ /* 0x000fe20000000000 */
[----:B------:R-:W-:Y:S02]  /*151e0*/  @!P2 IMAD.MOV R9, RZ, RZ, -R9 ;  /* 0x000000ffff09a224 */ /* 0x000fe400078e0a09 */
[----:B------:R-:W-:Y:S02]  /*151f0*/  IMAD R11, R56, R16, R11 ;  /* 0x00000010380b7224 */ /* 0x000fe400078e020b */
[----:B------:R-:W-:Y:S01]  /*15200*/  @!P6 IMAD.IADD R0, R0, 0x1, -R56 ;  /* 0x000000010000e824 */ /* 0x000fe200078e0a38 */
[----:B------:R-:W-:Y:S01]  /*15210*/  ISETP.GT.U32.AND P2, PT, R56, R5, PT ;  /* 0x000000053800720c */ /* 0x000fe20003f44070 */
[----:B------:R-:W-:Y:S01]  /*15220*/  IMAD.HI.U32 R17, R15, R12, RZ ;  /* 0x0000000c0f117227 */ /* 0x000fe200078e00ff */
[----:B------:R-:W-:-:S02]  /*15230*/  IABS R13, R50 ;  /* 0x00000032000d7213 */ /* 0x000fc40000000000 */
[----:B------:R-:W-:Y:S01]  /*15240*/  ISETP.GT.U32.AND P6, PT, R56, R0, PT ;  /* 0x000000003800720c */ /* 0x000fe20003fc4070 */
[----:B------:R-:W-:Y:S01]  /*15250*/  @!P3 IMAD.IADD R6, R6, 0x1, -R56 ;  /* 0x000000010606b824 */ /* 0x000fe200078e0a38 */
[----:B------:R-:W-:Y:S01]  /*15260*/  ISETP.GT.U32.AND P3, PT, R56, R11, PT ;  /* 0x0000000b3800720c */ /* 0x000fe20003f64070 */
[----:B------:R-:W-:-:S04]  /*15270*/  IMAD.HI.U32 R19, R15, R14, RZ ;  /* 0x0000000e0f137227 */ /* 0x000fc800078e00ff */
[----:B------:R-:W-:Y:S02]  /*15280*/  IMAD.MOV R17, RZ, RZ, -R17 ;  /* 0x000000ffff117224 */ /* 0x000fe400078e0a11 */
[----:B------:R-:W-:Y:S01]  /*15290*/  @!P0 IMAD.MOV R8, RZ, RZ, -R8 ;  /* 0x000000ffff088224 */ /* 0x000fe200078e0a08 */
[----:B------:R-:W-:Y:S01]  /*152a0*/  ISETP.GT.U32.AND P0, PT, R56, R4, PT ;  /* 0x000000043800720c */ /* 0x000fe20003f04070 */
[----:B------:R-:W-:Y:S02]  /*152b0*/  @!P4 IMAD.IADD R2, R2, 0x1, -R56 ;  /* 0x000000010202c824 */ /* 0x000fe400078e0a38 */
[----:B------:R-:W-:Y:S01]  /*152c0*/  IMAD.MOV R19, RZ, RZ, -R19 ;  /* 0x000000ffff137224 */ /* 0x000fe200078e0a13 */
[----:B------:R-:W-:Y:S01]  /*152d0*/  STL [R1+0x5bc], R10 ;  /* 0x0005bc0a01007387 */ /* 0x000fe20000100800 */
[----:B------:R-:W-:-:S03]  /*152e0*/  IMAD.HI.U32 R18, R15, R13, RZ ;  /* 0x0000000d0f127227 */ /* 0x000fc600078e00ff */
[----:B------:R-:W-:Y:S01]  /*152f0*/  STL [R1+0x5b4], R9 ;  /* 0x0005b40901007387 */ /* 0x000fe20000100800 */
[C---:B------:R-:W-:Y:S02]  /*15300*/  IMAD R12, R56.reuse, R17, R12 ;  /* 0x00000011380c7224 */ /* 0x040fe400078e020c */
[----:B------:R-:W-:Y:S01]  /*15310*/  @!P1 IMAD.MOV R7, RZ, RZ, -R7 ;  /* 0x000000ffff079224 */ /* 0x000fe200078e0a07 */
[----:B------:R0:W-:Y:S01]  /*15320*/  STL [R1+0x5b0], R8 ;  /* 0x0005b00801007387 */ /* 0x0001e20000100800 */
[C---:B------:R-:W-:Y:S01]  /*15330*/  IMAD R14, R56.reuse, R19, R14 ;  /* 0x00000013380e7224 */ /* 0x040fe200078e020e */
[C---:B------:R-:W-:Y:S01]  /*15340*/  ISETP.GT.U32.AND P1, PT, R56.reuse, R2, PT ;  /* 0x000000023800720c */ /* 0x040fe20003f24070 */
[----:B------:R-:W-:Y:S02]  /*15350*/  IMAD.MOV R18, RZ, RZ, -R18 ;  /* 0x000000ffff127224 */ /* 0x000fe400078e0a12 */
[--C-:B------:R-:W-:Y:S01]  /*15360*/  @!P2 IMAD.IADD R5, R5, 0x1, -R56.reuse ;  /* 0x000000010505a824 */ /* 0x100fe200078e0a38 */
[----:B------:R-:W-:Y:S01]  /*15370*/  ISETP.GT.U32.AND P2, PT, R56, R12, PT ;  /* 0x0000000c3800720c */ /* 0x000fe20003f44070 */
[--C-:B------:R-:W-:Y:S01]  /*15380*/  @!P6 IMAD.IADD R0, R0, 0x1, -R56.reuse ;  /* 0x000000010000e824 */ /* 0x100fe200078e0a38 */
[----:B0-----:R-:W-:Y:S01]  /*15390*/  IABS R8, R48 ;  /* 0x0000003000087213 */ /* 0x001fe20000000000 */
[----:B------:R-:W-:Y:S01]  /*153a0*/  @!P3 IMAD.IADD R11, R11, 0x1, -R56 ;  /* 0x000000010b0bb824 */ /* 0x000fe200078e0a38 */
[C---:B------:R-:W-:Y:S01]  /*153b0*/  ISETP.GT.U32.AND P6, PT, R56.reuse, R14, PT ;  /* 0x0000000e3800720c */ /* 0x040fe20003fc4070 */
[----:B------:R-:W-:Y:S01]  /*153c0*/  IMAD R13, R56, R18, R13 ;  /* 0x00000012380d7224 */ /* 0x000fe200078e020d */
[----:B------:R-:W-:Y:S01]  /*153d0*/  ISETP.GE.AND P3, PT, R59, RZ, PT ;  /* 0x000000ff3b00720c */ /* 0x000fe20003f66270 */
[----:B------:R-:W-:-:S04]  /*153e0*/  IMAD.HI.U32 R10, R15, R8, RZ ;  /* 0x000000080f0a7227 */ /* 0x000fc800078e00ff */
[----:B------:R-:W-:Y:S01]  /*153f0*/  @!P0 IMAD.IADD R4, R4, 0x1, -R56 ;  /* 0x0000000104048824 */ /* 0x000fe200078e0a38 */
[----:B------:R-:W-:Y:S01]  /*15400*/  ISETP.GT.U32.AND P0, PT, R56, R13, PT ;  /* 0x0000000d3800720c */ /* 0x000fe20003f04070 */
[----:B------:R-:W-:Y:S01]  /*15410*/  IMAD.MOV R10, RZ, RZ, -R10 ;  /* 0x000000ffff0a7224 */ /* 0x000fe200078e0a0a */
[----:B------:R-:W-:Y:S01]  /*15420*/  ISETP.GE.AND P4, PT, R47, RZ, PT ;  /* 0x000000ff2f00720c */ /* 0x000fe20003f86270 */
[----:B------:R-:W-:Y:S01]  /*15430*/  @!P1 IMAD.IADD R2, R2, 0x1, -R56 ;  /* 0x0000000102029824 */ /* 0x000fe200078e0a38 */
[----:B------:R-:W-:Y:S01]  /*15440*/  ISETP.GE.AND P1, PT, R60, RZ, PT ;  /* 0x000000ff3c00720c */ /* 0x000fe20003f26270 */
[----:B------:R-:W-:Y:S02]  /*15450*/  IMAD R8, R56, R10, R8 ;  /* 0x0000000a38087224 */ /* 0x000fe400078e0208 */
[--C-:B------:R-:W-:Y:S01]  /*15460*/  @!P2 IMAD.IADD R12, R12, 0x1, -R56.reuse ;  /* 0x000000010c0ca824 */ /* 0x100fe200078e0a38 */
[----:B------:R-:W-:Y:S01]  /*15470*/  ISETP.GE.AND P2, PT, R58, RZ, PT ;  /* 0x000000ff3a00720c */ /* 0x000fe20003f46270 */
[----:B------:R-:W-:Y:S01]  /*15480*/  @!P6 IMAD.IADD R14, R14, 0x1, -R56 ;  /* 0x000000010e0ee824 */ /* 0x000fe200078e0a38 */
[C---:B------:R-:W-:Y:S01]  /*15490*/  ISETP.GT.U32.AND P6, PT, R56.reuse, R11, PT ;  /* 0x0000000b3800720c */ /* 0x040fe20003fc4070 */
[----:B------:R-:W-:Y:S01]  /*154a0*/  @!P3 IMAD.MOV R2, RZ, RZ, -R2 ;  /* 0x000000ffff02b224 */ /* 0x000fe200078e0a02 */
[----:B------:R-:W-:Y:S01]  /*154b0*/  ISETP.GT.U32.AND P3, PT, R56, R8, PT ;  /* 0x000000083800720c */ /* 0x000fe20003f64070 */
[----:B------:R-:W-:-:S02]  /*154c0*/  IMAD.MOV.U32 R47, RZ, RZ, R44 ;  /* 0x000000ffff2f7224 */ /* 0x000fc400078e002c */
[----:B------:R-:W-:Y:S01]  /*154d0*/  @!P0 IMAD.IADD R13, R13, 0x1, -R56 ;  /* 0x000000010d0d8824 */ /* 0x000fe200078e0a38 */
[----:B------:R-:W-:Y:S01]  /*154e0*/  ISETP.GE.AND P0, PT, R46, RZ, PT ;  /* 0x000000ff2e00720c */ /* 0x000fe20003f06270 */
[----:B------:R-:W-:Y:S01]  /*154f0*/  @!P5 IMAD.MOV R6, RZ, RZ, -R6 ;  /* 0x000000ffff06d224 */ /* 0x000fe200078e0a06 */
[----:B------:R-:W-:Y:S01]  /*15500*/  ISETP.GT.U32.AND P5, PT, R56, R14, PT ;  /* 0x0000000e3800720c */ /* 0x000fe20003fa4070 */
[----:B------:R-:W-:Y:S01]  /*15510*/  @!P4 IMAD.MOV R5, RZ, RZ, -R5 ;  /* 0x000000ffff05c224 */ /* 0x000fe200078e0a05 */
[----:B------:R0:W-:Y:S01]  /*15520*/  STL [R1+0x5ac], R7 ;  /* 0x0005ac0701007387 */ /* 0x0001e20000100800 */
[----:B------:R-:W-:Y:S02]  /*15530*/  @!P1 IMAD.MOV R4, RZ, RZ, -R4 ;  /* 0x000000ffff049224 */ /* 0x000fe400078e0a04 */
[----:B------:R-:W-:Y:S02]  /*15540*/  @!P2 IMAD.MOV R0, RZ, RZ, -R0 ;  /* 0x000000ffff00a224 */ /* 0x000fe400078e0a00 */
[----:B------:R-:W-:-:S02]  /*15550*/  @!P6 IMAD.IADD R11, R11, 0x1, -R56 ;  /* 0x000000010b0be824 */ /* 0x000fc400078e0a38 */
[--C-:B------:R-:W-:Y:S01]  /*15560*/  @!P3 IMAD.IADD R8, R8, 0x1, -R56.reuse ;  /* 0x000000010808b824 */ /* 0x100fe200078e0a38 */
[----:B------:R-:W-:Y:S02]  /*15570*/  ISETP.GE.AND P3, PT, R45, RZ, PT ;  /* 0x000000ff2d00720c */ /* 0x000fe40003f66270 */
[----:B0-----:R-:W-:Y:S01]  /*15580*/  IABS R7, R45 ;  /* 0x0000002d00077213 */ /* 0x001fe20000000000 */
[----:B------:R-:W-:Y:S01]  /*15590*/  @!P5 IMAD.IADD R14, R14, 0x1, -R56 ;  /* 0x000000010e0ed824 */ /* 0x000fe200078e0a38 */
[----:B------:R-:W-:Y:S01]  /*155a0*/  ISETP.GE.AND P5, PT, R48, RZ, PT ;  /* 0x000000ff3000720c */ /* 0x000fe20003fa6270 */
        /* <DEDUP_REMOVED lines=8> */
[----:B------:R-:W3:Y:S01]  /*15630*/  LDL.LU R55, [R1+0x940] ;  /* 0x0009400001377983 */ /* 0x000ee20000300800 */
[----:B------:R-:W-:-:S03]  /*15640*/  IMAD.MOV.U32 R45, RZ, RZ, R44 ;  /* 0x000000ffff2d7224 */ /* 0x000fc600078e002c */
[----:B------:R-:W-:Y:S01]  /*15650*/  STL [R1+0x5a4], R6 ;  /* 0x0005a40601007387 */ /* 0x000fe20000100800 */
[----:B------:R-:W-:-:S03]  /*15660*/  IMAD.MOV.U32 R44, RZ, RZ, R43 ;  /* 0x000000ffff2c7224 */ /* 0x000fc600078e002b */
[----:B------:R-:W-:Y:S01]  /*15670*/  STL [R1+0x5a0], R5 ;  /* 0x0005a00501007387 */ /* 0x000fe20000100800 */
[----:B------:R-:W-:-:S03]  /*15680*/  IMAD.MOV.U32 R43, RZ, RZ, R42 ;  /* 0x000000ffff2b7224 */ /* 0x000fc600078e002a */
[----:B------:R-:W-:Y:S01]  /*15690*/  STL [R1+0x59c], R4 ;  /* 0x00059c0401007387 */ /* 0x000fe20000100800 */
[----:B------:R-:W-:-:S03]  /*156a0*/  IMAD.MOV.U32 R42, RZ, RZ, R41 ;  /* 0x000000ffff2a7224 */ /* 0x000fc600078e0029 */
[----:B------:R-:W-:Y:S01]  /*156b0*/  STL [R1+0x598], R2 ;  /* 0x0005980201007387 */ /* 0x000fe20000100800 */
[----:B------:R-:W-:-:S03]  /*156c0*/  IMAD.MOV.U32 R41, RZ, RZ, R40 ;  /* 0x000000ffff297224 */ /* 0x000fc600078e0028 */
[----:B------:R0:W-:Y:S01]  /*156d0*/  STL [R1+0x594], R0 ;  /* 0x0005940001007387 */ /* 0x0001e20000100800 */
[----:B------:R-:W-:Y:S02]  /*156e0*/  IMAD.MOV.U32 R40, RZ, RZ, R24 ;  /* 0x000000ffff287224 */ /* 0x000fe400078e0018 */
[----:B------:R-:W-:Y:S02]  /*156f0*/  IMAD.MOV.U32 R48, RZ, RZ, R44 ;  /* 0x000000ffff307224 */ /* 0x000fe400078e002c */
[----:B------:R-:W-:Y:S02]  /*15700*/  IMAD.MOV.U32 R44, RZ, RZ, R43 ;  /* 0x000000ffff2c7224 */ /* 0x000fe400078e002b */
[----:B0-----:R-:W-:Y:S02]  /*15710*/  IMAD.MOV.U32 R0, RZ, RZ, R11 ;  /* 0x000000ffff007224 */ /* 0x001fe400078e000b */
[----:B------:R-:W-:Y:S02]  /*15720*/  IMAD.MOV.U32 R43, RZ, RZ, R42 ;  /* 0x000000ffff2b7224 */ /* 0x000fe400078e002a */
[----:B------:R-:W-:-:S02]  /*15730*/  @!P0 IMAD.MOV R0, RZ, RZ, -R0 ;  /* 0x000000ffff008224 */ /* 0x000fc400078e0a00 */
[----:B------:R-:W-:Y:S02]  /*15740*/  IMAD.MOV.U32 R24, RZ, RZ, R27 ;  /* 0x000000ffff187224 */ /* 0x000fe400078e001b */
[----:B------:R-:W-:Y:S02]  /*15750*/  IMAD.MOV.U32 R42, RZ, RZ, R41 ;  /* 0x000000ffff2a7224 */ /* 0x000fe400078e0029 */
        /* <DEDUP_REMOVED lines=14> */
[----:B------:R-:W-:-:S04]  /*15840*/  IMAD.MOV.U32 R4, RZ, RZ, R12 ;  /* 0x000000ffff047224 */ /* 0x000fc800078e000c */
[----:B------:R-:W-:Y:S02]  /*15850*/  @!P2 IMAD.MOV R4, RZ, RZ, -R4 ;  /* 0x000000ffff04a224 */ /* 0x000fe400078e0a04 */
[----:B------:R-:W-:-:S03]  /*15860*/  IMAD.MOV.U32 R6, RZ, RZ, R13 ;  /* 0x000000ffff067224 */ /* 0x000fc600078e000d */
[----:B------:R0:W-:Y:S01]  /*15870*/  STL [R1+0x58c], R4 ;  /* 0x00058c0401007387 */ /* 0x0001e20000100800 */
[----:B------:R-:W-:Y:S01]  /*15880*/  @!P4 IMAD.MOV R6, RZ, RZ, -R6 ;  /* 0x000000ffff06c224 */ /* 0x000fe200078e0a06 */
[----:B------:R-:W-:Y:S01]  /*15890*/  IABS R5, R46 ;  /* 0x0000002e00057213 */ /* 0x000fe20000000000 */
[----:B------:R-:W-:Y:S02]  /*158a0*/  IMAD.MOV.U32 R50, RZ, RZ, R44 ;  /* 0x000000ffff327224 */ /* 0x000fe400078e002c */
[----:B0-----:R-:W-:-:S04]  /*158b0*/  IMAD.MOV.U32 R4, RZ, RZ, R14 ;  /* 0x000000ffff047224 */ /* 0x001fc800078e000e */
[----:B------:R-:W-:Y:S01]  /*158c0*/  @!P1 IMAD.MOV R4, RZ, RZ, -R4 ;  /* 0x000000ffff049224 */ /* 0x000fe200078e0a04 */
[----:B------:R-:W-:Y:S01]  /*158d0*/  ISETP.GE.AND P1, PT, R46, RZ, PT ;  /* 0x000000ff2e00720c */ /* 0x000fe20003f26270 */
        /* <DEDUP_REMOVED lines=9> */
[----:B------:R-:W3:Y:S01]  /*15970*/  LDL.LU R35, [R1+0x3cc] ;  /* 0x0003cc0001237983 */ /* 0x000ee20000300800 */
[----:B--2---:R-:W-:Y:S02]  /*15980*/  IMAD.MOV.U32 R40, RZ, RZ, R38 ;  /* 0x000000ffff287224 */ /* 0x004fe400078e0026 */
[----:B------:R-:W-:Y:S02]  /*15990*/  IMAD.MOV.U32 R38, RZ, RZ, R36 ;  /* 0x000000ffff267224 */ /* 0x000fe400078e0024 */
[----:B------:R-:W-:Y:S02]  /*159a0*/  IMAD.MOV.U32 R36, RZ, RZ, R34 ;  /* 0x000000ffff247224 */ /* 0x000fe400078e0022 */
[----:B------:R-:W2:Y:S01]  /*159b0*/  LDL.LU R34, [R1+0x3b0] ;  /* 0x0003b00001227983 */ /* 0x000ea20000300800 */
[----:B------:R-:W-:-:S04]  /*159c0*/  IMAD.HI.U32 R9, R15, R7, RZ ;  /* 0x000000070f097227 */ /* 0x000fc800078e00ff */
[----:B------:R-:W-:Y:S01]  /*159d0*/  IMAD.MOV R9, RZ, RZ, -R9 ;  /* 0x000000ffff097224 */ /* 0x000fe200078e0a09 */
[----:B------:R-:W-:-:S03]  /*159e0*/  ISETP.GT.U32.AND P0, PT, R56, R8, PT ;  /* 0x000000083800720c */ /* 0x000fc60003f04070 */
[----:B------:R-:W-:Y:S01]  /*159f0*/  IMAD R7, R56, R9, R7 ;  /* 0x0000000938077224 */ /* 0x000fe200078e0207 */
[----:B------:R-:W-:-:S05]  /*15a00*/  IABS R9, R47 ;  /* 0x0000002f00097213 */ /* 0x000fca0000000000 */
[----:B------:R-:W-:-:S04]  /*15a10*/  IMAD.HI.U32 R2, R15, R9, RZ ;  /* 0x000000090f027227 */ /* 0x000fc800078e00ff */
[----:B------:R-:W-:Y:S02]  /*15a20*/  IMAD.MOV R2, RZ, RZ, -R2 ;  /* 0x000000ffff027224 */ /* 0x000fe400078e0a02 */
[----:B------:R-:W-:Y:S01]  /*15a30*/  @!P0 IMAD.IADD R8, R8, 0x1, -R56 ;  /* 0x0000000108088824 */ /* 0x000fe200078e0a38 */
[----:B------:R-:W-:Y:S01]  /*15a40*/  ISETP.GE.AND P0, PT, R46, RZ, PT ;  /* 0x000000ff2e00720c */ /* 0x000fe20003f06270 */
[----:B------:R-:W-:Y:S01]  /*15a50*/  IMAD R2, R56, R2, R9 ;  /* 0x0000000238027224 */ /* 0x000fe200078e0209 */
[----:B------:R-:W-:Y:S01]  /*15a60*/  IABS R9, R46 ;  /* 0x0000002e00097213 */ /* 0x000fe20000000000 */
        /* <DEDUP_REMOVED lines=9> */
[----:B---3--:R-:W-:Y:S02]  /*15b00*/  IMAD.MOV.U32 R36, RZ, RZ, R35 ;  /* 0x000000ffff247224 */ /* 0x008fe400078e0023 */
[----:B--2---:R-:W-:Y:S02]  /*15b10*/  IMAD.MOV.U32 R35, RZ, RZ, R34 ;  /* 0x000000ffff237224 */ /* 0x004fe400078e0022 */
[----:B------:R-:W-:Y:S02]  /*15b20*/  IMAD.MOV.U32 R34, RZ, RZ, R33 ;  /* 0x000000ffff227224 */ /* 0x000fe400078e0021 */
[----:B------:R-:W2:Y:S01]  /*15b30*/  LDL.LU R33, [R1+0x400] ;  /* 0x0004000001217983 */ /* 0x000ea20000300800 */
[----:B------:R-:W-:Y:S01]  /*15b40*/  ISETP.GT.U32.AND P6, PT, R56, R7, PT ;  /* 0x000000073800720c */ /* 0x000fe20003fc4070 */
[----:B------:R-:W-:Y:S02]  /*15b50*/  IMAD.MOV.U32 R49, RZ, RZ, R44 ;  /* 0x000000ffff317224 */ /* 0x000fe400078e002c */
[----:B------:R-:W-:-:S10]  /*15b60*/  IMAD.MOV.U32 R44, RZ, RZ, R43 ;  /* 0x000000ffff2c7224 */ /* 0x000fd400078e002b */
[----:B------:R-:W-:-:S05]  /*15b70*/  @!P6 IMAD.IADD R7, R7, 0x1, -R56 ;  /* 0x000000010707e824 */ /* 0x000fca00078e0a38 */
[----:B------:R-:W-:Y:S01]  /*15b80*/  ISETP.GT.U32.AND P2, PT, R56, R7, PT ;  /* 0x000000073800720c */ /* 0x000fe20003f44070 */
[----:B------:R-:W-:Y:S02]  /*15b90*/  IMAD.MOV.U32 R43, RZ, RZ, R42 ;  /* 0x000000ffff2b7224 */ /* 0x000fe400078e002a */
[----:B------:R-:W-:Y:S02]  /*15ba0*/  IMAD.MOV.U32 R42, RZ, RZ, R41 ;  /* 0x000000ffff2a7224 */ /* 0x000fe400078e0029 */
[----:B------:R-:W-:Y:S02]  /*15bb0*/  IMAD.MOV.U32 R41, RZ, RZ, R40 ;  /* 0x000000ffff297224 */ /* 0x000fe400078e0028 */
[----:B0-----:R-:W-:Y:S02]  /*15bc0*/  IMAD.MOV.U32 R6, RZ, RZ, R8 ;  /* 0x000000ffff067224 */ /* 0x001fe400078e0008 */
[----:B------:R-:W-:Y:S02]  /*15bd0*/  IMAD.MOV.U32 R40, RZ, RZ, R39 ;  /* 0x000000ffff287224 */ /* 0x000fe400078e0027 */
[----:B------:R-:W-:-:S02]  /*15be0*/  IMAD.MOV.U32 R39, RZ, RZ, R38 ;  /* 0x000000ffff277224 */ /* 0x000fc400078e0026 */
[----:B------:R-:W-:Y:S02]  /*15bf0*/  IMAD.MOV.U32 R38, RZ, RZ, R37 ;  /* 0x000000ffff267224 */ /* 0x000fe400078e0025 */
[----:B------:R-:W-:Y:S02]  /*15c00*/  IMAD.MOV.U32 R37, RZ, RZ, R36 ;  /* 0x000000ffff257224 */ /* 0x000fe400078e0024 */
[----:B------:R-:W-:Y:S02]  /*15c10*/  IMAD.MOV.U32 R36, RZ, RZ, R35 ;  /* 0x000000ffff247224 */ /* 0x000fe400078e0023 */
[----:B------:R-:W-:Y:S02]  /*15c20*/  @!P5 IMAD.MOV R6, RZ, RZ, -R6 ;  /* 0x000000ffff06d224 */ /* 0x000fe400078e0a06 */
[----:B------:R-:W-:Y:S02]  /*15c30*/  IMAD.MOV.U32 R35, RZ, RZ, R34 ;  /* 0x000000ffff237224 */ /* 0x000fe400078e0022 */
[----:B------:R-:W-:-:S02]  /*15c40*/  @!P2 IMAD.IADD R7, R7, 0x1, -R56 ;  /* 0x000000010707a824 */ /* 0x000fc400078e0a38 */
[----:B------:R-:W-:-:S04]  /*15c50*/  IMAD.HI.U32 R0, R15, R5, RZ ;  /* 0x000000050f007227 */ /* 0x000fc800078e00ff */
[----:B------:R-:W-:Y:S01]  /*15c60*/  IMAD.MOV R0, RZ, RZ, -R0 ;  /* 0x000000ffff007224 */ /* 0x000fe200078e0a00 */
[----:B------:R-:W-:Y:S01]  /*15c70*/  ISETP.GE.AND P4, PT, R47, RZ, PT ;  /* 0x000000ff2f00720c */ /* 0x000fe20003f86270 */
[----:B------:R-:W-:Y:S01]  /*15c80*/  IMAD.MOV.U32 R47, RZ, RZ, R43 ;  /* 0x000000ffff2f7224 */ /* 0x000fe200078e002b */
[----:B------:R-:W-:Y:S01]  /*15c90*/  IABS R11, R45 ;  /* 0x0000002d000b7213 */ /* 0x000fe20000000000 */
[----:B------:R-:W-:Y:S01]  /*15ca0*/  IMAD R5, R56, R0, R5 ;  /* 0x0000000038057224 */ /* 0x000fe200078e0205 */
[----:B------:R-:W-:Y:S01]  /*15cb0*/  ISETP.GE.AND P2, PT, R46, RZ, PT ;  /* 0x000000ff2e00720c */ /* 0x000fe20003f46270 */
[----:B------:R-:W-:Y:S01]  /*15cc0*/  IMAD.MOV.U32 R43, RZ, RZ, R40 ;  /* 0x000000ffff2b7224 */ /* 0x000fe200078e0028 */
[----:B------:R-:W-:Y:S01]  /*15cd0*/  IABS R0, R46 ;  /* 0x0000002e00007213 */ /* 0x000fe20000000000 */
[----:B------:R-:W-:Y:S02]  /*15ce0*/  IMAD.MOV.U32 R46, RZ, RZ, R41 ;  /* 0x000000ffff2e7224 */ /* 0x000fe400078e0029 */
[----:B------:R-:W-:-:S02]  /*15cf0*/  IMAD.MOV.U32 R59, RZ, RZ, R42 ;  /* 0x000000ffff3b7224 */ /* 0x000fc400078e002a */
[----:B------:R-:W-:Y:S02]  /*15d00*/  IMAD.MOV.U32 R41, RZ, RZ, R38 ;  /* 0x000000ffff297224 */ /* 0x000fe400078e0026 */
[----:B------:R-:W-:Y:S02]  /*15d10*/  IMAD.MOV.U32 R40, RZ, RZ, R26 ;  /* 0x000000ffff287224 */ /* 0x000fe400078e001a */
[----:B------:R-:W-:Y:S02]  /*15d20*/  IMAD.MOV.U32 R42, RZ, RZ, R39 ;  /* 0x000000ffff2a7224 */ /* 0x000fe400078e0027 */
[----:B------:R-:W-:Y:S02]  /*15d30*/  IMAD.MOV.U32 R38, RZ, RZ, R21 ;  /* 0x000000ffff267224 */ /* 0x000fe400078e0015 */
[----:B------:R-:W-:Y:S02]  /*15d40*/  IMAD.MOV.U32 R39, RZ, RZ, R36 ;  /* 0x000000ffff277224 */ /* 0x000fe400078e0024 */
[----:B------:R-:W-:Y:S01]  /*15d50*/  IMAD.MOV.U32 R21, RZ, RZ, R57 ;  /* 0x000000ffff157224 */ /* 0x000fe200078e0039 */
[----:B------:R-:W-:Y:S01]  /*15d60*/  ISETP.GT.U32.AND P6, PT, R56, R2, PT ;  /* 0x000000023800720c */ /* 0x000fe20003fc4070 */
[----:B--2---:R-:W-:-:S02]  /*15d70*/  IMAD.MOV.U32 R34, RZ, RZ, R33 ;  /* 0x000000ffff227224 */ /* 0x004fc400078e0021 */
[----:B------:R-:W-:Y:S02]  /*15d80*/  IMAD.MOV.U32 R33, RZ, RZ, R28 ;  /* 0x000000ffff217224 */ /* 0x000fe400078e001c */
[----:B------:R-:W2:Y:S04]  /*15d90*/  LDL.LU R28, [R1+0x410] ;  /* 0x00041000011c7983 */ /* 0x000ea80000300800 */
[----:B------:R0:W-:Y:S02]  /*15da0*/  STL [R1+0x574], R6 ;  /* 0x0005740601007387 */ /* 0x0001e40000100800 */
[----:B0-----:R-:W-:-:S04]  /*15db0*/  IMAD.MOV.U32 R6, RZ, RZ, R7 ;  /* 0x000000ffff067224 */ /* 0x001fc800078e0007 */
[----:B------:R-:W-:Y:S01]  /*15dc0*/  @!P3 IMAD.MOV R6, RZ, RZ, -R6 ;  /* 0x000000ffff06b224 */ /* 0x000fe200078e0a06 */
[----:B------:R-:W-:Y:S01]  /*15dd0*/  ISETP.GE.AND P3, PT, R45, RZ, PT ;  /* 0x000000ff2d00720c */ /* 0x000fe20003f66270 */
[----:B------:R-:W-:Y:S02]  /*15de0*/  IMAD.MOV.U32 R45, RZ, RZ, R44 ;  /* 0x000000ffff2d7224 */ /* 0x000fe400078e002c */
[----:B------:R-:W-:Y:S01]  /*15df0*/  IMAD.MOV.U32 R44, RZ, RZ, R33 ;  /* 0x000000ffff2c7224 */ /* 0x000fe200078e0021 */
[----:B------:R0:W-:Y:S01]  /*15e00*/  STL [R1+0x584], R6 ;  /* 0x0005840601007387 */ /* 0x0001e20000100800 */
[----:B------:R-:W-:Y:S02]  /*15e10*/  IMAD.MOV.U32 R33, RZ, RZ, R27 ;  /* 0x000000ffff217224 */ /* 0x000fe400078e001b */
[----:B------:R-:W-:Y:S01]  /*15e20*/  IMAD.MOV.U32 R27, RZ, RZ, R54 ;  /* 0x000000ffff1b7224 */ /* 0x000fe200078e0036 */
[----:B------:R-:W3:Y:S01]  /*15e30*/  LDL.LU R26, [R1+0x3e8] ;  /* 0x0003e800011a7983 */ /* 0x000ee20000300800 */
[----:B------:R-:W-:-:S03]  /*15e40*/  IMAD.MOV.U32 R36, RZ, RZ, R34 ;  /* 0x000000ffff247224 */ /* 0x000fc600078e0022 */
[----:B------:R-:W2:Y:S04]  /*15e50*/  LDL.LU R54, [R1+0x470] ;  /* 0x0004700001367983 */ /* 0x000ea80000300800 */
[----:B------:R-:W2:Y:S04]  /*15e60*/  LDL.LU R57, [R1+0x47c] ;  /* 0x00047c0001397983 */ /* 0x000ea80000300800 */
[----:B------:R-:W2:Y:S01]  /*15e70*/  LDL.LU R34, [R1+0x3bc] ;  /* 0x0003bc0001227983 */ /* 0x000ea20000300800 */
[----:B------:R-:W-:Y:S01]  /*15e80*/  ISETP.GT.U32.AND P5, PT, R56, R5, PT ;  /* 0x000000053800720c */ /* 0x000fe20003fa4070 */
[----:B------:R-:W-:-:S02]  /*15e90*/  @!P6 IMAD.IADD R2, R2, 0x1, -R56 ;  /* 0x000000010202e824 */ /* 0x000fc400078e0a38 */
[----:B------:R-:W-:-:S03]  /*15ea0*/  IMAD.HI.U32 R4, R15, R9, RZ ;  /* 0x000000090f047227 */ /* 0x000fc600078e00ff */
[----:B------:R-:W-:Y:S01]  /*15eb0*/  ISETP.GT.U32.AND P6, PT, R56, R2, PT ;  /* 0x000000023800720c */ /* 0x000fe20003fc4070 */
[----:B------:R-:W-:-:S06]  /*15ec0*/  IMAD.MOV R4, RZ, RZ, -R4 ;  /* 0x000000ffff047224 */ /* 0x000fcc00078e0a04 */
[----:B------:R-:W-:Y:S02]  /*15ed0*/  @!P5 IMAD.IADD R5, R5, 0x1, -R56 ;  /* 0x000000010505d824 */ /* 0x000fe400078e0a38 */
[C---:B------:R-:W-:Y:S02]  /*15ee0*/  IMAD R9, R56.reuse, R4, R9 ;  /* 0x0000000438097224 */ /* 0x040fe400078e0209 */
[----:B0-----:R-:W-:Y:S01]  /*15ef0*/  IMAD.HI.U32 R6, R15, R0, RZ ;  /* 0x000000000f067227 */ /* 0x001fe200078e00ff */
[----:B------:R-:W-:-:S03]  /*15f00*/  ISETP.GT.U32.AND P5, PT, R56, R5, PT ;  /* 0x000000053800720c */ /* 0x000fc60003fa4070 */
[----:B------:R-:W-:Y:S01]  /*15f10*/  @!P6 IMAD.IADD R2, R2, 0x1, -R56 ;  /* 0x000000010202e824 */ /* 0x000fe200078e0a38 */
[----:B------:R-:W-:Y:S01]  /*15f20*/  ISETP.GT.U32.AND P6, PT, R56, R9, PT ;  /* 0x000000093800720c */ /* 0x000fe20003fc4070 */
[----:B------:R-:W-:Y:S02]  /*15f30*/  IMAD.MOV R6, RZ, RZ, -R6 ;  /* 0x000000ffff067224 */ /* 0x000fe400078e0a06 */
[----:B------:R-:W-:-:S04]  /*15f40*/  IMAD.HI.U32 R12, R15, R11, RZ ;  /* 0x0000000b0f0c7227 */ /* 0x000fc800078e00ff */
[C---:B------:R-:W-:Y:S02]  /*15f50*/  IMAD R0, R56.reuse, R6, R0 ;  /* 0x0000000638007224 */ /* 0x040fe400078e0200 */
        /* <DEDUP_REMOVED lines=14> */
[----:B------:R0:W-:Y:S04]  /*16040*/  STL [R1+0x580], R13 ;  /* 0x0005800d01007387 */ /* 0x0001e80000100800 */
[----:B------:R-:W3:Y:S01]  /*16050*/  LDL.LU R58, [R1+0x388] ;  /* 0x00038800013a7983 */ /* 0x000ee20000300800 */
[----:B------:R-:W-:Y:S01]  /*16060*/  @!P4 IMAD.IADD R11, R11, 0x1, -R56 ;  /* 0x000000010b0bc824 */ /* 0x000fe200078e0a38 */
[----:B------:R-:W-:Y:S01]  /*16070*/  ISETP.GT.U32.AND P4, PT, R56, R0, PT ;  /* 0x000000003800720c */ /* 0x000fe20003f84070 */
[----:B------:R-:W-:Y:S01]  /*16080*/  IMAD.HI.U32 R2, R15, R7, RZ ;  /* 0x000000070f027227 */ /* 0x000fe200078e00ff */
[----:B------:R-:W-:-:S03]  /*16090*/  IABS R10, R48 ;  /* 0x00000030000a7213 */ /* 0x000fc60000000000 */
[----:B------:R-:W-:Y:S01]  /*160a0*/  @!P6 IMAD.IADD R9, R9, 0x1, -R56 ;  /* 0x000000010909e824 */ /* 0x000fe200078e0a38 */
[----:B------:R-:W-:Y:S01]  /*160b0*/  ISETP.GE.AND P6, PT, R48, RZ, PT ;  /* 0x000000ff3000720c */ /* 0x000fe20003fc6270 */
[----:B------:R-:W-:Y:S01]  /*160c0*/  IMAD.MOV R2, RZ, RZ, -R2 ;  /* 0x000000ffff027224 */ /* 0x000fe200078e0a02 */
[----:B------:R-:W3:Y:S03]  /*160d0*/  LDL.LU R48, [R1+0x38c] ;  /* 0x00038c0001307983 */ /* 0x000ee60000300800 */
[----:B------:R-:W-:Y:S01]  /*160e0*/  IMAD R7, R56, R2, R7 ;  /* 0x0000000238077224 */ /* 0x000fe200078e0207 */
[----:B------:R-:W-:Y:S01]  /*160f0*/  IABS R4, R50 ;  /* 0x0000003200047213 */ /* 0x000fe20000000000 */
[----:B------:R-:W-:-:S03]  /*16100*/  @!P4 IMAD.IADD R0, R0, 0x1, -R56 ;  /* 0x000000010000c824 */ /* 0x000fc600078e0a38 */
[----:B------:R-:W-:Y:S01]  /*16110*/  ISETP.GT.U32.AND P4, PT, R56, R7, PT ;  /* 0x000000073800720c */ /* 0x000fe20003f84070 */
[----:B------:R-:W-:-:S04]  /*16120*/  IMAD.HI.U32 R6, R15, R4, RZ ;  /* 0x000000040f067227 */ /* 0x000fc800078e00ff */
[----:B------:R-:W-:Y:S02]  /*16130*/  IMAD.MOV R6, RZ, RZ, -R6 ;  /* 0x000000ffff067224 */ /* 0x000fe400078e0a06 */
[----:B------:R-:W-:Y:S02]  /*16140*/  IMAD.MOV.U32 R12, RZ, RZ, R9 ;  /* 0x000000ffff0c7224 */ /* 0x000fe400078e0009 */
[----:B------:R-:W-:Y:S01]  /*16150*/  IMAD R4, R56, R6, R4 ;  /* 0x0000000638047224 */ /* 0x000fe200078e0204 */
[----:B------:R-:W-:-:S03]  /*16160*/  IABS R6, R46 ;  /* 0x0000002e00067213 */ /* 0x000fc60000000000 */
[----:B------:R-:W-:Y:S01]  /*16170*/  @!P4 IMAD.IADD R7, R7, 0x1, -R56 ;  /* 0x000000010707c824 */ /* 0x000fe200078e0a38 */
[----:B------:R-:W-:Y:S01]  /*16180*/  ISETP.GE.AND P4, PT, R46, RZ, PT ;  /* 0x000000ff2e00720c */ /* 0x000fe20003f86270 */
[----:B------:R-:W-:Y:S02]  /*16190*/  IMAD.MOV.U32 R46, RZ, RZ, R44 ;  /* 0x000000ffff2e7224 */ /* 0x000fe400078e002c */
[----:B------:R-:W-:Y:S02]  /*161a0*/  IMAD.MOV.U32 R44, RZ, RZ, R43 ;  /* 0x000000ffff2c7224 */ /* 0x000fe400078e002b */
[----:B------:R-:W-:Y:S02]  /*161b0*/  IMAD.MOV.U32 R43, RZ, RZ, R42 ;  /* 0x000000ffff2b7224 */ /* 0x000fe400078e002a */
[----:B------:R-:W-:Y:S02]  /*161c0*/  @!P0 IMAD.MOV R12, RZ, RZ, -R12 ;  /* 0x000000ffff0c8224 */ /* 0x000fe400078e0a0c */
[----:B------:R-:W-:-:S02]  /*161d0*/  IMAD.MOV.U32 R42, RZ, RZ, R41 ;  /* 0x000000ffff2a7224 */ /* 0x000fc400078e0029 */
[----:B------:R-:W-:Y:S02]  /*161e0*/  IMAD.MOV.U32 R41, RZ, RZ, R39 ;  /* 0x000000ffff297224 */ /* 0x000fe400078e0027 */
[----:B------:R-:W-:Y:S02]  /*161f0*/  IMAD.MOV.U32 R39, RZ, RZ, R36 ;  /* 0x000000ffff277224 */ /* 0x000fe400078e0024 */
[----:B------:R-:W-:Y:S01]  /*16200*/  IMAD.MOV.U32 R36, RZ, RZ, R35 ;  /* 0x000000ffff247224 */ /* 0x000fe200078e0023 */
[----:B------:R1:W-:Y:S01]  /*16210*/  STL [R1+0x57c], R12 ;  /* 0x00057c0c01007387 */ /* 0x0003e20000100800 */
[----:B------:R-:W-:-:S04]  /*16220*/  IMAD.HI.U32 R8, R15, R10, RZ ;  /* 0x0000000a0f087227 */ /* 0x000fc800078e00ff */
[----:B------:R-:W-:Y:S02]  /*16230*/  IMAD.MOV R8, RZ, RZ, -R8 ;  /* 0x000000ffff087224 */ /* 0x000fe400078e0a08 */
[----:B--2---:R-:W-:Y:S02]  /*16240*/  IMAD.MOV.U32 R35, RZ, RZ, R34 ;  /* 0x000000ffff237224 */ /* 0x004fe400078e0022 */
[----:B------:R-:W-:Y:S02]  /*16250*/  IMAD.MOV.U32 R34, RZ, RZ, R32 ;  /* 0x000000ffff227224 */ /* 0x000fe400078e0020 */
[----:B------:R-:W2:Y:S01]  /*16260*/  LDL.LU R32, [R1+0x3b4] ;  /* 0x0003b40001207983 */ /* 0x000ea20000300800 */
[C---:B------:R-:W-:Y:S01]  /*16270*/  IMAD R10, R56.reuse, R8, R10 ;  /* 0x00000008380a7224 */ /* 0x040fe200078e020a */
[----:B------:R-:W-:-:S04]  /*16280*/  ISETP.GT.U32.AND P5, PT, R56, R4, PT ;  /* 0x000000043800720c */ /* 0x000fc80003fa4070 */
[----:B------:R-:W-:Y:S01]  /*16290*/  ISETP.GT.U32.AND P1, PT, R56, R10, PT ;  /* 0x0000000a3800720c */ /* 0x000fe20003f24070 */
[----:B------:R-:W-:-:S08]  /*162a0*/  IMAD.HI.U32 R9, R15, R6, RZ ;  /* 0x000000060f097227 */ /* 0x000fd000078e00ff */
[----:B------:R-:W-:-:S04]  /*162b0*/  @!P5 IMAD.IADD R4, R4, 0x1, -R56 ;  /* 0x000000010404d824 */ /* 0x000fc800078e0a38 */
[----:B------:R-:W-:Y:S01]  /*162c0*/  @!P1 IMAD.IADD R10, R10, 0x1, -R56 ;  /* 0x000000010a0a9824 */ /* 0x000fe200078e0a38 */
[----:B------:R-:W-:-:S04]  /*162d0*/  ISETP.GT.U32.AND P1, PT, R56, R11, PT ;  /* 0x0000000b3800720c */ /* 0x000fc80003f24070 */
[----:B------:R-:W-:Y:S01]  /*162e0*/  ISETP.GT.U32.AND P5, PT, R56, R10, PT ;  /* 0x0000000a3800720c */ /* 0x000fe20003fa4070 */
[----:B------:R-:W-:Y:S01]  /*162f0*/  IMAD.MOV R9, RZ, RZ, -R9 ;  /* 0x000000ffff097224 */ /* 0x000fe200078e0a09 */
[----:B------:R-:W-:-:S03]  /*16300*/  IABS R2, R59 ;  /* 0x0000003b00027213 */ /* 0x000fc60000000000 */
[----:B------:R-:W-:Y:S01]  /*16310*/  IMAD R6, R56, R9, R6 ;  /* 0x0000000938067224 */ /* 0x000fe200078e0206 */
[----:B------:R-:W-:Y:S01]  /*16320*/  IABS R5, R47 ;  /* 0x0000002f00057213 */ /* 0x000fe20000000000 */
[----:B0-----:R-:W-:-:S06]  /*16330*/  IMAD.HI.U32 R13, R15, R2, RZ ;  /* 0x000000020f0d7227 */ /* 0x001fcc00078e00ff */
[----:B------:R-:W-:Y:S01]  /*16340*/  @!P5 IMAD.IADD R10, R10, 0x1, -R56 ;  /* 0x000000010a0ad824 */ /* 0x000fe200078e0a38 */
[----:B------:R-:W-:Y:S01]  /*16350*/  ISETP.GT.U32.AND P5, PT, R56, R6, PT ;  /* 0x000000063800720c */ /* 0x000fe20003fa4070 */
[----:B------:R-:W-:Y:S02]  /*16360*/  IMAD.MOV.U32 R14, RZ, RZ, R0 ;  /* 0x000000ffff0e7224 */ /* 0x000fe400078e0000 */
[----:B------:R-:W-:Y:S02]  /*16370*/  @!P1 IMAD.IADD R11, R11, 0x1, -R56 ;  /* 0x000000010b0b9824 */ /* 0x000fe400078e0a38 */
[----:B-1----:R-:W-:-:S04]  /*16380*/  IMAD.HI.U32 R12, R15, R5, RZ ;  /* 0x000000050f0c7227 */ /* 0x002fc800078e00ff */
[----:B------:R-:W-:Y:S02]  /*16390*/  IMAD.MOV R13, RZ, RZ, -R13 ;  /* 0x000000ffff0d7224 */ /* 0x000fe400078e0a0d */
[----:B------:R-:W-:Y:S02]  /*163a0*/  @!P2 IMAD.MOV R14, RZ, RZ, -R14 ;  /* 0x000000ffff0ea224 */ /* 0x000fe400078e0a0e */
[----:B------:R-:W-:Y:S01]  /*163b0*/  @!P3 IMAD.MOV R11, RZ, RZ, -R11 ;  /* 0x000000ffff0bb224 */ /* 0x000fe200078e0a0b */
[----:B------:R-:W-:Y:S01]  /*163c0*/  IABS R8, R45 ;  /* 0x0000002d00087213 */ /* 0x000fe20000000000 */
[----:B------:R-:W-:Y:S02]  /*163d0*/  IMAD.MOV R12, RZ, RZ, -R12 ;  /* 0x000000ffff0c7224 */ /* 0x000fe400078e0a0c */
[C---:B------:R-:W-:Y:S01]  /*163e0*/  IMAD R2, R56.reuse, R13, R2 ;  /* 0x0000000d38027224 */ /* 0x040fe200078e0202 */
[----:B------:R-:W-:Y:S01]  /*163f0*/  STL [R1+0x560], R14 ;  /* 0x0005600e01007387 */ /* 0x000fe20000100800 */
[C---:B------:R-:W-:Y:S01]  /*16400*/  IMAD R5, R56.reuse, R12, R5 ;  /* 0x0000000c38057224 */ /* 0x040fe200078e0205 */
[----:B------:R-:W-:Y:S01]  /*16410*/  ISETP.GT.U32.AND P2, PT, R56, R7, PT ;  /* 0x000000073800720c */ /* 0x000fe20003f44070 */
[----:B------:R-:W-:Y:S01]  /*16420*/  @!P5 IMAD.IADD R6, R6, 0x1, -R56 ;  /* 0x000000010606d824 */ /* 0x000fe200078e0a38 */
[----:B------:R0:W-:Y:S01]  /*16430*/  STL [R1+0x564], R11 ;  /* 0x0005640b01007387 */ /* 0x0001e20000100800 */
[C---:B------:R-:W-:Y:S01]  /*16440*/  ISETP.GT.U32.AND P5, PT, R56.reuse, R2, PT ;  /* 0x000000023800720c */ /* 0x040fe20003fa4070 */
[----:B------:R-:W-:Y:S01]  /*16450*/  IMAD.HI.U32 R9, R15, R8, RZ ;  /* 0x000000080f097227 */ /* 0x000fe200078e00ff */
[----:B------:R-:W-:-:S03]  /*16460*/  ISETP.GT.U32.AND P0, PT, R56, R4, PT ;  /* 0x000000043800720c */ /* 0x000fc60003f04070 */
[----:B0-----:R-:W-:Y:S02]  /*16470*/  IMAD.MOV.U32 R11, RZ, RZ, R10 ;  /* 0x000000ffff0b7224 */ /* 0x001fe400078e000a */
[----:B------:R-:W-:Y:S02]  /*16480*/  IMAD.MOV R9, RZ, RZ, -R9 ;  /* 0x000000ffff097224 */ /* 0x000fe400078e0a09 */
[----:B------:R-:W-:Y:S01]  /*16490*/  @!P6 IMAD.MOV R11, RZ, RZ, -R11 ;  /* 0x000000ffff0be224 */ /* 0x000fe200078e0a0b */
[C---:B------:R-:W-:Y:S01]  /*164a0*/  ISETP.GT.U32.AND P6, PT, R56.reuse, R5, PT ;  /* 0x000000053800720c */ /* 0x040fe20003fc4070 */
[----:B------:R-:W-:Y:S01]  /*164b0*/  IMAD R8, R56, R9, R8 ;  /* 0x0000000938087224 */ /* 0x000fe200078e0208 */
[----:B------:R-:W-:Y:S01]  /*164c0*/  ISETP.GE.AND P1, PT, R50, RZ, PT ;  /* 0x000000ff3200720c */ /* 0x000fe20003f26270 */
[--C-:B------:R-:W-:Y:S01]  /*164d0*/  @!P2 IMAD.IADD R7, R7, 0x1, -R56.reuse ;  /* 0x000000010707a824 */ /* 0x100fe200078e0a38 */
[----:B---3--:R-:W-:Y:S01]  /*164e0*/  IABS R9, R58 ;  /* 0x0000003a00097213 */ /* 0x008fe20000000000 */
[--C-:B------:R-:W-:Y:S01]  /*164f0*/  @!P5 IMAD.IADD R2, R2, 0x1, -R56.reuse ;  /* 0x000000010202d824 */ /* 0x100fe200078e0a38 */
[----:B------:R-:W-:Y:S01]  /*16500*/  ISETP.GT.U32.AND P2, PT, R56, R8, PT ;  /* 0x000000083800720c */ /* 0x000fe20003f44070 */
[----:B------:R-:W-:-:S02]  /*16510*/  @!P0 IMAD.IADD R4, R4, 0x1, -R56 ;  /* 0x0000000104048824 */ /* 0x000fc400078e0a38 */
[----:B------:R-:W-:-:S04]  /*16520*/  IMAD.HI.U32 R10, R15, R9, RZ ;  /* 0x000000090f0a7227 */ /* 0x000fc800078e00ff */
[----:B------:R-:W-:Y:S01]  /*16530*/  @!P6 IMAD.IADD R5, R5, 0x1, -R56 ;  /* 0x000000010505e824 */ /* 0x000fe200078e0a38 */
[----:B------:R-:W-:Y:S01]  /*16540*/  ISETP.GT.U32.AND P6, PT, R56, R2, PT ;  /* 0x000000023800720c */ /* 0x000fe20003fc4070 */
[----:B------:R-:W-:Y:S01]  /*16550*/  IMAD.MOV.U32 R50, RZ, RZ, R44 ;  /* 0x000000ffff327224 */ /* 0x000fe200078e002c */
[----:B------:R-:W-:Y:S01]  /*16560*/  ISETP.GE.AND P0, PT, R49, RZ, PT ;  /* 0x000000ff3100720c */ /* 0x000fe20003f06270 */
[----:B------:R-:W-:Y:S02]  /*16570*/  IMAD.MOV.U32 R51, RZ, RZ, R42 ;  /* 0x000000ffff337224 */ /* 0x000fe400078e002a */
[----:B------:R-:W-:Y:S02]  /*16580*/  IMAD.MOV.U32 R49, RZ, RZ, R43 ;  /* 0x000000ffff317224 */ /* 0x000fe400078e002b */
[----:B------:R-:W-:Y:S02]  /*16590*/  IMAD.MOV.U32 R44, RZ, RZ, R40 ;  /* 0x000000ffff2c7224 */ /* 0x000fe400078e0028 */
[----:B-----5:R-:W-:Y:S01]  /*165a0*/  IMAD.MOV.U32 R42, RZ, RZ, R25 ;  /* 0x000000ffff2a7224 */ /* 0x020fe200078e0019 */
[----:B------:R-:W3:Y:S01]  /*165b0*/  LDL.LU R40, [R1+0x3f0] ;  /* 0x0003f00001287983 */ /* 0x000ee20000300800 */
[----:B------:R-:W-:Y:S01]  /*165c0*/  IMAD.MOV.U32 R43, RZ, RZ, R38 ;  /* 0x000000ffff2b7224 */ /* 0x000fe200078e0026 */
[----:B------:R-:W-:Y:S01]  /*165d0*/  IABS R0, R48 ;  /* 0x0000003000007213 */ /* 0x000fe20000000000 */
[----:B------:R-:W-:Y:S01]  /*165e0*/  IMAD.MOV.U32 R25, RZ, RZ, R21 ;  /* 0x000000ffff197224 */ /* 0x000fe200078e0015 */
[----:B------:R-:W5:Y:S01]  /*165f0*/  LDL.LU R38, [R1+0x44c] ;  /* 0x00044c0001267983 */ /* 0x000f620000300800 */
[----:B------:R-:W-:-:S02]  /*16600*/  @!P1 IMAD.MOV R4, RZ, RZ, -R4 ;  /* 0x000000ffff049224 */ /* 0x000fc400078e0a04 */
[----:B------:R-:W-:Y:S02]  /*16610*/  IMAD.MOV R10, RZ, RZ, -R10 ;  /* 0x000000ffff0a7224 */ /* 0x000fe400078e0a0a */
[----:B------:R-:W-:Y:S02]  /*16620*/  IMAD.MOV.U32 R21, RZ, RZ, R27 ;  /* 0x000000ffff157224 */ /* 0x000fe400078e001b */
[----:B------:R-:W3:Y:S01]  /*16630*/  LDL.LU R27, [R1+0x450] ;  /* 0x00045000011b7983 */ /* 0x000ee20000300800 */
[----:B------:R-:W-:Y:S02]  /*16640*/  IMAD R9, R56, R10, R9 ;  /* 0x0000000a38097224 */ /* 0x000fe400078e0209 */
[----:B------:R-:W-:Y:S01]  /*16650*/  @!P2 IMAD.IADD R8, R8, 0x1, -R56 ;  /* 0x000000010808a824 */ /* 0x000fe200078e0a38 */
[----:B------:R0:W-:Y:S01]  /*16660*/  STL [R1+0x568], R11 ;  /* 0x0005680b01007387 */ /* 0x0001e20000100800 */
[----:B------:R-:W-:-:S03]  /*16670*/  ISETP.GT.U32.AND P2, PT, R56, R5, PT ;  /* 0x000000053800720c */ /* 0x000fc60003f44070 */
[----:B------:R1:W-:Y:S01]  /*16680*/  STL [R1+0x570], R4 ;  /* 0x0005700401007387 */ /* 0x0003e20000100800 */
[----:B------:R-:W-:Y:S02]  /*16690*/  @!P6 IMAD.IADD R2, R2, 0x1, -R56 ;  /* 0x000000010202e824 */ /* 0x000fe400078e0a38 */
[----:B0-----:R-:W-:Y:S01]  /*166a0*/  IMAD.MOV.U32 R11, RZ, RZ, R7 ;  /* 0x000000ffff0b7224 */ /* 0x001fe200078e0007 */
[----:B------:R-:W-:Y:S01]  /*166b0*/  IABS R7, R46 ;  /* 0x0000002e00077213 */ /* 0x000fe20000000000 */
[----:B-1----:R-:W-:Y:S01]  /*166c0*/  IMAD.HI.U32 R4, R15, R0, RZ ;  /* 0x000000000f047227 */ /* 0x002fe200078e00ff */
[----:B------:R-:W-:-:S03]  /*166d0*/  ISETP.GT.U32.AND P6, PT, R56, R9, PT ;  /* 0x000000093800720c */ /* 0x000fc60003fc4070 */
[----:B------:R-:W-:Y:S02]  /*166e0*/  IMAD.MOV R4, RZ, RZ, -R4 ;  /* 0x000000ffff047224 */ /* 0x000fe400078e0a04 */
[----:B------:R-:W-:Y:S01]  /*166f0*/  IMAD.HI.U32 R13, R15, R7, RZ ;  /* 0x000000070f0d7227 */ /* 0x000fe200078e00ff */
[----:B------:R-:W-:-:S03]  /*16700*/  ISETP.GT.U32.AND P3, PT, R56, R6, PT ;  /* 0x000000063800720c */ /* 0x000fc60003f64070 */
[C---:B------:R-:W-:Y:S02]  /*16710*/  IMAD R0, R56.reuse, R4, R0 ;  /* 0x0000000438007224 */ /* 0x040fe400078e0200 */
[----:B------:R-:W-:Y:S01]  /*16720*/  IMAD.MOV R13, RZ, RZ, -R13 ;  /* 0x000000ffff0d7224 */ /* 0x000fe200078e0a0d */
[----:B------:R-:W-:Y:S01]  /*16730*/  ISETP.GE.AND P1, PT, R59, RZ, PT ;  /* 0x000000ff3b00720c */ /* 0x000fe20003f26270 */
[--C-:B------:R-:W-:Y:S01]  /*16740*/  @!P2 IMAD.IADD R5, R5, 0x1, -R56.reuse ;  /* 0x000000010505a824 */ /* 0x100fe200078e0a38 */
[C---:B------:R-:W-:Y:S01]  /*16750*/  ISETP.GT.U32.AND P2, PT, R56.reuse, R0, PT ;  /* 0x000000003800720c */ /* 0x040fe20003f44070 */
[C---:B------:R-:W-:Y:S02]  /*16760*/  IMAD R7, R56.reuse, R13, R7 ;  /* 0x0000000d38077224 */ /* 0x040fe400078e0207 */
[----:B------:R-:W-:Y:S02]  /*16770*/  @!P6 IMAD.IADD R9, R9, 0x1, -R56 ;  /* 0x000000010909e824 */ /* 0x000fe400078e0a38 */
[----:B------:R-:W-:Y:S01]  /*16780*/  @!P0 IMAD.MOV R11, RZ, RZ, -R11 ;  /* 0x000000ffff0b8224 */ /* 0x000fe200078e0a0b */
[----:B------:R-:W-:-:S02]  /*16790*/  ISETP.GT.U32.AND P6, PT, R56, R7, PT ;  /* 0x000000073800720c */ /* 0x000fc40003fc4070 */
[----:B------:R-:W-:Y:S02]  /*167a0*/  ISETP.GT.U32.AND P0, PT, R56, R8, PT ;  /* 0x000000083800720c */ /* 0x000fe40003f04070 */
[----:B------:R-:W-:Y:S01]  /*167b0*/  IABS R12, R51 ;  /* 0x00000033000c7213 */ /* 0x000fe20000000000 */
[----:B------:R-:W-:Y:S01]  /*167c0*/  @!P3 IMAD.IADD R6, R6, 0x1, -R56 ;  /* 0x000000010606b824 */ /* 0x000fe200078e0a38 */
[----:B------:R-:W-:Y:S01]  /*167d0*/  ISETP.GE.AND P3, PT, R47, RZ, PT ;  /* 0x000000ff2f00720c */ /* 0x000fe20003f66270 */
[----:B------:R0:W-:Y:S01]  /*167e0*/  STL [R1+0x56c], R11 ;  /* 0x00056c0b01007387 */ /* 0x0001e20000100800 */
[----:B------:R-:W-:Y:S01]  /*167f0*/  ISETP.GE.AND P5, PT, R45, RZ, PT ;  /* 0x000000ff2d00720c */ /* 0x000fe20003fa6270 */
[----:B------:R-:W-:Y:S02]  /*16800*/  IMAD.MOV.U32 R45, RZ, RZ, R44 ;  /* 0x000000ffff2d7224 */ /* 0x000fe400078e002c */
[----:B------:R-:W-:Y:S02]  /*16810*/  IMAD.MOV.U32 R44, RZ, RZ, R41 ;  /* 0x000000ffff2c7224 */ /* 0x000fe400078e0029 */
[----:B------:R-:W-:-:S02]  /*16820*/  @!P4 IMAD.MOV R6, RZ, RZ, -R6 ;  /* 0x000000ffff06c224 */ /* 0x000fc400078e0a06 */
[----:B------:R-:W-:Y:S02]  /*16830*/  IMAD.MOV.U32 R41, RZ, RZ, R35 ;  /* 0x000000ffff297224 */ /* 0x000fe400078e0023 */
[----:B0-----:R-:W-:Y:S01]  /*16840*/  IMAD.HI.U32 R11, R15, R12, RZ ;  /* 0x0000000c0f0b7227 */ /* 0x001fe200078e00ff */
[----:B------:R-:W-:-:S03]  /*16850*/  ISETP.GT.U32.AND P4, PT, R56, R9, PT ;  /* 0x000000093800720c */ /* 0x000fc60003f84070 */
[----:B------:R-:W-:Y:S02]  /*16860*/  @!P2 IMAD.IADD R0, R0, 0x1, -R56 ;  /* 0x000000010000a824 */ /* 0x000fe400078e0a38 */
[----:B------:R-:W-:Y:S02]  /*16870*/  @!P1 IMAD.MOV R2, RZ, RZ, -R2 ;  /* 0x000000ffff029224 */ /* 0x000fe400078e0a02 */
[----:B------:R-:W-:Y:S02]  /*16880*/  IMAD.MOV.U32 R47, RZ, RZ, R43 ;  /* 0x000000ffff2f7224 */ /* 0x000fe400078e002b */
[----:B----4-:R-:W-:Y:S02]  /*16890*/  IMAD.MOV.U32 R35, RZ, RZ, R31 ;  /* 0x000000ffff237224 */ /* 0x010fe400078e001f */
[----:B------:R-:W4:Y:S01]  /*168a0*/  LDL.LU R31, [R1+0x454] ;  /* 0x00045400011f7983 */ /* 0x000f220000300800 */
[----:B------:R-:W-:Y:S02]  /*168b0*/  IMAD.MOV R11, RZ, RZ, -R11 ;  /* 0x000000ffff0b7224 */ /* 0x000fe400078e0a0b */
[--C-:B------:R-:W-:Y:S01]  /*168c0*/  @!P6 IMAD.IADD R7, R7, 0x1, -R56.reuse ;  /* 0x000000010707e824 */ /* 0x100fe200078e0a38 */
[----:B------:R-:W-:Y:S01]  /*168d0*/  ISETP.GT.U32.AND P6, PT, R56, R0, PT ;  /* 0x000000003800720c */ /* 0x000fe20003fc4070 */
[----:B------:R-:W-:-:S02]  /*168e0*/  @!P0 IMAD.IADD R8, R8, 0x1, -R56 ;  /* 0x0000000108088824 */ /* 0x000fc400078e0a38 */
[----:B------:R-:W-:Y:S01]  /*168f0*/  IMAD R11, R56, R11, R12 ;  /* 0x0000000b380b7224 */ /* 0x000fe200078e020c */
[----:B------:R-:W-:Y:S02]  /*16900*/  ISETP.GE.AND P0, PT, R58, RZ, PT ;  /* 0x000000ff3a00720c */ /* 0x000fe40003f06270 */
[----:B------:R-:W-:Y:S01]  /*16910*/  ISETP.GE.AND P2, PT, R48, RZ, PT ;  /* 0x000000ff3000720c */ /* 0x000fe20003f46270 */
[----:B------:R-:W-:Y:S02]  /*16920*/  IMAD.MOV.U32 R48, RZ, RZ, R44 ;  /* 0x000000ffff307224 */ /* 0x000fe400078e002c */
[----:B------:R-:W-:-:S04]  /*16930*/  @!P4 IMAD.IADD R9, R9, 0x1, -R56 ;  /* 0x000000010909c824 */ /* 0x000fc800078e0a38 */
[----:B------:R-:W-:Y:S01]  /*16940*/  @!P6 IMAD.IADD R0, R0, 0x1, -R56 ;  /* 0x000000010000e824 */ /* 0x000fe200078e0a38 */
[----:B------:R-:W-:Y:S02]  /*16950*/  ISETP.GE.AND P6, PT, R46, RZ, PT ;  /* 0x000000ff2e00720c */ /* 0x000fe40003fc6270 */
[----:B------:R-:W-:Y:S01]  /*16960*/  IABS R10, R49 ;  /* 0x00000031000a7213 */ /* 0x000fe20000000000 */
[----:B--2---:R-:W-:Y:S02]  /*16970*/  IMAD.MOV.U32 R43, RZ, RZ, R32 ;  /* 0x000000ffff2b7224 */ /* 0x004fe400078e0020 */
[----:B------:R-:W2:Y:S04]  /*16980*/  LDL.LU R32, [R1+0x474] ;  /* 0x0004740001207983 */ /* 0x000ea80000300800 */
[----:B------:R0:W-:Y:S04]  /*16990*/  STL [R1+0x55c], R6 ;  /* 0x00055c0601007387 */ /* 0x0001e80000100800 */
[----:B------:R1:W-:Y:S01]  /*169a0*/  STL [R1+0x558], R2 ;  /* 0x0005580201007387 */ /* 0x0003e20000100800 */
[----:B------:R-:W-:-:S02]  /*169b0*/  IMAD.MOV.U32 R44, RZ, RZ, R43 ;  /* 0x000000ffff2c7224 */ /* 0x000fc400078e002b */
[----:B0-----:R-:W-:Y:S02]  /*169c0*/  IMAD.MOV.U32 R6, RZ, RZ, R8 ;  /* 0x000000ffff067224 */ /* 0x001fe400078e0008 */
[----:B-1----:R-:W-:-:S04]  /*169d0*/  IMAD.MOV.U32 R2, RZ, RZ, R5 ;  /* 0x000000ffff027224 */ /* 0x002fc800078e0005 */
[----:B------:R-:W-:Y:S01]  /*169e0*/  @!P3 IMAD.MOV R2, RZ, RZ, -R2 ;  /* 0x000000ffff02b224 */ /* 0x000fe200078e0a02 */
[----:B------:R-:W-:Y:S01]  /*169f0*/  ISETP.GT.U32.AND P3, PT, R56, R11, PT ;  /* 0x0000000b3800720c */ /* 0x000fe20003f64070 */
[----:B------:R-:W-:Y:S02]  /*16a00*/  @!P5 IMAD.MOV R6, RZ, RZ, -R6 ;  /* 0x000000ffff06d224 */ /* 0x000fe400078e0a06 */
[----:B------:R-:W-:Y:S02]  /*16a10*/  IMAD.MOV.U32 R43, RZ, RZ, R41 ;  /* 0x000000ffff2b7224 */ /* 0x000fe400078e0029 */
[----:B------:R-:W-:Y:S02]  /*16a20*/  IMAD.MOV.U32 R41, RZ, RZ, R37 ;  /* 0x000000ffff297224 */ /* 0x000fe400078e0025 */
[----:B------:R-:W2:Y:S01]  /*16a30*/  LDL.LU R37, [R1+0x404] ;  /* 0x0004040001257983 */ /* 0x000ea20000300800 */
[----:B------:R-:W-:-:S03]  /*16a40*/  IMAD.MOV.U32 R46, RZ, RZ, R44 ;  /* 0x000000ffff2e7224 */ /* 0x000fc600078e002c */
[----:B------:R-:W-:Y:S01]  /*16a50*/  STL [R1+0x554], R2 ;  /* 0x0005540201007387 */ /* 0x000fe20000100800 */
[----:B------:R-:W-:-:S03]  /*16a60*/  IMAD.MOV.U32 R44, RZ, RZ, R43 ;  /* 0x000000ffff2c7224 */ /* 0x000fc600078e002b */
[----:B------:R0:W-:Y:S01]  /*16a70*/  STL [R1+0x550], R6 ;  /* 0x0005500601007387 */ /* 0x0001e20000100800 */
[----:B------:R-:W-:Y:S02]  /*16a80*/  IMAD.MOV.U32 R43, RZ, RZ, R42 ;  /* 0x000000ffff2b7224 */ /* 0x000fe400078e002a */
[----:B------:R-:W-:Y:S02]  /*16a90*/  IMAD.MOV.U32 R42, RZ, RZ, R25 ;  /* 0x000000ffff2a7224 */ /* 0x000fe400078e0019 */
[----:B------:R-:W-:Y:S02]  /*16aa0*/  @!P3 IMAD.IADD R11, R11, 0x1, -R56 ;  /* 0x000000010b0bb824 */ /* 0x000fe400078e0a38 */
[----:B0-----:R-:W-:Y:S01]  /*16ab0*/  IMAD.MOV.U32 R6, RZ, RZ, R9 ;  /* 0x000000ffff067224 */ /* 0x001fe200078e0009 */
[----:B------:R-:W-:-:S03]  /*16ac0*/  ISETP.GE.AND P3, PT, R49, RZ, PT ;  /* 0x000000ff3100720c */ /* 0x000fc60003f66270 */
[----:B------:R-:W-:Y:S02]  /*16ad0*/  @!P0 IMAD.MOV R6, RZ, RZ, -R6 ;  /* 0x000000ffff068224 */ /* 0x000fe400078e0a06 */
[----:B------:R-:W-:Y:S02]  /*16ae0*/  IMAD.MOV.U32 R25, RZ, RZ, R28 ;  /* 0x000000ffff197224 */ /* 0x000fe400078e001c */
[----:B------:R-:W-:Y:S01]  /*16af0*/  IMAD.MOV.U32 R49, RZ, RZ, R44 ;  /* 0x000000ffff317224 */ /* 0x000fe200078e002c */
[----:B------:R-:W2:Y:S01]  /*16b00*/  LDL.LU R28, [R1+0x478] ;  /* 0x00047800011c7983 */ /* 0x000ea20000300800 */
[----:B------:R-:W-:Y:S02]  /*16b10*/  IMAD.MOV.U32 R44, RZ, RZ, R43 ;  /* 0x000000ffff2c7224 */ /* 0x000fe400078e002b */
[----:B------:R-:W-:Y:S01]  /*16b20*/  IMAD.MOV.U32 R43, RZ, RZ, R42 ;  /* 0x000000ffff2b7224 */ /* 0x000fe200078e002a */
[----:B------:R0:W-:Y:S04]  /*16b30*/  STL [R1+0x54c], R6 ;  /* 0x00054c0601007387 */ /* 0x0001e80000100800 */
[----:B------:R-:W2:Y:S01]  /*16b40*/  LDL.LU R42, [R1+0x3d4] ;  /* 0x0003d400012a7983 */ /* 0x000ea20000300800 */
[----:B------:R-:W-:-:S04]  /*16b50*/  IMAD.HI.U32 R14, R15, R10, RZ ;  /* 0x0000000a0f0e7227 */ /* 0x000fc800078e00ff */
[----:B------:R-:W-:-:S04]  /*16b60*/  IMAD.MOV R14, RZ, RZ, -R14 ;  /* 0x000000ffff0e7224 */ /* 0x000fc800078e0a0e */
[----:B------:R-:W-:-:S05]  /*16b70*/  IMAD R10, R56, R14, R10 ;  /* 0x0000000e380a7224 */ /* 0x000fca00078e020a */
[C---:B------:R-:W-:Y:S02]  /*16b80*/  ISETP.GT.U32.AND P5, PT, R56.reuse, R10, PT ;  /* 0x0000000a3800720c */ /* 0x040fe40003fa4070 */
[----:B------:R-:W-:-:S11]  /*16b90*/  ISETP.GT.U32.AND P1, PT, R56, R7, PT ;  /* 0x000000073800720c */ /* 0x000fd60003f24070 */
[----:B------:R-:W-:-:S05]  /*16ba0*/  @!P5 IMAD.IADD R10, R10, 0x1, -R56 ;  /* 0x000000010a0ad824 */ /* 0x000fca00078e0a38 */
[----:B------:R-:W-:Y:S01]  /*16bb0*/  ISETP.GT.U32.AND P0, PT, R56, R10, PT ;  /* 0x0000000a3800720c */ /* 0x000fe20003f04070 */
[----:B------:R-:W-:Y:S02]  /*16bc0*/  @!P1 IMAD.IADD R7, R7, 0x1, -R56 ;  /* 0x0000000107079824 */ /* 0x000fe400078e0a38 */
[----:B------:R-:W-:Y:S02]  /*16bd0*/  @!P2 IMAD.MOV R0, RZ, RZ, -R0 ;  /* 0x000000ffff00a224 */ /* 0x000fe400078e0a00 */
[----:B------:R-:W-:Y:S01]  /*16be0*/  @!P6 IMAD.MOV R7, RZ, RZ, -R7 ;  /* 0x000000ffff07e224 */ /* 0x000fe200078e0a07 */
[----:B------:R-:W-:Y:S02]  /*16bf0*/  IABS R12, R47 ;  /* 0x0000002f000c7213 */ /* 0x000fe40000000000 */
[----:B------:R1:W-:Y:S05]  /*16c00*/  STL [R1+0x548], R0 ;  /* 0x0005480001007387 */ /* 0x0003ea0000100800 */
[----:B------:R-:W-:Y:S01]  /*16c10*/  @!P0 IMAD.IADD R10, R10, 0x1, -R56 ;  /* 0x000000010a0a8824 */ /* 0x000fe200078e0a38 */
[----:B------:R-:W-:Y:S01]  /*16c20*/  ISETP.GE.AND P0, PT, R47, RZ, PT ;  /* 0x000000ff2f00720c */ /* 0x000fe20003f06270 */
[----:B------:R-:W-:Y:S01]  /*16c30*/  IMAD.MOV.U32 R47, RZ, RZ, R44 ;  /* 0x000000ffff2f7224 */ /* 0x000fe200078e002c */
[----:B------:R0:W-:Y:S01]  /*16c40*/  STL [R1+0x544], R7 ;  /* 0x0005440701007387 */ /* 0x0001e20000100800 */
[----:B------:R-:W-:-:S05]  /*16c50*/  IABS R4, R50 ;  /* 0x0000003200047213 */ /* 0x000fca0000000000 */
[----:B------:R-:W-:-:S04]  /*16c60*/  IMAD.HI.U32 R13, R15, R4, RZ ;  /* 0x000000040f0d7227 */ /* 0x000fc800078e00ff */
[----:B------:R-:W-:-:S04]  /*16c70*/  IMAD.MOV R13, RZ, RZ, -R13 ;  /* 0x000000ffff0d7224 */ /* 0x000fc800078e0a0d */
[C---:B------:R-:W-:Y:S01]  /*16c80*/  IMAD R4, R56.reuse, R13, R4 ;  /* 0x0000000d38047224 */ /* 0x040fe200078e0204 */
[----:B------:R-:W-:Y:S01]  /*16c90*/  IABS R13, R45 ;  /* 0x0000002d000d7213 */ /* 0x000fe20000000000 */
[----:B--2---:R-:W-:Y:S02]  /*16ca0*/  IMAD.MOV.U32 R44, RZ, RZ, R42 ;  /* 0x000000ffff2c7224 */ /* 0x004fe400078e002a */
[----:B------:R-:W2:Y:S01]  /*16cb0*/  LDL.LU R42, [R1+0x3d8] ;  /* 0x0003d800012a7983 */ /* 0x000ea20000300800 */
[----:B------:R-:W-:Y:S01]  /*16cc0*/  ISETP.GT.U32.AND P5, PT, R56, R11, PT ;  /* 0x0000000b3800720c */ /* 0x000fe20003fa4070 */
[----:B------:R-:W-:-:S04]  /*16cd0*/  IMAD.HI.U32 R5, R15, R13, RZ ;  /* 0x0000000d0f057227 */ /* 0x000fc800078e00ff */
[----:B------:R-:W-:-:S04]  /*16ce0*/  IMAD.HI.U32 R2, R15, R12, RZ ;  /* 0x0000000c0f027227 */ /* 0x000fc800078e00ff */
[----:B------:R-:W-:Y:S01]  /*16cf0*/  IMAD.MOV R5, RZ, RZ, -R5 ;  /* 0x000000ffff057224 */ /* 0x000fe200078e0a05 */
[C---:B------:R-:W-:Y:S01]  /*16d00*/  ISETP.GT.U32.AND P4, PT, R56.reuse, R4, PT ;  /* 0x000000043800720c */ /* 0x040fe20003f84070 */
[----:B------:R-:W-:Y:S02]  /*16d10*/  IMAD.MOV R2, RZ, RZ, -R2 ;  /* 0x000000ffff027224 */ /* 0x000fe400078e0a02 */
[C---:B------:R-:W-:Y:S02]  /*16d20*/  IMAD R5, R56.reuse, R5, R13 ;  /* 0x0000000538057224 */ /* 0x040fe400078e020d */
[C---:B------:R-:W-:Y:S02]  /*16d30*/  IMAD R2, R56.reuse, R2, R12 ;  /* 0x0000000238027224 */ /* 0x040fe400078e020c */
[----:B------:R-:W-:Y:S01]  /*16d40*/  @!P5 IMAD.IADD R11, R11, 0x1, -R56 ;  /* 0x000000010b0bd824 */ /* 0x000fe200078e0a38 */
[C---:B------:R-:W-:Y:S02]  /*16d50*/  ISETP.GT.U32.AND P5, PT, R56.reuse, R5, PT ;  /* 0x000000053800720c */ /* 0x040fe40003fa4070 */
[----:B------:R-:W-:-:S02]  /*16d60*/  ISETP.GT.U32.AND P2, PT, R56, R2, PT ;  /* 0x000000023800720c */ /* 0x000fc40003f44070 */
[----:B0-----:R-:W-:Y:S01]  /*16d70*/  IABS R6, R48 ;  /* 0x0000003000067213 */ /* 0x001fe20000000000 */
[----:B------:R-:W-:Y:S01]  /*16d80*/  @!P4 IMAD.IADD R4, R4, 0x1, -R56 ;  /* 0x000000010404c824 */ /* 0x000fe200078e0a38 */
[----:B------:R-:W-:-:S03]  /*16d90*/  ISETP.GE.AND P1, PT, R51, RZ, PT ;  /* 0x000000ff3300720c */ /* 0x000fc60003f26270 */
[----:B-1----:R-:W-:Y:S01]  /*16da0*/  IMAD.HI.U32 R0, R15, R6, RZ ;  /* 0x000000060f007227 */ /* 0x002fe200078e00ff */
[----:B------:R-:W-:Y:S02]  /*16db0*/  ISETP.GT.U32.AND P4, PT, R56, R4, PT ;  /* 0x000000043800720c */ /* 0x000fe40003f84070 */
[----:B------:R-:W-:Y:S01]  /*16dc0*/  IABS R8, R46 ;  /* 0x0000002e00087213 */ /* 0x000fe20000000000 */
[----:B------:R-:W-:Y:S02]  /*16dd0*/  @!P5 IMAD.IADD R5, R5, 0x1, -R56 ;  /* 0x000000010505d824 */ /* 0x000fe400078e0a38 */
[----:B------:R-:W-:Y:S02]  /*16de0*/  IMAD.MOV R0, RZ, RZ, -R0 ;  /* 0x000000ffff007224 */ /* 0x000fe400078e0a00 */
[----:B------:R-:W-:Y:S02]  /*16df0*/  @!P2 IMAD.IADD R2, R2, 0x1, -R56 ;  /* 0x000000010202a824 */ /* 0x000fe400078e0a38 */
[----:B------:R-:W-:Y:S01]  /*16e00*/  IMAD.MOV.U32 R7, RZ, RZ, R11 ;  /* 0x000000ffff077224 */ /* 0x000fe200078e000b */
[C---:B------:R-:W-:Y:S01]  /*16e10*/  ISETP.GT.U32.AND P5, PT, R56.reuse, R5, PT ;  /* 0x000000053800720c */ /* 0x040fe20003fa4070 */
[----:B------:R-:W-:-:S02]  /*16e20*/  IMAD R6, R56, R0, R6 ;  /* 0x0000000038067224 */ /* 0x000fc400078e0206 */
[----:B------:R-:W-:Y:S01]  /*16e30*/  IMAD.HI.U32 R0, R15, R8, RZ ;  /* 0x000000080f007227 */ /* 0x000fe200078e00ff */
[----:B------:R-:W-:-:S03]  /*16e40*/  ISETP.GE.AND P6, PT, R50, RZ, PT ;  /* 0x000000ff3200720c */ /* 0x000fc60003fc6270 */
[----:B------:R-:W-:Y:S01]  /*16e50*/  @!P1 IMAD.MOV R7, RZ, RZ, -R7 ;  /* 0x000000ffff079224 */ /* 0x000fe200078e0a07 */
[C---:B------:R-:W-:Y:S01]  /*16e60*/  ISETP.GT.U32.AND P1, PT, R56.reuse, R2, PT ;  /* 0x000000023800720c */ /* 0x040fe20003f24070 */
[----:B------:R-:W-:Y:S02]  /*16e70*/  IMAD.MOV.U32 R9, RZ, RZ, R10 ;  /* 0x000000ffff097224 */ /* 0x000fe400078e000a */
[----:B------:R-:W-:Y:S02]  /*16e80*/  IMAD.MOV R0, RZ, RZ, -R0 ;  /* 0x000000ffff007224 */ /* 0x000fe400078e0a00 */
[----:B------:R-:W-:Y:S01]  /*16e90*/  @!P3 IMAD.MOV R9, RZ, RZ, -R9 ;  /* 0x000000ffff09b224 */ /* 0x000fe200078e0a09 */
[----:B------:R-:W-:Y:S01]  /*16ea0*/  ISETP.GT.U32.AND P3, PT, R56, R6, PT ;  /* 0x000000063800720c */ /* 0x000fe20003f64070 */
[----:B------:R-:W-:Y:S01]  /*16eb0*/  @!P4 IMAD.IADD R4, R4, 0x1, -R56 ;  /* 0x000000010404c824 */ /* 0x000fe200078e0a38 */
[----:B------:R-:W-:Y:S01]  /*16ec0*/  ISETP.GE.AND P4, PT, R45, RZ, PT ;  /* 0x000000ff2d00720c */ /* 0x000fe20003f86270 */
[----:B------:R-:W-:-:S02]  /*16ed0*/  IMAD R8, R56, R0, R8 ;  /* 0x0000000038087224 */ /* 0x000fc400078e0208 */
[----:B------:R-:W-:Y:S02]  /*16ee0*/  IMAD.MOV.U32 R45, RZ, RZ, R43 ;  /* 0x000000ffff2d7224 */ /* 0x000fe400078e002b */
[----:B------:R-:W-:Y:S02]  /*16ef0*/  IMAD.MOV.U32 R43, RZ, RZ, R41 ;  /* 0x000000ffff2b7224 */ /* 0x000fe400078e0029 */
[----:B------:R-:W-:Y:S02]  /*16f00*/  IMAD.MOV.U32 R41, RZ, RZ, R29 ;  /* 0x000000ffff297224 */ /* 0x000fe400078e001d */
[----:B------:R-:W4:Y:S01]  /*16f10*/  LDL.LU R29, [R1+0x818] ;  /* 0x00081800011d7983 */ /* 0x000f220000300800 */
[--C-:B------:R-:W-:Y:S01]  /*16f20*/  @!P5 IMAD.IADD R5, R5, 0x1, -R56.reuse ;  /* 0x000000010505d824 */ /* 0x100fe200078e0a38 */
[----:B------:R-:W-:Y:S02]  /*16f30*/  ISETP.GT.U32.AND P5, PT, R56, R8, PT ;  /* 0x000000083800720c */ /* 0x000fe40003fa4070 */
[----:B------:R0:W-:Y:S01]  /*16f40*/  STL [R1+0x540], R7 ;  /* 0x0005400701007387 */ /* 0x0001e20000100800 */
[----:B------:R-:W-:-:S02]  /*16f50*/  @!P1 IMAD.IADD R2, R2, 0x1, -R56 ;  /* 0x0000000102029824 */ /* 0x000fc400078e0a38 */
[----:B------:R-:W-:Y:S02]  /*16f60*/  @!P6 IMAD.MOV R4, RZ, RZ, -R4 ;  /* 0x000000ffff04e224 */ /* 0x000fe400078e0a04 */
[----:B------:R-:W-:Y:S01]  /*16f70*/  IMAD.MOV.U32 R10, RZ, RZ, R2 ;  /* 0x000000ffff0a7224 */ /* 0x000fe200078e0002 */
[----:B0-----:R-:W-:Y:S01]  /*16f80*/  IABS R7, R49 ;  /* 0x0000003100077213 */ /* 0x001fe20000000000 */
[----:B------:R-:W-:Y:S01]  /*16f90*/  @!P3 IMAD.IADD R6, R6, 0x1, -R56 ;  /* 0x000000010606b824 */ /* 0x000fe200078e0a38 */
[----:B------:R-:W-:Y:S03]  /*16fa0*/  STL [R1+0x214], R9 ;  /* 0x0002140901007387 */ /* 0x000fe60000100800 */
[----:B------:R-:W-:Y:S01]  /*16fb0*/  IMAD.MOV.U32 R0, RZ, RZ, R7 ;  /* 0x000000ffff007224 */ /* 0x000fe200078e0007 */
[----:B------:R0:W-:Y:S01]  /*16fc0*/  STL [R1+0x4e8], R4 ;  /* 0x0004e80401007387 */ /* 0x0001e20000100800 */
[----:B------:R-:W-:Y:S01]  /*16fd0*/  @!P0 IMAD.MOV R10, RZ, RZ, -R10 ;  /* 0x000000ffff0a8224 */ /* 0x000fe200078e0a0a */
[----:B------:R-:W-:Y:S01]  /*16fe0*/  ISETP.GT.U32.AND P0, PT, R56, R6, PT ;  /* 0x000000063800720c */ /* 0x000fe20003f04070 */
[----:B------:R-:W-:Y:S01]  /*16ff0*/  @!P5 IMAD.IADD R8, R8, 0x1, -R56 ;  /* 0x000000010808d824 */ /* 0x000fe200078e0a38 */
[----:B------:R-:W-:Y:S01]  /*17000*/  ISETP.GE.AND P2, PT, R48, RZ, PT ;  /* 0x000000ff3000720c */ /* 0x000fe20003f46270 */
[----:B------:R-:W-:Y:S01]  /*17010*/  IMAD.MOV.U32 R48, RZ, RZ, R43 ;  /* 0x000000ffff307224 */ /* 0x000fe200078e002b */
[----:B------:R-:W-:Y:S01]  /*17020*/  ISETP.GE.AND P6, PT, R46, RZ, PT ;  /* 0x000000ff2e00720c */ /* 0x000fe20003fc6270 */
[----:B0-----:R-:W-:Y:S01]  /*17030*/  IMAD.HI.U32 R4, R15, R0, RZ ;  /* 0x000000000f047227 */ /* 0x001fe200078e00ff */
[----:B------:R-:W-:-:S02]  /*17040*/  IABS R7, R47 ;  /* 0x0000002f00077213 */ /* 0x000fc40000000000 */
[----:B------:R-:W-:Y:S01]  /*17050*/  IABS R9, R45 ;  /* 0x0000002d00097213 */ /* 0x000fe20000000000 */
[----:B------:R-:W-:Y:S02]  /*17060*/  IMAD.MOV.U32 R46, RZ, RZ, R44 ;  /* 0x000000ffff2e7224 */ /* 0x000fe400078e002c */
[----:B------:R-:W-:Y:S02]  /*17070*/  IMAD.MOV R2, RZ, RZ, -R4 ;  /* 0x000000ffff027224 */ /* 0x000fe400078e0a04 */
[----:B------:R-:W-:Y:S02]  /*17080*/  IMAD.MOV.U32 R43, RZ, RZ, R34 ;  /* 0x000000ffff2b7224 */ /* 0x000fe400078e0022 */
[----:B------:R-:W4:Y:S01]  /*17090*/  LDL.LU R34, [R1+0x7cc] ;  /* 0x0007cc0001227983 */ /* 0x000f220000300800 */
[C---:B------:R-:W-:Y:S01]  /*170a0*/  IMAD R2, R56.reuse, R2, R0 ;  /* 0x0000000238027224 */ /* 0x040fe200078e0200 */
[----:B------:R-:W-:Y:S01]  /*170b0*/  ISETP.GT.U32.AND P5, PT, R56, R8, PT ;  /* 0x000000083800720c */ /* 0x000fe20003fa4070 */
[----:B------:R-:W-:-:S04]  /*170c0*/  IMAD.HI.U32 R4, R15, R9, RZ ;  /* 0x000000090f047227 */ /* 0x000fc800078e00ff */
[----:B------:R-:W-:Y:S01]  /*170d0*/  @!P4 IMAD.MOV R5, RZ, RZ, -R5 ;  /* 0x000000ffff05c224 */ /* 0x000fe200078e0a05 */
[----:B------:R-:W-:Y:S01]  /*170e0*/  ISETP.GT.U32.AND P4, PT, R56, R2, PT ;  /* 0x000000023800720c */ /* 0x000fe20003f84070 */
[----:B------:R-:W-:Y:S02]  /*170f0*/  IMAD.MOV R4, RZ, RZ, -R4 ;  /* 0x000000ffff047224 */ /* 0x000fe400078e0a04 */
[----:B------:R-:W-:Y:S02]  /*17100*/  @!P0 IMAD.IADD R6, R6, 0x1, -R56 ;  /* 0x0000000106068824 */ /* 0x000fe400078e0a38 */
[----:B------:R-:W-:Y:S02]  /*17110*/  IMAD R9, R56, R4, R9 ;  /* 0x0000000438097224 */ /* 0x000fe400078e0209 */
[----:B------:R-:W-:Y:S02]  /*17120*/  IMAD.MOV.U32 R12, RZ, RZ, R6 ;  /* 0x000000ffff0c7224 */ /* 0x000fe400078e0006 */
[----:B------:R-:W-:-:S02]  /*17130*/  @!P5 IMAD.IADD R8, R8, 0x1, -R56 ;  /* 0x000000010808d824 */ /* 0x000fc400078e0a38 */
[----:B------:R-:W-:Y:S01]  /*17140*/  @!P2 IMAD.MOV R12, RZ, RZ, -R12 ;  /* 0x000000ffff0ca224 */ /* 0x000fe200078e0a0c */
[----:B------:R-:W-:Y:S01]  /*17150*/  ISETP.GT.U32.AND P2, PT, R56, R9, PT ;  /* 0x000000093800720c */ /* 0x000fe20003f44070 */
[----:B------:R-:W-:-:S05]  /*17160*/  @!P4 IMAD.IADD R2, R2, 0x1, -R56 ;  /* 0x000000010202c824 */ /* 0x000fca00078e0a38 */
[----:B------:R-:W-:Y:S02]  /*17170*/  ISETP.GT.U32.AND P4, PT, R56, R2, PT ;  /* 0x000000023800720c */ /* 0x000fe40003f84070 */
[----:B------:R-:W-:-:S05]  /*17180*/  ISETP.GE.AND P1, PT, R49, RZ, PT ;  /* 0x000000ff3100720c */ /* 0x000fca0003f26270 */
[----:B------:R-:W-:Y:S01]  /*17190*/  @!P2 IMAD.IADD R9, R9, 0x1, -R56 ;  /* 0x000000010909a824 */ /* 0x000fe200078e0a38 */
[----:B------:R-:W-:-:S04]  /*171a0*/  IABS R0, R48 ;  /* 0x0000003000007213 */ /* 0x000fc80000000000 */
[----:B------:R-:W-:Y:S01]  /*171b0*/  ISETP.GT.U32.AND P2, PT, R56, R9, PT ;  /* 0x000000093800720c */ /* 0x000fe20003f44070 */
[----:B------:R-:W-:Y:S01]  /*171c0*/  @!P4 IMAD.IADD R2, R2, 0x1, -R56 ;  /* 0x000000010202c824 */ /* 0x000fe200078e0a38 */
[----:B------:R-:W-:Y:S01]  /*171d0*/  ISETP.GE.AND P3, PT, R47, RZ, PT ;  /* 0x000000ff2f00720c */ /* 0x000fe20003f66270 */
[----:B------:R-:W-:Y:S01]  /*171e0*/  IMAD.MOV.U32 R11, RZ, RZ, R8 ;  /* 0x000000ffff0b7224 */ /* 0x000fe200078e0008 */
[----:B------:R-:W-:Y:S01]  /*171f0*/  ISETP.GE.AND P0, PT, R45, RZ, PT ;  /* 0x000000ff2d00720c */ /* 0x000fe20003f06270 */
[----:B------:R-:W-:-:S04]  /*17200*/  IMAD.HI.U32 R4, R15, R0, RZ ;  /* 0x000000000f047227 */ /* 0x000fc800078e00ff */
[----:B------:R-:W-:Y:S02]  /*17210*/  @!P6 IMAD.MOV R11, RZ, RZ, -R11 ;  /* 0x000000ffff0be224 */ /* 0x000fe400078e0a0b */
[----:B------:R-:W-:Y:S02]  /*17220*/  IMAD.MOV R4, RZ, RZ, -R4 ;  /* 0x000000ffff047224 */ /* 0x000fe400078e0a04 */
[----:B------:R-:W-:Y:S02]  /*17230*/  @!P2 IMAD.IADD R9, R9, 0x1, -R56 ;  /* 0x000000010909a824 */ /* 0x000fe400078e0a38 */
[----:B------:R-:W-:Y:S01]  /*17240*/  IMAD R0, R56, R4, R0 ;  /* 0x0000000438007224 */ /* 0x000fe200078e0200 */
[----:B------:R-:W-:Y:S01]  /*17250*/  ISETP.GE.AND P6, PT, R48, RZ, PT ;  /* 0x000000ff3000720c */ /* 0x000fe20003fc6270 */
[----:B--2---:R-:W-:Y:S02]  /*17260*/  IMAD.MOV.U32 R44, RZ, RZ, R42 ;  /* 0x000000ffff2c7224 */ /* 0x004fe400078e002a */
[----:B------:R-:W-:-:S02]  /*17270*/  IMAD.MOV.U32 R42, RZ, RZ, R33 ;  /* 0x000000ffff2a7224 */ /* 0x000fc400078e0021 */
[----:B------:R-:W2:Y:S04]  /*17280*/  LDL.LU R33, [R1+0x444] ;  /* 0x0004440001217983 */ /* 0x000ea80000300800 */
[----:B------:R0:W-:Y:S02]  /*17290*/  STL [R1+0x53c], R10 ;  /* 0x00053c0a01007387 */ /* 0x0001e40000100800 */
[----:B0-----:R-:W-:-:S04]  /*172a0*/  IMAD.HI.U32 R10, R15, R7, RZ ;  /* 0x000000070f0a7227 */ /* 0x001fc800078e00ff */
[----:B------:R-:W-:-:S04]  /*172b0*/  IMAD.MOV R10, RZ, RZ, -R10 ;  /* 0x000000ffff0a7224 */ /* 0x000fc800078e0a0a */
[----:B------:R-:W-:-:S05]  /*172c0*/  IMAD R7, R56, R10, R7 ;  /* 0x0000000a38077224 */ /* 0x000fca00078e0207 */
[----:B------:R-:W-:Y:S01]  /*172d0*/  ISETP.GT.U32.AND P5, PT, R56, R7, PT ;  /* 0x000000073800720c */ /* 0x000fe20003fa4070 */
[----:B------:R-:W-:Y:S02]  /*172e0*/  IMAD.MOV.U32 R50, RZ, RZ, R44 ;  /* 0x000000ffff327224 */ /* 0x000fe400078e002c */
[----:B------:R-:W-:Y:S02]  /*172f0*/  IMAD.MOV.U32 R44, RZ, RZ, R43 ;  /* 0x000000ffff2c7224 */ /* 0x000fe400078e002b */
[----:B------:R-:W-:-:S08]  /*17300*/  IMAD.MOV.U32 R43, RZ, RZ, R42 ;  /* 0x000000ffff2b7224 */ /* 0x000fd000078e002a */
[----:B------:R-:W-:Y:S02]  /*17310*/  @!P5 IMAD.IADD R7, R7, 0x1, -R56 ;  /* 0x000000010707d824 */ /* 0x000fe400078e0a38 */
[----:B------:R-:W-:-:S03]  /*17320*/  IMAD.MOV.U32 R42, RZ, RZ, R41 ;  /* 0x000000ffff2a7224 */ /* 0x000fc600078e0029 */
[----:B------:R-:W-:Y:S01]  /*17330*/  ISETP.GT.U32.AND P5, PT, R56, R7, PT ;  /* 0x000000073800720c */ /* 0x000fe20003fa4070 */
[----:B---3--:R-:W-:Y:S02]  /*17340*/  IMAD.MOV.U32 R41, RZ, RZ, R40 ;  /* 0x000000ffff297224 */ /* 0x008fe400078e0028 */
[----:B------:R-:W-:Y:S02]  /*17350*/  IMAD.MOV.U32 R40, RZ, RZ, R26 ;  /* 0x000000ffff287224 */ /* 0x000fe400078e001a */
[----:B------:R-:W3:Y:S01]  /*17360*/  LDL.LU R26, [R1+0x468] ;  /* 0x00046800011a7983 */ /* 0x000ee20000300800 */
[----:B------:R-:W-:Y:S02]  /*17370*/  IMAD.MOV.U32 R47, RZ, RZ, R44 ;  /* 0x000000ffff2f7224 */ /* 0x000fe400078e002c */
[----:B------:R-:W-:Y:S01]  /*17380*/  IMAD.MOV.U32 R10, RZ, RZ, R2 ;  /* 0x000000ffff0a7224 */ /* 0x000fe200078e0002 */
[----:B------:R0:W-:Y:S01]  /*17390*/  STL [R1+0x538], R5 ;  /* 0x0005380501007387 */ /* 0x0001e20000100800 */
[----:B------:R-:W-:-:S02]  /*173a0*/  IMAD.MOV.U32 R45, RZ, RZ, R43 ;  /* 0x000000ffff2d7224 */ /* 0x000fc400078e002b */
[----:B------:R-:W-:Y:S02]  /*173b0*/  IMAD.MOV.U32 R44, RZ, RZ, R40 ;  /* 0x000000ffff2c7224 */ /* 0x000fe400078e0028 */
[----:B------:R-:W-:Y:S01]  /*173c0*/  IMAD.MOV.U32 R43, RZ, RZ, R41 ;  /* 0x000000ffff2b7224 */ /* 0x000fe200078e0029 */
[----:B0-----:R-:W-:Y:S01]  /*173d0*/  IABS R5, R46 ;  /* 0x0000002e00057213 */ /* 0x001fe20000000000 */
[----:B------:R-:W-:Y:S02]  /*173e0*/  IMAD.MOV.U32 R40, RZ, RZ, R36 ;  /* 0x000000ffff287224 */ /* 0x000fe400078e0024 */
[----:B------:R-:W-:Y:S01]  /*173f0*/  IMAD.MOV.U32 R41, RZ, RZ, R20 ;  /* 0x000000ffff297224 */ /* 0x000fe200078e0014 */
[----:B------:R-:W2:Y:S01]  /*17400*/  LDL.LU R36, [R1+0x438] ;  /* 0x0004380001247983 */ /* 0x000ea20000300800 */
[----:B------:R-:W-:Y:S02]  /*17410*/  @!P1 IMAD.MOV R10, RZ, RZ, -R10 ;  /* 0x000000ffff0a9224 */ /* 0x000fe400078e0a0a */
[----:B------:R-:W-:Y:S01]  /*17420*/  IMAD.HI.U32 R6, R15, R5, RZ ;  /* 0x000000050f067227 */ /* 0x000fe200078e00ff */
[----:B------:R-:W2:Y:S03]  /*17430*/  LDL.LU R20, [R1+0x828] ;  /* 0x0008280001147983 */ /* 0x000ea60000300800 */
[----:B------:R-:W-:-:S02]  /*17440*/  IMAD.MOV.U32 R49, RZ, RZ, R44 ;  /* 0x000000ffff317224 */ /* 0x000fc400078e002c */
[----:B------:R-:W-:Y:S01]  /*17450*/  @!P5 IMAD.IADD R7, R7, 0x1, -R56 ;  /* 0x000000010707d824 */ /* 0x000fe200078e0a38 */
[----:B------:R-:W-:Y:S01]  /*17460*/  STL [R1+0x50c], R12 ;  /* 0x00050c0c01007387 */ /* 0x000fe20000100800 */
[----:B------:R-:W-:Y:S02]  /*17470*/  IMAD.MOV.U32 R44, RZ, RZ, R43 ;  /* 0x000000ffff2c7224 */ /* 0x000fe400078e002b */
[----:B------:R-:W-:Y:S01]  /*17480*/  IMAD.MOV.U32 R43, RZ, RZ, R42 ;  /* 0x000000ffff2b7224 */ /* 0x000fe200078e002a */
[----:B------:R0:W-:Y:S01]  /*17490*/  STL [R1+0x51c], R11 ;  /* 0x00051c0b01007387 */ /* 0x0001e20000100800 */
[----:B------:R-:W-:Y:S01]  /*174a0*/  IMAD.MOV.U32 R42, RZ, RZ, R41 ;  /* 0x000000ffff2a7224 */ /* 0x000fe200078e0029 */
[----:B------:R-:W-:Y:S01]  /*174b0*/  IABS R4, R50 ;  /* 0x0000003200047213 */ /* 0x000fe20000000000 */
[----:B------:R-:W-:Y:S01]  /*174c0*/  IMAD.MOV R6, RZ, RZ, -R6 ;  /* 0x000000ffff067224 */ /* 0x000fe200078e0a06 */
[----:B------:R1:W-:Y:S01]  /*174d0*/  STL [R1+0x534], R10 ;  /* 0x0005340a01007387 */ /* 0x0003e20000100800 */
[----:B------:R-:W-:Y:S01]  /*174e0*/  IMAD.MOV.U32 R41, RZ, RZ, R24 ;  /* 0x000000ffff297224 */ /* 0x000fe200078e0018 */
[----:B------:R-:W-:Y:S01]  /*174f0*/  ISETP.GE.AND P5, PT, R46, RZ, PT ;  /* 0x000000ff2e00720c */ /* 0x000fe20003fa6270 */
[----:B------:R-:W-:-:S02]  /*17500*/  IMAD.MOV.U32 R48, RZ, RZ, R44 ;  /* 0x000000ffff307224 */ /* 0x000fc400078e002c */
[----:B0-----:R-:W-:Y:S02]  /*17510*/  IMAD.MOV.U32 R11, RZ, RZ, R7 ;  /* 0x000000ffff0b7224 */ /* 0x001fe400078e0007 */
[----:B------:R-:W-:Y:S02]  /*17520*/  IMAD.MOV.U32 R46, RZ, RZ, R43 ;  /* 0x000000ffff2e7224 */ /* 0x000fe400078e002b */
[----:B-1----:R-:W-:Y:S02]  /*17530*/  IMAD.MOV.U32 R10, RZ, RZ, R9 ;  /* 0x000000ffff0a7224 */ /* 0x002fe400078e0009 */
        /* <DEDUP_REMOVED lines=19> */
[----:B------:R0:W-:Y:S04]  /*17670*/  STL [R1+0x530], R11 ;  /* 0x0005300b01007387 */ /* 0x0001e80000100800 */
[----:B------:R1:W-:Y:S04]  /*17680*/  STL [R1+0x520], R10 ;  /* 0x0005200a01007387 */ /* 0x0003e80000100800 */
[----:B------:R-:W2:Y:S01]  /*17690*/  LDL.LU R39, [R1+0x40c] ;  /* 0x00040c0001277983 */ /* 0x000ea20000300800 */
[----:B------:R-:W-:Y:S01]  /*176a0*/  ISETP.GE.AND P3, PT, R50, RZ, PT ;  /* 0x000000ff3200720c */ /* 0x000fe20003f66270 */
[----:B------:R-:W-:-:S02]  /*176b0*/  IMAD.MOV.U32 R50, RZ, RZ, R44 ;  /* 0x000000ffff327224 */ /* 0x000fc400078e002c */
[----:B------:R-:W-:Y:S02]  /*176c0*/  IMAD.MOV.U32 R44, RZ, RZ, R41 ;  /* 0x000000ffff2c7224 */ /* 0x000fe400078e0029 */
[----:B------:R-:W-:Y:S02]  /*176d0*/  IMAD.MOV.U32 R41, RZ, RZ, R40 ;  /* 0x000000ffff297224 */ /* 0x000fe400078e0028 */
[----:B------:R-:W3:Y:S01]  /*176e0*/  LDL.LU R40, [R1+0x428] ;  /* 0x0004280001287983 */ /* 0x000ee20000300800 */
[C---:B------:R-:W-:Y:S01]  /*176f0*/  ISETP.GT.U32.AND P1, PT, R56.reuse, R5, PT ;  /* 0x000000053800720c */ /* 0x040fe20003f24070 */
[----:B------:R-:W-:Y:S01]  /*17700*/  IMAD.HI.U32 R8, R15, R6, RZ ;  /* 0x000000060f087227 */ /* 0x000fe200078e00ff */
[----:B------:R-:W-:-:S03]  /*17710*/  ISETP.GT.U32.AND P4, PT, R56, R0, PT ;  /* 0x000000003800720c */ /* 0x000fc60003f84070 */
[----:B------:R-:W-:-:S08]  /*17720*/  IMAD.MOV R8, RZ, RZ, -R8 ;  /* 0x000000ffff087224 */ /* 0x000fd000078e0a08 */
[----:B------:R-:W-:Y:S02]  /*17730*/  @!P1 IMAD.IADD R5, R5, 0x1, -R56 ;  /* 0x0000000105059824 */ /* 0x000fe400078e0a38 */
[C---:B------:R-:W-:Y:S02]  /*17740*/  IMAD R6, R56.reuse, R8, R6 ;  /* 0x0000000838067224 */ /* 0x040fe400078e0206 */
[----:B------:R-:W-:Y:S01]  /*17750*/  IMAD.HI.U32 R8, R15, R4, RZ ;  /* 0x000000040f087227 */ /* 0x000fe200078e00ff */
[----:B------:R-:W-:-:S03]  /*17760*/  ISETP.GT.U32.AND P1, PT, R56, R5, PT ;  /* 0x000000053800720c */ /* 0x000fc60003f24070 */
[----:B------:R-:W-:Y:S02]  /*17770*/  IMAD.MOV R8, RZ, RZ, -R8 ;  /* 0x000000ffff087224 */ /* 0x000fe400078e0a08 */
[----:B------:R-:W-:Y:S02]  /*17780*/  @!P4 IMAD.IADD R0, R0, 0x1, -R56 ;  /* 0x000000010000c824 */ /* 0x000fe400078e0a38 */
[C---:B------:R-:W-:Y:S01]  /*17790*/  IMAD R4, R56.reuse, R8, R4 ;  /* 0x0000000838047224 */ /* 0x040fe200078e0204 */
[----:B------:R-:W-:Y:S02]  /*177a0*/  IABS R2, R47 ;  /* 0x0000002f00027213 */ /* 0x000fe40000000000 */
[----:B------:R-:W-:-:S03]  /*177b0*/  ISETP.GT.U32.AND P4, PT, R56, R0, PT ;  /* 0x000000003800720c */ /* 0x000fc60003f84070 */
[----:B------:R-:W-:Y:S01]  /*177c0*/  @!P1 IMAD.IADD R5, R5, 0x1, -R56 ;  /* 0x0000000105059824 */ /* 0x000fe200078e0a38 */
[C---:B------:R-:W-:Y:S01]  /*177d0*/  ISETP.GT.U32.AND P1, PT, R56.reuse, R4, PT ;  /* 0x000000043800720c */ /* 0x040fe20003f24070 */
[----:B------:R-:W-:Y:S01]  /*177e0*/  IMAD.HI.U32 R7, R15, R2, RZ ;  /* 0x000000020f077227 */ /* 0x000fe200078e00ff */
[----:B------:R-:W-:-:S03]  /*177f0*/  ISETP.GT.U32.AND P2, PT, R56, R6, PT ;  /* 0x000000063800720c */ /* 0x000fc60003f44070 */
[----:B------:R-:W-:Y:S02]  /*17800*/  IMAD.MOV R7, RZ, RZ, -R7 ;  /* 0x000000ffff077224 */ /* 0x000fe400078e0a07 */
[----:B------:R-:W-:Y:S02]  /*17810*/  IMAD.MOV.U32 R9, RZ, RZ, R5 ;  /* 0x000000ffff097224 */ /* 0x000fe400078e0005 */
[----:B------:R-:W-:Y:S01]  /*17820*/  IMAD R2, R56, R7, R2 ;  /* 0x0000000738027224 */ /* 0x000fe200078e0202 */
[----:B------:R-:W-:Y:S01]  /*17830*/  IABS R7, R49 ;  /* 0x0000003100077213 */ /* 0x000fe20000000000 */
[--C-:B------:R-:W-:Y:S01]  /*17840*/  @!P4 IMAD.IADD R0, R0, 0x1, -R56.reuse ;  /* 0x000000010000c824 */ /* 0x100fe200078e0a38 */
[----:B0-----:R-:W-:Y:S01]  /*17850*/  IABS R11, R46 ;  /* 0x0000002e000b7213 */ /* 0x001fe20000000000 */
[----:B------:R-:W-:Y:S02]  /*17860*/  @!P1 IMAD.IADD R4, R4, 0x1, -R56 ;  /* 0x0000000104049824 */ /* 0x000fe400078e0a38 */
[----:B------:R-:W-:Y:S01]  /*17870*/  @!P5 IMAD.MOV R9, RZ, RZ, -R9 ;  /* 0x000000ffff09d224 */ /* 0x000fe200078e0a09 */
[C---:B------:R-:W-:Y:S01]  /*17880*/  ISETP.GT.U32.AND P5, PT, R56.reuse, R2, PT ;  /* 0x000000023800720c */ /* 0x040fe20003fa4070 */
[----:B-1----:R-:W-:Y:S01]  /*17890*/  IMAD.MOV.U32 R10, RZ, RZ, R0 ;  /* 0x000000ffff0a7224 */ /* 0x002fe200078e0000 */
[----:B------:R-:W-:Y:S01]  /*178a0*/  ISETP.GT.U32.AND P1, PT, R56, R4, PT ;  /* 0x000000043800720c */ /* 0x000fe20003f24070 */
[----:B------:R-:W-:-:S02]  /*178b0*/  IMAD.MOV.U32 R0, RZ, RZ, R7 ;  /* 0x000000ffff007224 */ /* 0x000fc400078e0007 */
[----:B------:R-:W-:-:S04]  /*178c0*/  IMAD.HI.U32 R7, R15, R11, RZ ;  /* 0x0000000b0f077227 */ /* 0x000fc800078e00ff */
[----:B------:R-:W-:Y:S02]  /*178d0*/  @!P2 IMAD.IADD R6, R6, 0x1, -R56 ;  /* 0x000000010606a824 */ /* 0x000fe400078e0a38 */
[----:B------:R-:W-:-:S03]  /*178e0*/  IMAD.MOV R7, RZ, RZ, -R7 ;  /* 0x000000ffff077224 */ /* 0x000fc600078e0a07 */
[C---:B------:R-:W-:Y:S01]  /*178f0*/  ISETP.GT.U32.AND P2, PT, R56.reuse, R6, PT ;  /* 0x000000063800720c */ /* 0x040fe20003f44070 */
[----:B------:R-:W-:Y:S02]  /*17900*/  IMAD R11, R56, R7, R11 ;  /* 0x00000007380b7224 */ /* 0x000fe400078e020b */
[--C-:B------:R-:W-:Y:S02]  /*17910*/  @!P5 IMAD.IADD R2, R2, 0x1, -R56.reuse ;  /* 0x000000010202d824 */ /* 0x100fe400078e0a38 */
[----:B------:R-:W-:Y:S01]  /*17920*/  @!P1 IMAD.IADD R4, R4, 0x1, -R56 ;  /* 0x0000000104049824 */ /* 0x000fe200078e0a38 */
[C---:B------:R-:W-:Y:S02]  /*17930*/  ISETP.GT.U32.AND P1, PT, R56.reuse, R11, PT ;  /* 0x0000000b3800720c */ /* 0x040fe40003f24070 */
[----:B------:R-:W-:Y:S02]  /*17940*/  ISETP.GT.U32.AND P5, PT, R56, R2, PT ;  /* 0x000000023800720c */ /* 0x000fe40003fa4070 */
[----:B------:R-:W-:Y:S01]  /*17950*/  ISETP.GE.AND P4, PT, R47, RZ, PT ;  /* 0x000000ff2f00720c */ /* 0x000fe20003f86270 */
[----:B------:R-:W-:-:S02]  /*17960*/  IMAD.MOV.U32 R47, RZ, RZ, R44 ;  /* 0x000000ffff2f7224 */ /* 0x000fc400078e002c */
[----:B------:R-:W-:Y:S02]  /*17970*/  @!P6 IMAD.MOV R10, RZ, RZ, -R10 ;  /* 0x000000ffff0ae224 */ /* 0x000fe400078e0a0a */
[----:B------:R-:W-:Y:S02]  /*17980*/  IMAD.MOV.U32 R44, RZ, RZ, R43 ;  /* 0x000000ffff2c7224 */ /* 0x000fe400078e002b */
[----:B------:R-:W-:Y:S02]  /*17990*/  IMAD.MOV.U32 R43, RZ, RZ, R42 ;  /* 0x000000ffff2b7224 */ /* 0x000fe400078e002a */
[----:B------:R-:W-:Y:S01]  /*179a0*/  @!P2 IMAD.IADD R6, R6, 0x1, -R56 ;  /* 0x000000010606a824 */ /* 0x000fe200078e0a38 */
[----:B------:R-:W-:Y:S01]  /*179b0*/  ISETP.GE.AND P2, PT, R46, RZ, PT ;  /* 0x000000ff2e00720c */ /* 0x000fe20003f46270 */
[----:B------:R-:W-:Y:S01]  /*179c0*/  IMAD.MOV.U32 R42, RZ, RZ, R24 ;  /* 0x000000ffff2a7224 */ /* 0x000fe200078e0018 */
[----:B------:R-:W-:Y:S01]  /*179d0*/  ISETP.GE.AND P6, PT, R49, RZ, PT ;  /* 0x000000ff3100720c */ /* 0x000fe20003fc6270 */
[----:B------:R-:W-:Y:S01]  /*179e0*/  IMAD.MOV.U32 R46, RZ, RZ, R44 ;  /* 0x000000ffff2e7224 */ /* 0x000fe200078e002c */
[----:B------:R-:W-:Y:S01]  /*179f0*/  STL [R1+0x528], R10 ;  /* 0x0005280a01007387 */ /* 0x000fe20000100800 */
[----:B------:R-:W-:-:S02]  /*17a00*/  IMAD.MOV.U32 R24, RZ, RZ, R23 ;  /* 0x000000ffff187224 */ /* 0x000fc400078e0017 */
[----:B------:R-:W-:Y:S01]  /*17a10*/  IMAD.MOV.U32 R49, RZ, RZ, R43 ;  /* 0x000000ffff317224 */ /* 0x000fe200078e002b */
[----:B------:R-:W4:Y:S01]  /*17a20*/  LDL.LU R23, [R1+0x7ec] ;  /* 0x0007ec0001177983 */ /* 0x000f220000300800 */
[----:B------:R-:W-:Y:S02]  /*17a30*/  IMAD.MOV.U32 R43, RZ, RZ, R25 ;  /* 0x000000ffff2b7224 */ /* 0x000fe400078e0019 */
[----:B------:R-:W-:Y:S01]  /*17a40*/  @!P1 IMAD.IADD R11, R11, 0x1, -R56 ;  /* 0x000000010b0b9824 */ /* 0x000fe200078e0a38 */
[----:B------:R0:W-:Y:S01]  /*17a50*/  STL [R1+0x52c], R9 ;  /* 0x00052c0901007387 */ /* 0x0001e20000100800 */
[----:B------:R-:W-:Y:S01]  /*17a60*/  IMAD.MOV.U32 R12, RZ, RZ, R4 ;  /* 0x000000ffff0c7224 */ /* 0x000fe200078e0004 */
[----:B------:R-:W-:Y:S01]  /*17a70*/  ISETP.GE.AND P1, PT, R45, RZ, PT ;  /* 0x000000ff2d00720c */ /* 0x000fe20003f26270 */
[----:B------:R-:W-:Y:S02]  /*17a80*/  @!P3 IMAD.MOV R6, RZ, RZ, -R6 ;  /* 0x000000ffff06b224 */ /* 0x000fe400078e0a06 */
[----:B------:R-:W-:Y:S01]  /*17a90*/  @!P5 IMAD.IADD R2, R2, 0x1, -R56 ;  /* 0x000000010202d824 */ /* 0x000fe200078e0a38 */
[----:B0-----:R-:W-:Y:S01]  /*17aa0*/  IABS R9, R45 ;  /* 0x0000002d00097213 */ /* 0x001fe20000000000 */
        /* <DEDUP_REMOVED lines=18> */
[----:B------:R-:W-:Y:S01]  /*17bd0*/  STL [R1+0x518], R12 ;  /* 0x0005180c01007387 */ /* 0x000fe20000100800 */
[----:B------:R-:W-:-:S02]  /*17be0*/  IMAD.MOV.U32 R41, RZ, RZ, R40 ;  /* 0x000000ffff297224 */ /* 0x000fc400078e0028 */
[----:B------:R-:W-:Y:S01]  /*17bf0*/  IMAD.MOV.U32 R40, RZ, RZ, R39 ;  /* 0x000000ffff287224 */ /* 0x000fe200078e0027 */
[----:B------:R-:W3:Y:S04]  /*17c00*/  LDL.LU R52, [R1+0x480] ;  /* 0x0004800001347983 */ /* 0x000ee80000300800 */
[----:B------:R1:W-:Y:S04]  /*17c10*/  STL [R1+0x514], R2 ;  /* 0x0005140201007387 */ /* 0x0003e80000100800 */
[----:B------:R-:W2:Y:S01]  /*17c20*/  LDL.LU R39, [R1+0x41c] ;  /* 0x00041c0001277983 */ /* 0x000ea20000300800 */
[----:B------:R-:W-:-:S04]  /*17c30*/  IMAD.HI.U32 R5, R15, R0, RZ ;  /* 0x000000000f057227 */ /* 0x000fc800078e00ff */
[----:B------:R-:W-:Y:S01]  /*17c40*/  IMAD.MOV R5, RZ, RZ, -R5 ;  /* 0x000000ffff057224 */ /* 0x000fe200078e0a05 */
[----:B------:R-:W-:-:S03]  /*17c50*/  IABS R10, R48 ;  /* 0x00000030000a7213 */ /* 0x000fc60000000000 */
[----:B------:R-:W-:Y:S02]  /*17c60*/  IMAD R0, R56, R5, R0 ;  /* 0x0000000538007224 */ /* 0x000fe400078e0200 */
[----:B------:R-:W-:-:S03]  /*17c70*/  IMAD.HI.U32 R5, R15, R10, RZ ;  /* 0x0000000a0f057227 */ /* 0x000fc600078e00ff */
[----:B------:R-:W-:Y:S01]  /*17c80*/  ISETP.GT.U32.AND P3, PT, R56, R0, PT ;  /* 0x000000003800720c */ /* 0x000fe20003f64070 */
[----:B------:R-:W-:-:S04]  /*17c90*/  IMAD.MOV R5, RZ, RZ, -R5 ;  /* 0x000000ffff057224 */ /* 0x000fc800078e0a05 */
[----:B------:R-:W-:-:S05]  /*17ca0*/  IMAD R10, R56, R5, R10 ;  /* 0x00000005380a7224 */ /* 0x000fca00078e020a */
[----:B------:R-:W-:-:S03]  /*17cb0*/  ISETP.GT.U32.AND P5, PT, R56, R10, PT ;  /* 0x0000000a3800720c */ /* 0x000fc60003fa4070 */
[----:B------:R-:W-:Y:S02]  /*17cc0*/  @!P3 IMAD.IADD R0, R0, 0x1, -R56 ;  /* 0x000000010000b824 */ /* 0x000fe400078e0a38 */
[----:B------:R-:W-:-:S03]  /*17cd0*/  IMAD.HI.U32 R7, R15, R9, RZ ;  /* 0x000000090f077227 */ /* 0x000fc600078e00ff */
[----:B------:R-:W-:Y:S01]  /*17ce0*/  ISETP.GT.U32.AND P3, PT, R56, R0, PT ;  /* 0x000000003800720c */ /* 0x000fe20003f64070 */
[----:B------:R-:W-:-:S04]  /*17cf0*/  IMAD.MOV R7, RZ, RZ, -R7 ;  /* 0x000000ffff077224 */ /* 0x000fc800078e0a07 */
[----:B------:R-:W-:Y:S02]  /*17d00*/  IMAD R9, R56, R7, R9 ;  /* 0x0000000738097224 */ /* 0x000fe400078e0209 */
[----:B------:R-:W-:Y:S01]  /*17d10*/  @!P5 IMAD.IADD R10, R10, 0x1, -R56 ;  /* 0x000000010a0ad824 */ /* 0x000fe200078e0a38 */
[----:B------:R-:W-:-:S05]  /*17d20*/  ISETP.GT.U32.AND P5, PT, R56, R11, PT ;  /* 0x0000000b3800720c */ /* 0x000fca0003fa4070 */
[----:B------:R-:W-:Y:S01]  /*17d30*/  @!P3 IMAD.IADD R0, R0, 0x1, -R56 ;  /* 0x000000010000b824 */ /* 0x000fe200078e0a38 */
[C---:B------:R-:W-:Y:S02]  /*17d40*/  ISETP.GT.U32.AND P3, PT, R56.reuse, R9, PT ;  /* 0x000000093800720c */ /* 0x040fe40003f64070 */
[----:B------:R-:W-:Y:S02]  /*17d50*/  ISETP.GT.U32.AND P4, PT, R56, R10, PT ;  /* 0x0000000a3800720c */ /* 0x000fe40003f84070 */
[----:B------:R-:W-:Y:S01]  /*17d60*/  ISETP.GE.AND P0, PT, R48, RZ, PT ;  /* 0x000000ff3000720c */ /* 0x000fe20003f06270 */
[----:B------:R-:W-:Y:S02]  /*17d70*/  IMAD.MOV.U32 R48, RZ, RZ, R44 ;  /* 0x000000ffff307224 */ /* 0x000fe400078e002c */
[----:B------:R-:W-:Y:S02]  /*17d80*/  IMAD.MOV.U32 R44, RZ, RZ, R43 ;  /* 0x000000ffff2c7224 */ /* 0x000fe400078e002b */
[----:B------:R-:W-:-:S02]  /*17d90*/  IMAD.MOV.U32 R7, RZ, RZ, R0 ;  /* 0x000000ffff077224 */ /* 0x000fc400078e0000 */
[----:B------:R-:W-:Y:S02]  /*17da0*/  IMAD.MOV.U32 R43, RZ, RZ, R41 ;  /* 0x000000ffff2b7224 */ /* 0x000fe400078e0029 */
[----:B------:R-:W-:Y:S01]  /*17db0*/  IMAD.MOV.U32 R41, RZ, RZ, R40 ;  /* 0x000000ffff297224 */ /* 0x000fe200078e0028 */
[----:B0-----:R-:W-:Y:S01]  /*17dc0*/  IABS R6, R47 ;  /* 0x0000002f00067213 */ /* 0x001fe20000000000 */
[--C-:B------:R-:W-:Y:S02]  /*17dd0*/  @!P5 IMAD.IADD R11, R11, 0x1, -R56.reuse ;  /* 0x000000010b0bd824 */ /* 0x100fe400078e0a38 */
[--C-:B------:R-:W-:Y:S01]  /*17de0*/  @!P3 IMAD.IADD R9, R9, 0x1, -R56.reuse ;  /* 0x000000010909b824 */ /* 0x100fe200078e0a38 */
[----:B------:R-:W-:Y:S01]  /*17df0*/  ISETP.GE.AND P3, PT, R47, RZ, PT ;  /* 0x000000ff2f00720c */ /* 0x000fe20003f66270 */
[----:B------:R-:W-:Y:S02]  /*17e00*/  @!P6 IMAD.MOV R7, RZ, RZ, -R7 ;  /* 0x000000ffff07e224 */ /* 0x000fe400078e0a07 */
[----:B------:R-:W-:-:S02]  /*17e10*/  @!P4 IMAD.IADD R10, R10, 0x1, -R56 ;  /* 0x000000010a0ac824 */ /* 0x000fc400078e0a38 */
[----:B------:R-:W-:Y:S02]  /*17e20*/  IMAD.MOV.U32 R47, RZ, RZ, R44 ;  /* 0x000000ffff2f7224 */ /* 0x000fe400078e002c */
[----:B------:R-:W-:Y:S01]  /*17e30*/  @!P2 IMAD.MOV R11, RZ, RZ, -R11 ;  /* 0x000000ffff0ba224 */ /* 0x000fe200078e0a0b */
[----:B------:R-:W-:Y:S01]  /*17e40*/  IABS R8, R50 ;  /* 0x0000003200087213 */ /* 0x000fe20000000000 */
[----:B------:R-:W-:Y:S01]  /*17e50*/  @!P0 IMAD.MOV R10, RZ, RZ, -R10 ;  /* 0x000000ffff0a8224 */ /* 0x000fe200078e0a0a */
[----:B------:R0:W-:Y:S01]  /*17e60*/  STL [R1+0x510], R7 ;  /* 0x0005100701007387 */ /* 0x0001e20000100800 */
[----:B------:R-:W-:Y:S01]  /*17e70*/  ISETP.GE.AND P4, PT, R50, RZ, PT ;  /* 0x000000ff3200720c */ /* 0x000fe20003f86270 */
[----:B--2---:R-:W-:Y:S02]  /*17e80*/  IMAD.MOV.U32 R40, RZ, RZ, R39 ;  /* 0x000000ffff287224 */ /* 0x004fe400078e0027 */
[----:B------:R-:W-:Y:S02]  /*17e90*/  IMAD.MOV.U32 R39, RZ, RZ, R36 ;  /* 0x000000ffff277224 */ /* 0x000fe400078e0024 */
[----:B------:R-:W-:-:S02]  /*17ea0*/  IMAD.MOV.U32 R44, RZ, RZ, R40 ;  /* 0x000000ffff2c7224 */ /* 0x000fc400078e0028 */
[----:B------:R-:W-:Y:S02]  /*17eb0*/  IMAD.MOV.U32 R36, RZ, RZ, R54 ;  /* 0x000000ffff247224 */ /* 0x000fe400078e0036 */
[----:B------:R-:W2:Y:S01]  /*17ec0*/  LDL.LU R54, [R1+0x824] ;  /* 0x0008240001367983 */ /* 0x000ea20000300800 */
[----:B------:R-:W-:Y:S02]  /*17ed0*/  IMAD.MOV.U32 R40, RZ, RZ, R22 ;  /* 0x000000ffff287224 */ /* 0x000fe400078e0016 */
[----:B------:R-:W-:Y:S01]  /*17ee0*/  IMAD.MOV.U32 R50, RZ, RZ, R44 ;  /* 0x000000ffff327224 */ /* 0x000fe200078e002c */
[----:B------:R-:W2:Y:S01]  /*17ef0*/  LDL.LU R22, [R1+0x800] ;  /* 0x0008000001167983 */ /* 0x000ea20000300800 */
[----:B------:R-:W-:Y:S02]  /*17f00*/  IMAD.MOV.U32 R44, RZ, RZ, R43 ;  /* 0x000000ffff2c7224 */ /* 0x000fe400078e002b */
[----:B------:R-:W-:Y:S01]  /*17f10*/  IMAD.MOV.U32 R43, RZ, RZ, R42 ;  /* 0x000000ffff2b7224 */ /* 0x000fe200078e002a */
[----:B------:R-:W-:Y:S01]  /*17f20*/  STL [R1+0x500], R11 ;  /* 0x0005000b01007387 */ /* 0x000fe20000100800 */
[----:B------:R-:W-:-:S03]  /*17f30*/  IMAD.MOV.U32 R42, RZ, RZ, R41 ;  /* 0x000000ffff2a7224 */ /* 0x000fc600078e0029 */
[----:B------:R0:W-:Y:S04]  /*17f40*/  STL [R1+0x508], R10 ;  /* 0x0005080a01007387 */ /* 0x0001e80000100800 */
[----:B------:R-:W5:Y:S01]  /*17f50*/  LDL.LU R41, [R1+0x420] ;  /* 0x0004200001297983 */ /* 0x000f620000300800 */
        /* <DEDUP_REMOVED lines=8> */
[----:B-1----:R-:W-:Y:S02]  /*17fe0*/  IABS R2, R49 ;  /* 0x0000003100027213 */ /* 0x002fe40000000000 */
[----:B------:R-:W-:-:S03]  /*17ff0*/  IABS R5, R46 ;  /* 0x0000002e00057213 */ /* 0x000fc60000000000 */
[----:B------:R-:W-:-:S04]  /*18000*/  IMAD.MOV.U32 R0, RZ, RZ, R2 ;  /* 0x000000ffff007224 */ /* 0x000fc800078e0002 */
[----:B------:R-:W-:Y:S01]  /*18010*/  @!P6 IMAD.IADD R8, R8, 0x1, -R56 ;  /* 0x000000010808e824 */ /* 0x000fe200078e0a38 */
[----:B------:R-:W-:Y:S01]  /*18020*/  ISETP.GT.U32.AND P6, PT, R56, R9, PT ;  /* 0x000000093800720c */ /* 0x000fe20003fc4070 */
[----:B0-----:R-:W-:-:S04]  /*18030*/  IMAD.HI.U32 R7, R15, R0, RZ ;  /* 0x000000000f077227 */ /* 0x001fc800078e00ff */
[----:B------:R-:W-:Y:S01]  /*18040*/  @!P5 IMAD.IADD R6, R6, 0x1, -R56 ;  /* 0x000000010606d824 */ /* 0x000fe200078e0a38 */
[----:B------:R-:W-:Y:S01]  /*18050*/  ISETP.GT.U32.AND P5, PT, R56, R8, PT ;  /* 0x000000083800720c */ /* 0x000fe20003fa4070 */
[----:B------:R-:W-:-:S04]  /*18060*/  IMAD.HI.U32 R4, R15, R5, RZ ;  /* 0x000000050f047227 */ /* 0x000fc800078e00ff */
[----:B------:R-:W-:Y:S01]  /*18070*/  IMAD.MOV R7, RZ, RZ, -R7 ;  /* 0x000000ffff077224 */ /* 0x000fe200078e0a07 */
[----:B------:R-:W-:Y:S01]  /*18080*/  IABS R2, R45 ;  /* 0x0000002d00027213 */ /* 0x000fe20000000000 */
[----:B------:R-:W-:Y:S02]  /*18090*/  IMAD.MOV R4, RZ, RZ, -R4 ;  /* 0x000000ffff047224 */ /* 0x000fe400078e0a04 */
[C---:B------:R-:W-:Y:S02]  /*180a0*/  IMAD R0, R56.reuse, R7, R0 ;  /* 0x0000000738007224 */ /* 0x040fe400078e0200 */
[C---:B------:R-:W-:Y:S02]  /*180b0*/  IMAD R5, R56.reuse, R4, R5 ;  /* 0x0000000438057224 */ /* 0x040fe400078e0205 */
[----:B------:R-:W-:Y:S01]  /*180c0*/  @!P6 IMAD.IADD R9, R9, 0x1, -R56 ;  /* 0x000000010909e824 */ /* 0x000fe200078e0a38 */
[----:B------:R-:W-:Y:S01]  /*180d0*/  ISETP.GT.U32.AND P6, PT, R56, R0, PT ;  /* 0x000000003800720c */ /* 0x000fe20003fc4070 */
[----:B------:R-:W-:-:S04]  /*180e0*/  IMAD.HI.U32 R4, R15, R2, RZ ;  /* 0x000000020f047227 */ /* 0x000fc800078e00ff */
[----:B------:R-:W-:Y:S01]  /*180f0*/  @!P5 IMAD.IADD R8, R8, 0x1, -R56 ;  /* 0x000000010808d824 */ /* 0x000fe200078e0a38 */
[----:B------:R-:W-:Y:S01]  /*18100*/  ISETP.GT.U32.AND P5, PT, R56, R5, PT ;  /* 0x000000053800720c */ /* 0x000fe20003fa4070 */
[----:B------:R-:W-:Y:S01]  /*18110*/  IMAD.MOV R4, RZ, RZ, -R4 ;  /* 0x000000ffff047224 */ /* 0x000fe200078e0a04 */
[----:B------:R-:W-:-:S03]  /*18120*/  IABS R7, R51 ;  /* 0x0000003300077213 */ /* 0x000fc60000000000 */
[----:B------:R-:W-:Y:S02]  /*18130*/  IMAD R2, R56, R4, R2 ;  /* 0x0000000438027224 */ /* 0x000fe400078e0202 */
[----:B------:R-:W-:Y:S01]  /*18140*/  @!P6 IMAD.IADD R0, R0, 0x1, -R56 ;  /* 0x000000010000e824 */ /* 0x000fe200078e0a38 */
[C---:B------:R-:W-:Y:S02]  /*18150*/  ISETP.GT.U32.AND P0, PT, R56.reuse, R6, PT ;  /* 0x000000063800720c */ /* 0x040fe40003f04070 */
[----:B------:R-:W-:Y:S01]  /*18160*/  ISETP.GT.U32.AND P6, PT, R56, R2, PT ;  /* 0x000000023800720c */ /* 0x000fe20003fc4070 */
[----:B------:R-:W-:-:S04]  /*18170*/  IMAD.HI.U32 R12, R15, R7, RZ ;  /* 0x000000070f0c7227 */ /* 0x000fc800078e00ff */
[----:B------:R-:W-:Y:S02]  /*18180*/  @!P5 IMAD.IADD R5, R5, 0x1, -R56 ;  /* 0x000000010505d824 */ /* 0x000fe400078e0a38 */
[----:B------:R-:W-:Y:S02]  /*18190*/  IMAD.MOV.U32 R13, RZ, RZ, R8 ;  /* 0x000000ffff0d7224 */ /* 0x000fe400078e0008 */
[----:B------:R-:W-:Y:S01]  /*181a0*/  @!P1 IMAD.MOV R9, RZ, RZ, -R9 ;  /* 0x000000ffff099224 */ /* 0x000fe200078e0a09 */
[C---:B------:R-:W-:Y:S01]  /*181b0*/  ISETP.GT.U32.AND P1, PT, R56.reuse, R0, PT ;  /* 0x000000003800720c */ /* 0x040fe20003f24070 */
[----:B------:R-:W-:Y:S01]  /*181c0*/  IMAD.MOV R12, RZ, RZ, -R12 ;  /* 0x000000ffff0c7224 */ /* 0x000fe200078e0a0c */
[----:B------:R-:W-:Y:S01]  /*181d0*/  IABS R4, R47 ;  /* 0x0000002f00047213 */ /* 0x000fe20000000000 */
[----:B------:R-:W-:Y:S01]  /*181e0*/  @!P4 IMAD.MOV R13, RZ, RZ, -R13 ;  /* 0x000000ffff0dc224 */ /* 0x000fe200078e0a0d */
[C---:B------:R-:W-:Y:S02]  /*181f0*/  ISETP.GT.U32.AND P4, PT, R56.reuse, R5, PT ;  /* 0x000000053800720c */ /* 0x040fe40003f84070 */
[----:B------:R-:W-:Y:S01]  /*18200*/  IABS R10, R48 ;  /* 0x00000030000a7213 */ /* 0x000fe20000000000 */
[----:B------:R-:W-:-:S02]  /*18210*/  IMAD R7, R56, R12, R7 ;  /* 0x0000000c38077224 */ /* 0x000fc400078e0207 */
[----:B------:R-:W-:Y:S02]  /*18220*/  IMAD.MOV.U32 R12, RZ, RZ, R4 ;  /* 0x000000ffff0c7224 */ /* 0x000fe400078e0004 */
[----:B------:R-:W-:Y:S01]  /*18230*/  @!P6 IMAD.IADD R2, R2, 0x1, -R56 ;  /* 0x000000010202e824 */ /* 0x000fe200078e0a38 */
[----:B------:R-:W-:Y:S01]  /*18240*/  ISETP.GE.AND P2, PT, R49, RZ, PT ;  /* 0x000000ff3100720c */ /* 0x000fe20003f46270 */
[----:B------:R-:W-:-:S04]  /*18250*/  IMAD.HI.U32 R11, R15, R10, RZ ;  /* 0x0000000a0f0b7227 */ /* 0x000fc800078e00ff */
[----:B------:R-:W-:Y:S01]  /*18260*/  @!P0 IMAD.IADD R6, R6, 0x1, -R56 ;  /* 0x0000000106068824 */ /* 0x000fe200078e0a38 */
[----:B------:R-:W-:Y:S01]  /*18270*/  ISETP.GE.AND P0, PT, R46, RZ, PT ;  /* 0x000000ff2e00720c */ /* 0x000fe20003f06270 */
[----:B------:R-:W-:Y:S01]  /*18280*/  IMAD.HI.U32 R8, R15, R12, RZ ;  /* 0x0000000c0f087227 */ /* 0x000fe200078e00ff */
[----:B------:R-:W-:-:S03]  /*18290*/  ISETP.GT.U32.AND P6, PT, R56, R2, PT ;  /* 0x000000023800720c */ /* 0x000fc60003fc4070 */
[----:B------:R-:W-:Y:S02]  /*182a0*/  IMAD.MOV R11, RZ, RZ, -R11 ;  /* 0x000000ffff0b7224 */ /* 0x000fe400078e0a0b */
[----:B------:R-:W-:Y:S02]  /*182b0*/  @!P1 IMAD.IADD R0, R0, 0x1, -R56 ;  /* 0x0000000100009824 */ /* 0x000fe400078e0a38 */
[----:B------:R-:W-:Y:S02]  /*182c0*/  IMAD.MOV R8, RZ, RZ, -R8 ;  /* 0x000000ffff087224 */ /* 0x000fe400078e0a08 */
[----:B------:R-:W-:Y:S01]  /*182d0*/  @!P4 IMAD.IADD R5, R5, 0x1, -R56 ;  /* 0x000000010505c824 */ /* 0x000fe200078e0a38 */
[----:B------:R-:W-:Y:S01]  /*182e0*/  ISETP.GE.AND P5, PT, R45, RZ, PT ;  /* 0x000000ff2d00720c */ /* 0x000fe20003fa6270 */
[----:B------:R-:W-:Y:S02]  /*182f0*/  IMAD.MOV.U32 R46, RZ, RZ, R42 ;  /* 0x000000ffff2e7224 */ /* 0x000fe400078e002a */
[----:B------:R-:W-:-:S02]  /*18300*/  IMAD R4, R56, R11, R10 ;  /* 0x0000000b38047224 */ /* 0x000fc400078e020a */
[----:B------:R-:W-:Y:S02]  /*18310*/  IMAD.MOV.U32 R42, RZ, RZ, R40 ;  /* 0x000000ffff2a7224 */ /* 0x000fe400078e0028 */
[----:B------:R-:W-:Y:S02]  /*18320*/  IMAD.MOV.U32 R10, RZ, RZ, R0 ;  /* 0x000000ffff0a7224 */ /* 0x000fe400078e0000 */
[----:B------:R-:W-:Y:S02]  /*18330*/  IMAD.MOV.U32 R45, RZ, RZ, R43 ;  /* 0x000000ffff2d7224 */ /* 0x000fe400078e002b */
[----:B----4-:R-:W-:Y:S02]  /*18340*/  IMAD.MOV.U32 R40, RZ, RZ, R34 ;  /* 0x000000ffff287224 */ /* 0x010fe400078e0022 */
[----:B------:R-:W-:Y:S01]  /*18350*/  IMAD R0, R56, R8, R12 ;  /* 0x0000000838007224 */ /* 0x000fe200078e020c */
[----:B------:R-:W-:Y:S01]  /*18360*/  STL [R1+0x504], R9 ;  /* 0x0005040901007387 */ /* 0x000fe20000100800 */
[----:B------:R-:W-:-:S02]  /*18370*/  IMAD.MOV.U32 R43, RZ, RZ, R39 ;  /* 0x000000ffff2b7224 */ /* 0x000fc400078e0027 */
[----:B------:R-:W-:Y:S02]  /*18380*/  IMAD.MOV.U32 R12, RZ, RZ, R5 ;  /* 0x000000ffff0c7224 */ /* 0x000fe400078e0005 */
[----:B------:R-:W-:Y:S02]  /*18390*/  IMAD.MOV.U32 R58, RZ, RZ, R44 ;  /* 0x000000ffff3a7224 */ /* 0x000fe400078e002c */
[----:B------:R-:W-:Y:S02]  /*183a0*/  IMAD.MOV.U32 R39, RZ, RZ, R27 ;  /* 0x000000ffff277224 */ /* 0x000fe400078e001b */
[----:B------:R-:W-:Y:S02]  /*183b0*/  IMAD.MOV.U32 R44, RZ, RZ, R37 ;  /* 0x000000ffff2c7224 */ /* 0x000fe400078e0025 */
[----:B------:R-:W-:Y:S02]  /*183c0*/  IMAD.MOV.U32 R27, RZ, RZ, R53 ;  /* 0x000000ffff1b7224 */ /* 0x000fe400078e0035 */
[----:B------:R-:W-:-:S02]  /*183d0*/  @!P3 IMAD.MOV R6, RZ, RZ, -R6 ;  /* 0x000000ffff06b224 */ /* 0x000fc400078e0a06 */
[----:B------:R-:W-:Y:S02]  /*183e0*/  IMAD.MOV.U32 R37, RZ, RZ, R35 ;  /* 0x000000ffff257224 */ /* 0x000fe400078e0023 */
[----:B------:R-:W-:Y:S02]  /*183f0*/  @!P2 IMAD.MOV R10, RZ, RZ, -R10 ;  /* 0x000000ffff0aa224 */ /* 0x000fe400078e0a0a */
[----:B------:R-:W-:Y:S02]  /*18400*/  IMAD.MOV.U32 R35, RZ, RZ, R31 ;  /* 0x000000ffff237224 */ /* 0x000fe400078e001f */
[----:B------:R-:W-:Y:S02]  /*18410*/  @!P0 IMAD.MOV R12, RZ, RZ, -R12 ;  /* 0x000000ffff0c8224 */ /* 0x000fe400078e0a0c */
[----:B------:R-:W-:Y:S01]  /*18420*/  @!P6 IMAD.IADD R2, R2, 0x1, -R56 ;  /* 0x000000010202e824 */ /* 0x000fe200078e0a38 */
[----:B------:R-:W-:Y:S01]  /*18430*/  ISETP.GE.AND P4, PT, R48, RZ, PT ;  /* 0x000000ff3000720c */ /* 0x000fe20003f86270 */
[----:B------:R-:W-:-:S02]  /*18440*/  IMAD.MOV.U32 R48, RZ, RZ, R44 ;  /* 0x000000ffff307224 */ /* 0x000fc400078e002c */
[----:B------:R-:W-:Y:S02]  /*18450*/  IMAD.MOV.U32 R44, RZ, RZ, R43 ;  /* 0x000000ffff2c7224 */ /* 0x000fe400078e002b */
[----:B------:R-:W-:Y:S02]  /*18460*/  IMAD.MOV.U32 R43, RZ, RZ, R42 ;  /* 0x000000ffff2b7224 */ /* 0x000fe400078e002a */
[----:B--2---:R-:W-:Y:S02]  /*18470*/  IMAD.MOV.U32 R34, RZ, RZ, R22 ;  /* 0x000000ffff227224 */ /* 0x004fe400078e0016 */
[----:B---3--:R-:W-:Y:S02]  /*18480*/  IMAD.MOV.U32 R22, RZ, RZ, R52 ;  /* 0x000000ffff167224 */ /* 0x008fe400078e0034 */
[----:B------:R-:W2:Y:S04]  /*18490*/  LDL.LU R52, [R1+0x8b8] ;  /* 0x0008b80001347983 */ /* 0x000ea80000300800 */
[----:B------:R-:W3:Y:S01]  /*184a0*/  LDL.LU R53, [R1+0x8d0] ;  /* 0x0008d00001357983 */ /* 0x000ee20000300800 */
[----:B-----5:R-:W-:-:S02]  /*184b0*/  IMAD.MOV.U32 R49, RZ, RZ, R41 ;  /* 0x000000ffff317224 */ /* 0x020fc400078e0029 */
[----:B------:R-:W-:Y:S02]  /*184c0*/  IMAD.MOV.U32 R41, RZ, RZ, R33 ;  /* 0x000000ffff297224 */ /* 0x000fe400078e0021 */
[----:B------:R-:W-:Y:S02]  /*184d0*/  IMAD.MOV.U32 R33, RZ, RZ, R32 ;  /* 0x000000ffff217224 */ /* 0x000fe400078e0020 */
[----:B------:R-:W4:Y:S04]  /*184e0*/  LDL.LU R32, [R1+0x80c] ;  /* 0x00080c0001207983 */ /* 0x000f280000300800 */
[----:B------:R-:W5:Y:S04]  /*184f0*/  LDL.LU R31, [R1+0x850] ;  /* 0x00085000011f7983 */ /* 0x000f680000300800 */
[----:B------:R-:W-:Y:S04]  /*18500*/  STL [R1+0x4fc], R13 ;  /* 0x0004fc0d01007387 */ /* 0x000fe80000100800 */
[----:B------:R-:W-:Y:S04]  /*18510*/  STL [R1+0x4f8], R6 ;  /* 0x0004f80601007387 */ /* 0x000fe80000100800 */
[----:B------:R-:W-:Y:S04]  /*18520*/  STL [R1+0x4f4], R10 ;  /* 0x0004f40a01007387 */ /* 0x000fe80000100800 */
[----:B------:R0:W-:Y:S02]  /*18530*/  STL [R1+0x4f0], R12 ;  /* 0x0004f00c01007387 */ /* 0x0001e40000100800 */
[----:B0-----:R-:W-:-:S04]  /*18540*/  IMAD.MOV.U32 R12, RZ, RZ, R2 ;  /* 0x000000ffff0c7224 */ /* 0x001fc800078e0002 */
[----:B------:R-:W-:-:S05]  /*18550*/  @!P5 IMAD.MOV R12, RZ, RZ, -R12 ;  /* 0x000000ffff0cd224 */ /* 0x000fca00078e0a0c */
[----:B------:R-:W-:Y:S04]  /*18560*/  STL [R1+0x4ec], R12 ;  /* 0x0004ec0c01007387 */ /* 0x000fe80000100800 */
[----:B------:R-:W2:Y:S01]  /*18570*/  LDL.LU R42, [R1+0x440] ;  /* 0x00044000012a7983 */ /* 0x000ea20000300800 */
[----:B------:R-:W-:Y:S02]  /*18580*/  ISETP.GT.U32.AND P1, PT, R56, R7, PT ;  /* 0x000000073800720c */ /* 0x000fe40003f24070 */
[----:B------:R-:W-:Y:S01]  /*18590*/  ISETP.GE.AND P3, PT, R51, RZ, PT ;  /* 0x000000ff3300720c */ /* 0x000fe20003f66270 */
[----:B------:R-:W-:Y:S02]  /*185a0*/  IMAD.MOV.U32 R51, RZ, RZ, R44 ;  /* 0x000000ffff337224 */ /* 0x000fe400078e002c */
[----:B------:R-:W-:-:S08]  /*185b0*/  IMAD.MOV.U32 R44, RZ, RZ, R43 ;  /* 0x000000ffff2c7224 */ /* 0x000fd000078e002b */
[----:B------:R-:W-:Y:S01]  /*185c0*/  @!P1 IMAD.IADD R7, R7, 0x1, -R56 ;  /* 0x0000000107079824 */ /* 0x000fe200078e0a38 */
[----:B------:R-:W-:Y:S02]  /*185d0*/  ISETP.GE.AND P1, PT, R47, RZ, PT ;  /* 0x000000ff2f00720c */ /* 0x000fe40003f26270 */
[----:B------:R-:W3:Y:S01]  /*185e0*/  LDL.LU R47, [R1+0x434] ;  /* 0x00043400012f7983 */ /* 0x000ee20000300800 */
[C---:B------:R-:W-:Y:S02]  /*185f0*/  ISETP.GT.U32.AND P2, PT, R56.reuse, R4, PT ;  /* 0x000000043800720c */ /* 0x040fe40003f44070 */
[----:B------:R-:W-:Y:S02]  /*18600*/  ISETP.GT.U32.AND P6, PT, R56, R0, PT ;  /* 0x000000003800720c */ /* 0x000fe40003fc4070 */
[----:B------:R-:W-:Y:S02]  /*18610*/  IABS R9, R50 ;  /* 0x0000003200097213 */ /* 0x000fe40000000000 */
[----:B------:R-:W-:-:S02]  /*18620*/  IABS R10, R46 ;  /* 0x0000002e000a7213 */ /* 0x000fc40000000000 */
[----:B------:R-:W-:-:S05]  /*18630*/  IABS R8, R49 ;  /* 0x0000003100087213 */ /* 0x000fca0000000000 */
[--C-:B------:R-:W-:Y:S02]  /*18640*/  @!P2 IMAD.IADD R4, R4, 0x1, -R56.reuse ;  /* 0x000000010404a824 */ /* 0x100fe400078e0a38 */
[----:B------:R-:W-:Y:S02]  /*18650*/  @!P6 IMAD.IADD R0, R0, 0x1, -R56 ;  /* 0x000000010000e824 */ /* 0x000fe400078e0a38 */
[----:B------:R-:W-:Y:S01]  /*18660*/  IMAD.HI.U32 R6, R15, R9, RZ ;  /* 0x000000090f067227 */ /* 0x000fe200078e00ff */
[----:B------:R-:W-:-:S03]  /*18670*/  ISETP.GT.U32.AND P6, PT, R56, R4, PT ;  /* 0x000000043800720c */ /* 0x000fc60003fc4070 */
[----:B------:R-:W-:Y:S02]  /*18680*/  IMAD.MOV.U32 R5, RZ, RZ, R10 ;  /* 0x000000ffff057224 */ /* 0x000fe400078e000a */
[----:B------:R-:W-:-:S04]  /*18690*/  IMAD.HI.U32 R10, R15, R8, RZ ;  /* 0x000000080f0a7227 */ /* 0x000fc800078e00ff */
[----:B------:R-:W-:Y:S02]  /*186a0*/  IMAD.MOV R6, RZ, RZ, -R6 ;  /* 0x000000ffff067224 */ /* 0x000fe400078e0a06 */
[----:B--2---:R-:W-:Y:S02]  /*186b0*/  IMAD.MOV.U32 R43, RZ, RZ, R42 ;  /* 0x000000ffff2b7224 */ /* 0x004fe400078e002a */
[----:B------:R-:W2:Y:S01]  /*186c0*/  LDL.LU R42, [R1+0x460] ;  /* 0x00046000012a7983 */ /* 0x000ea20000300800 */
[----:B------:R-:W-:Y:S02]  /*186d0*/  IMAD.MOV R10, RZ, RZ, -R10 ;  /* 0x000000ffff0a7224 */ /* 0x000fe400078e0a0a */
[C---:B------:R-:W-:Y:S02]  /*186e0*/  IMAD R11, R56.reuse, R6, R9 ;  /* 0x00000006380b7224 */ /* 0x040fe400078e0209 */
[C---:B------:R-:W-:Y:S01]  /*186f0*/  IMAD R8, R56.reuse, R10, R8 ;  /* 0x0000000a38087224 */ /* 0x040fe200078e0208 */
[----:B------:R-:W-:Y:S01]  /*18700*/  ISETP.GT.U32.AND P2, PT, R56, R7, PT ;  /* 0x000000073800720c */ /* 0x000fe20003f44070 */
[----:B------:R-:W-:Y:S01]  /*18710*/  @!P6 IMAD.IADD R4, R4, 0x1, -R56 ;  /* 0x000000010404e824 */ /* 0x000fe200078e0a38 */
[----:B------:R-:W-:-:S02]  /*18720*/  ISETP.GT.U32.AND P5, PT, R56, R11, PT ;  /* 0x0000000b3800720c */ /* 0x000fc40003fa4070 */
[C---:B------:R-:W-:Y:S02]  /*18730*/  ISETP.GT.U32.AND P6, PT, R56.reuse, R8, PT ;  /* 0x000000083800720c */ /* 0x040fe40003fc4070 */
[----:B------:R-:W-:Y:S01]  /*18740*/  ISETP.GT.U32.AND P0, PT, R56, R0, PT ;  /* 0x000000003800720c */ /* 0x000fe20003f04070 */
[----:B------:R-:W-:-:S06]  /*18750*/  @!P4 IMAD.MOV R4, RZ, RZ, -R4 ;  /* 0x000000ffff04c224 */ /* 0x000fcc00078e0a04 */
[--C-:B------:R-:W-:Y:S02]  /*18760*/  @!P2 IMAD.IADD R7, R7, 0x1, -R56.reuse ;  /* 0x000000010707a824 */ /* 0x100fe400078e0a38 */
[--C-:B------:R-:W-:Y:S02]  /*18770*/  @!P5 IMAD.IADD R11, R11, 0x1, -R56.reuse ;  /* 0x000000010b0bd824 */ /* 0x100fe400078e0a38 */
[--C-:B------:R-:W-:Y:S02]  /*18780*/  @!P6 IMAD.IADD R8, R8, 0x1, -R56.reuse ;  /* 0x000000010808e824 */ /* 0x100fe400078e0a38 */
[----:B------:R-:W-:Y:S01]  /*18790*/  @!P3 IMAD.MOV R7, RZ, RZ, -R7 ;  /* 0x000000ffff07b224 */ /* 0x000fe200078e0a07 */
[C---:B------:R-:W-:Y:S02]  /*187a0*/  ISETP.GT.U32.AND P3, PT, R56.reuse, R11, PT ;  /* 0x0000000b3800720c */ /* 0x040fe40003f64070 */
[----:B------:R-:W-:Y:S01]  /*187b0*/  ISETP.GT.U32.AND P4, PT, R56, R8, PT ;  /* 0x000000083800720c */ /* 0x000fe20003f84070 */
[----:B------:R-:W-:Y:S01]  /*187c0*/  @!P0 IMAD.IADD R0, R0, 0x1, -R56 ;  /* 0x0000000100008824 */ /* 0x000fe200078e0a38 */
[----:B------:R-:W-:Y:S01]  /*187d0*/  ISETP.GE.AND P2, PT, R50, RZ, PT ;  /* 0x000000ff3200720c */ /* 0x000fe20003f46270 */
[----:B------:R-:W-:Y:S01]  /*187e0*/  STL [R1+0x4d8], R7 ;  /* 0x0004d80701007387 */ /* 0x000fe20000100800 */
[----:B------:R-:W-:-:S03]  /*187f0*/  ISETP.GE.AND P0, PT, R49, RZ, PT ;  /* 0x000000ff3100720c */ /* 0x000fc60003f06270 */
[----:B------:R0:W-:Y:S01]  /*18800*/  STL [R1+0x4e0], R4 ;  /* 0x0004e00401007387 */ /* 0x0001e20000100800 */
[----:B------:R-:W-:Y:S01]  /*18810*/  ISETP.GE.AND P5, PT, R46, RZ, PT ;  /* 0x000000ff2e00720c */ /* 0x000fe20003fa6270 */
[----:B------:R-:W-:Y:S02]  /*18820*/  IMAD.MOV.U32 R49, RZ, RZ, R44 ;  /* 0x000000ffff317224 */ /* 0x000fe400078e002c */
[----:B------:R-:W-:Y:S02]  /*18830*/  IMAD.MOV.U32 R46, RZ, RZ, R43 ;  /* 0x000000ffff2e7224 */ /* 0x000fe400078e002b */
[----:B------:R-:W-:Y:S02]  /*18840*/  IMAD.MOV.U32 R44, RZ, RZ, R41 ;  /* 0x000000ffff2c7224 */ /* 0x000fe400078e0029 */
[----:B0-----:R-:W-:Y:S02]  /*18850*/  IMAD.MOV.U32 R4, RZ, RZ, R0 ;  /* 0x000000ffff047224 */ /* 0x001fe400078e0000 */
[----:B------:R-:W-:-:S02]  /*18860*/  IMAD.MOV.U32 R43, RZ, RZ, R30 ;  /* 0x000000ffff2b7224 */ /* 0x000fc400078e001e */
[----:B------:R-:W-:Y:S02]  /*18870*/  @!P1 IMAD.MOV R4, RZ, RZ, -R4 ;  /* 0x000000ffff049224 */ /* 0x000fe400078e0a04 */
[--C-:B------:R-:W-:Y:S01]  /*18880*/  @!P3 IMAD.IADD R11, R11, 0x1, -R56.reuse ;  /* 0x000000010b0bb824 */ /* 0x100fe200078e0a38 */
[----:B------:R-:W-:Y:S01]  /*18890*/  IABS R6, R45 ;  /* 0x0000002d00067213 */ /* 0x000fe20000000000 */
[----:B------:R-:W-:Y:S01]  /*188a0*/  @!P4 IMAD.IADD R8, R8, 0x1, -R56 ;  /* 0x000000010808c824 */ /* 0x000fe200078e0a38 */
[----:B------:R-:W-:Y:S01]  /*188b0*/  ISETP.GE.AND P4, PT, R45, RZ, PT ;  /* 0x000000ff2d00720c */ /* 0x000fe20003f86270 */
[----:B------:R-:W-:Y:S02]  /*188c0*/  IMAD.MOV.U32 R41, RZ, RZ, R38 ;  /* 0x000000ffff297224 */ /* 0x000fe400078e0026 */
[----:B------:R-:W-:Y:S01]  /*188d0*/  IMAD.MOV.U32 R45, RZ, RZ, R44 ;  /* 0x000000ffff2d7224 */ /* 0x000fe200078e002c */
[----:B------:R-:W-:Y:S01]  /*188e0*/  STL [R1+0x4e4], R4 ;  /* 0x0004e40401007387 */ /* 0x000fe20000100800 */
[----:B------:R-:W-:-:S02]  /*188f0*/  IMAD.MOV.U32 R38, RZ, RZ, R24 ;  /* 0x000000ffff267224 */ /* 0x000fc400078e0018 */
[----:B------:R-:W-:Y:S02]  /*18900*/  IMAD.MOV.U32 R44, RZ, RZ, R43 ;  /* 0x000000ffff2c7224 */ /* 0x000fe400078e002b */
[----:B------:R-:W-:Y:S02]  /*18910*/  @!P2 IMAD.MOV R11, RZ, RZ, -R11 ;  /* 0x000000ffff0ba224 */ /* 0x000fe400078e0a0b */
[----:B------:R-:W-:Y:S02]  /*18920*/  IMAD.MOV.U32 R30, RZ, RZ, R25 ;  /* 0x000000ffff1e7224 */ /* 0x000fe400078e0019 */
[----:B------:R-:W-:Y:S02]  /*18930*/  IMAD.MOV.U32 R24, RZ, RZ, R27 ;  /* 0x000000ffff187224 */ /* 0x000fe400078e001b */
[----:B------:R-:W-:Y:S01]  /*18940*/  IMAD.MOV.U32 R25, RZ, RZ, R23 ;  /* 0x000000ffff197224 */ /* 0x000fe200078e0017 */
[----:B------:R-:W4:Y:S01]  /*18950*/  LDL.LU R27, [R1+0x81c] ;  /* 0x00081c00011b7983 */ /* 0x000f220000300800 */
[----:B------:R-:W-:-:S03]  /*18960*/  IMAD.MOV.U32 R50, RZ, RZ, R44 ;  /* 0x000000ffff327224 */ /* 0x000fc600078e002c */
[----:B------:R-:W4:Y:S01]  /*18970*/  LDL.LU R23, [R1+0x868] ;  /* 0x0008680001177983 */ /* 0x000f220000300800 */
[----:B------:R-:W-:Y:S02]  /*18980*/  IMAD.MOV.U32 R44, RZ, RZ, R41 ;  /* 0x000000ffff2c7224 */ /* 0x000fe400078e0029 */
[----:B------:R-:W-:-:S04]  /*18990*/  IMAD.HI.U32 R12, R15, R5, RZ ;  /* 0x000000050f0c7227 */ /* 0x000fc800078e00ff */
[----:B------:R-:W-:-:S04]  /*189a0*/  IMAD.MOV R12, RZ, RZ, -R12 ;  /* 0x000000ffff0c7224 */ /* 0x000fc800078e0a0c */
[----:B------:R-:W-:Y:S02]  /*189b0*/  IMAD R5, R56, R12, R5 ;  /* 0x0000000c38057224 */ /* 0x000fe400078e0205 */
[----:B--2---:R-:W-:Y:S02]  /*189c0*/  IMAD.MOV.U32 R43, RZ, RZ, R42 ;  /* 0x000000ffff2b7224 */ /* 0x004fe400078e002a */
[----:B------:R-:W-:Y:S02]  /*189d0*/  IMAD.MOV.U32 R42, RZ, RZ, R21 ;  /* 0x000000ffff2a7224 */ /* 0x000fe400078e0015 */
[----:B------:R-:W2:Y:S04]  /*189e0*/  LDL.LU R21, [R1+0x7f0] ;  /* 0x0007f00001157983 */ /* 0x000ea80000300800 */
[----:B------:R0:W-:Y:S04]  /*189f0*/  STL [R1+0x4dc], R11 ;  /* 0x0004dc0b01007387 */ /* 0x0001e80000100800 */
[----:B------:R-:W2:Y:S01]  /*18a00*/  LDL.LU R41, [R1+0x458] ;  /* 0x0004580001297983 */ /* 0x000ea20000300800 */
[----:B------:R-:W-:-:S02]  /*18a10*/  IABS R9, R58 ;  /* 0x0000003a00097213 */ /* 0x000fc40000000000 */
[----:B------:R-:W-:Y:S01]  /*18a20*/  ISETP.GT.U32.AND P6, PT, R56, R5, PT ;  /* 0x000000053800720c */ /* 0x000fe20003fc4070 */
[----:B------:R-:W-:Y:S02]  /*18a30*/  IMAD.MOV.U32 R2, RZ, RZ, R6 ;  /* 0x000000ffff027224 */ /* 0x000fe400078e0006 */
[----:B------:R-:W-:-:S04]  /*18a40*/  IMAD.HI.U32 R6, R15, R9, RZ ;  /* 0x000000090f067227 */ /* 0x000fc800078e00ff */
[----:B------:R-:W-:Y:S02]  /*18a50*/  IMAD.MOV R6, RZ, RZ, -R6 ;  /* 0x000000ffff067224 */ /* 0x000fe400078e0a06 */
[----:B------:R-:W-:-:S04]  /*18a60*/  IMAD.HI.U32 R10, R15, R2, RZ ;  /* 0x000000020f0a7227 */ /* 0x000fc800078e00ff */
[----:B------:R-:W-:Y:S01]  /*18a70*/  IMAD R9, R56, R6, R9 ;  /* 0x0000000638097224 */ /* 0x000fe200078e0209 */
[----:B------:R-:W-:Y:S01]  /*18a80*/  IABS R6, R48 ;  /* 0x0000003000067213 */ /* 0x000fe20000000000 */
[----:B------:R-:W-:Y:S02]  /*18a90*/  @!P6 IMAD.IADD R5, R5, 0x1, -R56 ;  /* 0x000000010505e824 */ /* 0x000fe400078e0a38 */
[----:B------:R-:W-:-:S03]  /*18aa0*/  IMAD.MOV R10, RZ, RZ, -R10 ;  /* 0x000000ffff0a7224 */ /* 0x000fc600078e0a0a */
[C---:B------:R-:W-:Y:S01]  /*18ab0*/  ISETP.GT.U32.AND P6, PT, R56.reuse, R5, PT ;  /* 0x000000053800720c */ /* 0x040fe20003fc4070 */
[----:B------:R-:W-:Y:S02]  /*18ac0*/  IMAD R2, R56, R10, R2 ;  /* 0x0000000a38027224 */ /* 0x000fe400078e0202 */
[----:B------:R-:W-:-:S03]  /*18ad0*/  IMAD.HI.U32 R10, R15, R6, RZ ;  /* 0x000000060f0a7227 */ /* 0x000fc600078e00ff */
[----:B------:R-:W-:Y:S01]  /*18ae0*/  ISETP.GT.U32.AND P1, PT, R56, R2, PT ;  /* 0x000000023800720c */ /* 0x000fe20003f24070 */
[----:B------:R-:W-:Y:S01]  /*18af0*/  IMAD.MOV R10, RZ, RZ, -R10 ;  /* 0x000000ffff0a7224 */ /* 0x000fe200078e0a0a */
[----:B------:R-:W-:-:S03]  /*18b00*/  IABS R7, R51 ;  /* 0x0000003300077213 */ /* 0x000fc60000000000 */
[C---:B------:R-:W-:Y:S02]  /*18b10*/  IMAD R6, R56.reuse, R10, R6 ;  /* 0x0000000a38067224 */ /* 0x040fe400078e0206 */
[--C-:B------:R-:W-:Y:S02]  /*18b20*/  @!P6 IMAD.IADD R5, R5, 0x1, -R56.reuse ;  /* 0x000000010505e824 */ /* 0x100fe400078e0a38 */
[C---:B0-----:R-:W-:Y:S01]  /*18b30*/  IMAD.HI.U32 R11, R15.reuse, R7, RZ ;  /* 0x000000070f0b7227 */ /* 0x041fe200078e00ff */
[----:B------:R-:W-:Y:S02]  /*18b40*/  ISETP.GT.U32.AND P6, PT, R56, R6, PT ;  /* 0x000000063800720c */ /* 0x000fe40003fc4070 */
[----:B---3--:R-:W-:Y:S01]  /*18b50*/  IABS R0, R47 ;  /* 0x0000002f00007213 */ /* 0x008fe20000000000 */
[----:B------:R-:W-:Y:S02]  /*18b60*/  @!P1 IMAD.IADD R2, R2, 0x1, -R56 ;  /* 0x0000000102029824 */ /* 0x000fe400078e0a38 */
[----:B------:R-:W-:Y:S01]  /*18b70*/  IMAD.MOV R11, RZ, RZ, -R11 ;  /* 0x000000ffff0b7224 */ /* 0x000fe200078e0a0b */
[C---:B------:R-:W-:Y:S01]  /*18b80*/  ISETP.GT.U32.AND P3, PT, R56.reuse, R9, PT ;  /* 0x000000093800720c */ /* 0x040fe20003f64070 */
[----:B------:R-:W-:Y:S01]  /*18b90*/  IMAD.HI.U32 R4, R15, R0, RZ ;  /* 0x000000000f047227 */ /* 0x000fe200078e00ff */
[----:B------:R-:W-:-:S03]  /*18ba0*/  ISETP.GT.U32.AND P1, PT, R56, R2, PT ;  /* 0x000000023800720c */ /* 0x000fc60003f24070 */
[----:B------:R-:W-:Y:S02]  /*18bb0*/  IMAD R7, R56, R11, R7 ;  /* 0x0000000b38077224 */ /* 0x000fe400078e0207 */
[----:B------:R-:W-:Y:S02]  /*18bc0*/  @!P6 IMAD.IADD R6, R6, 0x1, -R56 ;  /* 0x000000010606e824 */ /* 0x000fe400078e0a38 */
[----:B------:R-:W-:Y:S01]  /*18bd0*/  IMAD.MOV R4, RZ, RZ, -R4 ;  /* 0x000000ffff047224 */ /* 0x000fe200078e0a04 */
[----:B------:R-:W-:-:S03]  /*18be0*/  ISETP.GT.U32.AND P6, PT, R56, R7, PT ;  /* 0x000000073800720c */ /* 0x000fc60003fc4070 */
[----:B------:R-:W-:Y:S01]  /*18bf0*/  IMAD R0, R56, R4, R0 ;  /* 0x0000000438007224 */ /* 0x000fe200078e0200 */
[----:B------:R-:W-:Y:S01]  /*18c00*/  IABS R4, R49 ;  /* 0x0000003100047213 */ /* 0x000fe20000000000 */
[--C-:B------:R-:W-:Y:S01]  /*18c10*/  @!P3 IMAD.IADD R9, R9, 0x1, -R56.reuse ;  /* 0x000000010909b824 */ /* 0x100fe200078e0a38 */
[----:B------:R-:W-:Y:S01]  /*18c20*/  IABS R10, R46 ;  /* 0x0000002e000a7213 */ /* 0x000fe20000000000 */
[----:B------:R-:W-:Y:S01]  /*18c30*/  @!P1 IMAD.IADD R2, R2, 0x1, -R56 ;  /* 0x0000000102029824 */ /* 0x000fe200078e0a38 */
[C---:B------:R-:W-:Y:S01]  /*18c40*/  ISETP.GT.U32.AND P1, PT, R56.reuse, R0, PT ;  /* 0x000000003800720c */ /* 0x040fe20003f24070 */
[----:B------:R-:W-:Y:S01]  /*18c50*/  IMAD.MOV.U32 R14, RZ, RZ, R8 ;  /* 0x000000ffff0e7224 */ /* 0x000fe200078e0008 */
[----:B------:R-:W-:Y:S01]  /*18c60*/  ISETP.GT.U32.AND P3, PT, R56, R9, PT ;  /* 0x000000093800720c */ /* 0x000fe20003f64070 */
[----:B------:R-:W-:Y:S01]  /*18c70*/  IMAD.HI.U32 R11, R15, R4, RZ ;  /* 0x000000040f0b7227 */ /* 0x000fe200078e00ff */
[----:B------:R-:W-:-:S03]  /*18c80*/  IABS R12, R45 ;  /* 0x0000002d000c7213 */ /* 0x000fc60000000000 */
[----:B------:R-:W-:Y:S02]  /*18c90*/  @!P6 IMAD.IADD R7, R7, 0x1, -R56 ;  /* 0x000000010707e824 */ /* 0x000fe400078e0a38 */
[----:B------:R-:W-:Y:S01]  /*18ca0*/  @!P0 IMAD.MOV R14, RZ, RZ, -R14 ;  /* 0x000000ffff0e8224 */ /* 0x000fe200078e0a0e */
[C---:B------:R-:W-:Y:S01]  /*18cb0*/  ISETP.GT.U32.AND P0, PT, R56.reuse, R6, PT ;  /* 0x000000063800720c */ /* 0x040fe20003f04070 */
[----:B------:R-:W-:Y:S01]  /*18cc0*/  IMAD.HI.U32 R13, R15, R10, RZ ;  /* 0x0000000a0f0d7227 */ /* 0x000fe200078e00ff */
[----:B------:R-:W-:-:S03]  /*18cd0*/  ISETP.GT.U32.AND P6, PT, R56, R7, PT ;  /* 0x000000073800720c */ /* 0x000fc60003fc4070 */
[----:B------:R-:W-:Y:S02]  /*18ce0*/  IMAD.MOV R11, RZ, RZ, -R11 ;  /* 0x000000ffff0b7224 */ /* 0x000fe400078e0a0b */
[----:B------:R-:W-:Y:S02]  /*18cf0*/  IMAD.MOV R13, RZ, RZ, -R13 ;  /* 0x000000ffff0d7224 */ /* 0x000fe400078e0a0d */
[----:B------:R-:W-:Y:S02]  /*18d00*/  IMAD R4, R56, R11, R4 ;  /* 0x0000000b38047224 */ /* 0x000fe400078e0204 */
[----:B------:R-:W-:Y:S01]  /*18d10*/  IMAD.HI.U32 R8, R15, R12, RZ ;  /* 0x0000000c0f087227 */ /* 0x000fe200078e00ff */
[----:B------:R-:W-:-:S03]  /*18d20*/  ISETP.GE.AND P2, PT, R58, RZ, PT ;  /* 0x000000ff3a00720c */ /* 0x000fc60003f46270 */
[----:B------:R-:W-:Y:S02]  /*18d30*/  @!P1 IMAD.IADD R0, R0, 0x1, -R56 ;  /* 0x0000000100009824 */ /* 0x000fe400078e0a38 */
[C---:B------:R-:W-:Y:S02]  /*18d40*/  IMAD R13, R56.reuse, R13, R10 ;  /* 0x0000000d380d7224 */ /* 0x040fe400078e020a */
[----:B------:R-:W-:Y:S02]  /*18d50*/  IMAD.MOV R8, RZ, RZ, -R8 ;  /* 0x000000ffff087224 */ /* 0x000fe400078e0a08 */
[----:B------:R-:W-:Y:S01]  /*18d60*/  @!P4 IMAD.MOV R2, RZ, RZ, -R2 ;  /* 0x000000ffff02c224 */ /* 0x000fe200078e0a02 */
[----:B------:R-:W-:Y:S01]  /*18d70*/  ISETP.GT.U32.AND P4, PT, R56, R4, PT ;  /* 0x000000043800720c */ /* 0x000fe20003f84070 */
[----:B------:R-:W-:Y:S01]  /*18d80*/  @!P3 IMAD.IADD R9, R9, 0x1, -R56 ;  /* 0x000000010909b824 */ /* 0x000fe200078e0a38 */
[----:B------:R-:W-:Y:S01]  /*18d90*/  ISETP.GE.AND P3, PT, R48, RZ, PT ;  /* 0x000000ff3000720c */ /* 0x000fe20003f66270 */
[----:B------:R-:W-:-:S02]  /*18da0*/  IMAD.MOV.U32 R48, RZ, RZ, R44 ;  /* 0x000000ffff307224 */ /* 0x000fc400078e002c */
[----:B------:R-:W-:Y:S02]  /*18db0*/  IMAD.MOV.U32 R44, RZ, RZ, R39 ;  /* 0x000000ffff2c7224 */ /* 0x000fe400078e0027 */
[----:B------:R-:W-:Y:S01]  /*18dc0*/  @!P5 IMAD.MOV R5, RZ, RZ, -R5 ;  /* 0x000000ffff05d224 */ /* 0x000fe200078e0a05 */
[C---:B------:R-:W-:Y:S01]  /*18dd0*/  ISETP.GT.U32.AND P5, PT, R56.reuse, R0, PT ;  /* 0x000000003800720c */ /* 0x040fe20003fa4070 */
[----:B------:R-:W-:Y:S02]  /*18de0*/  IMAD R12, R56, R8, R12 ;  /* 0x00000008380c7224 */ /* 0x000fe400078e020c */
[----:B------:R-:W-:Y:S01]  /*18df0*/  @!P0 IMAD.IADD R6, R6, 0x1, -R56 ;  /* 0x0000000106068824 */ /* 0x000fe200078e0a38 */
[----:B------:R-:W-:Y:S01]  /*18e00*/  ISETP.GT.U32.AND P0, PT, R56, R13, PT ;  /* 0x0000000d3800720c */ /* 0x000fe20003f04070 */
[----:B------:R-:W-:Y:S02]  /*18e10*/  IMAD.MOV.U32 R39, RZ, RZ, R38 ;  /* 0x000000ffff277224 */ /* 0x000fe400078e0026 */
[----:B------:R-:W-:-:S02]  /*18e20*/  IMAD.MOV.U32 R38, RZ, RZ, R35 ;  /* 0x000000ffff267224 */ /* 0x000fc400078e0023 */
[----:B------:R-:W-:Y:S02]  /*18e30*/  IMAD.MOV.U32 R35, RZ, RZ, R26 ;  /* 0x000000ffff237224 */ /* 0x000fe400078e001a */
[----:B------:R-:W3:Y:S01]  /*18e40*/  LDL.LU R26, [R1+0x7f8] ;  /* 0x0007f800011a7983 */ /* 0x000ee20000300800 */
[----:B------:R-:W-:Y:S01]  /*18e50*/  @!P6 IMAD.IADD R7, R7, 0x1, -R56 ;  /* 0x000000010707e824 */ /* 0x000fe200078e0a38 */
[----:B------:R-:W-:Y:S02]  /*18e60*/  ISETP.GT.U32.AND P6, PT, R56, R12, PT ;  /* 0x0000000c3800720c */ /* 0x000fe40003fc4070 */
[----:B------:R-:W-:Y:S01]  /*18e70*/  STL [R1+0x4d4], R14 ;  /* 0x0004d40e01007387 */ /* 0x000fe20000100800 */
[----:B------:R-:W-:-:S03]  /*18e80*/  ISETP.GE.AND P1, PT, R47, RZ, PT ;  /* 0x000000ff2f00720c */ /* 0x000fc60003f26270 */
[----:B------:R0:W-:Y:S01]  /*18e90*/  STL [R1+0x4d0], R5 ;  /* 0x0004d00501007387 */ /* 0x0001e20000100800 */
[----:B------:R-:W-:Y:S02]  /*18ea0*/  IMAD.MOV.U32 R47, RZ, RZ, R44 ;  /* 0x000000ffff2f7224 */ /* 0x000fe400078e002c */
[----:B------:R-:W-:Y:S02]  /*18eb0*/  IMAD.MOV.U32 R44, RZ, RZ, R43 ;  /* 0x000000ffff2c7224 */ /* 0x000fe400078e002b */
[----:B------:R-:W-:Y:S02]  /*18ec0*/  @!P4 IMAD.IADD R4, R4, 0x1, -R56 ;  /* 0x000000010404c824 */ /* 0x000fe400078e0a38 */
[----:B0-----:R-:W-:Y:S02]  /*18ed0*/  IMAD.MOV.U32 R5, RZ, RZ, R9 ;  /* 0x000000ffff057224 */ /* 0x001fe400078e0009 */
[----:B------:R-:W-:Y:S02]  /*18ee0*/  IMAD.MOV.U32 R43, RZ, RZ, R42 ;  /* 0x000000ffff2b7224 */ /* 0x000fe400078e002a */
[----:B------:R-:W-:-:S02]  /*18ef0*/  @!P2 IMAD.MOV R5, RZ, RZ, -R5 ;  /* 0x000000ffff05a224 */ /* 0x000fc400078e0a05 */
[----:B------:R-:W-:Y:S01]  /*18f00*/  @!P3 IMAD.MOV R6, RZ, RZ, -R6 ;  /* 0x000000ffff06b224 */ /* 0x000fe200078e0a06 */
[----:B------:R-:W-:Y:S01]  /*18f10*/  IABS R10, R50 ;  /* 0x00000032000a7213 */ /* 0x000fe20000000000 */
[--C-:B------:R-:W-:Y:S01]  /*18f20*/  @!P5 IMAD.IADD R0, R0, 0x1, -R56.reuse ;  /* 0x000000010000d824 */ /* 0x100fe200078e0a38 */
[----:B------:R-:W-:Y:S01]  /*18f30*/  ISETP.GT.U32.AND P3, PT, R56, R4, PT ;  /* 0x000000043800720c */ /* 0x000fe20003f64070 */
[--C-:B------:R-:W-:Y:S01]  /*18f40*/  @!P0 IMAD.IADD R13, R13, 0x1, -R56.reuse ;  /* 0x000000010d0d8824 */ /* 0x100fe200078e0a38 */
[----:B------:R-:W-:Y:S01]  /*18f50*/  ISETP.GE.AND P2, PT, R51, RZ, PT ;  /* 0x000000ff3300720c */ /* 0x000fe20003f46270 */
[----:B------:R-:W-:Y:S01]  /*18f60*/  @!P6 IMAD.IADD R12, R12, 0x1, -R56 ;  /* 0x000000010c0ce824 */ /* 0x000fe200078e0a38 */
[----:B------:R-:W-:Y:S02]  /*18f70*/  ISETP.GE.AND P4, PT, R46, RZ, PT ;  /* 0x000000ff2e00720c */ /* 0x000fe40003f86270 */
[----:B------:R-:W-:Y:S01]  /*18f80*/  ISETP.GT.U32.AND P6, PT, R56, R13, PT ;  /* 0x0000000d3800720c */ /* 0x000fe20003fc4070 */
[----:B------:R-:W-:Y:S01]  /*18f90*/  IMAD.MOV.U32 R46, RZ, RZ, R43 ;  /* 0x000000ffff2e7224 */ /* 0x000fe200078e002b */
[----:B------:R-:W-:Y:S01]  /*18fa0*/  ISETP.GE.AND P5, PT, R49, RZ, PT ;  /* 0x000000ff3100720c */ /* 0x000fe20003fa6270 */
[----:B------:R-:W-:Y:S01]  /*18fb0*/  IMAD.MOV.U32 R43, RZ, RZ, R38 ;  /* 0x000000ffff2b7224 */ /* 0x000fe200078e0026 */
[----:B------:R-:W-:Y:S01]  /*18fc0*/  ISETP.GE.AND P0, PT, R45, RZ, PT ;  /* 0x000000ff2d00720c */ /* 0x000fe20003f06270 */
[----:B------:R-:W-:-:S02]  /*18fd0*/  IMAD.MOV.U32 R49, RZ, RZ, R44 ;  /* 0x000000ffff317224 */ /* 0x000fc400078e002c */
[----:B------:R-:W-:Y:S02]  /*18fe0*/  IMAD.MOV.U32 R44, RZ, RZ, R39 ;  /* 0x000000ffff2c7224 */ /* 0x000fe400078e0027 */
[----:B------:R-:W-:-:S04]  /*18ff0*/  @!P3 IMAD.IADD R4, R4, 0x1, -R56 ;  /* 0x000000010404b824 */ /* 0x000fc800078e0a38 */
[----:B------:R-:W-:Y:S01]  /*19000*/  @!P6 IMAD.IADD R13, R13, 0x1, -R56 ;  /* 0x000000010d0de824 */ /* 0x000fe200078e0a38 */
[----:B------:R-:W-:-:S03]  /*19010*/  ISETP.GE.AND P6, PT, R47, RZ, PT ;  /* 0x000000ff2f00720c */ /* 0x000fc60003fc6270 */
[----:B------:R-:W-:Y:S01]  /*19020*/  IMAD.MOV.U32 R9, RZ, RZ, R13 ;  /* 0x000000ffff097224 */ /* 0x000fe200078e000d */
[----:B------:R-:W-:-:S03]  /*19030*/  IABS R11, R48 ;  /* 0x00000030000b7213 */ /* 0x000fc60000000000 */
[----:B------:R-:W-:Y:S02]  /*19040*/  @!P4 IMAD.MOV R9, RZ, RZ, -R9 ;  /* 0x000000ffff09c224 */ /* 0x000fe400078e0a09 */
[----:B--2---:R-:W-:Y:S02]  /*19050*/  IMAD.MOV.U32 R42, RZ, RZ, R41 ;  /* 0x000000ffff2a7224 */ /* 0x004fe400078e0029 */
[----:B------:R-:W-:Y:S02]  /*19060*/  IMAD.MOV.U32 R41, RZ, RZ, R36 ;  /* 0x000000ffff297224 */ /* 0x000fe400078e0024 */
[----:B------:R-:W2:Y:S04]  /*19070*/  LDL.LU R36, [R1+0x808] ;  /* 0x0008080001247983 */ /* 0x000ea80000300800 */
[----:B------:R0:W-:Y:S04]  /*19080*/  STL [R1+0x4cc], R2 ;  /* 0x0004cc0201007387 */ /* 0x0001e80000100800 */
[----:B------:R-:W-:Y:S04]  /*19090*/  STL [R1+0x4c8], R5 ;  /* 0x0004c80501007387 */ /* 0x000fe80000100800 */
[----:B------:R1:W-:Y:S01]  /*190a0*/  STL [R1+0x4c4], R6 ;  /* 0x0004c40601007387 */ /* 0x0003e20000100800 */
[----:B0-----:R-:W-:-:S02]  /*190b0*/  IMAD.MOV.U32 R2, RZ, RZ, R10 ;  /* 0x000000ffff027224 */ /* 0x001fc400078e000a */
[----:B------:R-:W-:Y:S02]  /*190c0*/  IMAD.MOV.U32 R38, RZ, RZ, R21 ;  /* 0x000000ffff267224 */ /* 0x000fe400078e0015 */
[----:B-1----:R-:W-:Y:S01]  /*190d0*/  IMAD.MOV.U32 R6, RZ, RZ, R0 ;  /* 0x000000ffff067224 */ /* 0x002fe200078e0000 */
[----:B------:R-:W2:Y:S01]  /*190e0*/  LDL.LU R21, [R1+0x7f4] ;  /* 0x0007f40001157983 */ /* 0x000ea20000300800 */
[----:B------:R-:W-:-:S03]  /*190f0*/  IMAD.HI.U32 R5, R15, R2, RZ ;  /* 0x000000020f057227 */ /* 0x000fc600078e00ff */
[----:B------:R-:W2:Y:S01]  /*19100*/  LDL.LU R39, [R1+0x7d8] ;  /* 0x0007d80001277983 */ /* 0x000ea20000300800 */
[----:B------:R-:W-:Y:S02]  /*19110*/  @!P1 IMAD.MOV R6, RZ, RZ, -R6 ;  /* 0x000000ffff069224 */ /* 0x000fe400078e0a06 */
[----:B------:R-:W-:Y:S02]  /*19120*/  IMAD.MOV.U32 R45, RZ, RZ, R42 ;  /* 0x000000ffff2d7224 */ /* 0x000fe400078e002a */
[----:B------:R-:W-:Y:S02]  /*19130*/  IMAD.MOV.U32 R42, RZ, RZ, R35 ;  /* 0x000000ffff2a7224 */ /* 0x000fe400078e0023 */
[----:B------:R-:W3:Y:S01]  /*19140*/  LDL.LU R35, [R1+0x804] ;  /* 0x0008040001237983 */ /* 0x000ee20000300800 */
[----:B------:R-:W-:Y:S01]  /*19150*/  IMAD.MOV R5, RZ, RZ, -R5 ;  /* 0x000000ffff057224 */ /* 0x000fe200078e0a05 */
[C---:B------:R-:W-:Y:S02]  /*19160*/  ISETP.GT.U32.AND P1, PT, R56.reuse, R12, PT ;  /* 0x0000000c3800720c */ /* 0x040fe40003f24070 */
[----:B------:R0:W-:Y:S01]  /*19170*/  STL [R1+0x4c0], R6 ;  /* 0x0004c00601007387 */ /* 0x0001e20000100800 */
[----:B------:R-:W-:-:S02]  /*19180*/  IMAD R2, R56, R5, R2 ;  /* 0x0000000538027224 */ /* 0x000fc400078e0202 */
[----:B------:R-:W-:Y:S01]  /*19190*/  IMAD.MOV.U32 R5, RZ, RZ, R4 ;  /* 0x000000ffff057224 */ /* 0x000fe200078e0004 */
[----:B------:R-:W-:Y:S01]  /*191a0*/  IABS R10, R47 ;  /* 0x0000002f000a7213 */ /* 0x000fe20000000000 */
[----:B0-----:R-:W-:-:S04]  /*191b0*/  IMAD.MOV.U32 R6, RZ, RZ, R7 ;  /* 0x000000ffff067224 */ /* 0x001fc800078e0007 */
[----:B------:R-:W-:Y:S01]  /*191c0*/  @!P2 IMAD.MOV R6, RZ, RZ, -R6 ;  /* 0x000000ffff06a224 */ /* 0x000fe200078e0a06 */
[----:B------:R-:W-:Y:S01]  /*191d0*/  ISETP.GE.AND P2, PT, R50, RZ, PT ;  /* 0x000000ff3200720c */ /* 0x000fe20003f46270 */
[----:B------:R-:W-:Y:S02]  /*191e0*/  IMAD.MOV.U32 R50, RZ, RZ, R44 ;  /* 0x000000ffff327224 */ /* 0x000fe400078e002c */
[----:B------:R-:W-:Y:S02]  /*191f0*/  IMAD.MOV.U32 R47, RZ, RZ, R43 ;  /* 0x000000ffff2f7224 */ /* 0x000fe400078e002b */
[----:B------:R-:W-:Y:S02]  /*19200*/  IMAD.MOV.U32 R44, RZ, RZ, R42 ;  /* 0x000000ffff2c7224 */ /* 0x000fe400078e002a */
[----:B------:R-:W-:Y:S02]  /*19210*/  @!P5 IMAD.MOV R5, RZ, RZ, -R5 ;  /* 0x000000ffff05d224 */ /* 0x000fe400078e0a05 */
[----:B------:R-:W-:-:S02]  /*19220*/  IMAD.MOV.U32 R43, RZ, RZ, R41 ;  /* 0x000000ffff2b7224 */ /* 0x000fc400078e0029 */
[----:B------:R-:W-:Y:S01]  /*19230*/  IMAD.MOV.U32 R42, RZ, RZ, R40 ;  /* 0x000000ffff2a7224 */ /* 0x000fe200078e0028 */
[----:B------:R-:W-:Y:S01]  /*19240*/  ISETP.GT.U32.AND P3, PT, R56, R2, PT ;  /* 0x000000023800720c */ /* 0x000fe20003f64070 */
[----:B------:R-:W-:Y:S02]  /*19250*/  IMAD.MOV.U32 R41, RZ, RZ, R33 ;  /* 0x000000ffff297224 */ /* 0x000fe400078e0021 */
[----:B------:R-:W-:Y:S01]  /*19260*/  IMAD.MOV.U32 R40, RZ, RZ, R24 ;  /* 0x000000ffff287224 */ /* 0x000fe200078e0018 */
[----:B------:R-:W-:Y:S01]  /*19270*/  ISETP.GE.AND P5, PT, R48, RZ, PT ;  /* 0x000000ff3000720c */ /* 0x000fe20003fa6270 */
[----:B------:R-:W-:Y:S01]  /*19280*/  IMAD.MOV.U32 R33, RZ, RZ, R28 ;  /* 0x000000ffff217224 */ /* 0x000fe200078e001c */
[----:B------:R-:W-:Y:S01]  /*19290*/  STL [R1+0x4bc], R6 ;  /* 0x0004bc0601007387 */ /* 0x000fe20000100800 */
[----:B------:R-:W-:Y:S02]  /*192a0*/  IMAD.MOV.U32 R48, RZ, RZ, R44 ;  /* 0x000000ffff307224 */ /* 0x000fe400078e002c */
[----:B------:R-:W-:Y:S01]  /*192b0*/  IMAD.MOV.U32 R44, RZ, RZ, R40 ;  /* 0x000000ffff2c7224 */ /* 0x000fe200078e0028 */
[----:B------:R-:W-:Y:S01]  /*192c0*/  STL [R1+0x4b8], R5 ;  /* 0x0004b80501007387 */ /* 0x000fe20000100800 */
[----:B------:R-:W-:-:S02]  /*192d0*/  @!P1 IMAD.IADD R12, R12, 0x1, -R56 ;  /* 0x000000010c0c9824 */ /* 0x000fc400078e0a38 */
[----:B------:R-:W-:Y:S01]  /*192e0*/  IMAD.MOV.U32 R40, RZ, RZ, R33 ;  /* 0x000000ffff287224 */ /* 0x000fe200078e0021 */
[----:B------:R-:W3:Y:S01]  /*192f0*/  LDL.LU R28, [R1+0x88c] ;  /* 0x00088c00011c7983 */ /* 0x000ee20000300800 */
[----:B----4-:R-:W-:-:S03]  /*19300*/  IMAD.MOV.U32 R33, RZ, RZ, R32 ;  /* 0x000000ffff217224 */ /* 0x010fc600078e0020 */
[----:B------:R-:W4:Y:S04]  /*19310*/  LDL.LU R24, [R1+0x82c] ;  /* 0x00082c0001187983 */ /* 0x000f280000300800 */
[----:B------:R-:W3:Y:S04]  /*19320*/  LDL.LU R32, [R1+0x84c] ;  /* 0x00084c0001207983 */ /* 0x000ee80000300800 */
[----:B------:R0:W-:Y:S01]  /*19330*/  STL [R1+0x4b4], R9 ;  /* 0x0004b40901007387 */ /* 0x0001e20000100800 */
[----:B------:R-:W-:Y:S01]  /*19340*/  @!P3 IMAD.IADD R2, R2, 0x1, -R56 ;  /* 0x000000010202b824 */ /* 0x000fe200078e0a38 */
[----:B------:R-:W-:-:S02]  /*19350*/  ISETP.GE.AND P3, PT, R47, RZ, PT ;  /* 0x000000ff2f00720c */ /* 0x000fc40003f66270 */
        /* <DEDUP_REMOVED lines=28> */
[----:B------:R-:W-:Y:S01]  /*19520*/  @!P0 IMAD.IADD R10, R10, 0x1, -R56 ;  /* 0x000000010a0a8824 */ /* 0x000fe200078e0a38 */
[----:B------:R-:W-:Y:S02]  /*19530*/  ISETP.GE.AND P0, PT, R45, RZ, PT ;  /* 0x000000ff2d00720c */ /* 0x000fe40003f06270 */
[----:B------:R-:W-:Y:S01]  /*19540*/  ISETP.GT.U32.AND P2, PT, R56, R4, PT ;  /* 0x000000043800720c */ /* 0x000fe20003f44070 */
[----:B------:R-:W-:Y:S02]  /*19550*/  IMAD.MOV.U32 R45, RZ, RZ, R44 ;  /* 0x000000ffff2d7224 */ /* 0x000fe400078e002c */
[----:B------:R-:W-:Y:S02]  /*19560*/  IMAD.MOV.U32 R44, RZ, RZ, R43 ;  /* 0x000000ffff2c7224 */ /* 0x000fe400078e002b */
[----:B------:R-:W-:-:S02]  /*19570*/  IMAD.MOV.U32 R43, RZ, RZ, R40 ;  /* 0x000000ffff2b7224 */ /* 0x000fc400078e0028 */
[----:B------:R-:W-:Y:S02]  /*19580*/  IMAD.MOV.U32 R40, RZ, RZ, R57 ;  /* 0x000000ffff287224 */ /* 0x000fe400078e0039 */
[----:B------:R-:W4:Y:S01]  /*19590*/  LDL.LU R57, [R1+0x820] ;  /* 0x0008200001397983 */ /* 0x000f220000300800 */
[----:B------:R-:W-:-:S03]  /*195a0*/  IMAD.MOV.U32 R51, RZ, RZ, R44 ;  /* 0x000000ffff337224 */ /* 0x000fc600078e002c */
[----:B------:R0:W-:Y:S01]  /*195b0*/  STL [R1+0x4ac], R2 ;  /* 0x0004ac0201007387 */ /* 0x0001e20000100800 */
[----:B------:R-:W-:Y:S02]  /*195c0*/  IMAD.MOV.U32 R44, RZ, RZ, R43 ;  /* 0x000000ffff2c7224 */ /* 0x000fe400078e002b */
[----:B------:R-:W-:Y:S01]  /*195d0*/  IMAD.MOV.U32 R43, RZ, RZ, R40 ;  /* 0x000000ffff2b7224 */ /* 0x000fe200078e0028 */
[----:B------:R-:W-:Y:S01]  /*195e0*/  IABS R6, R46 ;  /* 0x0000002e00067213 */ /* 0x000fe20000000000 */
[----:B------:R-:W-:Y:S02]  /*195f0*/  @!P2 IMAD.IADD R4, R4, 0x1, -R56 ;  /* 0x000000010404a824 */ /* 0x000fe400078e0a38 */
[----:B0-----:R-:W-:Y:S01]  /*19600*/  IMAD.MOV.U32 R2, RZ, RZ, R11 ;  /* 0x000000ffff027224 */ /* 0x001fe200078e000b */
[----:B------:R-:W-:-:S03]  /*19610*/  ISETP.GE.AND P2, PT, R46, RZ, PT ;  /* 0x000000ff2e00720c */ /* 0x000fc60003f46270 */
[----:B------:R-:W-:Y:S02]  /*19620*/  @!P5 IMAD.MOV R2, RZ, RZ, -R2 ;  /* 0x000000ffff02d224 */ /* 0x000fe400078e0a02 */
[----:B------:R-:W-:Y:S02]  /*19630*/  IMAD.MOV.U32 R46, RZ, RZ, R44 ;  /* 0x000000ffff2e7224 */ /* 0x000fe400078e002c */
[----:B------:R-:W-:Y:S01]  /*19640*/  IMAD.MOV.U32 R44, RZ, RZ, R43 ;  /* 0x000000ffff2c7224 */ /* 0x000fe200078e002b */
[----:B------:R0:W-:Y:S01]  /*19650*/  STL [R1+0x488], R2 ;  /* 0x0004880201007387 */ /* 0x0001e20000100800 */
[----:B------:R-:W-:Y:S02]  /*19660*/  IMAD.MOV.U32 R43, RZ, RZ, R42 ;  /* 0x000000ffff2b7224 */ /* 0x000fe400078e002a */
[----:B--2---:R-:W-:Y:S02]  /*19670*/  IMAD.MOV.U32 R40, RZ, RZ, R39 ;  /* 0x000000ffff287224 */ /* 0x004fe400078e0027 */
[----:B------:R-:W-:-:S02]  /*19680*/  IMAD.MOV.U32 R39, RZ, RZ, R30 ;  /* 0x000000ffff277224 */ /* 0x000fc400078e001e */
[----:B------:R-:W-:Y:S02]  /*19690*/  IMAD.MOV.U32 R30, RZ, RZ, R25 ;  /* 0x000000ffff1e7224 */ /* 0x000fe400078e0019 */
[----:B------:R-:W-:Y:S02]  /*196a0*/  IMAD.MOV.U32 R25, RZ, RZ, R23 ;  /* 0x000000ffff197224 */ /* 0x000fe400078e0017 */
[----:B------:R-:W-:Y:S02]  /*196b0*/  IMAD.MOV.U32 R23, RZ, RZ, R27 ;  /* 0x000000ffff177224 */ /* 0x000fe400078e001b */
[----:B------:R-:W2:Y:S01]  /*196c0*/  LDL.LU R27, [R1+0x8b4] ;  /* 0x0008b400011b7983 */ /* 0x000ea20000300800 */
[----:B---3--:R-:W-:-:S03]  /*196d0*/  IMAD.MOV.U32 R42, RZ, RZ, R41 ;  /* 0x000000ffff2a7224 */ /* 0x008fc600078e0029 */
        /* <DEDUP_REMOVED lines=19> */
[C---:B------:R-:W-:Y:S01]  /*19810*/  IMAD R6, R56.reuse, R5, R6 ;  /* 0x0000000538067224 */ /* 0x040fe200078e0206 */
[----:B------:R-:W-:-:S04]  /*19820*/  ISETP.GT.U32.AND P4, PT, R56, R10, PT ;  /* 0x0000000a3800720c */ /* 0x000fc80003f84070 */
[----:B------:R-:W-:-:S07]  /*19830*/  ISETP.GT.U32.AND P5, PT, R56, R6, PT ;  /* 0x000000063800720c */ /* 0x000fce0003fa4070 */
[----:B------:R-:W-:-:S05]  /*19840*/  @!P1 IMAD.IADD R9, R9, 0x1, -R56 ;  /* 0x0000000109099824 */ /* 0x000fca00078e0a38 */
[----:B------:R-:W-:Y:S01]  /*19850*/  ISETP.GT.U32.AND P1, PT, R56, R9, PT ;  /* 0x000000093800720c */ /* 0x000fe20003f24070 */
[--C-:B------:R-:W-:Y:S02]  /*19860*/  @!P4 IMAD.IADD R10, R10, 0x1, -R56.reuse ;  /* 0x000000010a0ac824 */ /* 0x100fe400078e0a38 */
[----:B------:R-:W-:Y:S01]  /*19870*/  @!P5 IMAD.IADD R6, R6, 0x1, -R56 ;  /* 0x000000010606d824 */ /* 0x000fe200078e0a38 */
[----:B------:R-:W-:Y:S01]  /*19880*/  ISETP.GE.AND P5, PT, R49, RZ, PT ;  /* 0x000000ff3100720c */ /* 0x000fe20003fa6270 */
[----:B------:R-:W-:Y:S02]  /*19890*/  IMAD.MOV.U32 R49, RZ, RZ, R44 ;  /* 0x000000ffff317224 */ /* 0x000fe400078e002c */
[----:B------:R-:W-:Y:S02]  /*198a0*/  IMAD.MOV.U32 R44, RZ, RZ, R43 ;  /* 0x000000ffff2c7224 */ /* 0x000fe400078e002b */
[----:B------:R-:W-:Y:S02]  /*198b0*/  IMAD.MOV.U32 R43, RZ, RZ, R42 ;  /* 0x000000ffff2b7224 */ /* 0x000fe400078e002a */
[----:B------:R-:W-:-:S02]  /*198c0*/  @!P6 IMAD.MOV R10, RZ, RZ, -R10 ;  /* 0x000000ffff0ae224 */ /* 0x000fc400078e0a0a */
[----:B------:R-:W-:Y:S02]  /*198d0*/  @!P3 IMAD.MOV R8, RZ, RZ, -R8 ;  /* 0x000000ffff08b224 */ /* 0x000fe400078e0a08 */
[----:B------:R-:W-:Y:S01]  /*198e0*/  @!P0 IMAD.MOV R4, RZ, RZ, -R4 ;  /* 0x000000ffff048224 */ /* 0x000fe200078e0a04 */
[----:B------:R-:W-:Y:S01]  /*198f0*/  IABS R11, R47 ;  /* 0x0000002f000b7213 */ /* 0x000fe20000000000 */
[----:B------:R-:W-:Y:S01]  /*19900*/  @!P1 IMAD.IADD R9, R9, 0x1, -R56 ;  /* 0x0000000109099824 */ /* 0x000fe200078e0a38 */
[----:B------:R-:W-:Y:S01]  /*19910*/  ISETP.GE.AND P1, PT, R47, RZ, PT ;  /* 0x000000ff2f00720c */ /* 0x000fe20003f26270 */
[----:B------:R-:W-:Y:S02]  /*19920*/  IMAD.MOV.U32 R47, RZ, RZ, R44 ;  /* 0x000000ffff2f7224 */ /* 0x000fe400078e002c */
[----:B------:R-:W-:Y:S02]  /*19930*/  IMAD.MOV.U32 R44, RZ, RZ, R37 ;  /* 0x000000ffff2c7224 */ /* 0x000fe400078e0025 */
[----:B---3--:R-:W-:-:S02]  /*19940*/  IMAD.MOV.U32 R42, RZ, RZ, R41 ;  /* 0x000000ffff2a7224 */ /* 0x008fc400078e0029 */
[----:B------:R-:W-:Y:S02]  /*19950*/  IMAD.MOV.U32 R41, RZ, RZ, R22 ;  /* 0x000000ffff297224 */ /* 0x000fe400078e0016 */
[----:B------:R-:W-:Y:S02]  /*19960*/  IMAD.MOV.U32 R22, RZ, RZ, R55 ;  /* 0x000000ffff167224 */ /* 0x000fe400078e0037 */
[----:B------:R-:W3:Y:S04]  /*19970*/  LDL.LU R55, [R1+0x1adc] ;  /* 0x001adc0001377983 */ /* 0x000ee80000300800 */
[----:B------:R-:W-:Y:S04]  /*19980*/  STL [R1+0x498], R10 ;  /* 0x0004980a01007387 */ /* 0x000fe80000100800 */
[----:B------:R1:W-:Y:S04]  /*19990*/  STL [R1+0x4a4], R8 ;  /* 0x0004a40801007387 */ /* 0x0003e80000100800 */
[----:B------:R0:W-:Y:S04]  /*199a0*/  STL [R1+0x4a8], R4 ;  /* 0x0004a80401007387 */ /* 0x0001e80000100800 */
[----:B------:R-:W2:Y:S01]  /*199b0*/  LDL.LU R37, [R1+0x7dc] ;  /* 0x0007dc0001257983 */ /* 0x000ea20000300800 */
[----:B------:R-:W-:-:S02]  /*199c0*/  IABS R5, R48 ;  /* 0x0000003000057213 */ /* 0x000fc40000000000 */
[----:B------:R-:W-:-:S03]  /*199d0*/  ISETP.GT.U32.AND P4, PT, R56, R7, PT ;  /* 0x000000073800720c */ /* 0x000fc60003f84070 */
[----:B0-----:R-:W-:-:S04]  /*199e0*/  IMAD.HI.U32 R2, R15, R5, RZ ;  /* 0x000000050f027227 */ /* 0x001fc800078e00ff */
[----:B------:R-:W-:-:S04]  /*199f0*/  IMAD.MOV R2, RZ, RZ, -R2 ;  /* 0x000000ffff027224 */ /* 0x000fc800078e0a02 */
[C---:B------:R-:W-:Y:S02]  /*19a00*/  IMAD R5, R56.reuse, R2, R5 ;  /* 0x0000000238057224 */ /* 0x040fe400078e0205 */
[----:B------:R-:W-:Y:S01]  /*19a10*/  @!P4 IMAD.IADD R7, R7, 0x1, -R56 ;  /* 0x000000010707c824 */ /* 0x000fe200078e0a38 */
[C---:B------:R-:W-:Y:S01]  /*19a20*/  ISETP.GT.U32.AND P4, PT, R56.reuse, R6, PT ;  /* 0x000000063800720c */ /* 0x040fe20003f84070 */
[----:B------:R-:W-:Y:S01]  /*19a30*/  IMAD.HI.U32 R0, R15, R11, RZ ;  /* 0x0000000b0f007227 */ /* 0x000fe200078e00ff */
[C---:B------:R-:W-:Y:S02]  /*19a40*/  ISETP.GT.U32.AND P0, PT, R56.reuse, R5, PT ;  /* 0x000000053800720c */ /* 0x040fe40003f04070 */
[----:B------:R-:W-:Y:S01]  /*19a50*/  ISETP.GT.U32.AND P6, PT, R56, R7, PT ;  /* 0x000000073800720c */ /* 0x000fe20003fc4070 */
[----:B------:R-:W-:Y:S01]  /*19a60*/  IMAD.MOV R0, RZ, RZ, -R0 ;  /* 0x000000ffff007224 */ /* 0x000fe200078e0a00 */
[----:B------:R-:W-:-:S03]  /*19a70*/  IABS R2, R45 ;  /* 0x0000002d00027213 */ /* 0x000fc60000000000 */
[----:B------:R-:W-:-:S04]  /*19a80*/  IMAD R11, R56, R0, R11 ;  /* 0x00000000380b7224 */ /* 0x000fc800078e020b */
[--C-:B------:R-:W-:Y:S01]  /*19a90*/  @!P4 IMAD.IADD R6, R6, 0x1, -R56.reuse ;  /* 0x000000010606c824 */ /* 0x100fe200078e0a38 */
[----:B-1----:R-:W-:Y:S01]  /*19aa0*/  IABS R8, R51 ;  /* 0x0000003300087213 */ /* 0x002fe20000000000 */
[--C-:B------:R-:W-:Y:S02]  /*19ab0*/  @!P0 IMAD.IADD R5, R5, 0x1, -R56.reuse ;  /* 0x0000000105058824 */ /* 0x100fe400078e0a38 */
[----:B------:R-:W-:Y:S01]  /*19ac0*/  @!P6 IMAD.IADD R7, R7, 0x1, -R56 ;  /* 0x000000010707e824 */ /* 0x000fe200078e0a38 */
[----:B------:R-:W-:Y:S01]  /*19ad0*/  ISETP.GT.U32.AND P6, PT, R56, R11, PT ;  /* 0x0000000b3800720c */ /* 0x000fe20003fc4070 */
[----:B------:R-:W-:Y:S02]  /*19ae0*/  IMAD.MOV.U32 R13, RZ, RZ, R6 ;  /* 0x000000ffff0d7224 */ /* 0x000fe400078e0006 */
[----:B------:R-:W-:-:S04]  /*19af0*/  IMAD.HI.U32 R0, R15, R2, RZ ;  /* 0x000000020f007227 */ /* 0x000fc800078e00ff */
[----:B------:R-:W-:Y:S01]  /*19b00*/  @!P2 IMAD.MOV R13, RZ, RZ, -R13 ;  /* 0x000000ffff0da224 */ /* 0x000fe200078e0a0d */
[----:B------:R-:W-:Y:S01]  /*19b10*/  ISETP.GT.U32.AND P2, PT, R56, R5, PT ;  /* 0x000000053800720c */ /* 0x000fe20003f44070 */
[----:B------:R-:W-:Y:S02]  /*19b20*/  IMAD.MOV R0, RZ, RZ, -R0 ;  /* 0x000000ffff007224 */ /* 0x000fe400078e0a00 */
[----:B------:R-:W-:-:S04]  /*19b30*/  IMAD.HI.U32 R10, R15, R8, RZ ;  /* 0x000000080f0a7227 */ /* 0x000fc800078e00ff */
[----:B------:R-:W-:Y:S02]  /*19b40*/  IMAD.MOV.U32 R12, RZ, RZ, R7 ;  /* 0x000000ffff0c7224 */ /* 0x000fe400078e0007 */
[C---:B------:R-:W-:Y:S02]  /*19b50*/  IMAD R2, R56.reuse, R0, R2 ;  /* 0x0000000038027224 */ /* 0x040fe400078e0202 */
[----:B------:R-:W-:Y:S02]  /*19b60*/  IMAD.MOV R7, RZ, RZ, -R10 ;  /* 0x000000ffff077224 */ /* 0x000fe400078e0a0a */
[----:B------:R-:W-:Y:S01]  /*19b70*/  @!P6 IMAD.IADD R11, R11, 0x1, -R56 ;  /* 0x000000010b0be824 */ /* 0x000fe200078e0a38 */
[C---:B------:R-:W-:Y:S01]  /*19b80*/  ISETP.GT.U32.AND P6, PT, R56.reuse, R2, PT ;  /* 0x000000023800720c */ /* 0x040fe20003fc4070 */
[----:B------:R-:W-:Y:S02]  /*19b90*/  IMAD R8, R56, R7, R8 ;  /* 0x0000000738087224 */ /* 0x000fe400078e0208 */
[----:B------:R-:W-:-:S03]  /*19ba0*/  @!P2 IMAD.IADD R5, R5, 0x1, -R56 ;  /* 0x000000010505a824 */ /* 0x000fc600078e0a38 */
[C---:B------:R-:W-:Y:S01]  /*19bb0*/  ISETP.GT.U32.AND P2, PT, R56.reuse, R8, PT ;  /* 0x000000083800720c */ /* 0x040fe20003f44070 */
[----:B------:R-:W-:Y:S01]  /*19bc0*/  @!P5 IMAD.MOV R12, RZ, RZ, -R12 ;  /* 0x000000ffff0cd224 */ /* 0x000fe200078e0a0c */
[----:B------:R-:W-:-:S05]  /*19bd0*/  ISETP.GT.U32.AND P5, PT, R56, R11, PT ;  /* 0x0000000b3800720c */ /* 0x000fca0003fa4070 */
[----:B------:R-:W-:Y:S01]  /*19be0*/  @!P6 IMAD.IADD R2, R2, 0x1, -R56 ;  /* 0x000000010202e824 */ /* 0x000fe200078e0a38 */
[----:B------:R-:W-:Y:S02]  /*19bf0*/  ISETP.GE.AND P3, PT, R50, RZ, PT ;  /* 0x000000ff3200720c */ /* 0x000fe40003f66270 */
[----:B------:R-:W-:-:S03]  /*19c00*/  ISETP.GE.AND P4, PT, R48, RZ, PT ;  /* 0x000000ff3000720c */ /* 0x000fc60003f86270 */
[----:B------:R-:W-:Y:S01]  /*19c10*/  @!P2 IMAD.IADD R8, R8, 0x1, -R56 ;  /* 0x000000010808a824 */ /* 0x000fe200078e0a38 */
[----:B------:R-:W-:Y:S01]  /*19c20*/  ISETP.GT.U32.AND P2, PT, R56, R2, PT ;  /* 0x000000023800720c */ /* 0x000fe20003f44070 */
[----:B------:R-:W-:Y:S01]  /*19c30*/  IMAD.MOV.U32 R50, RZ, RZ, R43 ;  /* 0x000000ffff327224 */ /* 0x000fe200078e002b */
[----:B------:R-:W-:Y:S01]  /*19c40*/  ISETP.GE.AND P0, PT, R45, RZ, PT ;  /* 0x000000ff2d00720c */ /* 0x000fe20003f06270 */
[----:B------:R-:W-:Y:S01]  /*19c50*/  IMAD.MOV.U32 R48, RZ, RZ, R41 ;  /* 0x000000ffff307224 */ /* 0x000fe200078e0029 */
[----:B------:R-:W-:Y:S01]  /*19c60*/  IABS R0, R49 ;  /* 0x0000003100007213 */ /* 0x000fe20000000000 */
[----:B------:R-:W-:Y:S01]  /*19c70*/  IMAD.MOV.U32 R45, RZ, RZ, R42 ;  /* 0x000000ffff2d7224 */ /* 0x000fe200078e002a */
[----:B------:R-:W3:Y:S01]  /*19c80*/  LDL.LU R41, [R1+0x7e4] ;  /* 0x0007e40001297983 */ /* 0x000ee20000300800 */
[----:B------:R-:W-:Y:S02]  /*19c90*/  IMAD.MOV.U32 R43, RZ, RZ, R40 ;  /* 0x000000ffff2b7224 */ /* 0x000fe400078e0028 */
[----:B------:R-:W-:Y:S01]  /*19ca0*/  IMAD.MOV.U32 R42, RZ, RZ, R39 ;  /* 0x000000ffff2a7224 */ /* 0x000fe200078e0027 */
[----:B------:R-:W3:Y:S01]  /*19cb0*/  LDL.LU R40, [R1+0x7e8] ;  /* 0x0007e80001287983 */ /* 0x000ee20000300800 */
[----:B------:R-:W-:Y:S01]  /*19cc0*/  @!P5 IMAD.IADD R11, R11, 0x1, -R56 ;  /* 0x000000010b0bd824 */ /* 0x000fe200078e0a38 */
[----:B------:R-:W-:-:S02]  /*19cd0*/  IABS R4, R46 ;  /* 0x0000002e00047213 */ /* 0x000fc40000000000 */
[----:B------:R-:W3:Y:S01]  /*19ce0*/  LDL.LU R39, [R1+0x810] ;  /* 0x0008100001277983 */ /* 0x000ee20000300800 */
[----:B------:R-:W-:Y:S01]  /*19cf0*/  ISETP.GE.AND P5, PT, R46, RZ, PT ;  /* 0x000000ff2e00720c */ /* 0x000fe20003fa6270 */
[----:B------:R-:W-:Y:S02]  /*19d00*/  IMAD.HI.U32 R7, R15, R0, RZ ;  /* 0x000000000f077227 */ /* 0x000fe400078e00ff */
[----:B------:R0:W-:Y:S02]  /*19d10*/  STL [R1+0x4a0], R13 ;  /* 0x0004a00d01007387 */ /* 0x0001e40000100800 */
[----:B------:R-:W-:Y:S02]  /*19d20*/  IMAD.MOV.U32 R46, RZ, RZ, R44 ;  /* 0x000000ffff2e7224 */ /* 0x000fe400078e002c */
[----:B------:R-:W-:Y:S02]  /*19d30*/  IMAD.MOV.U32 R44, RZ, RZ, R42 ;  /* 0x000000ffff2c7224 */ /* 0x000fe400078e002a */
[----:B------:R-:W-:-:S02]  /*19d40*/  @!P3 IMAD.MOV R9, RZ, RZ, -R9 ;  /* 0x000000ffff09b224 */ /* 0x000fc400078e0a09 */
[----:B0-----:R-:W-:Y:S02]  /*19d50*/  IMAD.MOV.U32 R13, RZ, RZ, R5 ;  /* 0x000000ffff0d7224 */ /* 0x001fe400078e0005 */
[----:B------:R-:W-:Y:S01]  /*19d60*/  @!P2 IMAD.IADD R2, R2, 0x1, -R56 ;  /* 0x000000010202a824 */ /* 0x000fe200078e0a38 */
[----:B------:R-:W-:Y:S01]  /*19d70*/  ISETP.GE.AND P2, PT, R49, RZ, PT ;  /* 0x000000ff3100720c */ /* 0x000fe20003f46270 */
[----:B------:R-:W-:Y:S02]  /*19d80*/  IMAD.MOV R7, RZ, RZ, -R7 ;  /* 0x000000ffff077224 */ /* 0x000fe400078e0a07 */
[----:B------:R-:W-:Y:S01]  /*19d90*/  @!P4 IMAD.MOV R13, RZ, RZ, -R13 ;  /* 0x000000ffff0dc224 */ /* 0x000fe200078e0a0d */
[----:B------:R0:W-:Y:S01]  /*19da0*/  STL [R1+0x49c], R12 ;  /* 0x00049c0c01007387 */ /* 0x0001e20000100800 */
[----:B------:R-:W-:Y:S02]  /*19db0*/  @!P1 IMAD.MOV R11, RZ, RZ, -R11 ;  /* 0x000000ffff0b9224 */ /* 0x000fe400078e0a0b */
[----:B------:R-:W-:Y:S01]  /*19dc0*/  IMAD.MOV.U32 R49, RZ, RZ, R44 ;  /* 0x000000ffff317224 */ /* 0x000fe200078e002c */
[----:B------:R1:W-:Y:S01]  /*19dd0*/  STL [R1+0x494], R9 ;  /* 0x0004940901007387 */ /* 0x0003e20000100800 */
[----:B------:R-:W-:-:S02]  /*19de0*/  IMAD.MOV.U32 R42, RZ, RZ, R30 ;  /* 0x000000ffff2a7224 */ /* 0x000fc400078e001e */
[----:B------:R-:W-:Y:S02]  /*19df0*/  IMAD.MOV.U32 R44, RZ, RZ, R43 ;  /* 0x000000ffff2c7224 */ /* 0x000fe400078e002b */
[----:B------:R-:W-:Y:S02]  /*19e00*/  IMAD.MOV.U32 R30, RZ, RZ, R53 ;  /* 0x000000ffff1e7224 */ /* 0x000fe400078e0035 */
[----:B------:R-:W-:Y:S01]  /*19e10*/  @!P0 IMAD.MOV R2, RZ, RZ, -R2 ;  /* 0x000000ffff028224 */ /* 0x000fe200078e0a02 */
[----:B------:R-:W3:Y:S01]  /*19e20*/  LDL.LU R53, [R1+0x854] ;  /* 0x0008540001357983 */ /* 0x000ee20000300800 */
[----:B------:R-:W-:Y:S01]  /*19e30*/  IMAD R0, R56, R7, R0 ;  /* 0x0000000738007224 */ /* 0x000fe200078e0200 */
[----:B------:R-:W-:Y:S02]  /*19e40*/  IABS R7, R48 ;  /* 0x0000003000077213 */ /* 0x000fe40000000000 */
[----:B------:R-:W-:Y:S01]  /*19e50*/  STL [R1+0x490], R13 ;  /* 0x0004900d01007387 */ /* 0x000fe20000100800 */
[----:B------:R-:W-:Y:S01]  /*19e60*/  ISETP.GE.AND P0, PT, R48, RZ, PT ;  /* 0x000000ff3000720c */ /* 0x000fe20003f06270 */
[----:B------:R-:W-:-:S02]  /*19e70*/  IMAD.MOV.U32 R48, RZ, RZ, R44 ;  /* 0x000000ffff307224 */ /* 0x000fc400078e002c */
[----:B------:R-:W-:Y:S01]  /*19e80*/  STL [R1+0x48c], R11 ;  /* 0x00048c0b01007387 */ /* 0x000fe20000100800 */
[----:B--2---:R-:W-:Y:S02]  /*19e90*/  IMAD.MOV.U32 R43, RZ, RZ, R37 ;  /* 0x000000ffff2b7224 */ /* 0x004fe400078e0025 */
[----:B------:R-:W-:Y:S02]  /*19ea0*/  IMAD.MOV.U32 R37, RZ, RZ, R33 ;  /* 0x000000ffff257224 */ /* 0x000fe400078e0021 */
[----:B------:R-:W-:Y:S02]  /*19eb0*/  IMAD.MOV.U32 R33, RZ, RZ, R25 ;  /* 0x000000ffff217224 */ /* 0x000fe400078e0019 */
[----:B------:R-:W2:Y:S01]  /*19ec0*/  LDL.LU R25, [R1+0x814] ;  /* 0x0008140001197983 */ /* 0x000ea20000300800 */
[----:B------:R-:W-:Y:S02]  /*19ed0*/  IMAD.MOV.U32 R44, RZ, RZ, R43 ;  /* 0x000000ffff2c7224 */ /* 0x000fe400078e002b */
[----:B------:R-:W-:Y:S01]  /*19ee0*/  IMAD.MOV.U32 R43, RZ, RZ, R42 ;  /* 0x000000ffff2b7224 */ /* 0x000fe200078e002a */
[----:B------:R-:W-:Y:S04]  /*19ef0*/  STL [R1+0x460], R2 ;  /* 0x0004600201007387 */ /* 0x000fe80000100800 */
[----:B------:R-:W2:Y:S01]  /*19f00*/  LDL.LU R42, [R1+0x7e0] ;  /* 0x0007e000012a7983 */ /* 0x000ea20000300800 */
[----:B------:R-:W-:Y:S01]  /*19f10*/  IMAD.HI.U32 R6, R15, R4, RZ ;  /* 0x000000040f067227 */ /* 0x000fe200078e00ff */
[----:B------:R-:W-:-:S03]  /*19f20*/  ISETP.GT.U32.AND P4, PT, R56, R8, PT ;  /* 0x000000083800720c */ /* 0x000fc60003f84070 */
[----:B------:R-:W-:Y:S02]  /*19f30*/  IMAD.MOV R6, RZ, RZ, -R6 ;  /* 0x000000ffff067224 */ /* 0x000fe400078e0a06 */
[----:B0-----:R-:W-:Y:S01]  /*19f40*/  IMAD.HI.U32 R12, R15, R7, RZ ;  /* 0x000000070f0c7227 */ /* 0x001fe200078e00ff */
[----:B------:R-:W-:-:S03]  /*19f50*/  ISETP.GT.U32.AND P1, PT, R56, R0, PT ;  /* 0x000000003800720c */ /* 0x000fc60003f24070 */
[----:B------:R-:W-:Y:S02]  /*19f60*/  IMAD R4, R56, R6, R4 ;  /* 0x0000000638047224 */ /* 0x000fe400078e0204 */
[----:B------:R-:W-:-:S03]  /*19f70*/  IMAD.MOV R12, RZ, RZ, -R12 ;  /* 0x000000ffff0c7224 */ /* 0x000fc600078e0a0c */
[C---:B------:R-:W-:Y:S01]  /*19f80*/  ISETP.GT.U32.AND P6, PT, R56.reuse, R4, PT ;  /* 0x000000043800720c */ /* 0x040fe20003fc4070 */
[----:B------:R-:W-:Y:S02]  /*19f90*/  IMAD R7, R56, R12, R7 ;  /* 0x0000000c38077224 */ /* 0x000fe400078e0207 */
[----:B------:R-:W-:-:S03]  /*19fa0*/  @!P4 IMAD.IADD R8, R8, 0x1, -R56 ;  /* 0x000000010808c824 */ /* 0x000fc600078e0a38 */
[----:B------:R-:W-:Y:S01]  /*19fb0*/  ISETP.GT.U32.AND P4, PT, R56, R7, PT ;  /* 0x000000073800720c */ /* 0x000fe20003f84070 */
[----:B------:R-:W-:Y:S01]  /*19fc0*/  @!P1 IMAD.IADD R0, R0, 0x1, -R56 ;  /* 0x0000000100009824 */ /* 0x000fe200078e0a38 */
[----:B------:R-:W-:-:S05]  /*19fd0*/  ISETP.GE.AND P3, PT, R51, RZ, PT ;  /* 0x000000ff3300720c */ /* 0x000fca0003f66270 */
[----:B------:R-:W-:Y:S01]  /*19fe0*/  @!P6 IMAD.IADD R4, R4, 0x1, -R56 ;  /* 0x000000010404e824 */ /* 0x000fe200078e0a38 */
[----:B------:R-:W-:-:S04]  /*19ff0*/  ISETP.GT.U32.AND P1, PT, R56, R0, PT ;  /* 0x000000003800720c */ /* 0x000fc80003f24070 */
[----:B------:R-:W-:Y:S01]  /*1a000*/  ISETP.GT.U32.AND P6, PT, R56, R4, PT ;  /* 0x000000043800720c */ /* 0x000fe20003fc4070 */
[----:B------:R-:W-:Y:S01]  /*1a010*/  @!P4 IMAD.IADD R7, R7, 0x1, -R56 ;  /* 0x000000010707c824 */ /* 0x000fe200078e0a38 */
[----:B------:R-:W-:Y:S02]  /*1a020*/  IABS R6, R45 ;  /* 0x0000002d00067213 */ /* 0x000fe40000000000 */
[----:B------:R-:W-:Y:S01]  /*1a030*/  ISETP.GE.AND P4, PT, R45, RZ, PT ;  /* 0x000000ff2d00720c */ /* 0x000fe20003f86270 */
[----:B------:R-:W-:Y:S02]  /*1a040*/  IMAD.MOV.U32 R45, RZ, RZ, R44 ;  /* 0x000000ffff2d7224 */ /* 0x000fe400078e002c */
[----:B------:R-:W-:Y:S02]  /*1a050*/  IMAD.MOV.U32 R44, RZ, RZ, R43 ;  /* 0x000000ffff2c7224 */ /* 0x000fe400078e002b */
[----:B------:R-:W-:Y:S02]  /*1a060*/  @!P3 IMAD.MOV R8, RZ, RZ, -R8 ;  /* 0x000000ffff08b224 */ /* 0x000fe400078e0a08 */
[----:B------:R-:W-:-:S02]  /*1a070*/  @!P1 IMAD.IADD R0, R0, 0x1, -R56 ;  /* 0x0000000100009824 */ /* 0x000fc400078e0a38 */
[----:B------:R-:W-:Y:S01]  /*1a080*/  @!P6 IMAD.IADD R4, R4, 0x1, -R56 ;  /* 0x000000010404e824 */ /* 0x000fe200078e0a38 */
[----:B-1----:R-:W-:-:S03]  /*1a090*/  IABS R9, R50 ;  /* 0x0000003200097213 */ /* 0x002fc60000000000 */
[----:B------:R-:W-:Y:S01]  /*1a0a0*/  @!P5 IMAD.MOV R4, RZ, RZ, -R4 ;  /* 0x000000ffff04d224 */ /* 0x000fe200078e0a04 */
[----:B------:R-:W-:Y:S01]  /*1a0b0*/  ISETP.GE.AND P5, PT, R50, RZ, PT ;  /* 0x000000ff3200720c */ /* 0x000fe20003fa6270 */
[----:B------:R-:W-:-:S04]  /*1a0c0*/  IMAD.HI.U32 R5, R15, R6, RZ ;  /* 0x000000060f057227 */ /* 0x000fc800078e00ff */
[----:B------:R-:W-:Y:S02]  /*1a0d0*/  IMAD.MOV R5, RZ, RZ, -R5 ;  /* 0x000000ffff057224 */ /* 0x000fe400078e0a05 */
[----:B--2---:R-:W-:Y:S02]  /*1a0e0*/  IMAD.MOV.U32 R43, RZ, RZ, R42 ;  /* 0x000000ffff2b7224 */ /* 0x004fe400078e002a */
[----:B---3--:R-:W-:Y:S02]  /*1a0f0*/  IMAD.MOV.U32 R42, RZ, RZ, R41 ;  /* 0x000000ffff2a7224 */ /* 0x008fe400078e0029 */
[----:B------:R-:W-:Y:S02]  /*1a100*/  IMAD.MOV.U32 R41, RZ, RZ, R40 ;  /* 0x000000ffff297224 */ /* 0x000fe400078e0028 */
[----:B------:R-:W-:Y:S02]  /*1a110*/  IMAD.MOV.U32 R40, RZ, RZ, R38 ;  /* 0x000000ffff287224 */ /* 0x000fe400078e0026 */
[----:B------:R-:W-:-:S02]  /*1a120*/  IMAD.MOV.U32 R38, RZ, RZ, R21 ;  /* 0x000000ffff267224 */ /* 0x000fc400078e0015 */
[----:B------:R-:W2:Y:S04]  /*1a130*/  LDL.LU R21, [R1+0x954] ;  /* 0x0009540001157983 */ /* 0x000ea80000300800 */
[----:B------:R0:W-:Y:S01]  /*1a140*/  STL [R1+0x468], R8 ;  /* 0x0004680801007387 */ /* 0x0001e20000100800 */
[----:B------:R-:W-:Y:S02]  /*1a150*/  IMAD.MOV.U32 R50, RZ, RZ, R41 ;  /* 0x000000ffff327224 */ /* 0x000fe400078e0029 */
[----:B0-----:R-:W-:-:S04]  /*1a160*/  IMAD.MOV.U32 R8, RZ, RZ, R0 ;  /* 0x000000ffff087224 */ /* 0x001fc800078e0000 */
[----:B------:R-:W-:Y:S01]  /*1a170*/  @!P2 IMAD.MOV R8, RZ, RZ, -R8 ;  /* 0x000000ffff08a224 */ /* 0x000fe200078e0a08 */
[----:B------:R-:W-:Y:S01]  /*1a180*/  STL [R1+0x478], R4 ;  /* 0x0004780401007387 */ /* 0x000fe20000100800 */
[----:B------:R-:W-:Y:S02]  /*1a190*/  IMAD.MOV.U32 R41, RZ, RZ, R36 ;  /* 0x000000ffff297224 */ /* 0x000fe400078e0024 */
[----:B------:R-:W-:Y:S01]  /*1a1a0*/  IMAD.MOV.U32 R36, RZ, RZ, R34 ;  /* 0x000000ffff247224 */ /* 0x000fe200078e0022 */
[----:B------:R0:W-:Y:S04]  /*1a1b0*/  STL [R1+0x484], R8 ;  /* 0x0004840801007387 */ /* 0x0001e80000100800 */
[----:B------:R-:W3:Y:S01]  /*1a1c0*/  LDL.LU R34, [R1+0x7fc] ;  /* 0x0007fc0001227983 */ /* 0x000ee20000300800 */
[----:B------:R-:W-:Y:S01]  /*1a1d0*/  IMAD R6, R56, R5, R6 ;  /* 0x0000000538067224 */ /* 0x000fe200078e0206 */
[----:B------:R-:W-:-:S04]  /*1a1e0*/  IABS R10, R47 ;  /* 0x0000002f000a7213 */ /* 0x000fc80000000000 */
[----:B------:R-:W-:Y:S01]  /*1a1f0*/  ISETP.GT.U32.AND P6, PT, R56, R6, PT ;  /* 0x000000063800720c */ /* 0x000fe20003fc4070 */
[----:B------:R-:W-:-:S04]  /*1a200*/  IMAD.HI.U32 R5, R15, R10, RZ ;  /* 0x0000000a0f057227 */ /* 0x000fc800078e00ff */
[----:B------:R-:W-:-:S04]  /*1a210*/  IMAD.HI.U32 R11, R15, R9, RZ ;  /* 0x000000090f0b7227 */ /* 0x000fc800078e00ff */
[----:B------:R-:W-:Y:S02]  /*1a220*/  IMAD.MOV R5, RZ, RZ, -R5 ;  /* 0x000000ffff057224 */ /* 0x000fe400078e0a05 */
[----:B------:R-:W-:Y:S02]  /*1a230*/  IMAD.MOV R11, RZ, RZ, -R11 ;  /* 0x000000ffff0b7224 */ /* 0x000fe400078e0a0b */
[----:B------:R-:W-:Y:S02]  /*1a240*/  IMAD R10, R56, R5, R10 ;  /* 0x00000005380a7224 */ /* 0x000fe400078e020a */
[----:B------:R-:W-:Y:S02]  /*1a250*/  @!P6 IMAD.IADD R6, R6, 0x1, -R56 ;  /* 0x000000010606e824 */ /* 0x000fe400078e0a38 */
[C---:B------:R-:W-:Y:S01]  /*1a260*/  IMAD R9, R56.reuse, R11, R9 ;  /* 0x0000000b38097224 */ /* 0x040fe200078e0209 */
[----:B------:R-:W-:Y:S02]  /*1a270*/  ISETP.GT.U32.AND P3, PT, R56, R7, PT ;  /* 0x000000073800720c */ /* 0x000fe40003f64070 */
[----:B------:R-:W-:-:S02]  /*1a280*/  IABS R2, R46 ;  /* 0x0000002e00027213 */ /* 0x000fc40000000000 */
[C---:B------:R-:W-:Y:S02]  /*1a290*/  ISETP.GT.U32.AND P6, PT, R56.reuse, R6, PT ;  /* 0x000000063800720c */ /* 0x040fe40003fc4070 */
[C---:B------:R-:W-:Y:S02]  /*1a2a0*/  ISETP.GT.U32.AND P2, PT, R56.reuse, R10, PT ;  /* 0x0000000a3800720c */ /* 0x040fe40003f44070 */
        /* <DEDUP_REMOVED lines=8> */
[--C-:B------:R-:W-:Y:S02]  /*1a330*/  @!P2 IMAD.IADD R10, R10, 0x1, -R56.reuse ;  /* 0x000000010a0aa824 */ /* 0x100fe400078e0a38 */
[----:B------:R-:W-:Y:S01]  /*1a340*/  @!P1 IMAD.IADD R9, R9, 0x1, -R56 ;  /* 0x0000000109099824 */ /* 0x000fe200078e0a38 */
[----:B------:R-:W-:Y:S01]  /*1a350*/  ISETP.GE.AND P1, PT, R46, RZ, PT ;  /* 0x000000ff2e00720c */ /* 0x000fe20003f26270 */
[----:B------:R-:W-:Y:S01]  /*1a360*/  IMAD.MOV.U32 R47, RZ, RZ, R43 ;  /* 0x000000ffff2f7224 */ /* 0x000fe200078e002b */
[----:B0-----:R-:W-:Y:S01]  /*1a370*/  IABS R8, R45 ;  /* 0x0000002d00087213 */ /* 0x001fe20000000000 */
[----:B------:R-:W-:-:S02]  /*1a380*/  IMAD.MOV.U32 R51, RZ, RZ, R42 ;  /* 0x000000ffff337224 */ /* 0x000fc400078e002a */
[----:B------:R-:W-:Y:S02]  /*1a390*/  IMAD.MOV.U32 R43, RZ, RZ, R40 ;  /* 0x000000ffff2b7224 */ /* 0x000fe400078e0028 */
[----:B------:R-:W-:Y:S01]  /*1a3a0*/  @!P0 IMAD.MOV R7, RZ, RZ, -R7 ;  /* 0x000000ffff078224 */ /* 0x000fe200078e0a07 */
[C---:B------:R-:W-:Y:S01]  /*1a3b0*/  ISETP.GT.U32.AND P0, PT, R56.reuse, R10, PT ;  /* 0x0000000a3800720c */ /* 0x040fe20003f04070 */
[----:B------:R-:W-:Y:S02]  /*1a3c0*/  IMAD.MOV.U32 R46, RZ, RZ, R44 ;  /* 0x000000ffff2e7224 */ /* 0x000fe400078e002c */
[----:B------:R-:W-:Y:S02]  /*1a3d0*/  IMAD.MOV.U32 R40, RZ, RZ, R37 ;  /* 0x000000ffff287224 */ /* 0x000fe400078e0025 */
[----:B------:R-:W-:Y:S01]  /*1a3e0*/  IMAD.MOV.U32 R42, RZ, RZ, R35 ;  /* 0x000000ffff2a7224 */ /* 0x000fe200078e0023 */
[----:B------:R-:W2:Y:S01]  /*1a3f0*/  LDL.LU R37, [R1+0x844] ;  /* 0x0008440001257983 */ /* 0x000ea20000300800 */
[----:B------:R-:W-:Y:S01]  /*1a400*/  IMAD.MOV.U32 R44, RZ, RZ, R38 ;  /* 0x000000ffff2c7224 */ /* 0x000fe200078e0026 */
[C---:B------:R-:W-:Y:S01]  /*1a410*/  ISETP.GT.U32.AND P2, PT, R56.reuse, R9, PT ;  /* 0x000000093800720c */ /* 0x040fe20003f44070 */
[----:B------:R-:W-:Y:S01]  /*1a420*/  IMAD.MOV.U32 R35, RZ, RZ, R30 ;  /* 0x000000ffff237224 */ /* 0x000fe200078e001e */
[----:B------:R-:W2:Y:S01]  /*1a430*/  LDL.LU R38, [R1+0x848] ;  /* 0x0008480001267983 */ /* 0x000ea20000300800 */
[----:B------:R-:W-:Y:S01]  /*1a440*/  IMAD.MOV.U32 R30, RZ, RZ, R26 ;  /* 0x000000ffff1e7224 */ /* 0x000fe200078e001a */
[----:B------:R-:W-:Y:S01]  /*1a450*/  ISETP.GT.U32.AND P3, PT, R56, R2, PT ;  /* 0x000000023800720c */ /* 0x000fe20003f64070 */
[----:B------:R-:W-:Y:S01]  /*1a460*/  IMAD.HI.U32 R0, R15, R5, RZ ;  /* 0x000000050f007227 */ /* 0x000fe200078e00ff */
[----:B------:R-:W2:Y:S01]  /*1a470*/  LDL.LU R26, [R1+0x8dc] ;  /* 0x0008dc00011a7983 */ /* 0x000ea20000300800 */
[----:B------:R-:W-:-:S03]  /*1a480*/  IABS R4, R48 ;  /* 0x0000003000047213 */ /* 0x000fc60000000000 */
[----:B------:R0:W-:Y:S01]  /*1a490*/  STL [R1+0x480], R7 ;  /* 0x0004800701007387 */ /* 0x0001e20000100800 */
[----:B------:R-:W-:Y:S02]  /*1a4a0*/  @!P4 IMAD.MOV R6, RZ, RZ, -R6 ;  /* 0x000000ffff06c224 */ /* 0x000fe400078e0a06 */
[----:B0-----:R-:W-:Y:S02]  /*1a4b0*/  IMAD.MOV.U32 R7, RZ, RZ, R8 ;  /* 0x000000ffff077224 */ /* 0x001fe400078e0008 */
[----:B------:R-:W-:Y:S02]  /*1a4c0*/  IMAD.MOV R8, RZ, RZ, -R0 ;  /* 0x000000ffff087224 */ /* 0x000fe400078e0a00 */
[----:B------:R-:W-:-:S04]  /*1a4d0*/  IMAD.HI.U32 R0, R15, R4, RZ ;  /* 0x000000040f007227 */ /* 0x000fc800078e00ff */
[----:B------:R-:W-:Y:S01]  /*1a4e0*/  IMAD R5, R56, R8, R5 ;  /* 0x0000000838057224 */ /* 0x000fe200078e0205 */
[----:B------:R0:W-:Y:S01]  /*1a4f0*/  STL [R1+0x47c], R6 ;  /* 0x00047c0601007387 */ /* 0x0001e20000100800 */
[--C-:B------:R-:W-:Y:S02]  /*1a500*/  @!P0 IMAD.IADD R10, R10, 0x1, -R56.reuse ;  /* 0x000000010a0a8824 */ /* 0x100fe400078e0a38 */
[----:B------:R-:W-:Y:S01]  /*1a510*/  @!P2 IMAD.IADD R9, R9, 0x1, -R56 ;  /* 0x000000010909a824 */ /* 0x000fe200078e0a38 */
[----:B------:R-:W-:Y:S01]  /*1a520*/  ISETP.GT.U32.AND P0, PT, R56, R5, PT ;  /* 0x000000053800720c */ /* 0x000fe20003f04070 */
[----:B------:R-:W-:Y:S02]  /*1a530*/  IMAD.MOV R0, RZ, RZ, -R0 ;  /* 0x000000ffff007224 */ /* 0x000fe400078e0a00 */
[----:B------:R-:W-:Y:S02]  /*1a540*/  @!P3 IMAD.IADD R2, R2, 0x1, -R56 ;  /* 0x000000010202b824 */ /* 0x000fe400078e0a38 */
[----:B0-----:R-:W-:-:S03]  /*1a550*/  IMAD.HI.U32 R6, R15, R7, RZ ;  /* 0x000000070f067227 */ /* 0x001fc600078e00ff */
[C---:B------:R-:W-:Y:S01]  /*1a560*/  ISETP.GT.U32.AND P3, PT, R56.reuse, R2, PT ;  /* 0x000000023800720c */ /* 0x040fe20003f64070 */
[----:B------:R-:W-:Y:S02]  /*1a570*/  IMAD.MOV R6, RZ, RZ, -R6 ;  /* 0x000000ffff067224 */ /* 0x000fe400078e0a06 */
[C---:B------:R-:W-:Y:S02]  /*1a580*/  IMAD R4, R56.reuse, R0, R4 ;  /* 0x0000000038047224 */ /* 0x040fe400078e0204 */
[----:B------:R-:W-:Y:S02]  /*1a590*/  IMAD.MOV.U32 R13, RZ, RZ, R9 ;  /* 0x000000ffff0d7224 */ /* 0x000fe400078e0009 */
[C---:B------:R-:W-:Y:S02]  /*1a5a0*/  IMAD R7, R56.reuse, R6, R7 ;  /* 0x0000000638077224 */ /* 0x040fe400078e0207 */
[----:B------:R-:W-:Y:S01]  /*1a5b0*/  @!P5 IMAD.MOV R13, RZ, RZ, -R13 ;  /* 0x000000ffff0dd224 */ /* 0x000fe200078e0a0d */
[C---:B------:R-:W-:Y:S01]  /*1a5c0*/  ISETP.GT.U32.AND P5, PT, R56.reuse, R4, PT ;  /* 0x000000043800720c */ /* 0x040fe20003fa4070 */
[----:B------:R-:W-:Y:S01]  /*1a5d0*/  @!P6 IMAD.MOV R10, RZ, RZ, -R10 ;  /* 0x000000ffff0ae224 */ /* 0x000fe200078e0a0a */
[----:B------:R-:W-:Y:S01]  /*1a5e0*/  ISETP.GT.U32.AND P6, PT, R56, R7, PT ;  /* 0x000000073800720c */ /* 0x000fe20003fc4070 */
[--C-:B------:R-:W-:Y:S01]  /*1a5f0*/  @!P0 IMAD.IADD R5, R5, 0x1, -R56.reuse ;  /* 0x0000000105058824 */ /* 0x100fe200078e0a38 */
[----:B------:R-:W-:Y:S01]  /*1a600*/  IABS R11, R47 ;  /* 0x0000002f000b7213 */ /* 0x000fe20000000000 */
[----:B------:R-:W-:Y:S01]  /*1a610*/  @!P3 IMAD.IADD R2, R2, 0x1, -R56 ;  /* 0x000000010202b824 */ /* 0x000fe200078e0a38 */
[----:B------:R-:W-:-:S02]  /*1a620*/  IABS R6, R51 ;  /* 0x0000003300067213 */ /* 0x000fc40000000000 */
[----:B------:R-:W-:Y:S02]  /*1a630*/  ISETP.GT.U32.AND P0, PT, R56, R5, PT ;  /* 0x000000053800720c */ /* 0x000fe40003f04070 */
[----:B------:R-:W-:Y:S01]  /*1a640*/  ISETP.GE.AND P4, PT, R49, RZ, PT ;  /* 0x000000ff3100720c */ /* 0x000fe20003f86270 */
[----:B------:R-:W-:Y:S01]  /*1a650*/  IMAD.MOV.U32 R49, RZ, RZ, R44 ;  /* 0x000000ffff317224 */ /* 0x000fe200078e002c */
[----:B------:R-:W-:Y:S01]  /*1a660*/  ISETP.GE.AND P3, PT, R45, RZ, PT ;  /* 0x000000ff2d00720c */ /* 0x000fe20003f66270 */
[----:B------:R-:W-:Y:S01]  /*1a670*/  IMAD.MOV.U32 R45, RZ, RZ, R43 ;  /* 0x000000ffff2d7224 */ /* 0x000fe200078e002b */
[----:B------:R-:W-:Y:S01]  /*1a680*/  IABS R0, R46 ;  /* 0x0000002e00007213 */ /* 0x000fe20000000000 */
[----:B------:R-:W-:Y:S01]  /*1a690*/  IMAD.HI.U32 R12, R15, R11, RZ ;  /* 0x0000000b0f0c7227 */ /* 0x000fe200078e00ff */
[----:B------:R0:W-:Y:S01]  /*1a6a0*/  STL [R1+0x474], R13 ;  /* 0x0004740d01007387 */ /* 0x0001e20000100800 */
[----:B------:R-:W-:Y:S02]  /*1a6b0*/  IABS R8, R50 ;  /* 0x0000003200087213 */ /* 0x000fe40000000000 */
[----:B------:R-:W-:-:S02]  /*1a6c0*/  IMAD.MOV.U32 R43, RZ, RZ, R30 ;  /* 0x000000ffff2b7224 */ /* 0x000fc400078e001e */
[----:B------:R-:W-:Y:S02]  /*1a6d0*/  @!P5 IMAD.IADD R4, R4, 0x1, -R56 ;  /* 0x000000010404d824 */ /* 0x000fe400078e0a38 */
[----:B------:R-:W-:-:S04]  /*1a6e0*/  IMAD.HI.U32 R9, R15, R6, RZ ;  /* 0x000000060f097227 */ /* 0x000fc800078e00ff */
[----:B------:R-:W-:Y:S02]  /*1a6f0*/  IMAD.MOV.U32 R30, RZ, RZ, R53 ;  /* 0x000000ffff1e7224 */ /* 0x000fe400078e0035 */
[----:B------:R-:W-:Y:S01]  /*1a700*/  @!P1 IMAD.MOV R2, RZ, RZ, -R2 ;  /* 0x000000ffff029224 */ /* 0x000fe200078e0a02 */
[----:B------:R-:W-:Y:S01]  /*1a710*/  ISETP.GT.U32.AND P5, PT, R56, R4, PT ;  /* 0x000000043800720c */ /* 0x000fe20003fa4070 */
[----:B------:R-:W-:Y:S02]  /*1a720*/  IMAD.MOV R12, RZ, RZ, -R12 ;  /* 0x000000ffff0c7224 */ /* 0x000fe400078e0a0c */
[--C-:B------:R-:W-:Y:S02]  /*1a730*/  @!P6 IMAD.IADD R7, R7, 0x1, -R56.reuse ;  /* 0x000000010707e824 */ /* 0x100fe400078e0a38 */
[----:B------:R-:W-:-:S03]  /*1a740*/  @!P0 IMAD.IADD R5, R5, 0x1, -R56 ;  /* 0x0000000105058824 */ /* 0x000fc600078e0a38 */
[----:B------:R-:W-:Y:S01]  /*1a750*/  ISETP.GT.U32.AND P6, PT, R56, R7, PT ;  /* 0x000000073800720c */ /* 0x000fe20003fc4070 */
[----:B0-----:R-:W-:-:S04]  /*1a760*/  IMAD.MOV.U32 R13, RZ, RZ, R5 ;  /* 0x000000ffff0d7224 */ /* 0x001fc800078e0005 */
[----:B------:R-:W-:Y:S02]  /*1a770*/  @!P4 IMAD.MOV R13, RZ, RZ, -R13 ;  /* 0x000000ffff0dc224 */ /* 0x000fe400078e0a0d */
[----:B------:R-:W-:Y:S01]  /*1a780*/  @!P5 IMAD.IADD R4, R4, 0x1, -R56 ;  /* 0x000000010404d824 */ /* 0x000fe200078e0a38 */
[----:B------:R-:W-:-:S05]  /*1a790*/  ISETP.GE.AND P2, PT, R48, RZ, PT ;  /* 0x000000ff3000720c */ /* 0x000fca0003f46270 */
[----:B------:R-:W-:Y:S01]  /*1a7a0*/  @!P6 IMAD.IADD R7, R7, 0x1, -R56 ;  /* 0x000000010707e824 */ /* 0x000fe200078e0a38 */
[----:B------:R-:W-:Y:S01]  /*1a7b0*/  ISETP.GE.AND P1, PT, R47, RZ, PT ;  /* 0x000000ff2f00720c */ /* 0x000fe20003f26270 */
[----:B------:R-:W-:Y:S02]  /*1a7c0*/  IMAD.MOV.U32 R48, RZ, RZ, R43 ;  /* 0x000000ffff307224 */ /* 0x000fe400078e002b */
[----:B------:R-:W-:Y:S02]  /*1a7d0*/  IMAD.MOV.U32 R43, RZ, RZ, R39 ;  /* 0x000000ffff2b7224 */ /* 0x000fe400078e0027 */
[----:B------:R-:W-:Y:S02]  /*1a7e0*/  @!P3 IMAD.MOV R7, RZ, RZ, -R7 ;  /* 0x000000ffff07b224 */ /* 0x000fe400078e0a07 */
[----:B------:R-:W-:Y:S02]  /*1a7f0*/  IMAD.MOV.U32 R39, RZ, RZ, R25 ;  /* 0x000000ffff277224 */ /* 0x000fe400078e0019 */
[----:B----4-:R-:W-:Y:S01]  /*1a800*/  IMAD.MOV.U32 R25, RZ, RZ, R57 ;  /* 0x000000ffff197224 */ /* 0x010fe200078e0039 */
[----:B------:R-:W-:Y:S01]  /*1a810*/  IABS R5, R49 ;  /* 0x0000003100057213 */ /* 0x000fe20000000000 */
[----:B---3--:R-:W-:-:S02]  /*1a820*/  IMAD.MOV.U32 R44, RZ, RZ, R34 ;  /* 0x000000ffff2c7224 */ /* 0x008fc400078e0022 */
[----:B------:R-:W3:Y:S04]  /*1a830*/  LDL.LU R34, [R1+0x888] ;  /* 0x0008880001227983 */ /* 0x000ee80000300800 */
[----:B------:R-:W4:Y:S04]  /*1a840*/  LDL.LU R53, [R1+0x8f8] ;  /* 0x0008f80001357983 */ /* 0x000f280000300800 */
[----:B------:R0:W-:Y:S04]  /*1a850*/  STL [R1+0x470], R10 ;  /* 0x0004700a01007387 */ /* 0x0001e80000100800 */
[----:B------:R1:W-:Y:S01]  /*1a860*/  STL [R1+0x46c], R2 ;  /* 0x00046c0201007387 */ /* 0x0003e20000100800 */
[----:B0-----:R-:W-:-:S02]  /*1a870*/  IMAD.MOV.U32 R10, RZ, RZ, R0 ;  /* 0x000000ffff0a7224 */ /* 0x001fc400078e0000 */
[----:B------:R-:W-:Y:S02]  /*1a880*/  IMAD.MOV R0, RZ, RZ, -R9 ;  /* 0x000000ffff007224 */ /* 0x000fe400078e0a09 */
[----:B------:R-:W-:-:S04]  /*1a890*/  IMAD.HI.U32 R9, R15, R8, RZ ;  /* 0x000000080f097227 */ /* 0x000fc800078e00ff */
[C---:B-1----:R-:W-:Y:S02]  /*1a8a0*/  IMAD R2, R56.reuse, R12, R11 ;  /* 0x0000000c38027224 */ /* 0x042fe400078e020b */
[C---:B------:R-:W-:Y:S02]  /*1a8b0*/  IMAD R0, R56.reuse, R0, R6 ;  /* 0x0000000038007224 */ /* 0x040fe400078e0206 */
[----:B------:R-:W-:Y:S02]  /*1a8c0*/  IMAD.MOV R9, RZ, RZ, -R9 ;  /* 0x000000ffff097224 */ /* 0x000fe400078e0a09 */
[----:B------:R-:W-:Y:S01]  /*1a8d0*/  IMAD.HI.U32 R6, R15, R10, RZ ;  /* 0x0000000a0f067227 */ /* 0x000fe200078e00ff */
[----:B------:R-:W-:-:S03]  /*1a8e0*/  ISETP.GT.U32.AND P0, PT, R56, R2, PT ;  /* 0x000000023800720c */ /* 0x000fc60003f04070 */
[C---:B------:R-:W-:Y:S02]  /*1a8f0*/  IMAD R8, R56.reuse, R9, R8 ;  /* 0x0000000938087224 */ /* 0x040fe400078e0208 */
[----:B------:R-:W-:Y:S01]  /*1a900*/  IMAD.MOV R6, RZ, RZ, -R6 ;  /* 0x000000ffff067224 */ /* 0x000fe200078e0a06 */
[C---:B------:R-:W-:Y:S02]  /*1a910*/  ISETP.GT.U32.AND P4, PT, R56.reuse, R0, PT ;  /* 0x000000003800720c */ /* 0x040fe40003f84070 */
[C---:B------:R-:W-:Y:S01]  /*1a920*/  ISETP.GT.U32.AND P5, PT, R56.reuse, R8, PT ;  /* 0x000000083800720c */ /* 0x040fe20003fa4070 */
[----:B------:R-:W-:-:S05]  /*1a930*/  IMAD R9, R56, R6, R10 ;  /* 0x0000000638097224 */ /* 0x000fca00078e020a */
[----:B------:R-:W-:Y:S01]  /*1a940*/  ISETP.GT.U32.AND P6, PT, R56, R9, PT ;  /* 0x000000093800720c */ /* 0x000fe20003fc4070 */
[----:B------:R-:W-:Y:S02]  /*1a950*/  @!P0 IMAD.IADD R2, R2, 0x1, -R56 ;  /* 0x0000000102028824 */ /* 0x000fe400078e0a38 */
[----:B------:R-:W-:Y:S02]  /*1a960*/  IMAD.MOV.U32 R11, RZ, RZ, R4 ;  /* 0x000000ffff0b7224 */ /* 0x000fe400078e0004 */
[--C-:B------:R-:W-:Y:S01]  /*1a970*/  @!P4 IMAD.IADD R0, R0, 0x1, -R56.reuse ;  /* 0x000000010000c824 */ /* 0x100fe200078e0a38 */
[----:B------:R-:W-:Y:S01]  /*1a980*/  ISETP.GT.U32.AND P0, PT, R56, R2, PT ;  /* 0x000000023800720c */ /* 0x000fe20003f04070 */
[----:B------:R-:W-:Y:S02]  /*1a990*/  @!P5 IMAD.IADD R8, R8, 0x1, -R56 ;  /* 0x000000010808d824 */ /* 0x000fe400078e0a38 */
[----:B------:R-:W-:Y:S01]  /*1a9a0*/  @!P2 IMAD.MOV R11, RZ, RZ, -R11 ;  /* 0x000000ffff0ba224 */ /* 0x000fe200078e0a0b */
[----:B------:R-:W-:-:S03]  /*1a9b0*/  ISETP.GT.U32.AND P2, PT, R56, R0, PT ;  /* 0x000000003800720c */ /* 0x000fc60003f44070 */
[----:B------:R-:W-:Y:S01]  /*1a9c0*/  @!P6 IMAD.IADD R9, R9, 0x1, -R56 ;  /* 0x000000010909e824 */ /* 0x000fe200078e0a38 */
[C---:B------:R-:W-:Y:S01]  /*1a9d0*/  ISETP.GT.U32.AND P6, PT, R56.reuse, R8, PT ;  /* 0x000000083800720c */ /* 0x040fe20003fc4070 */
[----:B------:R-:W-:Y:S02]  /*1a9e0*/  IMAD.MOV.U32 R47, RZ, RZ, R44 ;  /* 0x000000ffff2f7224 */ /* 0x000fe400078e002c */
[----:B------:R-:W-:Y:S01]  /*1a9f0*/  IMAD.MOV.U32 R44, RZ, RZ, R36 ;  /* 0x000000ffff2c7224 */ /* 0x000fe200078e0024 */
[----:B------:R-:W-:Y:S01]  /*1aa00*/  ISETP.GT.U32.AND P3, PT, R56, R9, PT ;  /* 0x000000093800720c */ /* 0x000fe20003f64070 */
[----:B------:R-:W-:Y:S01]  /*1aa10*/  @!P0 IMAD.IADD R2, R2, 0x1, -R56 ;  /* 0x0000000102028824 */ /* 0x000fe200078e0a38 */
[----:B------:R-:W-:Y:S01]  /*1aa20*/  ISETP.GE.AND P5, PT, R46, RZ, PT ;  /* 0x000000ff2e00720c */ /* 0x000fe20003fa6270 */
[----:B------:R-:W-:Y:S01]  /*1aa30*/  IMAD.MOV.U32 R46, RZ, RZ, R44 ;  /* 0x000000ffff2e7224 */ /* 0x000fe200078e002c */
[----:B------:R-:W-:Y:S01]  /*1aa40*/  ISETP.GE.AND P4, PT, R51, RZ, PT ;  /* 0x000000ff3300720c */ /* 0x000fe20003f86270 */
[----:B------:R-:W-:Y:S01]  /*1aa50*/  IMAD.MOV.U32 R36, RZ, RZ, R35 ;  /* 0x000000ffff247224 */ /* 0x000fe200078e0023 */
[----:B------:R-:W-:Y:S01]  /*1aa60*/  ISETP.GE.AND P0, PT, R50, RZ, PT ;  /* 0x000000ff3200720c */ /* 0x000fe20003f06270 */
[----:B------:R-:W-:Y:S01]  /*1aa70*/  IMAD.MOV.U32 R44, RZ, RZ, R43 ;  /* 0x000000ffff2c7224 */ /* 0x000fe200078e002b */
[----:B------:R-:W-:Y:S01]  /*1aa80*/  STL [R1+0x464], R13 ;  /* 0x0004640d01007387 */ /* 0x000fe20000100800 */
[----:B------:R-:W-:-:S02]  /*1aa90*/  IMAD.MOV.U32 R35, RZ, RZ, R29 ;  /* 0x000000ffff237224 */ /* 0x000fc400078e001d */
[----:B------:R-:W-:Y:S02]  /*1aaa0*/  IMAD.MOV.U32 R43, RZ, RZ, R42 ;  /* 0x000000ffff2b7224 */ /* 0x000fe400078e002a */
[----:B------:R-:W-:Y:S02]  /*1aab0*/  IMAD.MOV.U32 R29, RZ, RZ, R54 ;  /* 0x000000ffff1d7224 */ /* 0x000fe400078e0036 */
[----:B------:R-:W-:Y:S01]  /*1aac0*/  IMAD.MOV.U32 R42, RZ, RZ, R41 ;  /* 0x000000ffff2a7224 */ /* 0x000fe200078e0029 */
[----:B------:R-:W3:Y:S01]  /*1aad0*/  LDL.LU R54, [R1+0x874] ;  /* 0x0008740001367983 */ /* 0x000ee20000300800 */
[----:B------:R-:W-:Y:S02]  /*1aae0*/  IMAD.MOV.U32 R41, RZ, RZ, R40 ;  /* 0x000000ffff297224 */ /* 0x000fe400078e0028 */
[----:B------:R-:W-:Y:S01]  /*1aaf0*/  IMAD.MOV.U32 R40, RZ, RZ, R23 ;  /* 0x000000ffff287224 */ /* 0x000fe200078e0017 */
[----:B------:R-:W3:Y:S01]  /*1ab00*/  LDL.LU R57, [R1+0x1ad0] ;  /* 0x001ad00001397983 */ /* 0x000ee20000300800 */
[----:B------:R-:W-:-:S02]  /*1ab10*/  @!P2 IMAD.IADD R0, R0, 0x1, -R56 ;  /* 0x000000010000a824 */ /* 0x000fc400078e0a38 */
[----:B--2---:R-:W-:Y:S01]  /*1ab20*/  IMAD.MOV.U32 R23, RZ, RZ, R21 ;  /* 0x000000ffff177224 */ /* 0x004fe200078e0015 */
[----:B------:R0:W-:Y:S01]  /*1ab30*/  STL [R1+0x440], R11 ;  /* 0x0004400b01007387 */ /* 0x0001e20000100800 */
[----:B------:R-:W-:Y:S02]  /*1ab40*/  @!P6 IMAD.IADD R8, R8, 0x1, -R56 ;  /* 0x000000010808e824 */ /* 0x000fe400078e0a38 */
[----:B------:R-:W-:Y:S01]  /*1ab50*/  @!P1 IMAD.MOV R2, RZ, RZ, -R2 ;  /* 0x000000ffff029224 */ /* 0x000fe200078e0a02 */
[----:B------:R-:W2:Y:S01]  /*1ab60*/  LDL.LU R21, [R1+0x8c4] ;  /* 0x0008c40001157983 */ /* 0x000ea20000300800 */
[----:B------:R-:W-:-:S03]  /*1ab70*/  @!P3 IMAD.IADD R9, R9, 0x1, -R56 ;  /* 0x000000010909b824 */ /* 0x000fc600078e0a38 */
[----:B------:R1:W-:Y:S01]  /*1ab80*/  STL [R1+0x44c], R7 ;  /* 0x00044c0701007387 */ /* 0x0003e20000100800 */
[----:B0-----:R-:W-:Y:S01]  /*1ab90*/  IMAD.MOV.U32 R11, RZ, RZ, R8 ;  /* 0x000000ffff0b7224 */ /* 0x001fe200078e0008 */
[----:B------:R-:W-:Y:S01]  /*1aba0*/  IABS R6, R45 ;  /* 0x0000002d00067213 */ /* 0x000fe20000000000 */
[----:B------:R-:W-:Y:S01]  /*1abb0*/  IMAD.MOV.U32 R51, RZ, RZ, R41 ;  /* 0x000000ffff337224 */ /* 0x000fe200078e0029 */
[----:B------:R-:W-:Y:S01]  /*1abc0*/  ISETP.GE.AND P1, PT, R45, RZ, PT ;  /* 0x000000ff2d00720c */ /* 0x000fe20003f26270 */
[----:B------:R0:W-:Y:S01]  /*1abd0*/  STL [R1+0x454], R2 ;  /* 0x0004540201007387 */ /* 0x0001e20000100800 */
[----:B-1----:R-:W-:Y:S02]  /*1abe0*/  IMAD.MOV.U32 R7, RZ, RZ, R0 ;  /* 0x000000ffff077224 */ /* 0x002fe400078e0000 */
[----:B------:R-:W-:Y:S02]  /*1abf0*/  IMAD.MOV.U32 R45, RZ, RZ, R43 ;  /* 0x000000ffff2d7224 */ /* 0x000fe400078e002b */
[----:B------:R-:W-:-:S02]  /*1ac00*/  IMAD.MOV.U32 R41, RZ, RZ, R25 ;  /* 0x000000ffff297224 */ /* 0x000fc400078e0019 */
[----:B------:R-:W-:Y:S01]  /*1ac10*/  @!P4 IMAD.MOV R7, RZ, RZ, -R7 ;  /* 0x000000ffff07c224 */ /* 0x000fe200078e0a07 */
[----:B------:R-:W2:Y:S01]  /*1ac20*/  LDL.LU R25, [R1+0x91c] ;  /* 0x00091c0001197983 */ /* 0x000ea20000300800 */
[----:B------:R-:W-:Y:S02]  /*1ac30*/  IMAD.MOV.U32 R50, RZ, RZ, R44 ;  /* 0x000000ffff327224 */ /* 0x000fe400078e002c */
[----:B------:R-:W-:Y:S02]  /*1ac40*/  IMAD.MOV.U32 R58, RZ, RZ, R42 ;  /* 0x000000ffff3a7224 */ /* 0x000fe400078e002a */
[----:B------:R-:W-:Y:S02]  /*1ac50*/  IMAD.MOV.U32 R43, RZ, RZ, R40 ;  /* 0x000000ffff2b7224 */ /* 0x000fe400078e0028 */
[----:B------:R-:W-:Y:S01]  /*1ac60*/  @!P0 IMAD.MOV R11, RZ, RZ, -R11 ;  /* 0x000000ffff0b8224 */ /* 0x000fe200078e0a0b */
[----:B------:R-:W2:Y:S01]  /*1ac70*/  LDL.LU R40, [R1+0x830] ;  /* 0x0008300001287983 */ /* 0x000ea20000300800 */
[----:B------:R-:W-:-:S02]  /*1ac80*/  IMAD.MOV.U32 R44, RZ, RZ, R39 ;  /* 0x000000ffff2c7224 */ /* 0x000fc400078e0027 */
        /* <DEDUP_REMOVED lines=11> */
[----:B------:R-:W-:-:S04]  /*1ad40*/  IMAD.HI.U32 R10, R15, R6, RZ ;  /* 0x000000060f0a7227 */ /* 0x000fc800078e00ff */
[----:B------:R-:W-:-:S04]  /*1ad50*/  IMAD.HI.U32 R4, R15, R5, RZ ;  /* 0x000000050f047227 */ /* 0x000fc800078e00ff */
[----:B------:R-:W-:Y:S02]  /*1ad60*/  IMAD.MOV R10, RZ, RZ, -R10 ;  /* 0x000000ffff0a7224 */ /* 0x000fe400078e0a0a */
[----:B------:R-:W-:Y:S02]  /*1ad70*/  IMAD.MOV R4, RZ, RZ, -R4 ;  /* 0x000000ffff047224 */ /* 0x000fe400078e0a04 */
[C---:B------:R-:W-:Y:S02]  /*1ad80*/  IMAD R6, R56.reuse, R10, R6 ;  /* 0x0000000a38067224 */ /* 0x040fe400078e0206 */
[----:B------:R-:W-:-:S03]  /*1ad90*/  IMAD R5, R56, R4, R5 ;  /* 0x0000000438057224 */ /* 0x000fc600078e0205 */
[C---:B------:R-:W-:Y:S02]  /*1ada0*/  ISETP.GT.U32.AND P2, PT, R56.reuse, R6, PT ;  /* 0x000000063800720c */ /* 0x040fe40003f44070 */
[----:B------:R-:W-:-:S11]  /*1adb0*/  ISETP.GT.U32.AND P4, PT, R56, R5, PT ;  /* 0x000000053800720c */ /* 0x000fd60003f84070 */
[--C-:B------:R-:W-:Y:S02]  /*1adc0*/  @!P2 IMAD.IADD R6, R6, 0x1, -R56.reuse ;  /* 0x000000010606a824 */ /* 0x100fe400078e0a38 */
[----:B------:R-:W-:-:S03]  /*1add0*/  @!P4 IMAD.IADD R5, R5, 0x1, -R56 ;  /* 0x000000010505c824 */ /* 0x000fc600078e0a38 */
[C---:B------:R-:W-:Y:S02]  /*1ade0*/  ISETP.GT.U32.AND P0, PT, R56.reuse, R6, PT ;  /* 0x000000063800720c */ /* 0x040fe40003f04070 */
[----:B------:R-:W-:Y:S02]  /*1adf0*/  ISETP.GT.U32.AND P5, PT, R56, R5, PT ;  /* 0x000000053800720c */ /* 0x000fe40003fa4070 */
[----:B------:R-:W-:Y:S02]  /*1ae00*/  IABS R4, R48 ;  /* 0x0000003000047213 */ /* 0x000fe40000000000 */
[----:B------:R-:W-:-:S07]  /*1ae10*/  ISETP.GE.AND P3, PT, R48, RZ, PT ;  /* 0x000000ff3000720c */ /* 0x000fce0003f66270 */
[--C-:B------:R-:W-:Y:S02]  /*1ae20*/  @!P0 IMAD.IADD R6, R6, 0x1, -R56.reuse ;  /* 0x0000000106068824 */ /* 0x100fe400078e0a38 */
[----:B------:R-:W-:Y:S02]  /*1ae30*/  @!P5 IMAD.IADD R5, R5, 0x1, -R56 ;  /* 0x000000010505d824 */ /* 0x000fe400078e0a38 */
[----:B------:R-:W-:Y:S02]  /*1ae40*/  IMAD.MOV.U32 R17, RZ, RZ, R6 ;  /* 0x000000ffff117224 */ /* 0x000fe400078e0006 */
[----:B------:R-:W-:Y:S02]  /*1ae50*/  IMAD.MOV.U32 R16, RZ, RZ, R5 ;  /* 0x000000ffff107224 */ /* 0x000fe400078e0005 */
[----:B------:R-:W-:Y:S02]  /*1ae60*/  @!P1 IMAD.MOV R17, RZ, RZ, -R17 ;  /* 0x000000ffff119224 */ /* 0x000fe400078e0a11 */
[----:B------:R-:W-:-:S02]  /*1ae70*/  IMAD.MOV.U32 R48, RZ, RZ, R44 ;  /* 0x000000ffff307224 */ /* 0x000fc400078e002c */
[----:B------:R-:W-:Y:S02]  /*1ae80*/  @!P6 IMAD.MOV R16, RZ, RZ, -R16 ;  /* 0x000000ffff10e224 */ /* 0x000fe400078e0a10 */
[----:B------:R-:W-:Y:S02]  /*1ae90*/  IMAD.MOV.U32 R44, RZ, RZ, R43 ;  /* 0x000000ffff2c7224 */ /* 0x000fe400078e002b */
[----:B------:R-:W-:Y:S02]  /*1aea0*/  IMAD.MOV.U32 R43, RZ, RZ, R42 ;  /* 0x000000ffff2b7224 */ /* 0x000fe400078e002a */
[----:B------:R-:W-:Y:S01]  /*1aeb0*/  IMAD.MOV.U32 R42, RZ, RZ, R41 ;  /* 0x000000ffff2a7224 */ /* 0x000fe200078e0029 */
[----:B------:R-:W-:Y:S01]  /*1aec0*/  STL [R1+0x448], R17 ;  /* 0x0004481101007387 */ /* 0x000fe20000100800 */
[----:B------:R-:W-:Y:S02]  /*1aed0*/  IMAD.MOV.U32 R41, RZ, RZ, R38 ;  /* 0x000000ffff297224 */ /* 0x000fe400078e0026 */
[----:B------:R-:W-:Y:S01]  /*1aee0*/  IMAD.MOV.U32 R38, RZ, RZ, R37 ;  /* 0x000000ffff267224 */ /* 0x000fe200078e0025 */
[----:B------:R0:W-:Y:S01]  /*1aef0*/  STL [R1+0x444], R16 ;  /* 0x0004441001007387 */ /* 0x0001e20000100800 */
[----:B--2---:R-:W-:-:S03]  /*1af00*/  IMAD.MOV.U32 R37, RZ, RZ, R35 ;  /* 0x000000ffff257224 */ /* 0x004fc600078e0023 */
[----:B------:R-:W2:Y:S01]  /*1af10*/  LDL.LU R35, [R1+0x878] ;  /* 0x0008780001237983 */ /* 0x000ea20000300800 */
[----:B0-----:R-:W-:Y:S01]  /*1af20*/  IABS R2, R47 ;  /* 0x0000002f00027213 */ /* 0x001fe20000000000 */
[----:B------:R-:W-:-:S04]  /*1af30*/  IMAD.HI.U32 R10, R15, R4, RZ ;  /* 0x000000040f0a7227 */ /* 0x000fc800078e00ff */
[----:B-1----:R-:W-:-:S04]  /*1af40*/  IMAD.HI.U32 R7, R15, R2, RZ ;  /* 0x000000020f077227 */ /* 0x002fc800078e00ff */
        /* <DEDUP_REMOVED lines=8> */
[----:B------:R-:W-:Y:S02]  /*1afd0*/  ISETP.GT.U32.AND P5, PT, R56, R4, PT ;  /* 0x000000043800720c */ /* 0x000fe40003fa4070 */
[----:B------:R-:W-:Y:S01]  /*1afe0*/  ISETP.GE.AND P2, PT, R47, RZ, PT ;  /* 0x000000ff2f00720c */ /* 0x000fe20003f46270 */
[----:B------:R-:W-:Y:S02]  /*1aff0*/  IMAD.MOV.U32 R47, RZ, RZ, R44 ;  /* 0x000000ffff2f7224 */ /* 0x000fe400078e002c */
[----:B------:R-:W-:-:S08]  /*1b000*/  IMAD.MOV.U32 R44, RZ, RZ, R43 ;  /* 0x000000ffff2c7224 */ /* 0x000fd000078e002b */
[----:B------:R-:W-:-:S04]  /*1b010*/  @!P5 IMAD.IADD R4, R4, 0x1, -R56 ;  /* 0x000000010404d824 */ /* 0x000fc800078e0a38 */
[----:B------:R-:W-:Y:S02]  /*1b020*/  IMAD.MOV.U32 R16, RZ, RZ, R4 ;  /* 0x000000ffff107224 */ /* 0x000fe400078e0004 */
        /* <DEDUP_REMOVED lines=15> */
[----:B------:R-:W-:Y:S01]  /*1b120*/  IMAD.MOV R11, RZ, RZ, -R11 ;  /* 0x000000ffff0b7224 */ /* 0x000fe200078e0a0b */
[----:B------:R-:W-:-:S03]  /*1b130*/  IABS R8, R58 ;  /* 0x0000003a00087213 */ /* 0x000fc60000000000 */
[C---:B------:R-:W-:Y:S01]  /*1b140*/  IMAD R0, R56.reuse, R11, R0 ;  /* 0x0000000b38007224 */ /* 0x040fe200078e0200 */
[----:B------:R-:W-:Y:S01]  /*1b150*/  IABS R9, R51 ;  /* 0x0000003300097213 */ /* 0x000fe20000000000 */
[C---:B------:R-:W-:Y:S01]  /*1b160*/  IMAD.HI.U32 R12, R15.reuse, R8, RZ ;  /* 0x000000080f0c7227 */ /* 0x040fe200078e00ff */
[C---:B------:R-:W-:Y:S02]  /*1b170*/  ISETP.GT.U32.AND P1, PT, R56.reuse, R2, PT ;  /* 0x000000023800720c */ /* 0x040fe40003f24070 */
[----:B------:R-:W-:Y:S01]  /*1b180*/  ISETP.GT.U32.AND P0, PT, R56, R0, PT ;  /* 0x000000003800720c */ /* 0x000fe20003f04070 */
[----:B--2---:R-:W-:Y:S02]  /*1b190*/  IMAD.MOV.U32 R38, RZ, RZ, R35 ;  /* 0x000000ffff267224 */ /* 0x004fe400078e0023 */
[----:B------:R-:W2:Y:S04]  /*1b1a0*/  LDL.LU R35, [R1+0x864] ;  /* 0x0008640001237983 */ /* 0x000ea80000300800 */
[----:B------:R-:W-:Y:S04]  /*1b1b0*/  STL [R1+0x43c], R16 ;  /* 0x00043c1001007387 */ /* 0x000fe80000100800 */
[----:B------:R-:W2:Y:S04]  /*1b1c0*/  LDL.LU R26, [R1+0x8d4] ;  /* 0x0008d400011a7983 */ /* 0x000ea80000300800 */
[----:B------:R-:W4:Y:S01]  /*1b1d0*/  LDL.LU R27, [R1+0x924] ;  /* 0x00092400011b7983 */ /* 0x000f220000300800 */
[----:B------:R-:W-:-:S04]  /*1b1e0*/  IMAD.HI.U32 R13, R15, R9, RZ ;  /* 0x000000090f0d7227 */ /* 0x000fc800078e00ff */
[----:B------:R-:W-:Y:S02]  /*1b1f0*/  IMAD.MOV R12, RZ, RZ, -R12 ;  /* 0x000000ffff0c7224 */ /* 0x000fe400078e0a0c */
[----:B------:R-:W-:Y:S02]  /*1b200*/  IMAD.MOV R13, RZ, RZ, -R13 ;  /* 0x000000ffff0d7224 */ /* 0x000fe400078e0a0d */
[----:B------:R-:W-:Y:S02]  /*1b210*/  IMAD R8, R56, R12, R8 ;  /* 0x0000000c38087224 */ /* 0x000fe400078e0208 */
[----:B------:R-:W-:-:S04]  /*1b220*/  IMAD.HI.U32 R11, R15, R7, RZ ;  /* 0x000000070f0b7227 */ /* 0x000fc800078e00ff */
[--C-:B------:R-:W-:Y:S02]  /*1b230*/  @!P0 IMAD.IADD R0, R0, 0x1, -R56.reuse ;  /* 0x0000000100008824 */ /* 0x100fe400078e0a38 */
[----:B------:R-:W-:Y:S02]  /*1b240*/  IMAD R13, R56, R13, R9 ;  /* 0x0000000d380d7224 */ /* 0x000fe400078e0209 */
[----:B------:R-:W-:Y:S01]  /*1b250*/  @!P1 IMAD.IADD R2, R2, 0x1, -R56 ;  /* 0x0000000102029824 */ /* 0x000fe200078e0a38 */
[C---:B------:R-:W-:Y:S01]  /*1b260*/  ISETP.GT.U32.AND P1, PT, R56.reuse, R8, PT ;  /* 0x000000083800720c */ /* 0x040fe20003f24070 */
[----:B------:R-:W-:Y:S01]  /*1b270*/  IMAD.MOV R11, RZ, RZ, -R11 ;  /* 0x000000ffff0b7224 */ /* 0x000fe200078e0a0b */
[----:B------:R-:W-:Y:S02]  /*1b280*/  IABS R10, R50 ;  /* 0x00000032000a7213 */ /* 0x000fe40000000000 */
[C---:B------:R-:W-:Y:S01]  /*1b290*/  ISETP.GT.U32.AND P0, PT, R56.reuse, R0, PT ;  /* 0x000000003800720c */ /* 0x040fe20003f04070 */
[C---:B------:R-:W-:Y:S01]  /*1b2a0*/  IMAD R7, R56.reuse, R11, R7 ;  /* 0x0000000b38077224 */ /* 0x040fe200078e0207 */
[----:B------:R-:W-:Y:S01]  /*1b2b0*/  ISETP.GT.U32.AND P3, PT, R56, R13, PT ;  /* 0x0000000d3800720c */ /* 0x000fe20003f64070 */
[----:B------:R-:W-:Y:S01]  /*1b2c0*/  IMAD.HI.U32 R14, R15, R10, RZ ;  /* 0x0000000a0f0e7227 */ /* 0x000fe200078e00ff */
[----:B------:R-:W-:-:S02]  /*1b2d0*/  IABS R5, R49 ;  /* 0x0000003100057213 */ /* 0x000fc40000000000 */
[----:B------:R-:W-:Y:S01]  /*1b2e0*/  ISETP.GT.U32.AND P5, PT, R56, R7, PT ;  /* 0x000000073800720c */ /* 0x000fe20003fa4070 */
[----:B------:R-:W-:Y:S02]  /*1b2f0*/  IMAD.MOV.U32 R6, RZ, RZ, R2 ;  /* 0x000000ffff067224 */ /* 0x000fe400078e0002 */
[----:B------:R-:W-:Y:S02]  /*1b300*/  IMAD.MOV R14, RZ, RZ, -R14 ;  /* 0x000000ffff0e7224 */ /* 0x000fe400078e0a0e */
[----:B------:R-:W-:Y:S02]  /*1b310*/  @!P1 IMAD.IADD R8, R8, 0x1, -R56 ;  /* 0x0000000108089824 */ /* 0x000fe400078e0a38 */
[----:B------:R-:W-:Y:S02]  /*1b320*/  IMAD.MOV.U32 R2, RZ, RZ, R5 ;  /* 0x000000ffff027224 */ /* 0x000fe400078e0005 */
[----:B------:R-:W-:Y:S02]  /*1b330*/  @!P2 IMAD.MOV R6, RZ, RZ, -R6 ;  /* 0x000000ffff06a224 */ /* 0x000fe400078e0a06 */
[----:B------:R-:W-:-:S02]  /*1b340*/  IMAD R10, R56, R14, R10 ;  /* 0x0000000e380a7224 */ /* 0x000fc400078e020a */
[--C-:B------:R-:W-:Y:S02]  /*1b350*/  @!P0 IMAD.IADD R0, R0, 0x1, -R56.reuse ;  /* 0x0000000100008824 */ /* 0x100fe400078e0a38 */
[--C-:B------:R-:W-:Y:S01]  /*1b360*/  @!P3 IMAD.IADD R13, R13, 0x1, -R56.reuse ;  /* 0x000000010d0db824 */ /* 0x100fe200078e0a38 */
[C---:B------:R-:W-:Y:S01]  /*1b370*/  ISETP.GT.U32.AND P3, PT, R56.reuse, R8, PT ;  /* 0x000000083800720c */ /* 0x040fe20003f64070 */
[----:B------:R-:W-:Y:S01]  /*1b380*/  IMAD.HI.U32 R5, R15, R2, RZ ;  /* 0x000000020f057227 */ /* 0x000fe200078e00ff */
[----:B------:R0:W-:Y:S01]  /*1b390*/  STL [R1+0x438], R6 ;  /* 0x0004380601007387 */ /* 0x0001e20000100800 */
[----:B------:R-:W-:Y:S02]  /*1b3a0*/  ISETP.GT.U32.AND P0, PT, R56, R10, PT ;  /* 0x0000000a3800720c */ /* 0x000fe40003f04070 */
[----:B------:R-:W-:Y:S01]  /*1b3b0*/  IABS R4, R48 ;  /* 0x0000003000047213 */ /* 0x000fe20000000000 */
[----:B------:R-:W-:Y:S02]  /*1b3c0*/  @!P5 IMAD.IADD R7, R7, 0x1, -R56 ;  /* 0x000000010707d824 */ /* 0x000fe400078e0a38 */
[----:B------:R-:W-:-:S02]  /*1b3d0*/  IMAD.MOV R5, RZ, RZ, -R5 ;  /* 0x000000ffff057224 */ /* 0x000fc400078e0a05 */
[----:B0-----:R-:W-:Y:S01]  /*1b3e0*/  IMAD.MOV.U32 R6, RZ, RZ, R0 ;  /* 0x000000ffff067224 */ /* 0x001fe200078e0000 */
[C---:B------:R-:W-:Y:S01]  /*1b3f0*/  ISETP.GT.U32.AND P1, PT, R56.reuse, R7, PT ;  /* 0x000000073800720c */ /* 0x040fe20003f24070 */
[C---:B------:R-:W-:Y:S02]  /*1b400*/  IMAD R2, R56.reuse, R5, R2 ;  /* 0x0000000538027224 */ /* 0x040fe400078e0202 */
[----:B------:R-:W-:Y:S01]  /*1b410*/  @!P4 IMAD.MOV R6, RZ, RZ, -R6 ;  /* 0x000000ffff06c224 */ /* 0x000fe200078e0a06 */
[----:B------:R-:W-:Y:S01]  /*1b420*/  ISETP.GT.U32.AND P4, PT, R56, R13, PT ;  /* 0x0000000d3800720c */ /* 0x000fe20003f84070 */
[----:B------:R-:W-:-:S04]  /*1b430*/  IMAD.HI.U32 R0, R15, R4, RZ ;  /* 0x000000040f007227 */ /* 0x000fc800078e00ff */
[----:B------:R-:W-:Y:S02]  /*1b440*/  IMAD.MOV R0, RZ, RZ, -R0 ;  /* 0x000000ffff007224 */ /* 0x000fe400078e0a00 */
[--C-:B------:R-:W-:Y:S01]  /*1b450*/  @!P3 IMAD.IADD R8, R8, 0x1, -R56.reuse ;  /* 0x000000010808b824 */ /* 0x100fe200078e0a38 */
[----:B------:R-:W-:Y:S01]  /*1b460*/  ISETP.GT.U32.AND P3, PT, R56, R2, PT ;  /* 0x000000023800720c */ /* 0x000fe20003f64070 */
[----:B------:R-:W-:Y:S02]  /*1b470*/  @!P0 IMAD.IADD R10, R10, 0x1, -R56 ;  /* 0x000000010a0a8824 */ /* 0x000fe400078e0a38 */
[C---:B------:R-:W-:Y:S02]  /*1b480*/  IMAD R0, R56.reuse, R0, R4 ;  /* 0x0000000038007224 */ /* 0x040fe400078e0204 */
[--C-:B------:R-:W-:Y:S01]  /*1b490*/  @!P4 IMAD.IADD R13, R13, 0x1, -R56.reuse ;  /* 0x000000010d0dc824 */ /* 0x100fe200078e0a38 */
[C---:B------:R-:W-:Y:S01]  /*1b4a0*/  ISETP.GT.U32.AND P0, PT, R56.reuse, R10, PT ;  /* 0x0000000a3800720c */ /* 0x040fe20003f04070 */
[----:B------:R-:W-:Y:S01]  /*1b4b0*/  @!P1 IMAD.IADD R7, R7, 0x1, -R56 ;  /* 0x0000000107079824 */ /* 0x000fe200078e0a38 */
[----:B------:R-:W-:-:S03]  /*1b4c0*/  ISETP.GT.U32.AND P4, PT, R56, R0, PT ;  /* 0x000000003800720c */ /* 0x000fc60003f84070 */
[----:B------:R-:W-:Y:S02]  /*1b4d0*/  IMAD.MOV.U32 R12, RZ, RZ, R7 ;  /* 0x000000ffff0c7224 */ /* 0x000fe400078e0007 */
[----:B------:R-:W-:Y:S01]  /*1b4e0*/  @!P3 IMAD.IADD R2, R2, 0x1, -R56 ;  /* 0x000000010202b824 */ /* 0x000fe200078e0a38 */
[----:B------:R-:W-:Y:S01]  /*1b4f0*/  ISETP.GE.AND P2, PT, R58, RZ, PT ;  /* 0x000000ff3a00720c */ /* 0x000fe20003f46270 */
[----:B------:R-:W-:Y:S01]  /*1b500*/  @!P6 IMAD.MOV R12, RZ, RZ, -R12 ;  /* 0x000000ffff0ce224 */ /* 0x000fe200078e0a0c */
[----:B------:R0:W-:Y:S02]  /*1b510*/  STL [R1+0x434], R6 ;  /* 0x0004340601007387 */ /* 0x0001e40000100800 */
[----:B------:R-:W-:Y:S01]  /*1b520*/  ISETP.GT.U32.AND P6, PT, R56, R2, PT ;  /* 0x000000023800720c */ /* 0x000fe20003fc4070 */
[--C-:B------:R-:W-:Y:S01]  /*1b530*/  @!P0 IMAD.IADD R10, R10, 0x1, -R56.reuse ;  /* 0x000000010a0a8824 */ /* 0x100fe200078e0a38 */
[----:B------:R-:W-:Y:S01]  /*1b540*/  ISETP.GE.AND P5, PT, R51, RZ, PT ;  /* 0x000000ff3300720c */ /* 0x000fe20003fa6270 */
[----:B------:R-:W-:Y:S01]  /*1b550*/  @!P4 IMAD.IADD R0, R0, 0x1, -R56 ;  /* 0x000000010000c824 */ /* 0x000fe200078e0a38 */
[----:B------:R-:W-:-:S02]  /*1b560*/  ISETP.GE.AND P1, PT, R50, RZ, PT ;  /* 0x000000ff3200720c */ /* 0x000fc40003f26270 */
[----:B0-----:R-:W-:Y:S02]  /*1b570*/  IABS R6, R46 ;  /* 0x0000002e00067213 */ /* 0x001fe40000000000 */
[----:B------:R-:W-:-:S03]  /*1b580*/  ISETP.GE.AND P0, PT, R49, RZ, PT ;  /* 0x000000ff3100720c */ /* 0x000fc60003f06270 */
[----:B------:R-:W-:Y:S01]  /*1b590*/  IMAD.HI.U32 R11, R15, R6, RZ ;  /* 0x000000060f0b7227 */ /* 0x000fe200078e00ff */
[----:B------:R-:W-:-:S03]  /*1b5a0*/  ISETP.GT.U32.AND P4, PT, R56, R0, PT ;  /* 0x000000003800720c */ /* 0x000fc60003f84070 */
[----:B------:R-:W-:Y:S02]  /*1b5b0*/  IMAD.MOV R7, RZ, RZ, -R11 ;  /* 0x000000ffff077224 */ /* 0x000fe400078e0a0b */
[----:B------:R-:W-:Y:S02]  /*1b5c0*/  IMAD.MOV.U32 R11, RZ, RZ, R13 ;  /* 0x000000ffff0b7224 */ /* 0x000fe400078e000d */
[----:B------:R-:W-:Y:S02]  /*1b5d0*/  @!P2 IMAD.MOV R8, RZ, RZ, -R8 ;  /* 0x000000ffff08a224 */ /* 0x000fe400078e0a08 */
[----:B------:R-:W-:Y:S01]  /*1b5e0*/  @!P6 IMAD.IADD R2, R2, 0x1, -R56 ;  /* 0x000000010202e824 */ /* 0x000fe200078e0a38 */
[----:B------:R-:W-:Y:S01]  /*1b5f0*/  ISETP.GE.AND P3, PT, R48, RZ, PT ;  /* 0x000000ff3000720c */ /* 0x000fe20003f66270 */
[----:B------:R-:W-:Y:S01]  /*1b600*/  @!P5 IMAD.MOV R11, RZ, RZ, -R11 ;  /* 0x000000ffff0bd224 */ /* 0x000fe200078e0a0b */
[----:B------:R-:W-:Y:S01]  /*1b610*/  STL [R1+0x430], R12 ;  /* 0x0004300c01007387 */ /* 0x000fe20000100800 */
[----:B------:R-:W-:Y:S01]  /*1b620*/  @!P1 IMAD.MOV R10, RZ, RZ, -R10 ;  /* 0x000000ffff0a9224 */ /* 0x000fe200078e0a0a */
[----:B------:R-:W-:Y:S01]  /*1b630*/  IABS R4, R45 ;  /* 0x0000002d00047213 */ /* 0x000fe20000000000 */
[----:B------:R-:W-:Y:S01]  /*1b640*/  @!P0 IMAD.MOV R2, RZ, RZ, -R2 ;  /* 0x000000ffff028224 */ /* 0x000fe200078e0a02 */
[----:B------:R0:W-:Y:S01]  /*1b650*/  STL [R1+0x42c], R8 ;  /* 0x00042c0801007387 */ /* 0x0001e20000100800 */
[----:B------:R-:W-:Y:S01]  /*1b660*/  ISETP.GE.AND P6, PT, R45, RZ, PT ;  /* 0x000000ff2d00720c */ /* 0x000fe20003fc6270 */
[----:B------:R-:W-:-:S02]  /*1b670*/  IMAD.MOV.U32 R45, RZ, RZ, R44 ;  /* 0x000000ffff2d7224 */ /* 0x000fc400078e002c */
[----:B------:R-:W4:Y:S01]  /*1b680*/  LDL.LU R59, [R1+0x834] ;  /* 0x00083400013b7983 */ /* 0x000f220000300800 */
[----:B------:R-:W-:Y:S02]  /*1b690*/  IMAD.MOV.U32 R44, RZ, RZ, R43 ;  /* 0x000000ffff2c7224 */ /* 0x000fe400078e002b */
[----:B------:R-:W-:Y:S01]  /*1b6a0*/  IMAD.MOV.U32 R43, RZ, RZ, R42 ;  /* 0x000000ffff2b7224 */ /* 0x000fe200078e002a */
[----:B------:R-:W4:Y:S01]  /*1b6b0*/  LDL.LU R58, [R1+0x838] ;  /* 0x00083800013a7983 */ /* 0x000f220000300800 */
[----:B------:R-:W-:Y:S02]  /*1b6c0*/  @!P4 IMAD.IADD R0, R0, 0x1, -R56 ;  /* 0x000000010000c824 */ /* 0x000fe400078e0a38 */
[----:B------:R-:W-:Y:S01]  /*1b6d0*/  IMAD.MOV.U32 R42, RZ, RZ, R41 ;  /* 0x000000ffff2a7224 */ /* 0x000fe200078e0029 */
[----:B------:R-:W-:Y:S01]  /*1b6e0*/  STL [R1+0x428], R11 ;  /* 0x0004280b01007387 */ /* 0x000fe20000100800 */
[----:B------:R-:W-:Y:S01]  /*1b6f0*/  IMAD.MOV.U32 R41, RZ, RZ, R40 ;  /* 0x000000ffff297224 */ /* 0x000fe200078e0028 */
[----:B------:R-:W-:-:S02]  /*1b700*/  ISETP.GE.AND P0, PT, R45, RZ, PT ;  /* 0x000000ff2d00720c */ /* 0x000fc40003f06270 */
[----:B------:R-:W-:Y:S01]  /*1b710*/  STL [R1+0x41c], R10 ;  /* 0x00041c0a01007387 */ /* 0x000fe20000100800 */
[----:B------:R-:W-:-:S03]  /*1b720*/  IMAD.MOV.U32 R40, RZ, RZ, R39 ;  /* 0x000000ffff287224 */ /* 0x000fc600078e0027 */
[----:B------:R1:W-:Y:S01]  /*1b730*/  STL [R1+0x420], R2 ;  /* 0x0004200201007387 */ /* 0x0003e20000100800 */
[----:B0-----:R-:W-:Y:S02]  /*1b740*/  IMAD R8, R56, R7, R6 ;  /* 0x0000000738087224 */ /* 0x001fe400078e0206 */
[----:B---3--:R-:W-:Y:S02]  /*1b750*/  IMAD.MOV.U32 R39, RZ, RZ, R34 ;  /* 0x000000ffff277224 */ /* 0x008fe400078e0022 */
[----:B------:R-:W-:Y:S02]  /*1b760*/  IMAD.MOV.U32 R6, RZ, RZ, R0 ;  /* 0x000000ffff067224 */ /* 0x000fe400078e0000 */
[----:B------:R-:W-:Y:S01]  /*1b770*/  IMAD.MOV.U32 R34, RZ, RZ, R33 ;  /* 0x000000ffff227224 */ /* 0x000fe200078e0021 */
[----:B-1----:R-:W-:Y:S01]  /*1b780*/  IABS R2, R45 ;  /* 0x0000002d00027213 */ /* 0x002fe20000000000 */
[----:B------:R-:W-:Y:S02]  /*1b790*/  IMAD.MOV.U32 R45, RZ, RZ, R44 ;  /* 0x000000ffff2d7224 */ /* 0x000fe400078e002c */
[----:B------:R-:W-:-:S02]  /*1b7a0*/  IMAD.MOV.U32 R44, RZ, RZ, R43 ;  /* 0x000000ffff2c7224 */ /* 0x000fc400078e002b */
[----:B------:R-:W-:Y:S02]  /*1b7b0*/  IMAD.MOV.U32 R33, RZ, RZ, R32 ;  /* 0x000000ffff217224 */ /* 0x000fe400078e0020 */
[----:B------:R-:W-:Y:S02]  /*1b7c0*/  IMAD.MOV.U32 R43, RZ, RZ, R42 ;  /* 0x000000ffff2b7224 */ /* 0x000fe400078e002a */
[----:B-----5:R-:W-:Y:S02]  /*1b7d0*/  IMAD.MOV.U32 R32, RZ, RZ, R31 ;  /* 0x000000ffff207224 */ /* 0x020fe400078e001f */
[----:B------:R-:W-:Y:S02]  /*1b7e0*/  IMAD.MOV.U32 R42, RZ, RZ, R41 ;  /* 0x000000ffff2a7224 */ /* 0x000fe400078e0029 */
[----:B------:R-:W-:Y:S02]  /*1b7f0*/  IMAD.MOV.U32 R31, RZ, RZ, R30 ;  /* 0x000000ffff1f7224 */ /* 0x000fe400078e001e */
[----:B------:R-:W-:-:S02]  /*1b800*/  IMAD.MOV.U32 R41, RZ, RZ, R40 ;  /* 0x000000ffff297224 */ /* 0x000fc400078e0028 */
[----:B------:R-:W-:Y:S02]  /*1b810*/  IMAD.MOV.U32 R30, RZ, RZ, R24 ;  /* 0x000000ffff1e7224 */ /* 0x000fe400078e0018 */
[----:B------:R-:W-:Y:S02]  /*1b820*/  @!P3 IMAD.MOV R6, RZ, RZ, -R6 ;  /* 0x000000ffff06b224 */ /* 0x000fe400078e0a06 */
[----:B------:R-:W-:Y:S02]  /*1b830*/  IMAD.MOV.U32 R40, RZ, RZ, R34 ;  /* 0x000000ffff287224 */ /* 0x000fe400078e0022 */
[----:B------:R-:W-:Y:S02]  /*1b840*/  IMAD.MOV.U32 R24, RZ, RZ, R20 ;  /* 0x000000ffff187224 */ /* 0x000fe400078e0014 */
[----:B------:R-:W-:Y:S02]  /*1b850*/  IMAD.MOV.U32 R34, RZ, RZ, R33 ;  /* 0x000000ffff227224 */ /* 0x000fe400078e0021 */
[----:B------:R-:W-:-:S02]  /*1b860*/  IMAD.MOV.U32 R33, RZ, RZ, R32 ;  /* 0x000000ffff217224 */ /* 0x000fc400078e0020 */
[----:B------:R-:W-:Y:S02]  /*1b870*/  IMAD.MOV.U32 R32, RZ, RZ, R31 ;  /* 0x000000ffff207224 */ /* 0x000fe400078e001f */
[----:B------:R-:W-:Y:S02]  /*1b880*/  IMAD.MOV.U32 R31, RZ, RZ, R23 ;  /* 0x000000ffff1f7224 */ /* 0x000fe400078e0017 */
[----:B------:R-:W-:Y:S02]  /*1b890*/  IMAD.MOV.U32 R23, RZ, RZ, R28 ;  /* 0x000000ffff177224 */ /* 0x000fe400078e001c */
[----:B--2---:R-:W-:Y:S02]  /*1b8a0*/  IMAD.MOV.U32 R20, RZ, RZ, R26 ;  /* 0x000000ffff147224 */ /* 0x004fe400078e001a */
[----:B----4-:R-:W-:Y:S02]  /*1b8b0*/  IMAD.MOV.U32 R26, RZ, RZ, R27 ;  /* 0x000000ffff1a7224 */ /* 0x010fe400078e001b */
[----:B------:R-:W2:Y:S04]  /*1b8c0*/  LDL.LU R27, [R1+0x880] ;  /* 0x00088000011b7983 */ /* 0x000ea80000300800 */
[----:B------:R0:W-:Y:S04]  /*1b8d0*/  STL [R1+0x424], R6 ;  /* 0x0004240601007387 */ /* 0x0001e80000100800 */
[----:B------:R-:W3:Y:S01]  /*1b8e0*/  LDL.LU R28, [R1+0x8c8] ;  /* 0x0008c800011c7983 */ /* 0x000ee20000300800 */
[----:B------:R-:W-:-:S02]  /*1b8f0*/  ISETP.GE.AND P3, PT, R45, RZ, PT ;  /* 0x000000ff2d00720c */ /* 0x000fc40003f66270 */
[----:B------:R-:W-:Y:S01]  /*1b900*/  IABS R0, R45 ;  /* 0x0000002d00007213 */ /* 0x000fe20000000000 */
[----:B------:R-:W-:Y:S02]  /*1b910*/  IMAD.MOV.U32 R45, RZ, RZ, R42 ;  /* 0x000000ffff2d7224 */ /* 0x000fe400078e002a */
[----:B------:R-:W-:Y:S02]  /*1b920*/  IMAD.MOV.U32 R50, RZ, RZ, R44 ;  /* 0x000000ffff327224 */ /* 0x000fe400078e002c */
[----:B------:R-:W-:Y:S02]  /*1b930*/  IMAD.MOV.U32 R42, RZ, RZ, R34 ;  /* 0x000000ffff2a7224 */ /* 0x000fe400078e0022 */
[----:B------:R-:W-:Y:S02]  /*1b940*/  IMAD.MOV.U32 R44, RZ, RZ, R32 ;  /* 0x000000ffff2c7224 */ /* 0x000fe400078e0020 */
[----:B------:R-:W-:Y:S02]  /*1b950*/  IMAD.MOV.U32 R51, RZ, RZ, R43 ;  /* 0x000000ffff337224 */ /* 0x000fe400078e002b */
[----:B------:R-:W-:-:S02]  /*1b960*/  IMAD.MOV.U32 R32, RZ, RZ, R53 ;  /* 0x000000ffff207224 */ /* 0x000fc400078e0035 */
[----:B------:R-:W-:Y:S01]  /*1b970*/  IMAD.MOV.U32 R43, RZ, RZ, R33 ;  /* 0x000000ffff2b7224 */ /* 0x000fe200078e0021 */
[----:B------:R-:W-:-:S05]  /*1b980*/  IABS R9, R47 ;  /* 0x0000002f00097213 */ /* 0x000fca0000000000 */
[----:B------:R-:W-:-:S04]  /*1b990*/  IMAD.HI.U32 R5, R15, R9, RZ ;  /* 0x000000090f057227 */ /* 0x000fc800078e00ff */
[----:B------:R-:W-:-:S04]  /*1b9a0*/  IMAD.MOV R5, RZ, RZ, -R5 ;  /* 0x000000ffff057224 */ /* 0x000fc800078e0a05 */
[----:B------:R-:W-:-:S05]  /*1b9b0*/  IMAD R9, R56, R5, R9 ;  /* 0x0000000538097224 */ /* 0x000fca00078e0209 */
[C---:B------:R-:W-:Y:S01]  /*1b9c0*/  ISETP.GT.U32.AND P2, PT, R56.reuse, R9, PT ;  /* 0x000000093800720c */ /* 0x040fe20003f44070 */
[----:B---3--:R-:W-:Y:S02]  /*1b9d0*/  IMAD.MOV.U32 R34, RZ, RZ, R28 ;  /* 0x000000ffff227224 */ /* 0x008fe400078e001c */
[----:B------:R-:W3:Y:S04]  /*1b9e0*/  LDL.LU R28, [R1+0x1ac4] ;  /* 0x001ac400011c7983 */ /* 0x000ee80000300800 */
[----:B------:R-:W4:Y:S04]  /*1b9f0*/  LDL.LU R53, [R1+0x1ad4] ;  /* 0x001ad40001357983 */ /* 0x000f280000300800 */
[----:B------:R-:W5:Y:S01]  /*1ba00*/  LDL.LU R33, [R1+0x860] ;  /* 0x0008600001217983 */ /* 0x000f620000300800 */
[----:B------:R-:W-:-:S02]  /*1ba10*/  ISETP.GT.U32.AND P4, PT, R56, R8, PT ;  /* 0x000000083800720c */ /* 0x000fc40003f84070 */
[----:B------:R-:W-:Y:S02]  /*1ba20*/  ISETP.GE.AND P5, PT, R47, RZ, PT ;  /* 0x000000ff2f00720c */ /* 0x000fe40003fa6270 */
[----:B------:R-:W-:Y:S01]  /*1ba30*/  ISETP.GE.AND P1, PT, R46, RZ, PT ;  /* 0x000000ff2e00720c */ /* 0x000fe20003f26270 */
[----:B------:R-:W2:Y:S01]  /*1ba40*/  LDL.LU R47, [R1+0x83c] ;  /* 0x00083c00012f7983 */ /* 0x000ea20000300800 */
[----:B------:R-:W-:-:S03]  /*1ba50*/  @!P2 IMAD.IADD R9, R9, 0x1, -R56 ;  /* 0x000000010909a824 */ /* 0x000fc600078e0a38 */
[----:B------:R-:W2:Y:S01]  /*1ba60*/  LDL.LU R46, [R1+0x840] ;  /* 0x00084000012e7983 */ /* 0x000ea20000300800 */
[----:B------:R-:W-:Y:S01]  /*1ba70*/  IMAD.HI.U32 R5, R15, R4, RZ ;  /* 0x000000040f057227 */ /* 0x000fe200078e00ff */
[----:B------:R-:W-:-:S03]  /*1ba80*/  ISETP.GT.U32.AND P2, PT, R56, R9, PT ;  /* 0x000000093800720c */ /* 0x000fc60003f44070 */
[----:B------:R-:W-:Y:S02]  /*1ba90*/  @!P4 IMAD.IADD R8, R8, 0x1, -R56 ;  /* 0x000000010808c824 */ /* 0x000fe400078e0a38 */
[----:B------:R-:W-:-:S03]  /*1baa0*/  IMAD.MOV R5, RZ, RZ, -R5 ;  /* 0x000000ffff057224 */ /* 0x000fc600078e0a05 */
[C---:B------:R-:W-:Y:S01]  /*1bab0*/  ISETP.GT.U32.AND P4, PT, R56.reuse, R8, PT ;  /* 0x000000083800720c */ /* 0x040fe20003f84070 */
[----:B------:R-:W-:-:S04]  /*1bac0*/  IMAD R4, R56, R5, R4 ;  /* 0x0000000538047224 */ /* 0x000fc800078e0204 */
[----:B------:R-:W-:Y:S01]  /*1bad0*/  @!P2 IMAD.IADD R9, R9, 0x1, -R56 ;  /* 0x000000010909a824 */ /* 0x000fe200078e0a38 */
[----:B------:R-:W-:Y:S01]  /*1bae0*/  ISETP.GT.U32.AND P2, PT, R56, R4, PT ;  /* 0x000000043800720c */ /* 0x000fe20003f44070 */
[----:B------:R-:W-:Y:S02]  /*1baf0*/  IMAD.MOV.U32 R48, RZ, RZ, R43 ;  /* 0x000000ffff307224 */ /* 0x000fe400078e002b */
[----:B------:R-:W-:-:S04]  /*1bb00*/  @!P5 IMAD.MOV R9, RZ, RZ, -R9 ;  /* 0x000000ffff09d224 */ /* 0x000fc800078e0a09 */
[----:B------:R-:W-:-:S04]  /*1bb10*/  @!P4 IMAD.IADD R8, R8, 0x1, -R56 ;  /* 0x000000010808c824 */ /* 0x000fc800078e0a38 */
[----:B------:R-:W-:Y:S01]  /*1bb20*/  @!P1 IMAD.MOV R8, RZ, RZ, -R8 ;  /* 0x000000ffff089224 */ /* 0x000fe200078e0a08 */
[----:B------:R-:W-:Y:S01]  /*1bb30*/  STL [R1+0x418], R9 ;  /* 0x0004180901007387 */ /* 0x000fe20000100800 */
[----:B------:R-:W-:Y:S02]  /*1bb40*/  IMAD.MOV.U32 R49, RZ, RZ, R42 ;  /* 0x000000ffff317224 */ /* 0x000fe400078e002a */
[----:B------:R-:W-:Y:S01]  /*1bb50*/  IMAD.MOV.U32 R42, RZ, RZ, R35 ;  /* 0x000000ffff2a7224 */ /* 0x000fe200078e0023 */
[----:B------:R1:W-:Y:S01]  /*1bb60*/  STL [R1+0x414], R8 ;  /* 0x0004140801007387 */ /* 0x0003e20000100800 */
[----:B------:R-:W-:Y:S01]  /*1bb70*/  @!P2 IMAD.IADD R4, R4, 0x1, -R56 ;  /* 0x000000010404a824 */ /* 0x000fe200078e0a38 */
[----:B------:R-:W-:Y:S01]  /*1bb80*/  IABS R7, R45 ;  /* 0x0000002d00077213 */ /* 0x000fe20000000000 */
[----:B------:R-:W-:Y:S01]  /*1bb90*/  IMAD.MOV.U32 R35, RZ, RZ, R34 ;  /* 0x000000ffff237224 */ /* 0x000fe200078e0022 */
[----:B------:R-:W-:Y:S01]  /*1bba0*/  ISETP.GE.AND P2, PT, R45, RZ, PT ;  /* 0x000000ff2d00720c */ /* 0x000fe20003f46270 */
[----:B------:R-:W-:-:S02]  /*1bbb0*/  IMAD.MOV.U32 R34, RZ, RZ, R20 ;  /* 0x000000ffff227224 */ /* 0x000fc400078e0014 */
[----:B------:R-:W-:Y:S02]  /*1bbc0*/  IMAD.MOV.U32 R45, RZ, RZ, R44 ;  /* 0x000000ffff2d7224 */ /* 0x000fe400078e002c */
[----:B------:R-:W-:-:S04]  /*1bbd0*/  IMAD.HI.U32 R10, R15, R2, RZ ;  /* 0x000000020f0a7227 */ /* 0x000fc800078e00ff */
[----:B------:R-:W-:-:S04]  /*1bbe0*/  IMAD.MOV R10, RZ, RZ, -R10 ;  /* 0x000000ffff0a7224 */ /* 0x000fc800078e0a0a */
[----:B------:R-:W-:-:S05]  /*1bbf0*/  IMAD R2, R56, R10, R2 ;  /* 0x0000000a38027224 */ /* 0x000fca00078e0202 */
[----:B------:R-:W-:Y:S01]  /*1bc00*/  ISETP.GT.U32.AND P4, PT, R56, R2, PT ;  /* 0x000000023800720c */ /* 0x000fe20003f84070 */
[----:B-----5:R-:W-:Y:S02]  /*1bc10*/  IMAD.MOV.U32 R43, RZ, RZ, R33 ;  /* 0x000000ffff2b7224 */ /* 0x020fe400078e0021 */
[----:B------:R-:W-:Y:S02]  /*1bc20*/  IMAD.MOV.U32 R33, RZ, RZ, R32 ;  /* 0x000000ffff217224 */ /* 0x000fe400078e0020 */
[----:B------:R-:W-:Y:S02]  /*1bc30*/  IMAD.MOV.U32 R32, RZ, RZ, R30 ;  /* 0x000000ffff207224 */ /* 0x000fe400078e001e */
[----:B------:R-:W-:Y:S02]  /*1bc40*/  IMAD.MOV.U32 R30, RZ, RZ, R24 ;  /* 0x000000ffff1e7224 */ /* 0x000fe400078e0018 */
[----:B------:R-:W-:Y:S02]  /*1bc50*/  IMAD.MOV.U32 R24, RZ, RZ, R26 ;  /* 0x000000ffff187224 */ /* 0x000fe400078e001a */
[----:B------:R-:W5:Y:S04]  /*1bc60*/  LDL.LU R26, [R1+0x920] ;  /* 0x00092000011a7983 */ /* 0x000f680000300800 */
[----:B------:R-:W3:Y:S04]  /*1bc70*/  LDL.LU R20, [R1+0x8f0] ;  /* 0x0008f00001147983 */ /* 0x000ee80000300800 */
[----:B------:R-:W3:Y:S01]  /*1bc80*/  LDL.LU R44, [R1+0x85c] ;  /* 0x00085c00012c7983 */ /* 0x000ee20000300800 */
[----:B------:R-:W-:Y:S01]  /*1bc90*/  IMAD.HI.U32 R13, R15, R0, RZ ;  /* 0x000000000f0d7227 */ /* 0x000fe200078e00ff */
[----:B------:R-:W-:-:S03]  /*1bca0*/  IABS R5, R59 ;  /* 0x0000003b00057213 */ /* 0x000fc60000000000 */
[----:B------:R-:W-:Y:S02]  /*1bcb0*/  @!P4 IMAD.IADD R2, R2, 0x1, -R56 ;  /* 0x000000010202c824 */ /* 0x000fe400078e0a38 */
[----:B------:R-:W-:Y:S02]  /*1bcc0*/  IMAD.MOV R13, RZ, RZ, -R13 ;  /* 0x000000ffff0d7224 */ /* 0x000fe400078e0a0d */
[C---:B------:R-:W-:Y:S01]  /*1bcd0*/  IMAD.HI.U32 R11, R15.reuse, R5, RZ ;  /* 0x000000050f0b7227 */ /* 0x040fe200078e00ff */
[C---:B------:R-:W-:Y:S02]  /*1bce0*/  ISETP.GT.U32.AND P4, PT, R56.reuse, R2, PT ;  /* 0x000000023800720c */ /* 0x040fe40003f84070 */
[----:B0-----:R-:W-:Y:S01]  /*1bcf0*/  IABS R6, R58 ;  /* 0x0000003a00067213 */ /* 0x001fe20000000000 */
[C---:B------:R-:W-:Y:S01]  /*1bd00*/  IMAD R0, R56.reuse, R13, R0 ;  /* 0x0000000d38007224 */ /* 0x040fe200078e0200 */
[----:B------:R-:W-:Y:S01]  /*1bd10*/  ISETP.GT.U32.AND P5, PT, R56, R4, PT ;  /* 0x000000043800720c */ /* 0x000fe20003fa4070 */
[----:B------:R-:W-:-:S04]  /*1bd20*/  IMAD.HI.U32 R12, R15, R7, RZ ;  /* 0x000000070f0c7227 */ /* 0x000fc800078e00ff */
[----:B------:R-:W-:Y:S01]  /*1bd30*/  IMAD.MOV R11, RZ, RZ, -R11 ;  /* 0x000000ffff0b7224 */ /* 0x000fe200078e0a0b */
[----:B------:R-:W-:Y:S01]  /*1bd40*/  ISETP.GT.U32.AND P1, PT, R56, R0, PT ;  /* 0x000000003800720c */ /* 0x000fe20003f24070 */
[----:B------:R-:W-:-:S04]  /*1bd50*/  IMAD.HI.U32 R10, R15, R6, RZ ;  /* 0x000000060f0a7227 */ /* 0x000fc800078e00ff */
[----:B------:R-:W-:Y:S02]  /*1bd60*/  IMAD.MOV R12, RZ, RZ, -R12 ;  /* 0x000000ffff0c7224 */ /* 0x000fe400078e0a0c */
[C---:B------:R-:W-:Y:S02]  /*1bd70*/  IMAD R5, R56.reuse, R11, R5 ;  /* 0x0000000b38057224 */ /* 0x040fe400078e0205 */
[----:B------:R-:W-:Y:S02]  /*1bd80*/  IMAD.MOV R10, RZ, RZ, -R10 ;  /* 0x000000ffff0a7224 */ /* 0x000fe400078e0a0a */
[----:B------:R-:W-:Y:S02]  /*1bd90*/  IMAD R7, R56, R12, R7 ;  /* 0x0000000c38077224 */ /* 0x000fe400078e0207 */
[----:B------:R-:W-:Y:S01]  /*1bda0*/  @!P4 IMAD.IADD R2, R2, 0x1, -R56 ;  /* 0x000000010202c824 */ /* 0x000fe200078e0a38 */
[C---:B------:R-:W-:Y:S01]  /*1bdb0*/  ISETP.GT.U32.AND P4, PT, R56.reuse, R5, PT ;  /* 0x000000053800720c */ /* 0x040fe20003f84070 */
[----:B------:R-:W-:-:S02]  /*1bdc0*/  IMAD R6, R56, R10, R6 ;  /* 0x0000000a38067224 */ /* 0x000fc400078e0206 */
[--C-:B------:R-:W-:Y:S01]  /*1bdd0*/  @!P5 IMAD.IADD R4, R4, 0x1, -R56.reuse ;  /* 0x000000010404d824 */ /* 0x100fe200078e0a38 */
[----:B------:R-:W-:Y:S01]  /*1bde0*/  ISETP.GT.U32.AND P5, PT, R56, R7, PT ;  /* 0x000000073800720c */ /* 0x000fe20003fa4070 */
[----:B------:R-:W-:Y:S01]  /*1bdf0*/  @!P1 IMAD.IADD R0, R0, 0x1, -R56 ;  /* 0x0000000100009824 */ /* 0x000fe200078e0a38 */
[----:B--2---:R-:W-:Y:S02]  /*1be00*/  IABS R11, R46 ;  /* 0x0000002e000b7213 */ /* 0x004fe40000000000 */
[----:B------:R-:W-:-:S03]  /*1be10*/  ISETP.GT.U32.AND P1, PT, R56, R6, PT ;  /* 0x000000063800720c */ /* 0x000fc60003f24070 */
[----:B-1----:R-:W-:Y:S02]  /*1be20*/  IMAD.MOV.U32 R8, RZ, RZ, R11 ;  /* 0x000000ffff087224 */ /* 0x002fe400078e000b */
[----:B------:R-:W-:Y:S01]  /*1be30*/  @!P4 IMAD.IADD R5, R5, 0x1, -R56 ;  /* 0x000000010505c824 */ /* 0x000fe200078e0a38 */
[----:B------:R-:W-:Y:S01]  /*1be40*/  ISETP.GT.U32.AND P4, PT, R56, R0, PT ;  /* 0x000000003800720c */ /* 0x000fe20003f84070 */
[----:B------:R-:W-:Y:S01]  /*1be50*/  IMAD.HI.U32 R12, R15, R8, RZ ;  /* 0x000000080f0c7227 */ /* 0x000fe200078e00ff */
[----:B------:R-:W-:-:S03]  /*1be60*/  IABS R9, R51 ;  /* 0x0000003300097213 */ /* 0x000fc60000000000 */
[----:B------:R-:W-:Y:S02]  /*1be70*/  @!P5 IMAD.IADD R7, R7, 0x1, -R56 ;  /* 0x000000010707d824 */ /* 0x000fe400078e0a38 */
[----:B------:R-:W-:Y:S02]  /*1be80*/  IMAD.MOV R12, RZ, RZ, -R12 ;  /* 0x000000ffff0c7224 */ /* 0x000fe400078e0a0c */
[----:B------:R-:W-:Y:S02]  /*1be90*/  IMAD.MOV.U32 R16, RZ, RZ, R4 ;  /* 0x000000ffff107224 */ /* 0x000fe400078e0004 */
[----:B------:R-:W-:Y:S01]  /*1bea0*/  @!P1 IMAD.IADD R6, R6, 0x1, -R56 ;  /* 0x0000000106069824 */ /* 0x000fe200078e0a38 */
[----:B------:R-:W-:Y:S01]  /*1beb0*/  ISETP.GT.U32.AND P1, PT, R56, R7, PT ;  /* 0x000000073800720c */ /* 0x000fe20003f24070 */
[----:B------:R-:W-:-:S04]  /*1bec0*/  IMAD.HI.U32 R11, R15, R9, RZ ;  /* 0x000000090f0b7227 */ /* 0x000fc800078e00ff */
[C---:B------:R-:W-:Y:S02]  /*1bed0*/  IMAD R8, R56.reuse, R12, R8 ;  /* 0x0000000c38087224 */ /* 0x040fe400078e0208 */
[----:B------:R-:W-:Y:S01]  /*1bee0*/  @!P6 IMAD.MOV R16, RZ, RZ, -R16 ;  /* 0x000000ffff10e224 */ /* 0x000fe200078e0a10 */
[----:B------:R-:W-:Y:S01]  /*1bef0*/  ISETP.GT.U32.AND P6, PT, R56, R5, PT ;  /* 0x000000053800720c */ /* 0x000fe20003fc4070 */
[----:B------:R-:W-:Y:S02]  /*1bf00*/  IMAD.MOV R11, RZ, RZ, -R11 ;  /* 0x000000ffff0b7224 */ /* 0x000fe400078e0a0b */
[--C-:B------:R-:W-:Y:S01]  /*1bf10*/  @!P4 IMAD.IADD R0, R0, 0x1, -R56.reuse ;  /* 0x000000010000c824 */ /* 0x100fe200078e0a38 */
[C---:B------:R-:W-:Y:S01]  /*1bf20*/  ISETP.GT.U32.AND P4, PT, R56.reuse, R8, PT ;  /* 0x000000083800720c */ /* 0x040fe20003f84070 */
[----:B------:R-:W-:Y:S02]  /*1bf30*/  IMAD R9, R56, R11, R9 ;  /* 0x0000000b38097224 */ /* 0x000fe400078e0209 */
[----:B------:R-:W-:-:S02]  /*1bf40*/  @!P1 IMAD.IADD R7, R7, 0x1, -R56 ;  /* 0x0000000107079824 */ /* 0x000fc400078e0a38 */
[----:B------:R-:W-:Y:S01]  /*1bf50*/  IMAD.MOV.U32 R4, RZ, RZ, R2 ;  /* 0x000000ffff047224 */ /* 0x000fe200078e0002 */
[----:B------:R-:W-:-:S03]  /*1bf60*/  ISETP.GT.U32.AND P1, PT, R56, R9, PT ;  /* 0x000000093800720c */ /* 0x000fc60003f24070 */
[----:B------:R-:W-:Y:S01]  /*1bf70*/  @!P6 IMAD.IADD R5, R5, 0x1, -R56 ;  /* 0x000000010505e824 */ /* 0x000fe200078e0a38 */
[----:B------:R-:W-:Y:S01]  /*1bf80*/  ISETP.GE.AND P6, PT, R59, RZ, PT ;  /* 0x000000ff3b00720c */ /* 0x000fe20003fc6270 */
[----:B------:R-:W-:Y:S01]  /*1bf90*/  @!P0 IMAD.MOV R4, RZ, RZ, -R4 ;  /* 0x000000ffff048224 */ /* 0x000fe200078e0a04 */
[----:B------:R-:W-:Y:S01]  /*1bfa0*/  IABS R13, R47 ;  /* 0x0000002f000d7213 */ /* 0x000fe20000000000 */
[----:B------:R-:W-:Y:S01]  /*1bfb0*/  @!P4 IMAD.IADD R8, R8, 0x1, -R56 ;  /* 0x000000010808c824 */ /* 0x000fe200078e0a38 */
[----:B------:R-:W-:Y:S01]  /*1bfc0*/  ISETP.GE.AND P4, PT, R47, RZ, PT ;  /* 0x000000ff2f00720c */ /* 0x000fe20003f86270 */
[----:B------:R-:W-:Y:S01]  /*1bfd0*/  @!P3 IMAD.MOV R0, RZ, RZ, -R0 ;  /* 0x000000ffff00b224 */ /* 0x000fe200078e0a00 */
[----:B------:R-:W-:Y:S04]  /*1bfe0*/  STL [R1+0x410], R16 ;  /* 0x0004101001007387 */ /* 0x000fe80000100800 */
[----:B------:R-:W-:Y:S01]  /*1bff0*/  STL [R1+0x40c], R4 ;  /* 0x00040c0401007387 */ /* 0x000fe20000100800 */
[----:B------:R-:W-:-:S03]  /*1c000*/  @!P1 IMAD.IADD R9, R9, 0x1, -R56 ;  /* 0x0000000109099824 */ /* 0x000fc600078e0a38 */
[----:B------:R0:W-:Y:S01]  /*1c010*/  STL [R1+0x404], R0 ;  /* 0x0004040001007387 */ /* 0x0001e20000100800 */
[----:B------:R-:W-:Y:S01]  /*1c020*/  ISETP.GE.AND P1, PT, R46, RZ, PT ;  /* 0x000000ff2e00720c */ /* 0x000fe20003f26270 */
[----:B------:R-:W-:Y:S02]  /*1c030*/  @!P2 IMAD.MOV R7, RZ, RZ, -R7 ;  /* 0x000000ffff07a224 */ /* 0x000fe400078e0a07 */
[----:B0-----:R-:W-:-:S03]  /*1c040*/  IMAD.MOV.U32 R0, RZ, RZ, R5 ;  /* 0x000000ffff007224 */ /* 0x001fc600078e0005 */
[----:B------:R-:W-:Y:S01]  /*1c050*/  STL [R1+0x400], R7 ;  /* 0x0004000701007387 */ /* 0x000fe20000100800 */
[----:B------:R-:W-:Y:S02]  /*1c060*/  @!P6 IMAD.MOV R0, RZ, RZ, -R0 ;  /* 0x000000ffff00e224 */ /* 0x000fe400078e0a00 */
[----:B---3--:R-:W-:Y:S02]  /*1c070*/  IMAD.MOV.U32 R47, RZ, RZ, R44 ;  /* 0x000000ffff2f7224 */ /* 0x008fe400078e002c */
        /* <DEDUP_REMOVED lines=10> */
[----:B------:R-:W2:Y:S01]  /*1c120*/  LDL.LU R27, [R1+0x8c0] ;  /* 0x0008c000011b7983 */ /* 0x000ea20000300800 */
[----:B------:R-:W-:-:S02]  /*1c130*/  IMAD.MOV.U32 R43, RZ, RZ, R42 ;  /* 0x000000ffff2b7224 */ /* 0x000fc400078e002a */
[----:B------:R-:W-:Y:S02]  /*1c140*/  IMAD.MOV.U32 R42, RZ, RZ, R41 ;  /* 0x000000ffff2a7224 */ /* 0x000fe400078e0029 */
[----:B------:R-:W-:Y:S01]  /*1c150*/  IMAD.MOV.U32 R41, RZ, RZ, R39 ;  /* 0x000000ffff297224 */ /* 0x000fe200078e0027 */
[----:B------:R0:W-:Y:S01]  /*1c160*/  STL [R1+0x3fc], R0 ;  /* 0x0003fc0001007387 */ /* 0x0001e20000100800 */
[----:B------:R-:W-:Y:S02]  /*1c170*/  IMAD.MOV.U32 R39, RZ, RZ, R38 ;  /* 0x000000ffff277224 */ /* 0x000fe400078e0026 */
[----:B------:R-:W-:Y:S02]  /*1c180*/  IMAD.MOV.U32 R38, RZ, RZ, R37 ;  /* 0x000000ffff267224 */ /* 0x000fe400078e0025 */
[----:B------:R-:W3:Y:S01]  /*1c190*/  LDL.LU R37, [R1+0x870] ;  /* 0x0008700001257983 */ /* 0x000ee20000300800 */
[----:B------:R-:W-:-:S04]  /*1c1a0*/  IMAD.HI.U32 R14, R15, R13, RZ ;  /* 0x0000000d0f0e7227 */ /* 0x000fc800078e00ff */
[----:B------:R-:W-:-:S04]  /*1c1b0*/  IMAD.MOV R14, RZ, RZ, -R14 ;  /* 0x000000ffff0e7224 */ /* 0x000fc800078e0a0e */
[----:B------:R-:W-:Y:S01]  /*1c1c0*/  IMAD R13, R56, R14, R13 ;  /* 0x0000000e380d7224 */ /* 0x000fe200078e020d */
[----:B------:R-:W-:-:S04]  /*1c1d0*/  IABS R10, R50 ;  /* 0x00000032000a7213 */ /* 0x000fc80000000000 */
[C---:B------:R-:W-:Y:S01]  /*1c1e0*/  ISETP.GT.U32.AND P5, PT, R56.reuse, R13, PT ;  /* 0x0000000d3800720c */ /* 0x040fe20003fa4070 */
[----:B------:R-:W-:Y:S01]  /*1c1f0*/  IMAD.HI.U32 R14, R15, R10, RZ ;  /* 0x0000000a0f0e7227 */ /* 0x000fe200078e00ff */
[----:B------:R-:W-:-:S03]  /*1c200*/  ISETP.GT.U32.AND P0, PT, R56, R6, PT ;  /* 0x000000063800720c */ /* 0x000fc60003f04070 */
[----:B------:R-:W-:-:S04]  /*1c210*/  IMAD.MOV R14, RZ, RZ, -R14 ;  /* 0x000000ffff0e7224 */ /* 0x000fc800078e0a0e */
[----:B------:R-:W-:-:S04]  /*1c220*/  IMAD R10, R56, R14, R10 ;  /* 0x0000000e380a7224 */ /* 0x000fc800078e020a */
[--C-:B------:R-:W-:Y:S01]  /*1c230*/  @!P5 IMAD.IADD R13, R13, 0x1, -R56.reuse ;  /* 0x000000010d0dd824 */ /* 0x100fe200078e0a38 */
[----:B------:R-:W-:Y:S01]  /*1c240*/  IABS R2, R49 ;  /* 0x0000003100027213 */ /* 0x000fe20000000000 */
[----:B------:R-:W-:-:S03]  /*1c250*/  @!P0 IMAD.IADD R6, R6, 0x1, -R56 ;  /* 0x0000000106068824 */ /* 0x000fc600078e0a38 */
[C---:B------:R-:W-:Y:S02]  /*1c260*/  ISETP.GT.U32.AND P5, PT, R56.reuse, R13, PT ;  /* 0x0000000d3800720c */ /* 0x040fe40003fa4070 */
[C---:B------:R-:W-:Y:S01]  /*1c270*/  ISETP.GT.U32.AND P0, PT, R56.reuse, R10, PT ;  /* 0x0000000a3800720c */ /* 0x040fe20003f04070 */
[----:B------:R-:W-:Y:S01]  /*1c280*/  IMAD.HI.U32 R11, R15, R2, RZ ;  /* 0x000000020f0b7227 */ /* 0x000fe200078e00ff */
[----:B------:R-:W-:-:S03]  /*1c290*/  ISETP.GT.U32.AND P2, PT, R56, R9, PT ;  /* 0x000000093800720c */ /* 0x000fc60003f44070 */
[----:B------:R-:W-:-:S04]  /*1c2a0*/  IMAD.MOV R11, RZ, RZ, -R11 ;  /* 0x000000ffff0b7224 */ /* 0x000fc800078e0a0b */
[----:B------:R-:W-:Y:S02]  /*1c2b0*/  IMAD R2, R56, R11, R2 ;  /* 0x0000000b38027224 */ /* 0x000fe400078e0202 */
[--C-:B------:R-:W-:Y:S01]  /*1c2c0*/  @!P5 IMAD.IADD R13, R13, 0x1, -R56.reuse ;  /* 0x000000010d0dd824 */ /* 0x100fe200078e0a38 */
[----:B------:R-:W-:Y:S01]  /*1c2d0*/  ISETP.GE.AND P5, PT, R58, RZ, PT ;  /* 0x000000ff3a00720c */ /* 0x000fe20003fa6270 */
[----:B------:R-:W-:Y:S01]  /*1c2e0*/  @!P0 IMAD.IADD R10, R10, 0x1, -R56 ;  /* 0x000000010a0a8824 */ /* 0x000fe200078e0a38 */
[C---:B------:R-:W-:Y:S02]  /*1c2f0*/  ISETP.GT.U32.AND P0, PT, R56.reuse, R8, PT ;  /* 0x000000083800720c */ /* 0x040fe40003f04070 */
[C---:B------:R-:W-:Y:S01]  /*1c300*/  ISETP.GT.U32.AND P3, PT, R56.reuse, R2, PT ;  /* 0x000000023800720c */ /* 0x040fe20003f64070 */
[----:B------:R-:W-:Y:S01]  /*1c310*/  IMAD.MOV.U32 R5, RZ, RZ, R6 ;  /* 0x000000ffff057224 */ /* 0x000fe200078e0006 */
[----:B------:R-:W-:Y:S01]  /*1c320*/  ISETP.GT.U32.AND P6, PT, R56, R10, PT ;  /* 0x0000000a3800720c */ /* 0x000fe20003fc4070 */
[----:B------:R-:W-:Y:S01]  /*1c330*/  @!P2 IMAD.IADD R9, R9, 0x1, -R56 ;  /* 0x000000010909a824 */ /* 0x000fe200078e0a38 */
[----:B------:R-:W-:Y:S01]  /*1c340*/  ISETP.GE.AND P2, PT, R49, RZ, PT ;  /* 0x000000ff3100720c */ /* 0x000fe20003f46270 */
[----:B0-----:R-:W-:-:S02]  /*1c350*/  IMAD.MOV.U32 R0, RZ, RZ, R13 ;  /* 0x000000ffff007224 */ /* 0x001fc400078e000d */
[----:B------:R-:W-:Y:S02]  /*1c360*/  IMAD.MOV.U32 R49, RZ, RZ, R44 ;  /* 0x000000ffff317224 */ /* 0x000fe400078e002c */
[----:B------:R-:W-:Y:S01]  /*1c370*/  @!P5 IMAD.MOV R5, RZ, RZ, -R5 ;  /* 0x000000ffff05d224 */ /* 0x000fe200078e0a05 */
[----:B------:R-:W-:Y:S01]  /*1c380*/  ISETP.GE.AND P5, PT, R51, RZ, PT ;  /* 0x000000ff3300720c */ /* 0x000fe20003fa6270 */
[----:B------:R-:W-:Y:S02]  /*1c390*/  IMAD.MOV.U32 R44, RZ, RZ, R43 ;  /* 0x000000ffff2c7224 */ /* 0x000fe400078e002b */
[----:B------:R-:W-:Y:S01]  /*1c3a0*/  @!P0 IMAD.IADD R8, R8, 0x1, -R56 ;  /* 0x0000000108088824 */ /* 0x000fe200078e0a38 */
[----:B------:R-:W-:Y:S01]  /*1c3b0*/  ISETP.GE.AND P0, PT, R50, RZ, PT ;  /* 0x000000ff3200720c */ /* 0x000fe20003f06270 */
[----:B------:R-:W-:Y:S02]  /*1c3c0*/  IMAD.MOV.U32 R43, RZ, RZ, R42 ;  /* 0x000000ffff2b7224 */ /* 0x000fe400078e002a */
[----:B------:R-:W-:-:S02]  /*1c3d0*/  @!P4 IMAD.MOV R0, RZ, RZ, -R0 ;  /* 0x000000ffff00c224 */ /* 0x000fc400078e0a00 */
[----:B------:R-:W-:Y:S02]  /*1c3e0*/  IMAD.MOV.U32 R42, RZ, RZ, R39 ;  /* 0x000000ffff2a7224 */ /* 0x000fe400078e0027 */
[----:B------:R-:W-:Y:S01]  /*1c3f0*/  IMAD.MOV.U32 R39, RZ, RZ, R38 ;  /* 0x000000ffff277224 */ /* 0x000fe200078e0026 */
[----:B------:R-:W-:Y:S01]  /*1c400*/  IABS R14, R45 ;  /* 0x0000002d000e7213 */ /* 0x000fe20000000000 */
[----:B------:R-:W-:Y:S01]  /*1c410*/  @!P3 IMAD.IADD R2, R2, 0x1, -R56 ;  /* 0x000000010202b824 */ /* 0x000fe200078e0a38 */
[----:B------:R-:W-:Y:S01]  /*1c420*/  ISETP.GE.AND P3, PT, R45, RZ, PT ;  /* 0x000000ff2d00720c */ /* 0x000fe20003f66270 */
[----:B------:R-:W-:Y:S01]  /*1c430*/  STL [R1+0x3f8], R5 ;  /* 0x0003f80501007387 */ /* 0x000fe20000100800 */
[----:B------:R-:W-:Y:S02]  /*1c440*/  IMAD.MOV.U32 R45, RZ, RZ, R44 ;  /* 0x000000ffff2d7224 */ /* 0x000fe400078e002c */
[----:B------:R-:W-:Y:S01]  /*1c450*/  @!P6 IMAD.IADD R10, R10, 0x1, -R56 ;  /* 0x000000010a0ae824 */ /* 0x000fe200078e0a38 */
[----:B------:R0:W-:Y:S01]  /*1c460*/  STL [R1+0x3f4], R0 ;  /* 0x0003f40001007387 */ /* 0x0001e20000100800 */
[----:B------:R-:W-:-:S02]  /*1c470*/  IMAD.MOV.U32 R6, RZ, RZ, R8 ;  /* 0x000000ffff067224 */ /* 0x000fc400078e0008 */
[----:B------:R-:W-:Y:S01]  /*1c480*/  IMAD.MOV.U32 R44, RZ, RZ, R43 ;  /* 0x000000ffff2c7224 */ /* 0x000fe200078e002b */
[----:B------:R-:W-:Y:S01]  /*1c490*/  IABS R4, R48 ;  /* 0x0000003000047213 */ /* 0x000fe20000000000 */
[----:B------:R-:W-:Y:S01]  /*1c4a0*/  @!P1 IMAD.MOV R6, RZ, RZ, -R6 ;  /* 0x000000ffff069224 */ /* 0x000fe200078e0a06 */
[----:B------:R-:W-:Y:S01]  /*1c4b0*/  ISETP.GE.AND P6, PT, R48, RZ, PT ;  /* 0x000000ff3000720c */ /* 0x000fe20003fc6270 */
[----:B------:R-:W-:Y:S02]  /*1c4c0*/  IMAD.MOV.U32 R48, RZ, RZ, R44 ;  /* 0x000000ffff307224 */ /* 0x000fe400078e002c */
[----:B0-----:R-:W-:Y:S02]  /*1c4d0*/  IMAD.MOV.U32 R0, RZ, RZ, R9 ;  /* 0x000000ffff007224 */ /* 0x001fe400078e0009 */
[----:B------:R-:W-:Y:S02]  /*1c4e0*/  IMAD.MOV.U32 R8, RZ, RZ, R10 ;  /* 0x000000ffff087224 */ /* 0x000fe400078e000a */
[----:B------:R-:W-:-:S02]  /*1c4f0*/  @!P5 IMAD.MOV R0, RZ, RZ, -R0 ;  /* 0x000000ffff00d224 */ /* 0x000fc400078e0a00 */
[----:B------:R-:W-:Y:S01]  /*1c500*/  @!P0 IMAD.MOV R8, RZ, RZ, -R8 ;  /* 0x000000ffff088224 */ /* 0x000fe200078e0a08 */
[----:B------:R-:W-:Y:S01]  /*1c510*/  ISETP.GE.AND P5, PT, R45, RZ, PT ;  /* 0x000000ff2d00720c */ /* 0x000fe20003fa6270 */
[----:B---3--:R-:W-:-:S04]  /*1c520*/  IMAD.MOV.U32 R38, RZ, RZ, R37 ;  /* 0x000000ffff267224 */ /* 0x008fc800078e0025 */
[----:B------:R-:W-:Y:S02]  /*1c530*/  IMAD.MOV.U32 R43, RZ, RZ, R38 ;  /* 0x000000ffff2b7224 */ /* 0x000fe400078e0026 */
[----:B------:R-:W-:Y:S02]  /*1c540*/  IMAD.MOV.U32 R37, RZ, RZ, R34 ;  /* 0x000000ffff257224 */ /* 0x000fe400078e0022 */
[----:B------:R-:W-:Y:S02]  /*1c550*/  IMAD.MOV.U32 R44, RZ, RZ, R43 ;  /* 0x000000ffff2c7224 */ /* 0x000fe400078e002b */
[----:B------:R-:W-:Y:S02]  /*1c560*/  IMAD.MOV.U32 R43, RZ, RZ, R54 ;  /* 0x000000ffff2b7224 */ /* 0x000fe400078e0036 */
[----:B------:R-:W-:Y:S02]  /*1c570*/  IMAD.MOV.U32 R34, RZ, RZ, R25 ;  /* 0x000000ffff227224 */ /* 0x000fe400078e0019 */
[----:B------:R-:W3:Y:S01]  /*1c580*/  LDL.LU R25, [R1+0x94c] ;  /* 0x00094c0001197983 */ /* 0x000ee20000300800 */
[----:B------:R-:W-:-:S02]  /*1c590*/  IMAD.MOV.U32 R38, RZ, RZ, R37 ;  /* 0x000000ffff267224 */ /* 0x000fc400078e0025 */
[----:B------:R-:W-:Y:S01]  /*1c5a0*/  IMAD.MOV.U32 R37, RZ, RZ, R36 ;  /* 0x000000ffff257224 */ /* 0x000fe200078e0024 */
[----:B------:R0:W-:Y:S01]  /*1c5b0*/  STL [R1+0x3f0], R6 ;  /* 0x0003f00601007387 */ /* 0x0001e20000100800 */
[----:B------:R-:W-:Y:S02]  /*1c5c0*/  IMAD.MOV.U32 R51, RZ, RZ, R44 ;  /* 0x000000ffff337224 */ /* 0x000fe400078e002c */
[----:B------:R-:W-:Y:S01]  /*1c5d0*/  IMAD.MOV.U32 R36, RZ, RZ, R52 ;  /* 0x000000ffff247224 */ /* 0x000fe200078e0034 */
[----:B------:R1:W-:Y:S01]  /*1c5e0*/  STL [R1+0x3ec], R0 ;  /* 0x0003ec0001007387 */ /* 0x0003e20000100800 */
[----:B------:R-:W-:Y:S02]  /*1c5f0*/  IMAD.MOV.U32 R44, RZ, RZ, R43 ;  /* 0x000000ffff2c7224 */ /* 0x000fe400078e002b */
[----:B------:R-:W-:Y:S01]  /*1c600*/  IMAD.MOV.U32 R43, RZ, RZ, R42 ;  /* 0x000000ffff2b7224 */ /* 0x000fe200078e002a */
[----:B------:R-:W2:Y:S01]  /*1c610*/  LDL.LU R52, [R1+0x1988] ;  /* 0x0019880001347983 */ /* 0x000ea20000300800 */
[----:B------:R-:W-:Y:S01]  /*1c620*/  IMAD.MOV.U32 R42, RZ, RZ, R41 ;  /* 0x000000ffff2a7224 */ /* 0x000fe200078e0029 */
[----:B0-----:R-:W-:Y:S01]  /*1c630*/  IABS R6, R45 ;  /* 0x0000002d00067213 */ /* 0x001fe20000000000 */
[----:B------:R-:W-:Y:S01]  /*1c640*/  IMAD.MOV.U32 R41, RZ, RZ, R40 ;  /* 0x000000ffff297224 */ /* 0x000fe200078e0028 */
[----:B------:R-:W2:Y:S01]  /*1c650*/  LDL.LU R54, [R1+0x1974] ;  /* 0x0019740001367983 */ /* 0x000ea20000300800 */
[----:B------:R-:W-:-:S03]  /*1c660*/  IMAD.MOV.U32 R40, RZ, RZ, R39 ;  /* 0x000000ffff287224 */ /* 0x000fc600078e0027 */
[----:B------:R0:W-:Y:S04]  /*1c670*/  STL [R1+0x3e8], R8 ;  /* 0x0003e80801007387 */ /* 0x0001e80000100800 */
[----:B------:R-:W2:Y:S04]  /*1c680*/  LDL.LU R45, [R1+0x86c] ;  /* 0x00086c00012d7983 */ /* 0x000ea80000300800 */
[----:B------:R-:W2:Y:S01]  /*1c690*/  LDL.LU R39, [R1+0x884] ;  /* 0x0008840001277983 */ /* 0x000ea20000300800 */
[----:B------:R-:W-:Y:S01]  /*1c6a0*/  ISETP.GT.U32.AND P1, PT, R56, R2, PT ;  /* 0x000000023800720c */ /* 0x000fe20003f24070 */
[----:B------:R-:W-:-:S02]  /*1c6b0*/  IMAD.MOV.U32 R50, RZ, RZ, R44 ;  /* 0x000000ffff327224 */ /* 0x000fc400078e002c */
[----:B------:R-:W-:-:S10]  /*1c6c0*/  IMAD.MOV.U32 R44, RZ, RZ, R43 ;  /* 0x000000ffff2c7224 */ /* 0x000fd400078e002b */
[----:B------:R-:W-:-:S04]  /*1c6d0*/  @!P1 IMAD.IADD R2, R2, 0x1, -R56 ;  /* 0x0000000102029824 */ /* 0x000fc800078e0a38 */
[----:B------:R-:W-:Y:S02]  /*1c6e0*/  IMAD.MOV.U32 R13, RZ, RZ, R2 ;  /* 0x000000ffff0d7224 */ /* 0x000fe400078e0002 */
[----:B------:R-:W-:Y:S02]  /*1c6f0*/  IMAD.MOV.U32 R43, RZ, RZ, R42 ;  /* 0x000000ffff2b7224 */ /* 0x000fe400078e002a */
[----:B------:R-:W-:Y:S02]  /*1c700*/  @!P2 IMAD.MOV R13, RZ, RZ, -R13 ;  /* 0x000000ffff0da224 */ /* 0x000fe400078e0a0d */
[----:B------:R-:W-:Y:S02]  /*1c710*/  IMAD.MOV.U32 R42, RZ, RZ, R41 ;  /* 0x000000ffff2a7224 */ /* 0x000fe400078e0029 */
[----:B------:R-:W-:Y:S01]  /*1c720*/  IMAD.MOV.U32 R41, RZ, RZ, R40 ;  /* 0x000000ffff297224 */ /* 0x000fe200078e0028 */
        /* <DEDUP_REMOVED lines=13> */
[----:B------:R-:W2:Y:S01]  /*1c800*/  LDL.LU R30, [R1+0x8ac] ;  /* 0x0008ac00011e7983 */ /* 0x000ea20000300800 */
[----:B-1----:R-:W-:Y:S01]  /*1c810*/  IABS R0, R47 ;  /* 0x0000002f00007213 */ /* 0x002fe20000000000 */
[----:B------:R-:W-:-:S04]  /*1c820*/  IMAD.HI.U32 R11, R15, R6, RZ ;  /* 0x000000060f0b7227 */ /* 0x000fc800078e00ff */
[----:B------:R-:W-:-:S04]  /*1c830*/  IMAD.HI.U32 R10, R15, R0, RZ ;  /* 0x000000000f0a7227 */ /* 0x000fc800078e00ff */
[----:B------:R-:W-:Y:S02]  /*1c840*/  IMAD.MOV R11, RZ, RZ, -R11 ;  /* 0x000000ffff0b7224 */ /* 0x000fe400078e0a0b */
[----:B------:R-:W-:Y:S02]  /*1c850*/  @!P4 IMAD.IADD R4, R4, 0x1, -R56 ;  /* 0x000000010404c824 */ /* 0x000fe400078e0a38 */
[----:B------:R-:W-:Y:S02]  /*1c860*/  IMAD.MOV R10, RZ, RZ, -R10 ;  /* 0x000000ffff0a7224 */ /* 0x000fe400078e0a0a */
[C---:B------:R-:W-:Y:S01]  /*1c870*/  IMAD R6, R56.reuse, R11, R6 ;  /* 0x0000000b38067224 */ /* 0x040fe200078e0206 */
[----:B------:R-:W-:Y:S01]  /*1c880*/  IABS R7, R46 ;  /* 0x0000002e00077213 */ /* 0x000fe20000000000 */
[----:B------:R-:W-:Y:S02]  /*1c890*/  @!P0 IMAD.IADD R5, R5, 0x1, -R56 ;  /* 0x0000000105058824 */ /* 0x000fe400078e0a38 */
[C---:B------:R-:W-:Y:S01]  /*1c8a0*/  IMAD R0, R56.reuse, R10, R0 ;  /* 0x0000000a38007224 */ /* 0x040fe200078e0200 */
[C---:B------:R-:W-:Y:S01]  /*1c8b0*/  ISETP.GT.U32.AND P2, PT, R56.reuse, R6, PT ;  /* 0x000000063800720c */ /* 0x040fe20003f44070 */
[----:B------:R-:W-:Y:S01]  /*1c8c0*/  IMAD.MOV.U32 R12, RZ, RZ, R4 ;  /* 0x000000ffff0c7224 */ /* 0x000fe200078e0004 */
[----:B------:R-:W-:Y:S01]  /*1c8d0*/  ISETP.GT.U32.AND P0, PT, R56, R5, PT ;  /* 0x000000053800720c */ /* 0x000fe20003f04070 */
[----:B0-----:R-:W-:Y:S01]  /*1c8e0*/  IMAD.HI.U32 R8, R15, R7, RZ ;  /* 0x000000070f087227 */ /* 0x001fe200078e00ff */
[----:B------:R-:W-:-:S03]  /*1c8f0*/  IABS R9, R49 ;  /* 0x0000003100097213 */ /* 0x000fc60000000000 */
[----:B------:R-:W-:Y:S01]  /*1c900*/  @!P6 IMAD.MOV R12, RZ, RZ, -R12 ;  /* 0x000000ffff0ce224 */ /* 0x000fe200078e0a0c */
[----:B------:R-:W-:Y:S01]  /*1c910*/  ISETP.GT.U32.AND P6, PT, R56, R0, PT ;  /* 0x000000003800720c */ /* 0x000fe20003fc4070 */
[----:B------:R-:W-:Y:S02]  /*1c920*/  IMAD.MOV R8, RZ, RZ, -R8 ;  /* 0x000000ffff087224 */ /* 0x000fe400078e0a08 */
[----:B------:R-:W-:-:S04]  /*1c930*/  IMAD.HI.U32 R2, R15, R9, RZ ;  /* 0x000000090f027227 */ /* 0x000fc800078e00ff */
[----:B------:R-:W-:Y:S01]  /*1c940*/  IMAD R7, R56, R8, R7 ;  /* 0x0000000838077224 */ /* 0x000fe200078e0207 */
[----:B------:R-:W-:Y:S01]  /*1c950*/  IABS R4, R48 ;  /* 0x0000003000047213 */ /* 0x000fe20000000000 */
[----:B------:R-:W-:Y:S02]  /*1c960*/  @!P2 IMAD.IADD R6, R6, 0x1, -R56 ;  /* 0x000000010606a824 */ /* 0x000fe400078e0a38 */
[----:B------:R-:W-:Y:S02]  /*1c970*/  IMAD.MOV R2, RZ, RZ, -R2 ;  /* 0x000000ffff027224 */ /* 0x000fe400078e0a02 */
[--C-:B------:R-:W-:Y:S01]  /*1c980*/  @!P0 IMAD.IADD R5, R5, 0x1, -R56.reuse ;  /* 0x0000000105058824 */ /* 0x100fe200078e0a38 */
[----:B------:R-:W-:Y:S01]  /*1c990*/  ISETP.GT.U32.AND P0, PT, R56, R7, PT ;  /* 0x000000073800720c */ /* 0x000fe20003f04070 */
[----:B------:R-:W-:Y:S01]  /*1c9a0*/  @!P6 IMAD.IADD R0, R0, 0x1, -R56 ;  /* 0x000000010000e824 */ /* 0x000fe200078e0a38 */
[C---:B------:R-:W-:Y:S01]  /*1c9b0*/  ISETP.GT.U32.AND P6, PT, R56.reuse, R6, PT ;  /* 0x000000063800720c */ /* 0x040fe20003fc4070 */
[----:B------:R-:W-:-:S02]  /*1c9c0*/  IMAD R9, R56, R2, R9 ;  /* 0x0000000238097224 */ /* 0x000fc400078e0209 */
[----:B------:R-:W-:-:S04]  /*1c9d0*/  IMAD.HI.U32 R2, R15, R4, RZ ;  /* 0x000000040f027227 */ /* 0x000fc800078e00ff */
[----:B------:R-:W-:Y:S01]  /*1c9e0*/  IMAD.MOV R2, RZ, RZ, -R2 ;  /* 0x000000ffff027224 */ /* 0x000fe200078e0a02 */
[----:B------:R0:W-:Y:S03]  /*1c9f0*/  STL [R1+0x3c4], R12 ;  /* 0x0003c40c01007387 */ /* 0x0001e60000100800 */
[----:B------:R-:W-:Y:S02]  /*1ca00*/  IMAD R4, R56, R2, R4 ;  /* 0x0000000238047224 */ /* 0x000fe400078e0204 */
[--C-:B------:R-:W-:Y:S02]  /*1ca10*/  @!P0 IMAD.IADD R7, R7, 0x1, -R56.reuse ;  /* 0x0000000107078824 */ /* 0x100fe400078e0a38 */
[----:B------:R-:W-:Y:S02]  /*1ca20*/  @!P6 IMAD.IADD R6, R6, 0x1, -R56 ;  /* 0x000000010606e824 */ /* 0x000fe400078e0a38 */
[----:B0-----:R-:W-:Y:S01]  /*1ca30*/  IMAD.MOV.U32 R12, RZ, RZ, R5 ;  /* 0x000000ffff0c7224 */ /* 0x001fe200078e0005 */
[----:B------:R-:W-:-:S03]  /*1ca40*/  ISETP.GT.U32.AND P6, PT, R56, R4, PT ;  /* 0x000000043800720c */ /* 0x000fc60003fc4070 */
[----:B------:R-:W-:Y:S01]  /*1ca50*/  @!P3 IMAD.MOV R12, RZ, RZ, -R12 ;  /* 0x000000ffff0cb224 */ /* 0x000fe200078e0a0c */
[----:B------:R-:W-:Y:S02]  /*1ca60*/  ISETP.GT.U32.AND P3, PT, R56, R7, PT ;  /* 0x000000073800720c */ /* 0x000fe40003f64070 */
[----:B------:R-:W-:Y:S01]  /*1ca70*/  ISETP.GE.AND P1, PT, R47, RZ, PT ;  /* 0x000000ff2f00720c */ /* 0x000fe20003f26270 */
[----:B------:R-:W-:Y:S01]  /*1ca80*/  IMAD.MOV.U32 R47, RZ, RZ, R43 ;  /* 0x000000ffff2f7224 */ /* 0x000fe200078e002b */
[----:B------:R-:W-:Y:S01]  /*1ca90*/  ISETP.GE.AND P4, PT, R46, RZ, PT ;  /* 0x000000ff2e00720c */ /* 0x000fe20003f86270 */
[----:B------:R-:W-:Y:S02]  /*1caa0*/  IMAD.MOV.U32 R46, RZ, RZ, R44 ;  /* 0x000000ffff2e7224 */ /* 0x000fe400078e002c */
[----:B------:R-:W-:Y:S02]  /*1cab0*/  IMAD.MOV.U32 R43, RZ, RZ, R41 ;  /* 0x000000ffff2b7224 */ /* 0x000fe400078e0029 */
[----:B------:R-:W-:-:S02]  /*1cac0*/  IMAD.MOV.U32 R44, RZ, RZ, R40 ;  /* 0x000000ffff2c7224 */ /* 0x000fc400078e0028 */
[----:B------:R-:W-:Y:S02]  /*1cad0*/  IMAD.MOV.U32 R41, RZ, RZ, R39 ;  /* 0x000000ffff297224 */ /* 0x000fe400078e0027 */
[----:B------:R-:W-:Y:S02]  /*1cae0*/  IMAD.MOV.U32 R39, RZ, RZ, R21 ;  /* 0x000000ffff277224 */ /* 0x000fe400078e0015 */
[----:B------:R-:W-:Y:S02]  /*1caf0*/  IMAD.MOV.U32 R21, RZ, RZ, R54 ;  /* 0x000000ffff157224 */ /* 0x000fe400078e0036 */
[--C-:B------:R-:W-:Y:S01]  /*1cb00*/  @!P6 IMAD.IADD R4, R4, 0x1, -R56.reuse ;  /* 0x000000010404e824 */ /* 0x100fe200078e0a38 */
[----:B------:R-:W3:Y:S01]  /*1cb10*/  LDL.LU R54, [R1+0x1a10] ;  /* 0x001a100001367983 */ /* 0x000ee20000300800 */
[----:B------:R-:W-:Y:S01]  /*1cb20*/  @!P3 IMAD.IADD R7, R7, 0x1, -R56 ;  /* 0x000000010707b824 */ /* 0x000fe200078e0a38 */
[----:B------:R-:W-:Y:S01]  /*1cb30*/  ISETP.GE.AND P6, PT, R48, RZ, PT ;  /* 0x000000ff3000720c */ /* 0x000fe20003fc6270 */
[----:B------:R-:W-:Y:S01]  /*1cb40*/  IMAD.MOV.U32 R48, RZ, RZ, R44 ;  /* 0x000000ffff307224 */ /* 0x000fe200078e002c */
[----:B------:R-:W-:Y:S01]  /*1cb50*/  ISETP.GE.AND P3, PT, R49, RZ, PT ;  /* 0x000000ff3100720c */ /* 0x000fe20003f66270 */
[----:B------:R-:W-:-:S02]  /*1cb60*/  IMAD.MOV.U32 R49, RZ, RZ, R43 ;  /* 0x000000ffff317224 */ /* 0x000fc400078e002b */
[----:B------:R-:W-:Y:S02]  /*1cb70*/  IMAD.MOV.U32 R44, RZ, RZ, R42 ;  /* 0x000000ffff2c7224 */ /* 0x000fe400078e002a */
[----:B------:R-:W-:Y:S02]  /*1cb80*/  IMAD.MOV.U32 R43, RZ, RZ, R23 ;  /* 0x000000ffff2b7224 */ /* 0x000fe400078e0017 */
[----:B--2---:R-:W-:Y:S02]  /*1cb90*/  IMAD.MOV.U32 R40, RZ, RZ, R30 ;  /* 0x000000ffff287224 */ /* 0x004fe400078e001e */
[----:B------:R-:W2:Y:S04]  /*1cba0*/  LDL.LU R30, [R1+0x95c] ;  /* 0x00095c00011e7983 */ /* 0x000ea80000300800 */
[----:B------:R-:W-:Y:S04]  /*1cbb0*/  STL [R1+0x3dc], R12 ;  /* 0x0003dc0c01007387 */ /* 0x000fe80000100800 */
[----:B------:R-:W2:Y:S04]  /*1cbc0*/  LDL.LU R42, [R1+0x8a4] ;  /* 0x0008a400012a7983 */ /* 0x000ea80000300800 */
[----:B------:R-:W3:Y:S01]  /*1cbd0*/  LDL.LU R23, [R1+0x8a8] ;  /* 0x0008a80001177983 */ /* 0x000ee20000300800 */
[----:B------:R-:W-:-:S02]  /*1cbe0*/  ISETP.GT.U32.AND P2, PT, R56, R9, PT ;  /* 0x000000093800720c */ /* 0x000fc40003f44070 */
[----:B------:R-:W-:Y:S02]  /*1cbf0*/  IABS R11, R45 ;  /* 0x0000002d000b7213 */ /* 0x000fe40000000000 */
[----:B------:R-:W-:-:S03]  /*1cc00*/  IABS R10, R51 ;  /* 0x00000033000a7213 */ /* 0x000fc60000000000 */
[----:B------:R-:W-:-:S04]  /*1cc10*/  IMAD.HI.U32 R8, R15, R11, RZ ;  /* 0x0000000b0f087227 */ /* 0x000fc800078e00ff */
[----:B------:R-:W-:Y:S02]  /*1cc20*/  IMAD.MOV R8, RZ, RZ, -R8 ;  /* 0x000000ffff087224 */ /* 0x000fe400078e0a08 */
[----:B------:R-:W-:Y:S02]  /*1cc30*/  @!P2 IMAD.IADD R9, R9, 0x1, -R56 ;  /* 0x000000010909a824 */ /* 0x000fe400078e0a38 */
[----:B------:R-:W-:Y:S02]  /*1cc40*/  IMAD.MOV.U32 R5, RZ, RZ, R10 ;  /* 0x000000ffff057224 */ /* 0x000fe400078e000a */
[C---:B------:R-:W-:Y:S01]  /*1cc50*/  IMAD R11, R56.reuse, R8, R11 ;  /* 0x00000008380b7224 */ /* 0x040fe200078e020b */
[C---:B------:R-:W-:Y:S01]  /*1cc60*/  ISETP.GT.U32.AND P2, PT, R56.reuse, R9, PT ;  /* 0x000000093800720c */ /* 0x040fe20003f44070 */
[----:B------:R-:W-:Y:S01]  /*1cc70*/  IMAD.HI.U32 R8, R15, R5, RZ ;  /* 0x000000050f087227 */ /* 0x000fe200078e00ff */
[----:B------:R-:W-:-:S03]  /*1cc80*/  ISETP.GT.U32.AND P0, PT, R56, R0, PT ;  /* 0x000000003800720c */ /* 0x000fc60003f04070 */
[----:B------:R-:W-:-:S04]  /*1cc90*/  IMAD.MOV R8, RZ, RZ, -R8 ;  /* 0x000000ffff087224 */ /* 0x000fc800078e0a08 */
[----:B------:R-:W-:-:S04]  /*1cca0*/  IMAD R5, R56, R8, R5 ;  /* 0x0000000838057224 */ /* 0x000fc800078e0205 */
[--C-:B------:R-:W-:Y:S01]  /*1ccb0*/  @!P2 IMAD.IADD R9, R9, 0x1, -R56.reuse ;  /* 0x000000010909a824 */ /* 0x100fe200078e0a38 */
[----:B------:R-:W-:Y:S01]  /*1ccc0*/  ISETP.GT.U32.AND P2, PT, R56, R5, PT ;  /* 0x000000053800720c */ /* 0x000fe20003f44070 */
[----:B------:R-:W-:Y:S01]  /*1ccd0*/  @!P0 IMAD.IADD R0, R0, 0x1, -R56 ;  /* 0x0000000100008824 */ /* 0x000fe200078e0a38 */
[----:B------:R-:W-:Y:S01]  /*1cce0*/  ISETP.GT.U32.AND P0, PT, R56, R11, PT ;  /* 0x0000000b3800720c */ /* 0x000fe20003f04070 */
[----:B------:R-:W-:Y:S02]  /*1ccf0*/  IMAD.MOV.U32 R13, RZ, RZ, R6 ;  /* 0x000000ffff0d7224 */ /* 0x000fe400078e0006 */
[----:B------:R-:W-:-:S08]  /*1cd00*/  @!P1 IMAD.MOV R0, RZ, RZ, -R0 ;  /* 0x000000ffff009224 */ /* 0x000fd000078e0a00 */
[--C-:B------:R-:W-:Y:S02]  /*1cd10*/  @!P2 IMAD.IADD R5, R5, 0x1, -R56.reuse ;  /* 0x000000010505a824 */ /* 0x100fe400078e0a38 */
[----:B------:R-:W-:Y:S01]  /*1cd20*/  @!P0 IMAD.IADD R11, R11, 0x1, -R56 ;  /* 0x000000010b0b8824 */ /* 0x000fe200078e0a38 */
[----:B------:R-:W-:Y:S02]  /*1cd30*/  ISETP.GE.AND P0, PT, R45, RZ, PT ;  /* 0x000000ff2d00720c */ /* 0x000fe40003f06270 */
[----:B------:R-:W-:Y:S01]  /*1cd40*/  ISETP.GT.U32.AND P1, PT, R56, R5, PT ;  /* 0x000000053800720c */ /* 0x000fe20003f24070 */
[----:B------:R-:W-:Y:S02]  /*1cd50*/  IMAD.MOV.U32 R45, RZ, RZ, R44 ;  /* 0x000000ffff2d7224 */ /* 0x000fe400078e002c */
[----:B------:R-:W-:Y:S02]  /*1cd60*/  IMAD.MOV.U32 R44, RZ, RZ, R43 ;  /* 0x000000ffff2c7224 */ /* 0x000fe400078e002b */
[----:B------:R-:W-:Y:S01]  /*1cd70*/  @!P5 IMAD.MOV R13, RZ, RZ, -R13 ;  /* 0x000000ffff0dd224 */ /* 0x000fe200078e0a0d */
[----:B------:R-:W-:Y:S01]  /*1cd80*/  IABS R8, R47 ;  /* 0x0000002f00087213 */ /* 0x000fe20000000000 */
[----:B------:R-:W-:-:S06]  /*1cd90*/  @!P4 IMAD.MOV R7, RZ, RZ, -R7 ;  /* 0x000000ffff07c224 */ /* 0x000fcc00078e0a07 */
        /* <DEDUP_REMOVED lines=24> */
[C---:B------:R-:W-:Y:S02]  /*1cf20*/  ISETP.GT.U32.AND P5, PT, R56.reuse, R11, PT ;  /* 0x0000000b3800720c */ /* 0x040fe40003fa4070 */
[C---:B------:R-:W-:Y:S01]  /*1cf30*/  ISETP.GT.U32.AND P2, PT, R56.reuse, R4, PT ;  /* 0x000000043800720c */ /* 0x040fe20003f44070 */
[----:B------:R-:W-:Y:S02]  /*1cf40*/  IMAD R2, R56, R12, R2 ;  /* 0x0000000c38027224 */ /* 0x000fe400078e0202 */
[----:B------:R-:W-:-:S04]  /*1cf50*/  IMAD.HI.U32 R12, R15, R8, RZ ;  /* 0x000000080f0c7227 */ /* 0x000fc800078e00ff */
[----:B------:R-:W-:Y:S01]  /*1cf60*/  IMAD.MOV R12, RZ, RZ, -R12 ;  /* 0x000000ffff0c7224 */ /* 0x000fe200078e0a0c */
[----:B------:R-:W-:-:S03]  /*1cf70*/  IABS R10, R46 ;  /* 0x0000002e000a7213 */ /* 0x000fc60000000000 */
[C---:B0-----:R-:W-:Y:S01]  /*1cf80*/  IMAD R0, R56.reuse, R12, R8 ;  /* 0x0000000c38007224 */ /* 0x041fe200078e0208 */
[----:B------:R-:W-:Y:S01]  /*1cf90*/  ISETP.GT.U32.AND P3, PT, R56, R2, PT ;  /* 0x000000023800720c */ /* 0x000fe20003f64070 */
[--C-:B------:R-:W-:Y:S02]  /*1cfa0*/  @!P5 IMAD.IADD R11, R11, 0x1, -R56.reuse ;  /* 0x000000010b0bd824 */ /* 0x100fe400078e0a38 */
[----:B------:R-:W-:Y:S01]  /*1cfb0*/  @!P2 IMAD.IADD R4, R4, 0x1, -R56 ;  /* 0x000000010404a824 */ /* 0x000fe200078e0a38 */
[----:B------:R-:W-:Y:S01]  /*1cfc0*/  ISETP.GT.U32.AND P5, PT, R56, R0, PT ;  /* 0x000000003800720c */ /* 0x000fe20003fa4070 */
[----:B------:R-:W-:-:S04]  /*1cfd0*/  IMAD.HI.U32 R6, R15, R10, RZ ;  /* 0x0000000a0f067227 */ /* 0x000fc800078e00ff */
[----:B------:R-:W-:Y:S02]  /*1cfe0*/  IMAD.MOV.U32 R12, RZ, RZ, R4 ;  /* 0x000000ffff0c7224 */ /* 0x000fe400078e0004 */
[----:B------:R-:W-:Y:S02]  /*1cff0*/  IMAD.MOV R6, RZ, RZ, -R6 ;  /* 0x000000ffff067224 */ /* 0x000fe400078e0a06 */
[----:B------:R-:W-:Y:S02]  /*1d000*/  @!P6 IMAD.MOV R12, RZ, RZ, -R12 ;  /* 0x000000ffff0ce224 */ /* 0x000fe400078e0a0c */
[----:B------:R-:W-:Y:S01]  /*1d010*/  @!P0 IMAD.MOV R11, RZ, RZ, -R11 ;  /* 0x000000ffff0b8224 */ /* 0x000fe200078e0a0b */
[----:B------:R-:W-:Y:S01]  /*1d020*/  IABS R9, R49 ;  /* 0x0000003100097213 */ /* 0x000fe20000000000 */
[----:B------:R-:W-:Y:S02]  /*1d030*/  IMAD R10, R56, R6, R10 ;  /* 0x00000006380a7224 */ /* 0x000fe400078e020a */
[--C-:B------:R-:W-:Y:S01]  /*1d040*/  @!P3 IMAD.IADD R2, R2, 0x1, -R56.reuse ;  /* 0x000000010202b824 */ /* 0x100fe200078e0a38 */
[----:B------:R-:W-:Y:S01]  /*1d050*/  STL [R1+0x3ac], R12 ;  /* 0x0003ac0c01007387 */ /* 0x000fe20000100800 */
[----:B------:R-:W-:Y:S01]  /*1d060*/  @!P5 IMAD.IADD R0, R0, 0x1, -R56 ;  /* 0x000000010000d824 */ /* 0x000fe200078e0a38 */
[----:B------:R-:W-:-:S02]  /*1d070*/  ISETP.GE.AND P5, PT, R46, RZ, PT ;  /* 0x000000ff2e00720c */ /* 0x000fc40003fa6270 */
[----:B------:R0:W-:Y:S01]  /*1d080*/  STL [R1+0x3b0], R11 ;  /* 0x0003b00b01007387 */ /* 0x0001e20000100800 */
[C---:B------:R-:W-:Y:S01]  /*1d090*/  ISETP.GT.U32.AND P3, PT, R56.reuse, R10, PT ;  /* 0x0000000a3800720c */ /* 0x040fe20003f64070 */
[----:B------:R-:W-:Y:S01]  /*1d0a0*/  IMAD.HI.U32 R4, R15, R9, RZ ;  /* 0x000000090f047227 */ /* 0x000fe200078e00ff */
[C---:B------:R-:W-:Y:S01]  /*1d0b0*/  ISETP.GT.U32.AND P6, PT, R56.reuse, R2, PT ;  /* 0x000000023800720c */ /* 0x040fe20003fc4070 */
[----:B------:R-:W4:Y:S02]  /*1d0c0*/  LDL.LU R46, [R1+0x890] ;  /* 0x00089000012e7983 */ /* 0x000f240000300800 */
[----:B------:R-:W-:Y:S02]  /*1d0d0*/  IMAD.MOV R4, RZ, RZ, -R4 ;  /* 0x000000ffff047224 */ /* 0x000fe400078e0a04 */
[----:B------:R-:W5:Y:S02]  /*1d0e0*/  LDL.LU R60, [R1+0x894] ;  /* 0x00089400013c7983 */ /* 0x000f640000300800 */
[----:B------:R-:W-:-:S02]  /*1d0f0*/  IMAD R9, R56, R4, R9 ;  /* 0x0000000438097224 */ /* 0x000fc400078e0209 */
[----:B------:R-:W5:Y:S02]  /*1d100*/  LDL.LU R59, [R1+0x898] ;  /* 0x00089800013b7983 */ /* 0x000f640000300800 */
[--C-:B------:R-:W-:Y:S01]  /*1d110*/  @!P3 IMAD.IADD R10, R10, 0x1, -R56.reuse ;  /* 0x000000010a0ab824 */ /* 0x100fe200078e0a38 */
[----:B------:R-:W-:Y:S01]  /*1d120*/  ISETP.GT.U32.AND P3, PT, R56, R0, PT ;  /* 0x000000003800720c */ /* 0x000fe20003f64070 */
[----:B------:R-:W-:Y:S01]  /*1d130*/  @!P6 IMAD.IADD R2, R2, 0x1, -R56 ;  /* 0x000000010202e824 */ /* 0x000fe200078e0a38 */
[----:B------:R-:W-:Y:S02]  /*1d140*/  ISETP.GT.U32.AND P6, PT, R56, R9, PT ;  /* 0x000000093800720c */ /* 0x000fe40003fc4070 */
[----:B------:R-:W-:Y:S02]  /*1d150*/  ISETP.GE.AND P4, PT, R51, RZ, PT ;  /* 0x000000ff3300720c */ /* 0x000fe40003f86270 */
[----:B------:R-:W-:Y:S02]  /*1d160*/  ISETP.GE.AND P2, PT, R50, RZ, PT ;  /* 0x000000ff3200720c */ /* 0x000fe40003f46270 */
[----:B------:R-:W-:Y:S01]  /*1d170*/  IABS R7, R45 ;  /* 0x0000002d00077213 */ /* 0x000fe20000000000 */
[----:B0-----:R-:W-:-:S04]  /*1d180*/  IMAD.MOV.U32 R11, RZ, RZ, R2 ;  /* 0x000000ffff0b7224 */ /* 0x001fc800078e0002 */
[--C-:B------:R-:W-:Y:S02]  /*1d190*/  @!P3 IMAD.IADD R0, R0, 0x1, -R56.reuse ;  /* 0x000000010000b824 */ /* 0x100fe400078e0a38 */
[----:B------:R-:W-:Y:S01]  /*1d1a0*/  @!P6 IMAD.IADD R9, R9, 0x1, -R56 ;  /* 0x000000010909e824 */ /* 0x000fe200078e0a38 */
[----:B------:R-:W-:Y:S01]  /*1d1b0*/  ISETP.GE.AND P6, PT, R45, RZ, PT ;  /* 0x000000ff2d00720c */ /* 0x000fe20003fc6270 */
[----:B------:R-:W-:Y:S01]  /*1d1c0*/  IMAD.MOV.U32 R45, RZ, RZ, R44 ;  /* 0x000000ffff2d7224 */ /* 0x000fe200078e002c */
[----:B------:R-:W-:Y:S01]  /*1d1d0*/  IABS R8, R48 ;  /* 0x0000003000087213 */ /* 0x000fe20000000000 */
[----:B------:R-:W-:Y:S01]  /*1d1e0*/  @!P1 IMAD.MOV R0, RZ, RZ, -R0 ;  /* 0x000000ffff009224 */ /* 0x000fe200078e0a00 */
[----:B------:R-:W-:Y:S01]  /*1d1f0*/  ISETP.GT.U32.AND P1, PT, R56, R9, PT ;  /* 0x000000093800720c */ /* 0x000fe20003f24070 */
[----:B------:R-:W-:Y:S02]  /*1d200*/  IMAD.MOV.U32 R44, RZ, RZ, R43 ;  /* 0x000000ffff2c7224 */ /* 0x000fe400078e002b */
[----:B------:R-:W-:-:S02]  /*1d210*/  IMAD.MOV.U32 R43, RZ, RZ, R42 ;  /* 0x000000ffff2b7224 */ /* 0x000fc400078e002a */
[----:B------:R-:W-:Y:S02]  /*1d220*/  IMAD.MOV.U32 R42, RZ, RZ, R41 ;  /* 0x000000ffff2a7224 */ /* 0x000fe400078e0029 */
[----:B------:R-:W-:Y:S02]  /*1d230*/  @!P4 IMAD.MOV R5, RZ, RZ, -R5 ;  /* 0x000000ffff05c224 */ /* 0x000fe400078e0a05 */
[----:B------:R-:W-:Y:S02]  /*1d240*/  @!P2 IMAD.MOV R11, RZ, RZ, -R11 ;  /* 0x000000ffff0ba224 */ /* 0x000fe400078e0a0b */
[----:B------:R-:W-:Y:S02]  /*1d250*/  IMAD.MOV.U32 R51, RZ, RZ, R44 ;  /* 0x000000ffff337224 */ /* 0x000fe400078e002c */
[----:B------:R-:W-:Y:S02]  /*1d260*/  IMAD.MOV.U32 R44, RZ, RZ, R43 ;  /* 0x000000ffff2c7224 */ /* 0x000fe400078e002b */
[----:B------:R-:W-:Y:S01]  /*1d270*/  IMAD.HI.U32 R6, R15, R8, RZ ;  /* 0x000000080f067227 */ /* 0x000fe200078e00ff */
[----:B------:R4:W-:Y:S03]  /*1d280*/  STL [R1+0x3b4], R5 ;  /* 0x0003b40501007387 */ /* 0x0009e60000100800 */
[----:B------:R-:W-:Y:S01]  /*1d290*/  IMAD.MOV.U32 R43, RZ, RZ, R42 ;  /* 0x000000ffff2b7224 */ /* 0x000fe200078e002a */
[----:B------:R-:W-:Y:S01]  /*1d2a0*/  STL [R1+0x3bc], R11 ;  /* 0x0003bc0b01007387 */ /* 0x000fe20000100800 */
[----:B------:R-:W-:Y:S01]  /*1d2b0*/  IMAD.MOV R6, RZ, RZ, -R6 ;  /* 0x000000ffff067224 */ /* 0x000fe200078e0a06 */
[----:B------:R-:W-:-:S02]  /*1d2c0*/  ISETP.GE.AND P3, PT, R48, RZ, PT ;  /* 0x000000ff3000720c */ /* 0x000fc40003f66270 */
[----:B------:R0:W-:Y:S01]  /*1d2d0*/  STL [R1+0x3c0], R0 ;  /* 0x0003c00001007387 */ /* 0x0001e20000100800 */
[----:B------:R-:W-:Y:S01]  /*1d2e0*/  ISETP.GE.AND P4, PT, R49, RZ, PT ;  /* 0x000000ff3100720c */ /* 0x000fe20003f86270 */
[----:B------:R-:W-:Y:S02]  /*1d2f0*/  IMAD.MOV.U32 R50, RZ, RZ, R45 ;  /* 0x000000ffff327224 */ /* 0x000fe400078e002d */
[----:B------:R-:W-:Y:S02]  /*1d300*/  IMAD.MOV.U32 R49, RZ, RZ, R44 ;  /* 0x000000ffff317224 */ /* 0x000fe400078e002c */
[----:B------:R-:W-:Y:S01]  /*1d310*/  IMAD R8, R56, R6, R8 ;  /* 0x0000000638087224 */ /* 0x000fe200078e0208 */
[----:B------:R-:W-:Y:S01]  /*1d320*/  IABS R6, R47 ;  /* 0x0000002f00067213 */ /* 0x000fe20000000000 */
[----:B------:R-:W-:Y:S01]  /*1d330*/  @!P1 IMAD.IADD R9, R9, 0x1, -R56 ;  /* 0x0000000109099824 */ /* 0x000fe200078e0a38 */
[----:B------:R-:W-:Y:S01]  /*1d340*/  ISETP.GE.AND P1, PT, R47, RZ, PT ;  /* 0x000000ff2f00720c */ /* 0x000fe20003f26270 */
[----:B------:R-:W-:-:S02]  /*1d350*/  IMAD.MOV.U32 R44, RZ, RZ, R38 ;  /* 0x000000ffff2c7224 */ /* 0x000fc400078e0026 */
[----:B------:R-:W-:Y:S02]  /*1d360*/  IMAD.MOV.U32 R38, RZ, RZ, R35 ;  /* 0x000000ffff267224 */ /* 0x000fe400078e0023 */
[----:B------:R-:W-:Y:S02]  /*1d370*/  IMAD.MOV.U32 R47, RZ, RZ, R43 ;  /* 0x000000ffff2f7224 */ /* 0x000fe400078e002b */
[----:B---3--:R-:W-:Y:S02]  /*1d380*/  IMAD.MOV.U32 R41, RZ, RZ, R33 ;  /* 0x000000ffff297224 */ /* 0x008fe400078e0021 */
[----:B------:R-:W-:Y:S02]  /*1d390*/  IMAD.MOV.U32 R33, RZ, RZ, R23 ;  /* 0x000000ffff217224 */ /* 0x000fe400078e0017 */
[----:B------:R-:W-:Y:S02]  /*1d3a0*/  IMAD.MOV.U32 R23, RZ, RZ, R20 ;  /* 0x000000ffff177224 */ /* 0x000fe400078e0014 */
[----:B------:R-:W-:-:S02]  /*1d3b0*/  IMAD.MOV.U32 R42, RZ, RZ, R41 ;  /* 0x000000ffff2a7224 */ /* 0x000fc400078e0029 */
[----:B--2---:R-:W-:Y:S02]  /*1d3c0*/  IMAD.MOV.U32 R20, RZ, RZ, R27 ;  /* 0x000000ffff147224 */ /* 0x004fe400078e001b */
[----:B------:R-:W-:Y:S02]  /*1d3d0*/  IMAD.MOV.U32 R27, RZ, RZ, R54 ;  /* 0x000000ffff1b7224 */ /* 0x000fe400078e0036 */
[----:B------:R-:W2:Y:S01]  /*1d3e0*/  LDL.LU R54, [R1+0x1ac0] ;  /* 0x001ac00001367983 */ /* 0x000ea20000300800 */
[----:B------:R-:W-:Y:S02]  /*1d3f0*/  IMAD.MOV.U32 R41, RZ, RZ, R23 ;  /* 0x000000ffff297224 */ /* 0x000fe400078e0017 */
[----:B------:R-:W-:Y:S01]  /*1d400*/  IMAD.MOV.U32 R48, RZ, RZ, R42 ;  /* 0x000000ffff307224 */ /* 0x000fe200078e002a */
[----:B------:R-:W3:Y:S01]  /*1d410*/  LDL.LU R58, [R1+0x89c] ;  /* 0x00089c00013a7983 */ /* 0x000ee20000300800 */
[----:B------:R-:W-:Y:S02]  /*1d420*/  IMAD.MOV.U32 R23, RZ, RZ, R22 ;  /* 0x000000ffff177224 */ /* 0x000fe400078e0016 */
[----:B------:R-:W-:Y:S01]  /*1d430*/  IMAD.MOV.U32 R42, RZ, RZ, R37 ;  /* 0x000000ffff2a7224 */ /* 0x000fe200078e0025 */
[----:B------:R-:W2:Y:S01]  /*1d440*/  LDL.LU R22, [R1+0x8e8] ;  /* 0x0008e80001167983 */ /* 0x000ea20000300800 */
[----:B------:R-:W-:-:S02]  /*1d450*/  IMAD.MOV.U32 R37, RZ, RZ, R32 ;  /* 0x000000ffff257224 */ /* 0x000fc400078e0020 */
[----:B------:R-:W-:Y:S01]  /*1d460*/  IMAD.MOV.U32 R32, RZ, RZ, R31 ;  /* 0x000000ffff207224 */ /* 0x000fe200078e001f */
[----:B------:R-:W2:Y:S04]  /*1d470*/  LDL.LU R45, [R1+0x8a0] ;  /* 0x0008a000012d7983 */ /* 0x000ea80000300800 */
[----:B------:R-:W2:Y:S04]  /*1d480*/  LDL.LU R31, [R1+0x928] ;  /* 0x00092800011f7983 */ /* 0x000ea80000300800 */
[----:B------:R-:W2:Y:S04]  /*1d490*/  LDL.LU R35, [R1+0x8e0] ;  /* 0x0008e00001237983 */ /* 0x000ea80000300800 */
[----:B------:R-:W2:Y:S01]  /*1d4a0*/  LDL.LU R43, [R1+0x8bc] ;  /* 0x0008bc00012b7983 */ /* 0x000ea20000300800 */
[----:B------:R-:W-:Y:S01]  /*1d4b0*/  ISETP.GT.U32.AND P0, PT, R56, R10, PT ;  /* 0x0000000a3800720c */ /* 0x000fe20003f04070 */
[----:B------:R-:W-:-:S04]  /*1d4c0*/  IMAD.HI.U32 R4, R15, R7, RZ ;  /* 0x000000070f047227 */ /* 0x000fc800078e00ff */
[----:B------:R-:W-:-:S04]  /*1d4d0*/  IMAD.MOV R4, RZ, RZ, -R4 ;  /* 0x000000ffff047224 */ /* 0x000fc800078e0a04 */
[----:B------:R-:W-:-:S04]  /*1d4e0*/  IMAD R7, R56, R4, R7 ;  /* 0x0000000438077224 */ /* 0x000fc800078e0207 */
[----:B------:R-:W-:Y:S01]  /*1d4f0*/  @!P0 IMAD.IADD R10, R10, 0x1, -R56 ;  /* 0x000000010a0a8824 */ /* 0x000fe200078e0a38 */
[C---:B------:R-:W-:Y:S02]  /*1d500*/  ISETP.GT.U32.AND P0, PT, R56.reuse, R7, PT ;  /* 0x000000073800720c */ /* 0x040fe40003f04070 */
[----:B----4-:R-:W-:Y:S02]  /*1d510*/  IABS R5, R46 ;  /* 0x0000002e00057213 */ /* 0x010fe40000000000 */
[----:B------:R-:W-:-:S03]  /*1d520*/  ISETP.GT.U32.AND P2, PT, R56, R8, PT ;  /* 0x000000083800720c */ /* 0x000fc60003f44070 */
[----:B0-----:R-:W-:-:S06]  /*1d530*/  IMAD.HI.U32 R0, R15, R5, RZ ;  /* 0x000000050f007227 */ /* 0x001fcc00078e00ff */
[----:B------:R-:W-:-:S05]  /*1d540*/  @!P0 IMAD.IADD R7, R7, 0x1, -R56 ;  /* 0x0000000107078824 */ /* 0x000fca00078e0a38 */
[----:B------:R-:W-:Y:S01]  /*1d550*/  ISETP.GT.U32.AND P0, PT, R56, R7, PT ;  /* 0x000000073800720c */ /* 0x000fe20003f04070 */
[----:B------:R-:W-:Y:S02]  /*1d560*/  IMAD.MOV R0, RZ, RZ, -R0 ;  /* 0x000000ffff007224 */ /* 0x000fe400078e0a00 */
[----:B------:R-:W-:Y:S01]  /*1d570*/  IMAD.HI.U32 R11, R15, R6, RZ ;  /* 0x000000060f0b7227 */ /* 0x000fe200078e00ff */
[----:B-----5:R-:W-:-:S03]  /*1d580*/  IABS R2, R59 ;  /* 0x0000003b00027213 */ /* 0x020fc60000000000 */
[----:B------:R-:W-:Y:S02]  /*1d590*/  IMAD R5, R56, R0, R5 ;  /* 0x0000000038057224 */ /* 0x000fe400078e0205 */
[----:B------:R-:W-:-:S04]  /*1d5a0*/  IMAD.MOV R11, RZ, RZ, -R11 ;  /* 0x000000ffff0b7224 */ /* 0x000fc800078e0a0b */
[----:B------:R-:W-:Y:S01]  /*1d5b0*/  @!P0 IMAD.IADD R7, R7, 0x1, -R56 ;  /* 0x0000000107078824 */ /* 0x000fe200078e0a38 */
[C---:B------:R-:W-:Y:S01]  /*1d5c0*/  ISETP.GT.U32.AND P0, PT, R56.reuse, R5, PT ;  /* 0x000000053800720c */ /* 0x040fe20003f04070 */
[----:B------:R-:W-:Y:S02]  /*1d5d0*/  IMAD R6, R56, R11, R6 ;  /* 0x0000000b38067224 */ /* 0x000fe400078e0206 */
[----:B------:R-:W-:-:S04]  /*1d5e0*/  IMAD.HI.U32 R11, R15, R2, RZ ;  /* 0x000000020f0b7227 */ /* 0x000fc800078e00ff */
[----:B------:R-:W-:Y:S02]  /*1d5f0*/  @!P2 IMAD.IADD R8, R8, 0x1, -R56 ;  /* 0x000000010808a824 */ /* 0x000fe400078e0a38 */
[----:B------:R-:W-:-:S03]  /*1d600*/  IMAD.MOV R11, RZ, RZ, -R11 ;  /* 0x000000ffff0b7224 */ /* 0x000fc600078e0a0b */
[C---:B------:R-:W-:Y:S01]  /*1d610*/  ISETP.GT.U32.AND P2, PT, R56.reuse, R8, PT ;  /* 0x000000083800720c */ /* 0x040fe20003f44070 */
[----:B------:R-:W-:Y:S02]  /*1d620*/  IMAD R2, R56, R11, R2 ;  /* 0x0000000b38027224 */ /* 0x000fe400078e0202 */
[----:B------:R-:W-:-:S03]  /*1d630*/  @!P0 IMAD.IADD R5, R5, 0x1, -R56 ;  /* 0x0000000105058824 */ /* 0x000fc600078e0a38 */
[----:B------:R-:W-:Y:S01]  /*1d640*/  ISETP.GT.U32.AND P0, PT, R56, R2, PT ;  /* 0x000000023800720c */ /* 0x000fe20003f04070 */
[----:B------:R-:W-:Y:S02]  /*1d650*/  @!P5 IMAD.MOV R10, RZ, RZ, -R10 ;  /* 0x000000ffff0ad224 */ /* 0x000fe400078e0a0a */
[----:B------:R-:W-:-:S04]  /*1d660*/  @!P4 IMAD.MOV R9, RZ, RZ, -R9 ;  /* 0x000000ffff09c224 */ /* 0x000fc800078e0a09 */
[----:B------:R-:W-:Y:S02]  /*1d670*/  @!P2 IMAD.IADD R8, R8, 0x1, -R56 ;  /* 0x000000010808a824 */ /* 0x000fe400078e0a38 */
[----:B------:R-:W-:Y:S02]  /*1d680*/  @!P6 IMAD.MOV R7, RZ, RZ, -R7 ;  /* 0x000000ffff07e224 */ /* 0x000fe400078e0a07 */
[----:B------:R-:W-:Y:S01]  /*1d690*/  @!P3 IMAD.MOV R8, RZ, RZ, -R8 ;  /* 0x000000ffff08b224 */ /* 0x000fe200078e0a08 */
[----:B------:R-:W-:Y:S01]  /*1d6a0*/  STL [R1+0x3a0], R10 ;  /* 0x0003a00a01007387 */ /* 0x000fe20000100800 */
[----:B------:R-:W-:Y:S01]  /*1d6b0*/  @!P0 IMAD.IADD R2, R2, 0x1, -R56 ;  /* 0x0000000102028824 */ /* 0x000fe200078e0a38 */
[----:B------:R-:W-:Y:S01]  /*1d6c0*/  ISETP.GE.AND P0, PT, R46, RZ, PT ;  /* 0x000000ff2e00720c */ /* 0x000fe20003f06270 */
[----:B------:R-:W-:Y:S01]  /*1d6d0*/  IMAD.MOV.U32 R46, RZ, RZ, R44 ;  /* 0x000000ffff2e7224 */ /* 0x000fe200078e002c */
[----:B------:R-:W-:Y:S04]  /*1d6e0*/  STL [R1+0x39c], R9 ;  /* 0x00039c0901007387 */ /* 0x000fe80000100800 */
[----:B------:R-:W-:Y:S04]  /*1d6f0*/  STL [R1+0x398], R8 ;  /* 0x0003980801007387 */ /* 0x000fe80000100800 */
[----:B------:R-:W-:Y:S01]  /*1d700*/  STL [R1+0x390], R7 ;  /* 0x0003900701007387 */ /* 0x000fe20000100800 */
[----:B--2---:R-:W-:-:S02]  /*1d710*/  IMAD.MOV.U32 R44, RZ, RZ, R43 ;  /* 0x000000ffff2c7224 */ /* 0x004fc400078e002b */
[----:B------:R-:W-:Y:S02]  /*1d720*/  IMAD.MOV.U32 R43, RZ, RZ, R42 ;  /* 0x000000ffff2b7224 */ /* 0x000fe400078e002a */
[----:B------:R-:W2:Y:S01]  /*1d730*/  LDL.LU R42, [R1+0x8cc] ;  /* 0x0008cc00012a7983 */ /* 0x000ea20000300800 */
[----:B------:R-:W-:Y:S02]  /*1d740*/  IABS R4, R60 ;  /* 0x0000003c00047213 */ /* 0x000fe40000000000 */
[----:B------:R-:W-:-:S03]  /*1d750*/  ISETP.GT.U32.AND P2, PT, R56, R6, PT ;  /* 0x000000063800720c */ /* 0x000fc60003f44070 */
[----:B------:R-:W-:-:S04]  /*1d760*/  IMAD.HI.U32 R12, R15, R4, RZ ;  /* 0x000000040f0c7227 */ /* 0x000fc800078e00ff */
[----:B------:R-:W-:Y:S01]  /*1d770*/  IMAD.MOV R12, RZ, RZ, -R12 ;  /* 0x000000ffff0c7224 */ /* 0x000fe200078e0a0c */
[----:B---3--:R-:W-:-:S03]  /*1d780*/  IABS R0, R58 ;  /* 0x0000003a00007213 */ /* 0x008fc60000000000 */
[----:B------:R-:W-:Y:S02]  /*1d790*/  IMAD R4, R56, R12, R4 ;  /* 0x0000000c38047224 */ /* 0x000fe400078e0204 */
[----:B------:R-:W-:Y:S02]  /*1d7a0*/  @!P2 IMAD.IADD R6, R6, 0x1, -R56 ;  /* 0x000000010606a824 */ /* 0x000fe400078e0a38 */
[----:B------:R-:W-:Y:S01]  /*1d7b0*/  IMAD.HI.U32 R14, R15, R0, RZ ;  /* 0x000000000f0e7227 */ /* 0x000fe200078e00ff */
[----:B------:R-:W-:-:S03]  /*1d7c0*/  ISETP.GT.U32.AND P2, PT, R56, R4, PT ;  /* 0x000000043800720c */ /* 0x000fc60003f44070 */
[----:B------:R-:W-:-:S04]  /*1d7d0*/  IMAD.MOV R14, RZ, RZ, -R14 ;  /* 0x000000ffff0e7224 */ /* 0x000fc800078e0a0e */
[----:B------:R-:W-:-:S06]  /*1d7e0*/  IMAD R0, R56, R14, R0 ;  /* 0x0000000e38007224 */ /* 0x000fcc00078e0200 */
[----:B------:R-:W-:Y:S01]  /*1d7f0*/  @!P2 IMAD.IADD R4, R4, 0x1, -R56 ;  /* 0x000000010404a824 */ /* 0x000fe200078e0a38 */
[C---:B------:R-:W-:Y:S02]  /*1d800*/  ISETP.GT.U32.AND P2, PT, R56.reuse, R0, PT ;  /* 0x000000003800720c */ /* 0x040fe40003f44070 */
[----:B------:R-:W-:Y:S02]  /*1d810*/  IABS R12, R51 ;  /* 0x00000033000c7213 */ /* 0x000fe40000000000 */
[----:B------:R-:W-:Y:S02]  /*1d820*/  IABS R11, R45 ;  /* 0x0000002d000b7213 */ /* 0x000fe40000000000 */
[----:B------:R-:W-:Y:S01]  /*1d830*/  ISETP.GT.U32.AND P4, PT, R56, R5, PT ;  /* 0x000000053800720c */ /* 0x000fe20003f84070 */
[----:B------:R-:W-:Y:S01]  /*1d840*/  IMAD.HI.U32 R17, R15, R12, RZ ;  /* 0x0000000c0f117227 */ /* 0x000fe200078e00ff */
[----:B------:R-:W-:-:S03]  /*1d850*/  IABS R13, R50 ;  /* 0x00000032000d7213 */ /* 0x000fc60000000000 */
[----:B------:R-:W-:-:S04]  /*1d860*/  IMAD.HI.U32 R16, R15, R11, RZ ;  /* 0x0000000b0f107227 */ /* 0x000fc800078e00ff */
[----:B------:R-:W-:Y:S01]  /*1d870*/  @!P2 IMAD.IADD R0, R0, 0x1, -R56 ;  /* 0x000000010000a824 */ /* 0x000fe200078e0a38 */
[C---:B------:R-:W-:Y:S01]  /*1d880*/  ISETP.GT.U32.AND P2, PT, R56.reuse, R6, PT ;  /* 0x000000063800720c */ /* 0x040fe20003f44070 */
[----:B------:R-:W-:Y:S01]  /*1d890*/  IMAD.MOV R17, RZ, RZ, -R17 ;  /* 0x000000ffff117224 */ /* 0x000fe200078e0a11 */
[C---:B------:R-:W-:Y:S01]  /*1d8a0*/  ISETP.GT.U32.AND P3, PT, R56.reuse, R4, PT ;  /* 0x000000043800720c */ /* 0x040fe20003f64070 */
[----:B------:R-:W-:Y:S02]  /*1d8b0*/  IMAD.MOV R16, RZ, RZ, -R16 ;  /* 0x000000ffff107224 */ /* 0x000fe400078e0a10 */
[----:B------:R-:W-:Y:S01]  /*1d8c0*/  IMAD.HI.U32 R18, R15, R13, RZ ;  /* 0x0000000d0f127227 */ /* 0x000fe200078e00ff */
[----:B------:R-:W-:-:S03]  /*1d8d0*/  ISETP.GT.U32.AND P5, PT, R56, R2, PT ;  /* 0x000000023800720c */ /* 0x000fc60003fa4070 */
[C---:B------:R-:W-:Y:S02]  /*1d8e0*/  IMAD R12, R56.reuse, R17, R12 ;  /* 0x00000011380c7224 */ /* 0x040fe400078e020c */
[C---:B------:R-:W-:Y:S02]  /*1d8f0*/  IMAD R11, R56.reuse, R16, R11 ;  /* 0x00000010380b7224 */ /* 0x040fe400078e020b */
[----:B------:R-:W-:Y:S02]  /*1d900*/  IMAD.MOV R18, RZ, RZ, -R18 ;  /* 0x000000ffff127224 */ /* 0x000fe400078e0a12 */
[--C-:B------:R-:W-:Y:S01]  /*1d910*/  @!P4 IMAD.IADD R5, R5, 0x1, -R56.reuse ;  /* 0x000000010505c824 */ /* 0x100fe200078e0a38 */
[----:B------:R-:W-:Y:S01]  /*1d920*/  ISETP.GT.U32.AND P4, PT, R56, R12, PT ;  /* 0x0000000c3800720c */ /* 0x000fe20003f84070 */
[----:B------:R-:W-:Y:S01]  /*1d930*/  @!P2 IMAD.IADD R6, R6, 0x1, -R56 ;  /* 0x000000010606a824 */ /* 0x000fe200078e0a38 */
[C---:B------:R-:W-:Y:S01]  /*1d940*/  ISETP.GT.U32.AND P2, PT, R56.reuse, R11, PT ;  /* 0x0000000b3800720c */ /* 0x040fe20003f44070 */
[----:B------:R-:W-:-:S02]  /*1d950*/  IMAD R13, R56, R18, R13 ;  /* 0x00000012380d7224 */ /* 0x000fc400078e020d */
[----:B------:R-:W-:-:S03]  /*1d960*/  @!P3 IMAD.IADD R4, R4, 0x1, -R56 ;  /* 0x000000010404b824 */ /* 0x000fc600078e0a38 */
[----:B------:R-:W-:Y:S01]  /*1d970*/  ISETP.GT.U32.AND P3, PT, R56, R13, PT ;  /* 0x0000000d3800720c */ /* 0x000fe20003f64070 */
[--C-:B------:R-:W-:Y:S01]  /*1d980*/  @!P5 IMAD.IADD R2, R2, 0x1, -R56.reuse ;  /* 0x000000010202d824 */ /* 0x100fe200078e0a38 */
[----:B------:R-:W-:Y:S02]  /*1d990*/  ISETP.GT.U32.AND P6, PT, R56, R0, PT ;  /* 0x000000003800720c */ /* 0x000fe40003fc4070 */
[----:B------:R-:W-:Y:S01]  /*1d9a0*/  ISETP.GE.AND P5, PT, R60, RZ, PT ;  /* 0x000000ff3c00720c */ /* 0x000fe20003fa6270 */
[--C-:B------:R-:W-:Y:S01]  /*1d9b0*/  @!P4 IMAD.IADD R12, R12, 0x1, -R56.reuse ;  /* 0x000000010c0cc824 */ /* 0x100fe200078e0a38 */
[----:B------:R-:W-:Y:S01]  /*1d9c0*/  ISETP.GE.AND P4, PT, R58, RZ, PT ;  /* 0x000000ff3a00720c */ /* 0x000fe20003f86270 */
[----:B------:R-:W-:Y:S01]  /*1d9d0*/  @!P2 IMAD.IADD R11, R11, 0x1, -R56 ;  /* 0x000000010b0ba824 */ /* 0x000fe200078e0a38 */
[----:B------:R-:W-:Y:S01]  /*1d9e0*/  ISETP.GE.AND P2, PT, R59, RZ, PT ;  /* 0x000000ff3b00720c */ /* 0x000fe20003f46270 */
[----:B------:R-:W-:Y:S02]  /*1d9f0*/  @!P1 IMAD.MOV R6, RZ, RZ, -R6 ;  /* 0x000000ffff069224 */ /* 0x000fe400078e0a06 */
[----:B------:R-:W-:Y:S01]  /*1da00*/  @!P0 IMAD.MOV R5, RZ, RZ, -R5 ;  /* 0x000000ffff058224 */ /* 0x000fe200078e0a05 */
[C---:B------:R-:W-:Y:S01]  /*1da10*/  ISETP.GT.U32.AND P1, PT, R56.reuse, R11, PT ;  /* 0x0000000b3800720c */ /* 0x040fe20003f24070 */
[--C-:B------:R-:W-:Y:S01]  /*1da20*/  @!P3 IMAD.IADD R13, R13, 0x1, -R56.reuse ;  /* 0x000000010d0db824 */ /* 0x100fe200078e0a38 */
[----:B------:R-:W-:Y:S01]  /*1da30*/  ISETP.GT.U32.AND P0, PT, R56, R12, PT ;  /* 0x0000000c3800720c */ /* 0x000fe20003f04070 */
[----:B------:R-:W-:Y:S01]  /*1da40*/  @!P6 IMAD.IADD R0, R0, 0x1, -R56 ;  /* 0x000000010000e824 */ /* 0x000fe200078e0a38 */
[----:B------:R-:W-:Y:S01]  /*1da50*/  ISETP.GE.AND P3, PT, R45, RZ, PT ;  /* 0x000000ff2d00720c */ /* 0x000fe20003f66270 */
[----:B------:R-:W-:-:S02]  /*1da60*/  IMAD.MOV.U32 R45, RZ, RZ, R44 ;  /* 0x000000ffff2d7224 */ /* 0x000fc400078e002c */
[----:B------:R-:W-:Y:S01]  /*1da70*/  @!P5 IMAD.MOV R4, RZ, RZ, -R4 ;  /* 0x000000ffff04d224 */ /* 0x000fe200078e0a04 */
[----:B------:R-:W-:Y:S01]  /*1da80*/  ISETP.GT.U32.AND P5, PT, R56, R13, PT ;  /* 0x0000000d3800720c */ /* 0x000fe20003fa4070 */
[----:B------:R-:W-:Y:S01]  /*1da90*/  @!P4 IMAD.MOV R0, RZ, RZ, -R0 ;  /* 0x000000ffff00c224 */ /* 0x000fe200078e0a00 */
[----:B------:R-:W-:Y:S01]  /*1daa0*/  ISETP.GE.AND P4, PT, R51, RZ, PT ;  /* 0x000000ff3300720c */ /* 0x000fe20003f86270 */
[----:B------:R-:W-:Y:S02]  /*1dab0*/  @!P2 IMAD.MOV R2, RZ, RZ, -R2 ;  /* 0x000000ffff02a224 */ /* 0x000fe400078e0a02 */
[--C-:B------:R-:W-:Y:S02]  /*1dac0*/  @!P1 IMAD.IADD R11, R11, 0x1, -R56.reuse ;  /* 0x000000010b0b9824 */ /* 0x100fe400078e0a38 */
[----:B------:R-:W-:Y:S01]  /*1dad0*/  @!P0 IMAD.IADD R12, R12, 0x1, -R56 ;  /* 0x000000010c0c8824 */ /* 0x000fe200078e0a38 */
[----:B------:R-:W-:-:S05]  /*1dae0*/  IABS R14, R49 ;  /* 0x00000031000e7213 */ /* 0x000fca0000000000 */
[----:B------:R-:W-:Y:S01]  /*1daf0*/  @!P5 IMAD.IADD R13, R13, 0x1, -R56 ;  /* 0x000000010d0dd824 */ /* 0x000fe200078e0a38 */
[----:B------:R-:W-:Y:S01]  /*1db00*/  ISETP.GE.AND P5, PT, R49, RZ, PT ;  /* 0x000000ff3100720c */ /* 0x000fe20003fa6270 */
[----:B--2---:R-:W-:Y:S02]  /*1db10*/  IMAD.MOV.U32 R44, RZ, RZ, R42 ;  /* 0x000000ffff2c7224 */ /* 0x004fe400078e002a */
[----:B------:R-:W-:Y:S02]  /*1db20*/  IMAD.MOV.U32 R42, RZ, RZ, R41 ;  /* 0x000000ffff2a7224 */ /* 0x000fe400078e0029 */
[----:B------:R-:W-:Y:S02]  /*1db30*/  IMAD.MOV.U32 R41, RZ, RZ, R40 ;  /* 0x000000ffff297224 */ /* 0x000fe400078e0028 */
[----:B------:R-:W-:Y:S02]  /*1db40*/  IMAD.MOV.U32 R40, RZ, RZ, R39 ;  /* 0x000000ffff287224 */ /* 0x000fe400078e0027 */
[----:B------:R-:W-:-:S02]  /*1db50*/  IMAD.MOV.U32 R39, RZ, RZ, R38 ;  /* 0x000000ffff277224 */ /* 0x000fc400078e0026 */
[----:B------:R-:W-:Y:S02]  /*1db60*/  IMAD.MOV.U32 R38, RZ, RZ, R35 ;  /* 0x000000ffff267224 */ /* 0x000fe400078e0023 */
[----:B------:R-:W2:Y:S04]  /*1db70*/  LDL.LU R35, [R1+0x8ec] ;  /* 0x0008ec0001237983 */ /* 0x000ea80000300800 */
[----:B------:R-:W-:Y:S04]  /*1db80*/  STL [R1+0x38c], R6 ;  /* 0x00038c0601007387 */ /* 0x000fe80000100800 */
[----:B------:R0:W-:Y:S04]  /*1db90*/  STL [R1+0x388], R5 ;  /* 0x0003880501007387 */ /* 0x0001e80000100800 */
[----:B------:R-:W-:Y:S04]  /*1dba0*/  STL [R1+0x384], R4 ;  /* 0x0003840401007387 */ /* 0x000fe80000100800 */
[----:B------:R-:W-:Y:S01]  /*1dbb0*/  STL [R1+0x37c], R2 ;  /* 0x00037c0201007387 */ /* 0x000fe20000100800 */
[----:B0-----:R-:W-:-:S03]  /*1dbc0*/  IMAD.MOV.U32 R5, RZ, RZ, R12 ;  /* 0x000000ffff057224 */ /* 0x001fc600078e000c */
[----:B------:R0:W-:Y:S01]  /*1dbd0*/  STL [R1+0x378], R0 ;  /* 0x0003780001007387 */ /* 0x0001e20000100800 */
[----:B------:R-:W-:Y:S02]  /*1dbe0*/  IMAD.MOV.U32 R49, RZ, RZ, R44 ;  /* 0x000000ffff317224 */ /* 0x000fe400078e002c */
[----:B------:R-:W-:Y:S02]  /*1dbf0*/  IMAD.MOV.U32 R44, RZ, RZ, R43 ;  /* 0x000000ffff2c7224 */ /* 0x000fe400078e002b */
[----:B------:R-:W-:Y:S02]  /*1dc00*/  @!P4 IMAD.MOV R5, RZ, RZ, -R5 ;  /* 0x000000ffff05c224 */ /* 0x000fe400078e0a05 */
[----:B0-----:R-:W-:Y:S02]  /*1dc10*/  IMAD.MOV.U32 R0, RZ, RZ, R11 ;  /* 0x000000ffff007224 */ /* 0x001fe400078e000b */
[----:B------:R-:W-:Y:S02]  /*1dc20*/  IMAD.MOV.U32 R43, RZ, RZ, R42 ;  /* 0x000000ffff2b7224 */ /* 0x000fe400078e002a */
[----:B------:R-:W-:-:S02]  /*1dc30*/  @!P3 IMAD.MOV R0, RZ, RZ, -R0 ;  /* 0x000000ffff00b224 */ /* 0x000fc400078e0a00 */
[----:B------:R-:W-:Y:S02]  /*1dc40*/  IMAD.MOV.U32 R42, RZ, RZ, R41 ;  /* 0x000000ffff2a7224 */ /* 0x000fe400078e0029 */
[----:B------:R-:W-:Y:S01]  /*1dc50*/  IMAD.MOV.U32 R41, RZ, RZ, R40 ;  /* 0x000000ffff297224 */ /* 0x000fe200078e0028 */
[----:B------:R0:W-:Y:S01]  /*1dc60*/  STL [R1+0x370], R0 ;  /* 0x0003700001007387 */ /* 0x0001e20000100800 */
[----:B------:R-:W-:Y:S02]  /*1dc70*/  IMAD.MOV.U32 R40, RZ, RZ, R39 ;  /* 0x000000ffff287224 */ /* 0x000fe400078e0027 */
[----:B------:R-:W-:Y:S01]  /*1dc80*/  IMAD.MOV.U32 R39, RZ, RZ, R38 ;  /* 0x000000ffff277224 */ /* 0x000fe200078e0026 */
[----:B------:R1:W-:Y:S01]  /*1dc90*/  STL [R1+0x368], R5 ;  /* 0x0003680501007387 */ /* 0x0003e20000100800 */
[----:B------:R-:W-:-:S03]  /*1dca0*/  IMAD.MOV.U32 R38, RZ, RZ, R37 ;  /* 0x000000ffff267224 */ /* 0x000fc600078e0025 */
[----:B------:R-:W3:Y:S01]  /*1dcb0*/  LDL R37, [R1+0x134] ;  /* 0x0001340001257983 */ /* 0x000ee20000100800 */
[----:B------:R-:W-:-:S05]  /*1dcc0*/  IABS R8, R48 ;  /* 0x0000003000087213 */ /* 0x000fca0000000000 */
[----:B------:R-:W-:-:S04]  /*1dcd0*/  IMAD.HI.U32 R10, R15, R8, RZ ;  /* 0x000000080f0a7227 */ /* 0x000fc800078e00ff */
[----:B------:R-:W-:-:S04]  /*1dce0*/  IMAD.MOV R10, RZ, RZ, -R10 ;  /* 0x000000ffff0a7224 */ /* 0x000fc800078e0a0a */
[----:B------:R-:W-:-:S05]  /*1dcf0*/  IMAD R8, R56, R10, R8 ;  /* 0x0000000a38087224 */ /* 0x000fca00078e0208 */
[----:B------:R-:W-:Y:S02]  /*1dd00*/  ISETP.GT.U32.AND P2, PT, R56, R8, PT ;  /* 0x000000083800720c */ /* 0x000fe40003f44070 */
[----:B------:R-:W-:-:S11]  /*1dd10*/  IABS R7, R47 ;  /* 0x0000002f00077213 */ /* 0x000fd60000000000 */
        /* <DEDUP_REMOVED lines=10> */
[----:B------:R-:W-:Y:S02]  /*1ddc0*/  IMAD.MOV R19, RZ, RZ, -R19 ;  /* 0x000000ffff137224 */ /* 0x000fe400078e0a13 */
[----:B---3--:R-:W-:Y:S02]  /*1ddd0*/  IMAD.MOV.U32 R38, RZ, RZ, R37 ;  /* 0x000000ffff267224 */ /* 0x008fe400078e0025 */
[----:B------:R-:W-:Y:S02]  /*1dde0*/  IMAD.MOV.U32 R37, RZ, RZ, R36 ;  /* 0x000000ffff257224 */ /* 0x000fe400078e0024 */
[----:B------:R-:W3:Y:S01]  /*1ddf0*/  LDL.LU R36, [R1+0x90c] ;  /* 0x00090c0001247983 */ /* 0x000ee20000300800 */
[----:B------:R-:W-:-:S05]  /*1de00*/  IMAD R14, R56, R19, R14 ;  /* 0x00000013380e7224 */ /* 0x000fca00078e020e */
[----:B------:R-:W-:Y:S01]  /*1de10*/  ISETP.GT.U32.AND P6, PT, R56, R14, PT ;  /* 0x0000000e3800720c */ /* 0x000fe20003fc4070 */
[----:B------:R-:W-:-:S04]  /*1de20*/  IMAD.HI.U32 R9, R15, R7, RZ ;  /* 0x000000070f097227 */ /* 0x000fc800078e00ff */
[----:B------:R-:W-:-:S08]  /*1de30*/  IMAD.MOV R9, RZ, RZ, -R9 ;  /* 0x000000ffff097224 */ /* 0x000fd000078e0a09 */
[----:B------:R-:W-:-:S05]  /*1de40*/  @!P6 IMAD.IADD R14, R14, 0x1, -R56 ;  /* 0x000000010e0ee824 */ /* 0x000fca00078e0a38 */
[C---:B------:R-:W-:Y:S01]  /*1de50*/  ISETP.GT.U32.AND P6, PT, R56.reuse, R14, PT ;  /* 0x0000000e3800720c */ /* 0x040fe20003fc4070 */
[----:B------:R-:W-:Y:S01]  /*1de60*/  IMAD R7, R56, R9, R7 ;  /* 0x0000000938077224 */ /* 0x000fe200078e0207 */
[----:B------:R-:W-:Y:S02]  /*1de70*/  IABS R9, R46 ;  /* 0x0000002e00097213 */ /* 0x000fe40000000000 */
[----:B------:R-:W-:-:S03]  /*1de80*/  ISETP.GE.AND P0, PT, R50, RZ, PT ;  /* 0x000000ff3200720c */ /* 0x000fc60003f06270 */
[----:B------:R-:W-:-:S04]  /*1de90*/  IMAD.HI.U32 R2, R15, R9, RZ ;  /* 0x000000090f027227 */ /* 0x000fc800078e00ff */
[----:B------:R-:W-:Y:S02]  /*1dea0*/  IMAD.MOV R2, RZ, RZ, -R2 ;  /* 0x000000ffff027224 */ /* 0x000fe400078e0a02 */
[----:B------:R-:W-:Y:S02]  /*1deb0*/  @!P6 IMAD.IADD R14, R14, 0x1, -R56 ;  /* 0x000000010e0ee824 */ /* 0x000fe400078e0a38 */
[----:B------:R-:W-:Y:S02]  /*1dec0*/  IMAD R2, R56, R2, R9 ;  /* 0x0000000238027224 */ /* 0x000fe400078e0209 */
[----:B------:R-:W-:Y:S02]  /*1ded0*/  IMAD.MOV.U32 R6, RZ, RZ, R14 ;  /* 0x000000ffff067224 */ /* 0x000fe400078e000e */
[----:B------:R-:W-:Y:S01]  /*1dee0*/  IMAD.MOV.U32 R9, RZ, RZ, R13 ;  /* 0x000000ffff097224 */ /* 0x000fe200078e000d */
[----:B------:R-:W-:Y:S01]  /*1def0*/  IABS R4, R45 ;  /* 0x0000002d00047213 */ /* 0x000fe20000000000 */
[----:B------:R-:W-:Y:S01]  /*1df00*/  @!P5 IMAD.MOV R6, RZ, RZ, -R6 ;  /* 0x000000ffff06d224 */ /* 0x000fe200078e0a06 */
[----:B------:R-:W-:Y:S01]  /*1df10*/  ISETP.GE.AND P5, PT, R45, RZ, PT ;  /* 0x000000ff2d00720c */ /* 0x000fe20003fa6270 */
[----:B------:R-:W-:-:S02]  /*1df20*/  IMAD.MOV.U32 R45, RZ, RZ, R44 ;  /* 0x000000ffff2d7224 */ /* 0x000fc400078e002c */
[----:B------:R-:W-:Y:S02]  /*1df30*/  @!P0 IMAD.MOV R9, RZ, RZ, -R9 ;  /* 0x000000ffff098224 */ /* 0x000fe400078e0a09 */
[----:B------:R-:W-:Y:S02]  /*1df40*/  IMAD.MOV.U32 R44, RZ, RZ, R43 ;  /* 0x000000ffff2c7224 */ /* 0x000fe400078e002b */
[----:B------:R-:W-:Y:S02]  /*1df50*/  IMAD.MOV.U32 R43, RZ, RZ, R42 ;  /* 0x000000ffff2b7224 */ /* 0x000fe400078e002a */
[----:B------:R-:W-:Y:S02]  /*1df60*/  IMAD.MOV.U32 R42, RZ, RZ, R41 ;  /* 0x000000ffff2a7224 */ /* 0x000fe400078e0029 */
[----:B------:R-:W-:Y:S01]  /*1df70*/  IMAD.MOV.U32 R41, RZ, RZ, R40 ;  /* 0x000000ffff297224 */ /* 0x000fe200078e0028 */
[----:B------:R-:W-:Y:S01]  /*1df80*/  STL [R1+0x210], R9 ;  /* 0x0002100901007387 */ /* 0x000fe20000100800 */
[----:B------:R-:W-:-:S02]  /*1df90*/  IMAD.MOV.U32 R40, RZ, RZ, R39 ;  /* 0x000000ffff287224 */ /* 0x000fc400078e0027 */
[----:B------:R-:W-:Y:S01]  /*1dfa0*/  IMAD.MOV.U32 R39, RZ, RZ, R37 ;  /* 0x000000ffff277224 */ /* 0x000fe200078e0025 */
[----:B------:R4:W-:Y:S01]  /*1dfb0*/  STL [R1+0x364], R6 ;  /* 0x0003640601007387 */ /* 0x0009e20000100800 */
[----:B---3--:R-:W-:-:S03]  /*1dfc0*/  IMAD.MOV.U32 R37, RZ, RZ, R36 ;  /* 0x000000ffff257224 */ /* 0x008fc600078e0024 */
[----:B------:R-:W3:Y:S01]  /*1dfd0*/  LDL.LU R36, [R1+0x8fc] ;  /* 0x0008fc0001247983 */ /* 0x000ee20000300800 */
[----:B------:R-:W-:Y:S01]  /*1dfe0*/  ISETP.GT.U32.AND P1, PT, R56, R7, PT ;  /* 0x000000073800720c */ /* 0x000fe20003f24070 */
[----:B0-----:R-:W-:-:S12]  /*1dff0*/  IMAD.HI.U32 R0, R15, R4, RZ ;  /* 0x000000040f007227 */ /* 0x001fd800078e00ff */
[----:B------:R-:W-:Y:S01]  /*1e000*/  @!P1 IMAD.IADD R7, R7, 0x1, -R56 ;  /* 0x0000000107079824 */ /* 0x000fe200078e0a38 */
[----:B------:R-:W-:-:S04]  /*1e010*/  ISETP.GT.U32.AND P1, PT, R56, R8, PT ;  /* 0x000000083800720c */ /* 0x000fc80003f24070 */
[----:B------:R-:W-:Y:S01]  /*1e020*/  ISETP.GT.U32.AND P3, PT, R56, R7, PT ;  /* 0x000000073800720c */ /* 0x000fe20003f64070 */
[----:B-1----:R-:W-:Y:S01]  /*1e030*/  IMAD.MOV R5, RZ, RZ, -R0 ;  /* 0x000000ffff057224 */ /* 0x002fe200078e0a00 */
[----:B------:R-:W-:Y:S02]  /*1e040*/  ISETP.GE.AND P6, PT, R48, RZ, PT ;  /* 0x000000ff3000720c */ /* 0x000fe40003fc6270 */
[----:B------:R-:W-:-:S05]  /*1e050*/  IABS R0, R45 ;  /* 0x0000002d00007213 */ /* 0x000fca0000000000 */
[----:B------:R-:W-:Y:S01]  /*1e060*/  @!P1 IMAD.IADD R8, R8, 0x1, -R56 ;  /* 0x0000000108089824 */ /* 0x000fe200078e0a38 */
[----:B------:R-:W-:Y:S01]  /*1e070*/  ISETP.GE.AND P1, PT, R45, RZ, PT ;  /* 0x000000ff2d00720c */ /* 0x000fe20003f26270 */
        /* <DEDUP_REMOVED lines=9> */
[----:B------:R-:W-:Y:S02]  /*1e110*/  IMAD.MOV.U32 R39, RZ, RZ, R37 ;  /* 0x000000ffff277224 */ /* 0x000fe400078e0025 */
[----:B----4-:R-:W-:Y:S02]  /*1e120*/  IMAD.MOV.U32 R6, RZ, RZ, R8 ;  /* 0x000000ffff067224 */ /* 0x010fe400078e0008 */
[----:B------:R-:W-:Y:S02]  /*1e130*/  IMAD.MOV.U32 R45, RZ, RZ, R44 ;  /* 0x000000ffff2d7224 */ /* 0x000fe400078e002c */
[----:B------:R-:W-:Y:S02]  /*1e140*/  IMAD.MOV.U32 R44, RZ, RZ, R43 ;  /* 0x000000ffff2c7224 */ /* 0x000fe400078e002b */
[----:B------:R-:W-:-:S02]  /*1e150*/  IMAD.MOV.U32 R43, RZ, RZ, R42 ;  /* 0x000000ffff2b7224 */ /* 0x000fc400078e002a */
[----:B------:R-:W-:Y:S02]  /*1e160*/  IMAD.MOV.U32 R42, RZ, RZ, R41 ;  /* 0x000000ffff2a7224 */ /* 0x000fe400078e0029 */
[----:B------:R-:W-:Y:S02]  /*1e170*/  @!P6 IMAD.MOV R6, RZ, RZ, -R6 ;  /* 0x000000ffff06e224 */ /* 0x000fe400078e0a06 */
[----:B------:R-:W-:Y:S01]  /*1e180*/  IMAD.MOV.U32 R41, RZ, RZ, R40 ;  /* 0x000000ffff297224 */ /* 0x000fe200078e0028 */
[----:B------:R-:W-:Y:S01]  /*1e190*/  ISETP.GE.AND P4, PT, R46, RZ, PT ;  /* 0x000000ff2e00720c */ /* 0x000fe20003f86270 */
[----:B------:R-:W-:Y:S02]  /*1e1a0*/  IMAD.MOV.U32 R46, RZ, RZ, R44 ;  /* 0x000000ffff2e7224 */ /* 0x000fe400078e002c */
[----:B------:R-:W-:-:S04]  /*1e1b0*/  IMAD.MOV.U32 R44, RZ, RZ, R42 ;  /* 0x000000ffff2c7224 */ /* 0x000fc800078e002a */
[----:B------:R-:W-:Y:S02]  /*1e1c0*/  IMAD.MOV.U32 R50, RZ, RZ, R44 ;  /* 0x000000ffff327224 */ /* 0x000fe400078e002c */
[----:B---3--:R-:W-:Y:S02]  /*1e1d0*/  IMAD.MOV.U32 R37, RZ, RZ, R36 ;  /* 0x000000ffff257224 */ /* 0x008fe400078e0024 */
[----:B------:R-:W-:Y:S02]  /*1e1e0*/  IMAD.MOV.U32 R36, RZ, RZ, R22 ;  /* 0x000000ffff247224 */ /* 0x000fe400078e0016 */
[----:B------:R-:W-:Y:S01]  /*1e1f0*/  IMAD.MOV.U32 R40, RZ, RZ, R37 ;  /* 0x000000ffff287224 */ /* 0x000fe200078e0025 */
[----:B------:R-:W3:Y:S01]  /*1e200*/  LDL.LU R22, [R1+0x1984] ;  /* 0x0019840001167983 */ /* 0x000ee20000300800 */
[----:B------:R-:W-:-:S03]  /*1e210*/  IMAD.MOV.U32 R37, RZ, RZ, R36 ;  /* 0x000000ffff257224 */ /* 0x000fc600078e0024 */
[----:B------:R-:W4:Y:S04]  /*1e220*/  LDL.LU R36, [R1+0x930] ;  /* 0x0009300001247983 */ /* 0x000f280000300800 */
[----:B------:R0:W-:Y:S01]  /*1e230*/  STL [R1+0x208], R6 ;  /* 0x0002080601007387 */ /* 0x0001e20000100800 */
[----:B------:R-:W-:Y:S02]  /*1e240*/  IMAD.MOV.U32 R42, RZ, RZ, R37 ;  /* 0x000000ffff2a7224 */ /* 0x000fe400078e0025 */
[----:B------:R-:W-:Y:S02]  /*1e250*/  IMAD.MOV.U32 R37, RZ, RZ, R34 ;  /* 0x000000ffff257224 */ /* 0x000fe400078e0022 */
[----:B0-----:R-:W-:-:S04]  /*1e260*/  IMAD.MOV.U32 R6, RZ, RZ, R7 ;  /* 0x000000ffff067224 */ /* 0x001fc800078e0007 */
[----:B------:R-:W-:Y:S02]  /*1e270*/  @!P2 IMAD.MOV R6, RZ, RZ, -R6 ;  /* 0x000000ffff06a224 */ /* 0x000fe400078e0a06 */
[----:B------:R-:W-:Y:S02]  /*1e280*/  IMAD.MOV.U32 R34, RZ, RZ, R26 ;  /* 0x000000ffff227224 */ /* 0x000fe400078e001a */
[----:B------:R-:W5:Y:S04]  /*1e290*/  LDL.LU R26, [R1+0x1a68] ;  /* 0x001a6800011a7983 */ /* 0x000f680000300800 */
[----:B------:R0:W-:Y:S04]  /*1e2a0*/  STL [R1+0x350], R6 ;  /* 0x0003500601007387 */ /* 0x0001e80000100800 */
[----:B------:R-:W3:Y:S01]  /*1e2b0*/  LDL.LU R44, [R1+0x8e4] ;  /* 0x0008e400012c7983 */ /* 0x000ee20000300800 */
[----:B------:R-:W-:-:S02]  /*1e2c0*/  ISETP.GT.U32.AND P0, PT, R56, R2, PT ;  /* 0x000000023800720c */ /* 0x000fc40003f04070 */
[----:B------:R-:W-:Y:S01]  /*1e2d0*/  IABS R10, R46 ;  /* 0x0000002e000a7213 */ /* 0x000fe20000000000 */
[----:B------:R-:W4:Y:S10]  /*1e2e0*/  LDL.LU R51, [R1+0x8d8] ;  /* 0x0008d80001337983 */ /* 0x000f340000300800 */
[----:B------:R-:W-:-:S05]  /*1e2f0*/  @!P0 IMAD.IADD R2, R2, 0x1, -R56 ;  /* 0x0000000102028824 */ /* 0x000fca00078e0a38 */
[----:B------:R-:W-:Y:S02]  /*1e300*/  ISETP.GT.U32.AND P6, PT, R56, R2, PT ;  /* 0x000000023800720c */ /* 0x000fe40003fc4070 */
[----:B------:R-:W-:-:S11]  /*1e310*/  ISETP.GE.AND P0, PT, R46, RZ, PT ;  /* 0x000000ff2e00720c */ /* 0x000fd60003f06270 */
[----:B------:R-:W-:-:S04]  /*1e320*/  @!P6 IMAD.IADD R2, R2, 0x1, -R56 ;  /* 0x000000010202e824 */ /* 0x000fc800078e0a38 */
[----:B------:R-:W-:-:S04]  /*1e330*/  IMAD.MOV.U32 R12, RZ, RZ, R2 ;  /* 0x000000ffff0c7224 */ /* 0x000fc800078e0002 */
[----:B------:R-:W-:Y:S02]  /*1e340*/  @!P4 IMAD.MOV R12, RZ, RZ, -R12 ;  /* 0x000000ffff0cc224 */ /* 0x000fe400078e0a0c */
[----:B------:R-:W-:Y:S02]  /*1e350*/  IMAD.MOV.U32 R48, RZ, RZ, R43 ;  /* 0x000000ffff307224 */ /* 0x000fe400078e002b */
[----:B--2---:R-:W-:Y:S01]  /*1e360*/  IMAD.MOV.U32 R43, RZ, RZ, R35 ;  /* 0x000000ffff2b7224 */ /* 0x004fe200078e0023 */
[----:B------:R1:W-:Y:S01]  /*1e370*/  STL [R1+0x360], R12 ;  /* 0x0003600c01007387 */ /* 0x0003e20000100800 */
[----:B------:R-:W-:Y:S02]  /*1e380*/  IMAD R4, R56, R5, R4 ;  /* 0x0000000538047224 */ /* 0x000fe400078e0204 */
[----:B------:R-:W-:-:S03]  /*1e390*/  IMAD.HI.U32 R5, R15, R0, RZ ;  /* 0x000000000f057227 */ /* 0x000fc600078e00ff */
[----:B------:R-:W-:Y:S01]  /*1e3a0*/  ISETP.GT.U32.AND P2, PT, R56, R4, PT ;  /* 0x000000043800720c */ /* 0x000fe20003f44070 */
[----:B------:R-:W-:-:S04]  /*1e3b0*/  IMAD.MOV R5, RZ, RZ, -R5 ;  /* 0x000000ffff057224 */ /* 0x000fc800078e0a05 */
[----:B------:R-:W-:Y:S02]  /*1e3c0*/  IMAD R0, R56, R5, R0 ;  /* 0x0000000538007224 */ /* 0x000fe400078e0200 */
[----:B---3--:R-:W-:Y:S02]  /*1e3d0*/  IMAD.MOV.U32 R46, RZ, RZ, R44 ;  /* 0x000000ffff2e7224 */ /* 0x008fe400078e002c */
[----:B------:R-:W-:Y:S02]  /*1e3e0*/  IMAD.MOV.U32 R44, RZ, RZ, R42 ;  /* 0x000000ffff2c7224 */ /* 0x000fe400078e002a */
[----:B------:R-:W-:Y:S02]  /*1e3f0*/  IMAD.MOV.U32 R42, RZ, RZ, R38 ;  /* 0x000000ffff2a7224 */ /* 0x000fe400078e0026 */
[----:B------:R-:W-:Y:S02]  /*1e400*/  IMAD.MOV.U32 R38, RZ, RZ, R33 ;  /* 0x000000ffff267224 */ /* 0x000fe400078e0021 */
[----:B------:R-:W2:Y:S04]  /*1e410*/  LDL.LU R33, [R1+0x950] ;  /* 0x0009500001217983 */ /* 0x000ea80000300800 */
[----:B------:R-:W3:Y:S01]  /*1e420*/  LDL.LU R35, [R1+0x8f4] ;  /* 0x0008f40001237983 */ /* 0x000ee20000300800 */
[----:B------:R-:W-:Y:S01]  /*1e430*/  @!P2 IMAD.IADD R4, R4, 0x1, -R56 ;  /* 0x000000010404a824 */ /* 0x000fe200078e0a38 */
[----:B------:R-:W-:Y:S01]  /*1e440*/  ISETP.GT.U32.AND P6, PT, R56, R0, PT ;  /* 0x000000003800720c */ /* 0x000fe20003fc4070 */
[----:B0-----:R-:W-:-:S03]  /*1e450*/  IMAD.HI.U32 R6, R15, R11, RZ ;  /* 0x0000000b0f067227 */ /* 0x001fc600078e00ff */
[----:B------:R-:W-:Y:S01]  /*1e460*/  ISETP.GT.U32.AND P2, PT, R56, R4, PT ;  /* 0x000000043800720c */ /* 0x000fe20003f44070 */
[----:B------:R-:W-:-:S04]  /*1e470*/  IMAD.HI.U32 R5, R15, R10, RZ ;  /* 0x0000000a0f057227 */ /* 0x000fc800078e00ff */
[----:B------:R-:W-:Y:S02]  /*1e480*/  IMAD.MOV R6, RZ, RZ, -R6 ;  /* 0x000000ffff067224 */ /* 0x000fe400078e0a06 */
[----:B------:R-:W-:Y:S02]  /*1e490*/  IMAD.MOV R5, RZ, RZ, -R5 ;  /* 0x000000ffff057224 */ /* 0x000fe400078e0a05 */
[C---:B------:R-:W-:Y:S01]  /*1e4a0*/  IMAD R11, R56.reuse, R6, R11 ;  /* 0x00000006380b7224 */ /* 0x040fe200078e020b */
[----:B------:R-:W-:Y:S01]  /*1e4b0*/  IABS R9, R49 ;  /* 0x0000003100097213 */ /* 0x000fe20000000000 */
[----:B------:R-:W-:Y:S01]  /*1e4c0*/  IMAD R10, R56, R5, R10 ;  /* 0x00000005380a7224 */ /* 0x000fe200078e020a */
[----:B------:R-:W-:Y:S01]  /*1e4d0*/  IABS R8, R47 ;  /* 0x0000002f00087213 */ /* 0x000fe20000000000 */
[----:B------:R-:W-:Y:S01]  /*1e4e0*/  @!P6 IMAD.IADD R0, R0, 0x1, -R56 ;  /* 0x000000010000e824 */ /* 0x000fe200078e0a38 */
[----:B------:R-:W-:Y:S01]  /*1e4f0*/  ISETP.GT.U32.AND P4, PT, R56, R11, PT ;  /* 0x0000000b3800720c */ /* 0x000fe20003f84070 */
[----:B------:R-:W-:-:S04]  /*1e500*/  IMAD.HI.U32 R7, R15, R9, RZ ;  /* 0x000000090f077227 */ /* 0x000fc800078e00ff */
[----:B------:R-:W-:Y:S01]  /*1e510*/  @!P2 IMAD.IADD R4, R4, 0x1, -R56 ;  /* 0x000000010404a824 */ /* 0x000fe200078e0a38 */
[C---:B------:R-:W-:Y:S01]  /*1e520*/  ISETP.GT.U32.AND P2, PT, R56.reuse, R10, PT ;  /* 0x0000000a3800720c */ /* 0x040fe20003f44070 */
[----:B------:R-:W-:Y:S01]  /*1e530*/  IMAD.MOV R7, RZ, RZ, -R7 ;  /* 0x000000ffff077224 */ /* 0x000fe200078e0a07 */
[----:B------:R-:W-:Y:S01]  /*1e540*/  ISETP.GT.U32.AND P6, PT, R56, R0, PT ;  /* 0x000000003800720c */ /* 0x000fe20003fc4070 */
[----:B------:R-:W-:Y:S01]  /*1e550*/  IMAD.HI.U32 R5, R15, R8, RZ ;  /* 0x000000080f057227 */ /* 0x000fe200078e00ff */
[----:B------:R-:W-:-:S03]  /*1e560*/  IABS R6, R45 ;  /* 0x0000002d00067213 */ /* 0x000fc60000000000 */
[C---:B------:R-:W-:Y:S02]  /*1e570*/  IMAD R9, R56.reuse, R7, R9 ;  /* 0x0000000738097224 */ /* 0x040fe400078e0209 */
[----:B------:R-:W-:Y:S02]  /*1e580*/  IMAD.MOV R2, RZ, RZ, -R5 ;  /* 0x000000ffff027224 */ /* 0x000fe400078e0a05 */
[----:B-1----:R-:W-:Y:S02]  /*1e590*/  IMAD.MOV.U32 R12, RZ, RZ, R4 ;  /* 0x000000ffff0c7224 */ /* 0x002fe400078e0004 */
[----:B------:R-:W-:Y:S02]  /*1e5a0*/  @!P4 IMAD.IADD R11, R11, 0x1, -R56 ;  /* 0x000000010b0bc824 */ /* 0x000fe400078e0a38 */
[C---:B------:R-:W-:Y:S02]  /*1e5b0*/  IMAD R8, R56.reuse, R2, R8 ;  /* 0x0000000238087224 */ /* 0x040fe400078e0208 */
[----:B------:R-:W-:Y:S01]  /*1e5c0*/  @!P5 IMAD.MOV R12, RZ, RZ, -R12 ;  /* 0x000000ffff0cd224 */ /* 0x000fe200078e0a0c */
[----:B------:R-:W-:Y:S01]  /*1e5d0*/  ISETP.GT.U32.AND P5, PT, R56, R9, PT ;  /* 0x000000093800720c */ /* 0x000fe20003fa4070 */
[----:B------:R-:W-:Y:S01]  /*1e5e0*/  @!P2 IMAD.IADD R10, R10, 0x1, -R56 ;  /* 0x000000010a0aa824 */ /* 0x000fe200078e0a38 */
[----:B------:R-:W-:Y:S01]  /*1e5f0*/  ISETP.GT.U32.AND P2, PT, R56, R11, PT ;  /* 0x0000000b3800720c */ /* 0x000fe20003f44070 */
[----:B------:R-:W-:-:S04]  /*1e600*/  IMAD.HI.U32 R5, R15, R6, RZ ;  /* 0x000000060f057227 */ /* 0x000fc800078e00ff */
[----:B------:R-:W-:Y:S01]  /*1e610*/  @!P6 IMAD.IADD R0, R0, 0x1, -R56 ;  /* 0x000000010000e824 */ /* 0x000fe200078e0a38 */
[----:B------:R-:W-:Y:S01]  /*1e620*/  ISETP.GT.U32.AND P6, PT, R56, R8, PT ;  /* 0x000000083800720c */ /* 0x000fe20003fc4070 */
[----:B------:R-:W-:-:S04]  /*1e630*/  IMAD.MOV R5, RZ, RZ, -R5 ;  /* 0x000000ffff057224 */ /* 0x000fc800078e0a05 */
[C---:B------:R-:W-:Y:S02]  /*1e640*/  IMAD R6, R56.reuse, R5, R6 ;  /* 0x0000000538067224 */ /* 0x040fe400078e0206 */
[--C-:B------:R-:W-:Y:S02]  /*1e650*/  @!P5 IMAD.IADD R9, R9, 0x1, -R56.reuse ;  /* 0x000000010909d824 */ /* 0x100fe400078e0a38 */
[----:B------:R-:W-:Y:S01]  /*1e660*/  @!P2 IMAD.IADD R11, R11, 0x1, -R56 ;  /* 0x000000010b0ba824 */ /* 0x000fe200078e0a38 */
[----:B------:R-:W-:-:S03]  /*1e670*/  ISETP.GT.U32.AND P2, PT, R56, R6, PT ;  /* 0x000000063800720c */ /* 0x000fc60003f44070 */
[----:B------:R-:W-:Y:S01]  /*1e680*/  @!P6 IMAD.IADD R8, R8, 0x1, -R56 ;  /* 0x000000010808e824 */ /* 0x000fe200078e0a38 */
[----:B------:R-:W-:Y:S02]  /*1e690*/  ISETP.GT.U32.AND P6, PT, R56, R9, PT ;  /* 0x000000093800720c */ /* 0x000fe40003fc4070 */
[----:B------:R-:W-:Y:S01]  /*1e6a0*/  ISETP.GE.AND P4, PT, R49, RZ, PT ;  /* 0x000000ff3100720c */ /* 0x000fe20003f86270 */
[----:B------:R-:W-:Y:S02]  /*1e6b0*/  IMAD.MOV.U32 R49, RZ, RZ, R44 ;  /* 0x000000ffff317224 */ /* 0x000fe400078e002c */
[----:B------:R-:W-:Y:S02]  /*1e6c0*/  IMAD.MOV.U32 R44, RZ, RZ, R38 ;  /* 0x000000ffff2c7224 */ /* 0x000fe400078e0026 */
[----:B------:R-:W-:Y:S02]  /*1e6d0*/  IMAD.MOV.U32 R38, RZ, RZ, R34 ;  /* 0x000000ffff267224 */ /* 0x000fe400078e0022 */
[----:B------:R-:W-:Y:S01]  /*1e6e0*/  @!P2 IMAD.IADD R6, R6, 0x1, -R56 ;  /* 0x000000010606a824 */ /* 0x000fe200078e0a38 */
[----:B------:R-:W-:Y:S01]  /*1e6f0*/  ISETP.GE.AND P2, PT, R45, RZ, PT ;  /* 0x000000ff2d00720c */ /* 0x000fe20003f46270 */
[----:B------:R-:W-:-:S02]  /*1e700*/  IMAD.MOV.U32 R34, RZ, RZ, R25 ;  /* 0x000000ffff227224 */ /* 0x000fc400078e0019 */
[----:B------:R-:W-:Y:S02]  /*1e710*/  @!P1 IMAD.MOV R0, RZ, RZ, -R0 ;  /* 0x000000ffff009224 */ /* 0x000fe400078e0a00 */
[----:B------:R-:W-:Y:S01]  /*1e720*/  @!P6 IMAD.IADD R9, R9, 0x1, -R56 ;  /* 0x000000010909e824 */ /* 0x000fe200078e0a38 */
[----:B------:R-:W-:Y:S01]  /*1e730*/  ISETP.GE.AND P6, PT, R47, RZ, PT ;  /* 0x000000ff2f00720c */ /* 0x000fe20003fc6270 */
[----:B------:R-:W-:Y:S01]  /*1e740*/  IMAD.MOV.U32 R45, RZ, RZ, R44 ;  /* 0x000000ffff2d7224 */ /* 0x000fe200078e002c */
[----:B------:R-:W-:Y:S01]  /*1e750*/  STL [R1+0x35c], R12 ;  /* 0x00035c0c01007387 */ /* 0x000fe20000100800 */
[----:B------:R-:W-:Y:S02]  /*1e760*/  IMAD.MOV.U32 R44, RZ, RZ, R42 ;  /* 0x000000ffff2c7224 */ /* 0x000fe400078e002a */
[----:B------:R-:W-:Y:S01]  /*1e770*/  IMAD.MOV.U32 R47, RZ, RZ, R43 ;  /* 0x000000ffff2f7224 */ /* 0x000fe200078e002b */
[----:B------:R-:W2:Y:S01]  /*1e780*/  LDL.LU R25, [R1+0x900] ;  /* 0x0009000001197983 */ /* 0x000ea20000300800 */
[----:B------:R-:W-:-:S02]  /*1e790*/  IMAD.MOV.U32 R43, RZ, RZ, R40 ;  /* 0x000000ffff2b7224 */ /* 0x000fc400078e0028 */
[----:B------:R-:W-:Y:S01]  /*1e7a0*/  IMAD.MOV.U32 R40, RZ, RZ, R38 ;  /* 0x000000ffff287224 */ /* 0x000fe200078e0026 */
[----:B------:R0:W-:Y:S01]  /*1e7b0*/  STL [R1+0x354], R0 ;  /* 0x0003540001007387 */ /* 0x0001e20000100800 */
[----:B------:R-:W-:Y:S02]  /*1e7c0*/  IMAD.MOV.U32 R38, RZ, RZ, R37 ;  /* 0x000000ffff267224 */ /* 0x000fe400078e0025 */
[----:B---3--:R-:W-:Y:S02]  /*1e7d0*/  IMAD.MOV.U32 R42, RZ, RZ, R35 ;  /* 0x000000ffff2a7224 */ /* 0x008fe400078e0023 */
[----:B------:R-:W-:Y:S02]  /*1e7e0*/  IMAD.MOV.U32 R35, RZ, RZ, R34 ;  /* 0x000000ffff237224 */ /* 0x000fe400078e0022 */
[----:B------:R-:W-:Y:S02]  /*1e7f0*/  IMAD.MOV.U32 R34, RZ, RZ, R22 ;  /* 0x000000ffff227224 */ /* 0x000fe400078e0016 */
[----:B------:R-:W3:Y:S04]  /*1e800*/  LDL.LU R22, [R1+0x1a44] ;  /* 0x001a440001167983 */ /* 0x000ee80000300800 */
[----:B------:R-:W2:Y:S01]  /*1e810*/  LDL.LU R37, [R1+0x904] ;  /* 0x0009040001257983 */ /* 0x000ea20000300800 */
[----:B------:R-:W-:-:S02]  /*1e820*/  IABS R2, R50 ;  /* 0x0000003200027213 */ /* 0x000fc40000000000 */
[----:B------:R-:W-:-:S03]  /*1e830*/  ISETP.GT.U32.AND P1, PT, R56, R8, PT ;  /* 0x000000083800720c */ /* 0x000fc60003f24070 */
[----:B------:R-:W-:Y:S01]  /*1e840*/  IMAD.HI.U32 R5, R15, R2, RZ ;  /* 0x000000020f057227 */ /* 0x000fe200078e00ff */
[----:B----4-:R-:W-:-:S03]  /*1e850*/  IABS R7, R51 ;  /* 0x0000003300077213 */ /* 0x010fc60000000000 */
[----:B------:R-:W-:Y:S02]  /*1e860*/  IMAD.MOV R5, RZ, RZ, -R5 ;  /* 0x000000ffff057224 */ /* 0x000fe400078e0a05 */
[----:B------:R-:W-:-:S04]  /*1e870*/  IMAD.HI.U32 R4, R15, R7, RZ ;  /* 0x000000070f047227 */ /* 0x000fc800078e00ff */
[C---:B------:R-:W-:Y:S01]  /*1e880*/  IMAD R2, R56.reuse, R5, R2 ;  /* 0x0000000538027224 */ /* 0x040fe200078e0202 */
[----:B------:R-:W-:Y:S01]  /*1e890*/  ISETP.GT.U32.AND P5, PT, R56, R10, PT ;  /* 0x0000000a3800720c */ /* 0x000fe20003fa4070 */
[----:B------:R-:W-:Y:S02]  /*1e8a0*/  @!P1 IMAD.IADD R8, R8, 0x1, -R56 ;  /* 0x0000000108089824 */ /* 0x000fe400078e0a38 */
[----:B------:R-:W-:Y:S01]  /*1e8b0*/  IMAD.MOV R4, RZ, RZ, -R4 ;  /* 0x000000ffff047224 */ /* 0x000fe200078e0a04 */
[----:B------:R-:W-:-:S03]  /*1e8c0*/  ISETP.GT.U32.AND P1, PT, R56, R2, PT ;  /* 0x000000023800720c */ /* 0x000fc60003f24070 */
[----:B------:R-:W-:Y:S01]  /*1e8d0*/  IMAD R7, R56, R4, R7 ;  /* 0x0000000438077224 */ /* 0x000fe200078e0207 */
[----:B------:R-:W-:Y:S02]  /*1e8e0*/  IABS R4, R48 ;  /* 0x0000003000047213 */ /* 0x000fe40000000000 */
[----:B0-----:R-:W-:-:S03]  /*1e8f0*/  IABS R0, R46 ;  /* 0x0000002e00007213 */ /* 0x001fc60000000000 */
[----:B------:R-:W-:-:S04]  /*1e900*/  IMAD.HI.U32 R13, R15, R4, RZ ;  /* 0x000000040f0d7227 */ /* 0x000fc800078e00ff */
[--C-:B------:R-:W-:Y:S01]  /*1e910*/  @!P5 IMAD.IADD R10, R10, 0x1, -R56.reuse ;  /* 0x000000010a0ad824 */ /* 0x100fe200078e0a38 */
[----:B------:R-:W-:Y:S01]  /*1e920*/  ISETP.GT.U32.AND P5, PT, R56, R7, PT ;  /* 0x000000073800720c */ /* 0x000fe20003fa4070 */
[----:B------:R-:W-:Y:S01]  /*1e930*/  @!P1 IMAD.IADD R2, R2, 0x1, -R56 ;  /* 0x0000000102029824 */ /* 0x000fe200078e0a38 */
[----:B------:R-:W-:Y:S01]  /*1e940*/  ISETP.GT.U32.AND P1, PT, R56, R6, PT ;  /* 0x000000063800720c */ /* 0x000fe20003f24070 */
[----:B------:R-:W-:Y:S02]  /*1e950*/  IMAD.MOV R13, RZ, RZ, -R13 ;  /* 0x000000ffff0d7224 */ /* 0x000fe400078e0a0d */
[----:B------:R-:W-:-:S04]  /*1e960*/  IMAD.HI.U32 R12, R15, R0, RZ ;  /* 0x000000000f0c7227 */ /* 0x000fc800078e00ff */
[C---:B------:R-:W-:Y:S02]  /*1e970*/  IMAD R4, R56.reuse, R13, R4 ;  /* 0x0000000d38047224 */ /* 0x040fe400078e0204 */
[----:B------:R-:W-:Y:S02]  /*1e980*/  IMAD.MOV R12, RZ, RZ, -R12 ;  /* 0x000000ffff0c7224 */ /* 0x000fe400078e0a0c */
[----:B------:R-:W-:Y:S02]  /*1e990*/  @!P3 IMAD.MOV R11, RZ, RZ, -R11 ;  /* 0x000000ffff0bb224 */ /* 0x000fe400078e0a0b */
[C---:B------:R-:W-:Y:S02]  /*1e9a0*/  IMAD R0, R56.reuse, R12, R0 ;  /* 0x0000000c38007224 */ /* 0x040fe400078e0200 */
[----:B------:R-:W-:Y:S01]  /*1e9b0*/  @!P4 IMAD.MOV R9, RZ, RZ, -R9 ;  /* 0x000000ffff09c224 */ /* 0x000fe200078e0a09 */
[----:B------:R-:W-:Y:S01]  /*1e9c0*/  ISETP.GT.U32.AND P4, PT, R56, R4, PT ;  /* 0x000000043800720c */ /* 0x000fe20003f84070 */
[----:B------:R-:W-:Y:S01]  /*1e9d0*/  @!P0 IMAD.MOV R10, RZ, RZ, -R10 ;  /* 0x000000ffff0a8224 */ /* 0x000fe200078e0a0a */
[----:B------:R-:W-:Y:S01]  /*1e9e0*/  IABS R5, R49 ;  /* 0x0000003100057213 */ /* 0x000fe20000000000 */
[--C-:B------:R-:W-:Y:S01]  /*1e9f0*/  @!P5 IMAD.IADD R7, R7, 0x1, -R56.reuse ;  /* 0x000000010707d824 */ /* 0x100fe200078e0a38 */
[----:B------:R-:W-:Y:S01]  /*1ea00*/  STL [R1+0x34c], R11 ;  /* 0x00034c0b01007387 */ /* 0x000fe20000100800 */
[----:B------:R-:W-:Y:S01]  /*1ea10*/  @!P1 IMAD.IADD R6, R6, 0x1, -R56 ;  /* 0x0000000106069824 */ /* 0x000fe200078e0a38 */
[----:B------:R-:W-:-:S02]  /*1ea20*/  ISETP.GT.U32.AND P1, PT, R56, R0, PT ;  /* 0x000000003800720c */ /* 0x000fc40003f24070 */
[----:B------:R0:W-:Y:S01]  /*1ea30*/  STL [R1+0x204], R10 ;  /* 0x0002040a01007387 */ /* 0x0001e20000100800 */
[C---:B------:R-:W-:Y:S02]  /*1ea40*/  ISETP.GT.U32.AND P3, PT, R56.reuse, R7, PT ;  /* 0x000000073800720c */ /* 0x040fe40003f64070 */
[----:B------:R-:W-:Y:S01]  /*1ea50*/  ISETP.GT.U32.AND P0, PT, R56, R2, PT ;  /* 0x000000023800720c */ /* 0x000fe20003f04070 */
[----:B0-----:R-:W-:Y:S02]  /*1ea60*/  IMAD.MOV.U32 R10, RZ, RZ, R8 ;  /* 0x000000ffff0a7224 */ /* 0x001fe400078e0008 */
[----:B------:R-:W-:-:S04]  /*1ea70*/  IMAD.HI.U32 R8, R15, R5, RZ ;  /* 0x000000050f087227 */ /* 0x000fc800078e00ff */
[----:B------:R-:W-:Y:S02]  /*1ea80*/  IMAD.MOV R8, RZ, RZ, -R8 ;  /* 0x000000ffff087224 */ /* 0x000fe400078e0a08 */
[--C-:B------:R-:W-:Y:S02]  /*1ea90*/  @!P4 IMAD.IADD R4, R4, 0x1, -R56.reuse ;  /* 0x000000010404c824 */ /* 0x100fe400078e0a38 */
[----:B------:R-:W-:Y:S02]  /*1eaa0*/  IMAD R5, R56, R8, R5 ;  /* 0x0000000838057224 */ /* 0x000fe400078e0205 */
[----:B------:R-:W-:Y:S01]  /*1eab0*/  @!P1 IMAD.IADD R0, R0, 0x1, -R56 ;  /* 0x0000000100009824 */ /* 0x000fe200078e0a38 */
[C---:B------:R-:W-:Y:S01]  /*1eac0*/  ISETP.GT.U32.AND P1, PT, R56.reuse, R4, PT ;  /* 0x000000043800720c */ /* 0x040fe20003f24070 */
[----:B------:R-:W-:Y:S01]  /*1ead0*/  @!P6 IMAD.MOV R10, RZ, RZ, -R10 ;  /* 0x000000ffff0ae224 */ /* 0x000fe200078e0a0a */
[----:B------:R-:W-:Y:S01]  /*1eae0*/  ISETP.GE.AND P5, PT, R51, RZ, PT ;  /* 0x000000ff3300720c */ /* 0x000fe20003fa6270 */
[----:B------:R-:W-:Y:S01]  /*1eaf0*/  IMAD.MOV.U32 R11, RZ, RZ, R6 ;  /* 0x000000ffff0b7224 */ /* 0x000fe200078e0006 */
[----:B------:R-:W-:Y:S01]  /*1eb00*/  ISETP.GT.U32.AND P4, PT, R56, R5, PT ;  /* 0x000000053800720c */ /* 0x000fe20003f84070 */
[--C-:B------:R-:W-:Y:S01]  /*1eb10*/  @!P3 IMAD.IADD R7, R7, 0x1, -R56.reuse ;  /* 0x000000010707b824 */ /* 0x100fe200078e0a38 */
[----:B------:R-:W-:Y:S01]  /*1eb20*/  ISETP.GE.AND P6, PT, R50, RZ, PT ;  /* 0x000000ff3200720c */ /* 0x000fe20003fc6270 */
[----:B------:R0:W-:Y:S01]  /*1eb30*/  STL [R1+0x200], R9 ;  /* 0x0002000901007387 */ /* 0x0001e20000100800 */
[----:B------:R-:W-:Y:S01]  /*1eb40*/  ISETP.GE.AND P3, PT, R48, RZ, PT ;  /* 0x000000ff3000720c */ /* 0x000fe20003f66270 */
[----:B------:R-:W-:Y:S01]  /*1eb50*/  @!P2 IMAD.MOV R11, RZ, RZ, -R11 ;  /* 0x000000ffff0ba224 */ /* 0x000fe200078e0a0b */
[----:B------:R-:W-:Y:S01]  /*1eb60*/  ISETP.GT.U32.AND P2, PT, R56, R0, PT ;  /* 0x000000003800720c */ /* 0x000fe20003f44070 */
[----:B------:R-:W-:Y:S01]  /*1eb70*/  @!P0 IMAD.IADD R2, R2, 0x1, -R56 ;  /* 0x0000000102028824 */ /* 0x000fe200078e0a38 */
[----:B------:R1:W-:Y:S01]  /*1eb80*/  STL [R1+0x30c], R10 ;  /* 0x00030c0a01007387 */ /* 0x0003e20000100800 */
[----:B------:R-:W-:Y:S01]  /*1eb90*/  IMAD.MOV.U32 R48, RZ, RZ, R44 ;  /* 0x000000ffff307224 */ /* 0x000fe200078e002c */
[----:B0-----:R-:W-:Y:S01]  /*1eba0*/  IABS R9, R45 ;  /* 0x0000002d00097213 */ /* 0x001fe20000000000 */
[----:B------:R-:W-:Y:S01]  /*1ebb0*/  IMAD.MOV.U32 R44, RZ, RZ, R43 ;  /* 0x000000ffff2c7224 */ /* 0x000fe200078e002b */
[----:B------:R-:W-:Y:S01]  /*1ebc0*/  IABS R8, R47 ;  /* 0x0000002f00087213 */ /* 0x000fe20000000000 */
[----:B------:R-:W-:-:S02]  /*1ebd0*/  IMAD.MOV.U32 R43, RZ, RZ, R42 ;  /* 0x000000ffff2b7224 */ /* 0x000fc400078e002a */
[----:B-1----:R-:W-:Y:S01]  /*1ebe0*/  IMAD.MOV.U32 R10, RZ, RZ, R7 ;  /* 0x000000ffff0a7224 */ /* 0x002fe200078e0007 */
[----:B------:R-:W-:Y:S01]  /*1ebf0*/  ISETP.GE.AND P0, PT, R46, RZ, PT ;  /* 0x000000ff2e00720c */ /* 0x000fe20003f06270 */
[----:B------:R-:W-:Y:S02]  /*1ec00*/  IMAD.MOV.U32 R6, RZ, RZ, R9 ;  /* 0x000000ffff067224 */ /* 0x000fe400078e0009 */
[----:B------:R-:W-:Y:S02]  /*1ec10*/  IMAD.MOV.U32 R42, RZ, RZ, R41 ;  /* 0x000000ffff2a7224 */ /* 0x000fe400078e0029 */
[----:B------:R-:W-:Y:S02]  /*1ec20*/  IMAD.MOV.U32 R41, RZ, RZ, R39 ;  /* 0x000000ffff297224 */ /* 0x000fe400078e0027 */
[----:B------:R-:W-:Y:S02]  /*1ec30*/  IMAD.MOV.U32 R9, RZ, RZ, R2 ;  /* 0x000000ffff097224 */ /* 0x000fe400078e0002 */
[----:B------:R-:W-:-:S02]  /*1ec40*/  IMAD.MOV.U32 R46, RZ, RZ, R44 ;  /* 0x000000ffff2e7224 */ /* 0x000fc400078e002c */
[----:B------:R-:W-:Y:S02]  /*1ec50*/  @!P1 IMAD.IADD R4, R4, 0x1, -R56 ;  /* 0x0000000104049824 */ /* 0x000fe400078e0a38 */
[----:B------:R-:W-:Y:S02]  /*1ec60*/  @!P5 IMAD.MOV R10, RZ, RZ, -R10 ;  /* 0x000000ffff0ad224 */ /* 0x000fe400078e0a0a */
[----:B------:R-:W-:Y:S02]  /*1ec70*/  IMAD.MOV.U32 R44, RZ, RZ, R43 ;  /* 0x000000ffff2c7224 */ /* 0x000fe400078e002b */
[----:B------:R-:W-:Y:S01]  /*1ec80*/  IMAD.HI.U32 R7, R15, R8, RZ ;  /* 0x000000080f077227 */ /* 0x000fe200078e00ff */
[----:B------:R-:W-:Y:S01]  /*1ec90*/  STL [R1+0x328], R11 ;  /* 0x0003280b01007387 */ /* 0x000fe20000100800 */
[----:B------:R-:W-:Y:S02]  /*1eca0*/  ISETP.GE.AND P1, PT, R45, RZ, PT ;  /* 0x000000ff2d00720c */ /* 0x000fe40003f26270 */
[----:B------:R-:W-:-:S02]  /*1ecb0*/  IMAD.MOV.U32 R43, RZ, RZ, R42 ;  /* 0x000000ffff2b7224 */ /* 0x000fc400078e002a */
[----:B------:R-:W-:Y:S02]  /*1ecc0*/  @!P4 IMAD.IADD R5, R5, 0x1, -R56 ;  /* 0x000000010505c824 */ /* 0x000fe400078e0a38 */
[----:B------:R-:W-:Y:S02]  /*1ecd0*/  IMAD.MOV.U32 R42, RZ, RZ, R41 ;  /* 0x000000ffff2a7224 */ /* 0x000fe400078e0029 */
[----:B------:R-:W-:Y:S02]  /*1ece0*/  @!P6 IMAD.MOV R9, RZ, RZ, -R9 ;  /* 0x000000ffff09e224 */ /* 0x000fe400078e0a09 */
[----:B------:R-:W-:Y:S02]  /*1ecf0*/  @!P3 IMAD.MOV R4, RZ, RZ, -R4 ;  /* 0x000000ffff04b224 */ /* 0x000fe400078e0a04 */
[----:B------:R-:W-:Y:S01]  /*1ed00*/  IMAD.MOV.U32 R45, RZ, RZ, R44 ;  /* 0x000000ffff2d7224 */ /* 0x000fe200078e002c */
[----:B------:R-:W-:Y:S01]  /*1ed10*/  ISETP.GT.U32.AND P4, PT, R56, R5, PT ;  /* 0x000000053800720c */ /* 0x000fe20003f84070 */
[----:B------:R-:W-:-:S02]  /*1ed20*/  IMAD.MOV R7, RZ, RZ, -R7 ;  /* 0x000000ffff077224 */ /* 0x000fc400078e0a07 */
[----:B------:R-:W-:Y:S02]  /*1ed30*/  @!P2 IMAD.IADD R0, R0, 0x1, -R56 ;  /* 0x000000010000a824 */ /* 0x000fe400078e0a38 */
[----:B------:R-:W-:Y:S02]  /*1ed40*/  IMAD.MOV.U32 R44, RZ, RZ, R43 ;  /* 0x000000ffff2c7224 */ /* 0x000fe400078e002b */
[----:B------:R-:W-:Y:S01]  /*1ed50*/  IMAD.MOV.U32 R43, RZ, RZ, R42 ;  /* 0x000000ffff2b7224 */ /* 0x000fe200078e002a */
[----:B------:R-:W-:Y:S01]  /*1ed60*/  ISETP.GE.AND P3, PT, R45, RZ, PT ;  /* 0x000000ff2d00720c */ /* 0x000fe20003f66270 */
[----:B------:R-:W-:Y:S02]  /*1ed70*/  IMAD R8, R56, R7, R8 ;  /* 0x0000000738087224 */ /* 0x000fe400078e0208 */
[----:B------:R-:W-:Y:S02]  /*1ed80*/  IMAD.MOV.U32 R7, RZ, RZ, R0 ;  /* 0x000000ffff077224 */ /* 0x000fe400078e0000 */
[----:B------:R-:W-:-:S04]  /*1ed90*/  IMAD.HI.U32 R2, R15, R6, RZ ;  /* 0x000000060f027227 */ /* 0x000fc800078e00ff */
[----:B------:R-:W-:Y:S02]  /*1eda0*/  @!P0 IMAD.MOV R7, RZ, RZ, -R7 ;  /* 0x000000ffff078224 */ /* 0x000fe400078e0a07 */
[----:B------:R-:W-:Y:S01]  /*1edb0*/  IMAD.MOV R2, RZ, RZ, -R2 ;  /* 0x000000ffff027224 */ /* 0x000fe200078e0a02 */
[----:B------:R-:W-:Y:S01]  /*1edc0*/  ISETP.GE.AND P6, PT, R47, RZ, PT ;  /* 0x000000ff2f00720c */ /* 0x000fe20003fc6270 */
[----:B------:R-:W-:Y:S02]  /*1edd0*/  @!P4 IMAD.IADD R5, R5, 0x1, -R56 ;  /* 0x000000010505c824 */ /* 0x000fe400078e0a38 */
[----:B------:R-:W-:Y:S02]  /*1ede0*/  IMAD R6, R56, R2, R6 ;  /* 0x0000000238067224 */ /* 0x000fe400078e0206 */
[----:B--2---:R-:W-:Y:S02]  /*1edf0*/  IMAD.MOV.U32 R39, RZ, RZ, R37 ;  /* 0x000000ffff277224 */ /* 0x004fe400078e0025 */
[----:B------:R-:W-:-:S02]  /*1ee00*/  IMAD.MOV.U32 R37, RZ, RZ, R24 ;  /* 0x000000ffff257224 */ /* 0x000fc400078e0018 */
[----:B------:R-:W-:Y:S01]  /*1ee10*/  IMAD.MOV.U32 R41, RZ, RZ, R39 ;  /* 0x000000ffff297224 */ /* 0x000fe200078e0027 */
[----:B------:R-:W2:Y:S01]  /*1ee20*/  LDL.LU R24, [R1+0x19dc] ;  /* 0x0019dc0001187983 */ /* 0x000ea20000300800 */
[----:B------:R-:W-:Y:S02]  /*1ee30*/  IMAD.MOV.U32 R39, RZ, RZ, R37 ;  /* 0x000000ffff277224 */ /* 0x000fe400078e0025 */
[----:B------:R-:W-:Y:S01]  /*1ee40*/  IMAD.MOV.U32 R37, RZ, RZ, R23 ;  /* 0x000000ffff257224 */ /* 0x000fe200078e0017 */
[----:B------:R-:W-:Y:S01]  /*1ee50*/  STL [R1+0x330], R10 ;  /* 0x0003300a01007387 */ /* 0x000fe20000100800 */
[----:B------:R-:W-:-:S03]  /*1ee60*/  IMAD.MOV.U32 R42, RZ, RZ, R41 ;  /* 0x000000ffff2a7224 */ /* 0x000fc600078e0029 */
[----:B------:R-:W4:Y:S01]  /*1ee70*/  LDL.LU R23, [R1+0x1aa0] ;  /* 0x001aa00001177983 */ /* 0x000f220000300800 */
[----:B------:R-:W-:-:S03]  /*1ee80*/  IMAD.MOV.U32 R41, RZ, RZ, R38 ;  /* 0x000000ffff297224 */ /* 0x000fc600078e0026 */
[----:B------:R-:W-:Y:S01]  /*1ee90*/  STL [R1+0x344], R9 ;  /* 0x0003440901007387 */ /* 0x000fe20000100800 */
[----:B------:R-:W-:-:S03]  /*1eea0*/  IMAD.MOV.U32 R38, RZ, RZ, R36 ;  /* 0x000000ffff267224 */ /* 0x000fc600078e0024 */
[----:B------:R0:W-:Y:S01]  /*1eeb0*/  STL [R1+0x33c], R4 ;  /* 0x00033c0401007387 */ /* 0x0001e20000100800 */
[----:B------:R-:W-:Y:S02]  /*1eec0*/  IMAD.MOV.U32 R36, RZ, RZ, R33 ;  /* 0x000000ffff247224 */ /* 0x000fe400078e0021 */
[----:B------:R-:W-:Y:S02]  /*1eed0*/  IMAD.MOV.U32 R33, RZ, RZ, R32 ;  /* 0x000000ffff217224 */ /* 0x000fe400078e0020 */
[----:B------:R-:W-:Y:S01]  /*1eee0*/  IMAD.MOV.U32 R32, RZ, RZ, R31 ;  /* 0x000000ffff207224 */ /* 0x000fe200078e001f */
[----:B0-----:R-:W-:Y:S01]  /*1eef0*/  IABS R4, R45 ;  /* 0x0000002d00047213 */ /* 0x001fe20000000000 */
[----:B------:R-:W-:Y:S02]  /*1ef00*/  IMAD.MOV.U32 R45, RZ, RZ, R44 ;  /* 0x000000ffff2d7224 */ /* 0x000fe400078e002c */
[----:B------:R-:W-:Y:S02]  /*1ef10*/  IMAD.MOV.U32 R44, RZ, RZ, R43 ;  /* 0x000000ffff2c7224 */ /* 0x000fe400078e002b */
[----:B------:R-:W-:-:S02]  /*1ef20*/  IMAD.MOV.U32 R43, RZ, RZ, R42 ;  /* 0x000000ffff2b7224 */ /* 0x000fc400078e002a */
[----:B------:R-:W-:Y:S02]  /*1ef30*/  IMAD.MOV.U32 R42, RZ, RZ, R41 ;  /* 0x000000ffff2a7224 */ /* 0x000fe400078e0029 */
[----:B------:R-:W-:Y:S02]  /*1ef40*/  IMAD.MOV.U32 R31, RZ, RZ, R29 ;  /* 0x000000ffff1f7224 */ /* 0x000fe400078e001d */
[----:B------:R-:W-:Y:S01]  /*1ef50*/  IMAD.MOV.U32 R41, RZ, RZ, R38 ;  /* 0x000000ffff297224 */ /* 0x000fe200078e0026 */
[----:B------:R-:W2:Y:S01]  /*1ef60*/  LDL.LU R29, [R1+0x1a78] ;  /* 0x001a7800011d7983 */ /* 0x000ea20000300800 */
[----:B------:R-:W-:Y:S02]  /*1ef70*/  IMAD.MOV.U32 R38, RZ, RZ, R36 ;  /* 0x000000ffff267224 */ /* 0x000fe400078e0024 */
[----:B------:R-:W-:Y:S02]  /*1ef80*/  IMAD.MOV.U32 R36, RZ, RZ, R33 ;  /* 0x000000ffff247224 */ /* 0x000fe400078e0021 */
[----:B------:R-:W-:Y:S01]  /*1ef90*/  IMAD.MOV.U32 R33, RZ, RZ, R32 ;  /* 0x000000ffff217224 */ /* 0x000fe200078e0020 */
[----:B------:R-:W-:Y:S01]  /*1efa0*/  STL [R1+0x340], R7 ;  /* 0x0003400701007387 */ /* 0x000fe20000100800 */
[----:B------:R-:W-:Y:S01]  /*1efb0*/  IMAD.MOV.U32 R32, RZ, RZ, R31 ;  /* 0x000000ffff207224 */ /* 0x000fe200078e001f */
[----:B------:R-:W-:Y:S01]  /*1efc0*/  ISETP.GE.AND P4, PT, R45, RZ, PT ;  /* 0x000000ff2d00720c */ /* 0x000fe20003f86270 */
[----:B------:R-:W-:Y:S01]  /*1efd0*/  IMAD.MOV.U32 R31, RZ, RZ, R20 ;  /* 0x000000ffff1f7224 */ /* 0x000fe200078e0014 */
[----:B------:R-:W-:Y:S01]  /*1efe0*/  IABS R2, R45 ;  /* 0x0000002d00027213 */ /* 0x000fe20000000000 */
[----:B------:R-:W-:Y:S01]  /*1eff0*/  IMAD.MOV.U32 R47, RZ, RZ, R44 ;  /* 0x000000ffff2f7224 */ /* 0x000fe200078e002c */
[----:B------:R-:W2:Y:S01]  /*1f000*/  LDL.LU R20, [R1+0x964] ;  /* 0x0009640001147983 */ /* 0x000ea20000300800 */
[----:B------:R-:W-:-:S02]  /*1f010*/  IMAD.MOV.U32 R44, RZ, RZ, R25 ;  /* 0x000000ffff2c7224 */ /* 0x000fc400078e0019 */
[----:B------:R-:W-:Y:S01]  /*1f020*/  IMAD.MOV.U32 R45, RZ, RZ, R43 ;  /* 0x000000ffff2d7224 */ /* 0x000fe200078e002b */
[----:B------:R-:W2:Y:S04]  /*1f030*/  LDL.LU R25, [R1+0x958] ;  /* 0x0009580001197983 */ /* 0x000ea80000300800 */
[----:B------:R-:W2:Y:S01]  /*1f040*/  LDL.LU R43, [R1+0x918] ;  /* 0x00091800012b7983 */ /* 0x000ea20000300800 */
[----:B------:R-:W-:Y:S02]  /*1f050*/  ISETP.GT.U32.AND P0, PT, R56, R6, PT ;  /* 0x000000063800720c */ /* 0x000fe40003f04070 */
[----:B------:R-:W-:Y:S01]  /*1f060*/  ISETP.GE.AND P5, PT, R49, RZ, PT ;  /* 0x000000ff3100720c */ /* 0x000fe20003fa6270 */
[----:B------:R-:W-:Y:S01]  /*1f070*/  IMAD.MOV.U32 R12, RZ, RZ, R5 ;  /* 0x000000ffff0c7224 */ /* 0x000fe200078e0005 */
[----:B------:R-:W-:Y:S01]  /*1f080*/  IABS R0, R46 ;  /* 0x0000002e00007213 */ /* 0x000fe20000000000 */
[----:B------:R-:W3:Y:S08]  /*1f090*/  LDL.LU R58, [R1+0x908] ;  /* 0x00090800013a7983 */ /* 0x000ef00000300800 */
[----:B------:R-:W-:-:S02]  /*1f0a0*/  @!P0 IMAD.IADD R6, R6, 0x1, -R56 ;  /* 0x0000000106068824 */ /* 0x000fc400078e0a38 */
[----:B------:R-:W-:Y:S01]  /*1f0b0*/  @!P5 IMAD.MOV R12, RZ, RZ, -R12 ;  /* 0x000000ffff0cd224 */ /* 0x000fe200078e0a0c */
[----:B------:R-:W-:Y:S02]  /*1f0c0*/  ISETP.GE.AND P5, PT, R46, RZ, PT ;  /* 0x000000ff2e00720c */ /* 0x000fe40003fa6270 */
[----:B------:R-:W-:Y:S01]  /*1f0d0*/  ISETP.GT.U32.AND P0, PT, R56, R6, PT ;  /* 0x000000063800720c */ /* 0x000fe20003f04070 */
[----:B------:R-:W-:Y:S01]  /*1f0e0*/  IMAD.MOV.U32 R46, RZ, RZ, R44 ;  /* 0x000000ffff2e7224 */ /* 0x000fe200078e002c */
[----:B------:R0:W-:Y:S04]  /*1f0f0*/  STL [R1+0x334], R12 ;  /* 0x0003340c01007387 */ /* 0x0001e80000100800 */
[----:B0-----:R-:W-:-:S07]  /*1f100*/  IABS R12, R46 ;  /* 0x0000002e000c7213 */ /* 0x001fce0000000000 */
[----:B------:R-:W-:Y:S01]  /*1f110*/  @!P0 IMAD.IADD R6, R6, 0x1, -R56 ;  /* 0x0000000106068824 */ /* 0x000fe200078e0a38 */
[----:B------:R-:W-:Y:S02]  /*1f120*/  ISETP.GE.AND P0, PT, R46, RZ, PT ;  /* 0x000000ff2e00720c */ /* 0x000fe40003f06270 */
[----:B------:R-:W-:Y:S01]  /*1f130*/  ISETP.GT.U32.AND P2, PT, R56, R8, PT ;  /* 0x000000083800720c */ /* 0x000fe20003f44070 */
[----:B------:R-:W-:-:S12]  /*1f140*/  IMAD.HI.U32 R11, R15, R4, RZ ;  /* 0x000000040f0b7227 */ /* 0x000fd800078e00ff */
[----:B------:R-:W-:-:S05]  /*1f150*/  @!P2 IMAD.IADD R8, R8, 0x1, -R56 ;  /* 0x000000010808a824 */ /* 0x000fca00078e0a38 */
[----:B------:R-:W-:Y:S01]  /*1f160*/  ISETP.GT.U32.AND P2, PT, R56, R8, PT ;  /* 0x000000083800720c */ /* 0x000fe20003f44070 */
[----:B------:R-:W-:-:S04]  /*1f170*/  IMAD.MOV R11, RZ, RZ, -R11 ;  /* 0x000000ffff0b7224 */ /* 0x000fc800078e0a0b */
[----:B------:R-:W-:Y:S02]  /*1f180*/  IMAD R4, R56, R11, R4 ;  /* 0x0000000b38047224 */ /* 0x000fe400078e0204 */
[----:B--2---:R-:W-:Y:S02]  /*1f190*/  IMAD.MOV.U32 R44, RZ, RZ, R43 ;  /* 0x000000ffff2c7224 */ /* 0x004fe400078e002b */
        /* <DEDUP_REMOVED lines=8> */
[----:B------:R-:W-:Y:S02]  /*1f220*/  IMAD.MOV.U32 R40, RZ, RZ, R39 ;  /* 0x000000ffff287224 */ /* 0x000fe400078e0027 */
[----:B------:R-:W2:Y:S04]  /*1f230*/  LDL.LU R39, [R1+0x92c] ;  /* 0x00092c0001277983 */ /* 0x000ea80000300800 */
[----:B------:R-:W2:Y:S01]  /*1f240*/  LDL.LU R46, [R1+0x910] ;  /* 0x00091000012e7983 */ /* 0x000ea20000300800 */
[----:B------:R-:W-:Y:S01]  /*1f250*/  @!P2 IMAD.IADD R8, R8, 0x1, -R56 ;  /* 0x000000010808a824 */ /* 0x000fe200078e0a38 */
[----:B------:R-:W-:Y:S01]  /*1f260*/  ISETP.GT.U32.AND P2, PT, R56, R4, PT ;  /* 0x000000043800720c */ /* 0x000fe20003f44070 */
[----:B------:R-:W-:Y:S01]  /*1f270*/  IMAD.HI.U32 R5, R15, R0, RZ ;  /* 0x000000000f057227 */ /* 0x000fe200078e00ff */
[----:B------:R-:W-:Y:S01]  /*1f280*/  IABS R10, R48 ;  /* 0x00000030000a7213 */ /* 0x000fe20000000000 */
[----:B------:R-:W3:Y:S02]  /*1f290*/  LDL.LU R51, [R1+0x914] ;  /* 0x0009140001337983 */ /* 0x000ee40000300800 */
[----:B------:R-:W-:-:S08]  /*1f2a0*/  @!P6 IMAD.MOV R8, RZ, RZ, -R8 ;  /* 0x000000ffff08e224 */ /* 0x000fd000078e0a08 */
[----:B------:R-:W-:-:S05]  /*1f2b0*/  @!P2 IMAD.IADD R4, R4, 0x1, -R56 ;  /* 0x000000010404a824 */ /* 0x000fca00078e0a38 */
[----:B------:R-:W-:Y:S01]  /*1f2c0*/  ISETP.GT.U32.AND P6, PT, R56, R4, PT ;  /* 0x000000043800720c */ /* 0x000fe20003fc4070 */
[----:B------:R-:W-:Y:S02]  /*1f2d0*/  IMAD.MOV R5, RZ, RZ, -R5 ;  /* 0x000000ffff057224 */ /* 0x000fe400078e0a05 */
[----:B------:R-:W-:-:S04]  /*1f2e0*/  IMAD.HI.U32 R9, R15, R2, RZ ;  /* 0x000000020f097227 */ /* 0x000fc800078e00ff */
[----:B------:R-:W-:Y:S02]  /*1f2f0*/  IMAD R0, R56, R5, R0 ;  /* 0x0000000538007224 */ /* 0x000fe400078e0200 */
[----:B------:R-:W-:-:S04]  /*1f300*/  IMAD.MOV R9, RZ, RZ, -R9 ;  /* 0x000000ffff097224 */ /* 0x000fc800078e0a09 */
[----:B------:R-:W-:Y:S01]  /*1f310*/  @!P6 IMAD.IADD R4, R4, 0x1, -R56 ;  /* 0x000000010404e824 */ /* 0x000fe200078e0a38 */
[C---:B------:R-:W-:Y:S01]  /*1f320*/  ISETP.GT.U32.AND P6, PT, R56.reuse, R0, PT ;  /* 0x000000003800720c */ /* 0x040fe20003fc4070 */
[----:B------:R-:W-:-:S05]  /*1f330*/  IMAD R2, R56, R9, R2 ;  /* 0x0000000938027224 */ /* 0x000fca00078e0202 */
[----:B------:R-:W-:Y:S01]  /*1f340*/  ISETP.GT.U32.AND P2, PT, R56, R2, PT ;  /* 0x000000023800720c */ /* 0x000fe20003f44070 */
[----:B------:R-:W-:Y:S01]  /*1f350*/  IMAD.HI.U32 R7, R15, R10, RZ ;  /* 0x0000000a0f077227 */ /* 0x000fe200078e00ff */
[----:B------:R-:W-:-:S05]  /*1f360*/  IABS R5, R47 ;  /* 0x0000002f00057213 */ /* 0x000fca0000000000 */
[----:B------:R-:W-:Y:S02]  /*1f370*/  @!P6 IMAD.IADD R0, R0, 0x1, -R56 ;  /* 0x000000010000e824 */ /* 0x000fe400078e0a38 */
[----:B------:R-:W-:Y:S02]  /*1f380*/  IMAD.MOV.U32 R14, RZ, RZ, R6 ;  /* 0x000000ffff0e7224 */ /* 0x000fe400078e0006 */
[----:B------:R-:W-:Y:S01]  /*1f390*/  IMAD.MOV R7, RZ, RZ, -R7 ;  /* 0x000000ffff077224 */ /* 0x000fe200078e0a07 */
[----:B------:R-:W-:Y:S01]  /*1f3a0*/  ISETP.GT.U32.AND P6, PT, R56, R0, PT ;  /* 0x000000003800720c */ /* 0x000fe20003fc4070 */
[----:B------:R-:W-:-:S04]  /*1f3b0*/  IMAD.HI.U32 R6, R15, R5, RZ ;  /* 0x000000050f067227 */ /* 0x000fc800078e00ff */
[----:B------:R-:W-:Y:S01]  /*1f3c0*/  @!P2 IMAD.IADD R2, R2, 0x1, -R56 ;  /* 0x000000010202a824 */ /* 0x000fe200078e0a38 */
[----:B------:R-:W-:Y:S01]  /*1f3d0*/  IABS R9, R45 ;  /* 0x0000002d00097213 */ /* 0x000fe20000000000 */
[C---:B------:R-:W-:Y:S02]  /*1f3e0*/  IMAD R10, R56.reuse, R7, R10 ;  /* 0x00000007380a7224 */ /* 0x040fe400078e020a */
[----:B------:R-:W-:Y:S01]  /*1f3f0*/  IMAD.MOV R6, RZ, RZ, -R6 ;  /* 0x000000ffff067224 */ /* 0x000fe200078e0a06 */
[C---:B------:R-:W-:Y:S01]  /*1f400*/  ISETP.GT.U32.AND P2, PT, R56.reuse, R2, PT ;  /* 0x000000023800720c */ /* 0x040fe20003f44070 */
[----:B------:R-:W-:Y:S01]  /*1f410*/  @!P1 IMAD.MOV R14, RZ, RZ, -R14 ;  /* 0x000000ffff0e9224 */ /* 0x000fe200078e0a0e */
[C---:B------:R-:W-:Y:S01]  /*1f420*/  ISETP.GT.U32.AND P1, PT, R56.reuse, R10, PT ;  /* 0x0000000a3800720c */ /* 0x040fe20003f24070 */
[----:B------:R-:W-:Y:S02]  /*1f430*/  IMAD R5, R56, R6, R5 ;  /* 0x0000000638057224 */ /* 0x000fe400078e0205 */
[----:B------:R-:W-:-:S04]  /*1f440*/  IMAD.HI.U32 R11, R15, R9, RZ ;  /* 0x000000090f0b7227 */ /* 0x000fc800078e00ff */
[----:B------:R-:W-:Y:S01]  /*1f450*/  @!P6 IMAD.IADD R0, R0, 0x1, -R56 ;  /* 0x000000010000e824 */ /* 0x000fe200078e0a38 */
[----:B------:R-:W-:Y:S01]  /*1f460*/  ISETP.GT.U32.AND P6, PT, R56, R5, PT ;  /* 0x000000053800720c */ /* 0x000fe20003fc4070 */
[----:B------:R-:W-:-:S04]  /*1f470*/  IMAD.HI.U32 R13, R15, R12, RZ ;  /* 0x0000000c0f0d7227 */ /* 0x000fc800078e00ff */
[----:B------:R-:W-:Y:S02]  /*1f480*/  IMAD.MOV R11, RZ, RZ, -R11 ;  /* 0x000000ffff0b7224 */ /* 0x000fe400078e0a0b */
[----:B------:R-:W-:Y:S02]  /*1f490*/  IMAD.MOV R13, RZ, RZ, -R13 ;  /* 0x000000ffff0d7224 */ /* 0x000fe400078e0a0d */
[----:B------:R-:W-:Y:S02]  /*1f4a0*/  IMAD R9, R56, R11, R9 ;  /* 0x0000000b38097224 */ /* 0x000fe400078e0209 */
[----:B------:R-:W-:Y:S01]  /*1f4b0*/  @!P2 IMAD.IADD R2, R2, 0x1, -R56 ;  /* 0x000000010202a824 */ /* 0x000fe200078e0a38 */
[----:B------:R-:W-:Y:S01]  /*1f4c0*/  STL [R1+0x320], R8 ;  /* 0x0003200801007387 */ /* 0x000fe20000100800 */
[----:B------:R-:W-:Y:S02]  /*1f4d0*/  IMAD R12, R56, R13, R12 ;  /* 0x0000000d380c7224 */ /* 0x000fe400078e020c */
[----:B------:R-:W-:Y:S01]  /*1f4e0*/  @!P1 IMAD.IADD R10, R10, 0x1, -R56 ;  /* 0x000000010a0a9824 */ /* 0x000fe200078e0a38 */
[----:B------:R0:W-:Y:S01]  /*1f4f0*/  STL [R1+0x31c], R14 ;  /* 0x00031c0e01007387 */ /* 0x0001e20000100800 */
[----:B------:R-:W-:Y:S01]  /*1f500*/  IMAD.MOV.U32 R49, RZ, RZ, R43 ;  /* 0x000000ffff317224 */ /* 0x000fe200078e002b */
[----:B------:R-:W-:Y:S01]  /*1f510*/  ISETP.GE.AND P1, PT, R48, RZ, PT ;  /* 0x000000ff3000720c */ /* 0x000fe20003f26270 */
[----:B------:R-:W-:-:S02]  /*1f520*/  @!P3 IMAD.MOV R4, RZ, RZ, -R4 ;  /* 0x000000ffff04b224 */ /* 0x000fc400078e0a04 */
[----:B------:R-:W-:Y:S02]  /*1f530*/  IMAD.MOV.U32 R43, RZ, RZ, R33 ;  /* 0x000000ffff2b7224 */ /* 0x000fe400078e0021 */
[----:B------:R-:W-:Y:S02]  /*1f540*/  IMAD.MOV.U32 R48, RZ, RZ, R44 ;  /* 0x000000ffff307224 */ /* 0x000fe400078e002c */
[----:B0-----:R-:W-:Y:S02]  /*1f550*/  IMAD.MOV.U32 R14, RZ, RZ, R2 ;  /* 0x000000ffff0e7224 */ /* 0x001fe400078e0002 */
[----:B------:R-:W-:Y:S01]  /*1f560*/  IMAD.MOV.U32 R33, RZ, RZ, R32 ;  /* 0x000000ffff217224 */ /* 0x000fe200078e0020 */
[----:B------:R-:W-:Y:S01]  /*1f570*/  ISETP.GT.U32.AND P2, PT, R56, R12, PT ;  /* 0x0000000c3800720c */ /* 0x000fe20003f44070 */
[----:B------:R-:W-:Y:S02]  /*1f580*/  IMAD.MOV.U32 R44, RZ, RZ, R42 ;  /* 0x000000ffff2c7224 */ /* 0x000fe400078e002a */
[----:B------:R-:W-:-:S02]  /*1f590*/  IMAD.MOV.U32 R32, RZ, RZ, R31 ;  /* 0x000000ffff207224 */ /* 0x000fc400078e001f */
[----:B------:R-:W-:Y:S02]  /*1f5a0*/  IMAD.MOV.U32 R31, RZ, RZ, R25 ;  /* 0x000000ffff1f7224 */ /* 0x000fe400078e0019 */
[----:B------:R-:W-:Y:S02]  /*1f5b0*/  @!P4 IMAD.MOV R14, RZ, RZ, -R14 ;  /* 0x000000ffff0ec224 */ /* 0x000fe400078e0a0e */
[----:B------:R-:W-:Y:S01]  /*1f5c0*/  @!P6 IMAD.IADD R5, R5, 0x1, -R56 ;  /* 0x000000010505e824 */ /* 0x000fe200078e0a38 */
[----:B------:R-:W-:Y:S01]  /*1f5d0*/  STL [R1+0x304], R4 ;  /* 0x0003040401007387 */ /* 0x000fe20000100800 */
[----:B-----5:R-:W-:Y:S02]  /*1f5e0*/  IMAD.MOV.U32 R25, RZ, RZ, R26 ;  /* 0x000000ffff197224 */ /* 0x020fe400078e001a */
[----:B------:R-:W-:Y:S02]  /*1f5f0*/  IMAD.MOV.U32 R26, RZ, RZ, R54 ;  /* 0x000000ffff1a7224 */ /* 0x000fe400078e0036 */
[----:B------:R-:W-:Y:S01]  /*1f600*/  IMAD.MOV.U32 R54, RZ, RZ, R57 ;  /* 0x000000ffff367224 */ /* 0x000fe200078e0039 */
[----:B------:R-:W-:Y:S01]  /*1f610*/  ISETP.GT.U32.AND P6, PT, R56, R5, PT ;  /* 0x000000053800720c */ /* 0x000fe20003fc4070 */
[----:B------:R-:W-:Y:S01]  /*1f620*/  @!P2 IMAD.IADD R12, R12, 0x1, -R56 ;  /* 0x000000010c0ca824 */ /* 0x000fe200078e0a38 */
[----:B------:R-:W-:Y:S01]  /*1f630*/  ISETP.GE.AND P2, PT, R45, RZ, PT ;  /* 0x000000ff2d00720c */ /* 0x000fe20003f46270 */
[----:B------:R-:W-:-:S02]  /*1f640*/  IMAD.MOV.U32 R45, RZ, RZ, R44 ;  /* 0x000000ffff2d7224 */ /* 0x000fc400078e002c */
[----:B------:R-:W-:-:S08]  /*1f650*/  IMAD.MOV.U32 R44, RZ, RZ, R43 ;  /* 0x000000ffff2c7224 */ /* 0x000fd000078e002b */
[----:B------:R-:W-:Y:S01]  /*1f660*/  @!P6 IMAD.IADD R5, R5, 0x1, -R56 ;  /* 0x000000010505e824 */ /* 0x000fe200078e0a38 */
[----:B------:R-:W-:Y:S01]  /*1f670*/  ISETP.GE.AND P6, PT, R47, RZ, PT ;  /* 0x000000ff2f00720c */ /* 0x000fe20003fc6270 */
[----:B------:R-:W-:Y:S01]  /*1f680*/  IMAD.MOV.U32 R47, RZ, RZ, R44 ;  /* 0x000000ffff2f7224 */ /* 0x000fe200078e002c */
[----:B--2---:R-:W-:Y:S01]  /*1f690*/  IABS R11, R46 ;  /* 0x0000002e000b7213 */ /* 0x004fe20000000000 */
[----:B------:R-:W-:-:S04]  /*1f6a0*/  IMAD.MOV.U32 R42, RZ, RZ, R39 ;  /* 0x000000ffff2a7224 */ /* 0x000fc800078e0027 */
[----:B------:R-:W-:-:S04]  /*1f6b0*/  IMAD.HI.U32 R13, R15, R11, RZ ;  /* 0x0000000b0f0d7227 */ /* 0x000fc800078e00ff */
[----:B------:R-:W-:Y:S02]  /*1f6c0*/  IMAD.MOV.U32 R39, RZ, RZ, R36 ;  /* 0x000000ffff277224 */ /* 0x000fe400078e0024 */
[----:B------:R-:W-:Y:S02]  /*1f6d0*/  IMAD.MOV.U32 R36, RZ, RZ, R30 ;  /* 0x000000ffff247224 */ /* 0x000fe400078e001e */
[----:B------:R-:W-:Y:S01]  /*1f6e0*/  IMAD.MOV R13, RZ, RZ, -R13 ;  /* 0x000000ffff0d7224 */ /* 0x000fe200078e0a0d */
[----:B------:R-:W2:Y:S04]  /*1f6f0*/  LDL.LU R30, [R1+0x19a8] ;  /* 0x0019a800011e7983 */ /* 0x000ea80000300800 */
[----:B------:R-:W5:Y:S01]  /*1f700*/  LDL.LU R57, [R1+0x1ae0] ;  /* 0x001ae00001397983 */ /* 0x000f620000300800 */
[----:B------:R-:W-:-:S03]  /*1f710*/  IMAD R11, R56, R13, R11 ;  /* 0x0000000d380b7224 */ /* 0x000fc600078e020b */
[----:B------:R0:W-:Y:S02]  /*1f720*/  STL [R1+0x308], R14 ;  /* 0x0003080e01007387 */ /* 0x0001e40000100800 */
[----:B0-----:R-:W-:-:S04]  /*1f730*/  IMAD.MOV.U32 R14, RZ, RZ, R0 ;  /* 0x000000ffff0e7224 */ /* 0x001fc800078e0000 */
[----:B------:R-:W-:Y:S01]  /*1f740*/  @!P5 IMAD.MOV R14, RZ, RZ, -R14 ;  /* 0x000000ffff0ed224 */ /* 0x000fe200078e0a0e */
[----:B------:R-:W-:Y:S01]  /*1f750*/  ISETP.GT.U32.AND P5, PT, R56, R11, PT ;  /* 0x0000000b3800720c */ /* 0x000fe20003fa4070 */
[----:B------:R-:W-:Y:S02]  /*1f760*/  IMAD.MOV.U32 R43, RZ, RZ, R42 ;  /* 0x000000ffff2b7224 */ /* 0x000fe400078e002a */
[----:B------:R-:W-:Y:S02]  /*1f770*/  IMAD.MOV.U32 R42, RZ, RZ, R37 ;  /* 0x000000ffff2a7224 */ /* 0x000fe400078e0025 */
[----:B------:R-:W-:Y:S02]  /*1f780*/  IMAD.MOV.U32 R44, RZ, RZ, R43 ;  /* 0x000000ffff2c7224 */ /* 0x000fe400078e002b */
[----:B------:R-:W-:Y:S01]  /*1f790*/  IMAD.MOV.U32 R43, RZ, RZ, R42 ;  /* 0x000000ffff2b7224 */ /* 0x000fe200078e002a */
[----:B------:R-:W-:Y:S01]  /*1f7a0*/  STL [R1+0x300], R14 ;  /* 0x0003000e01007387 */ /* 0x000fe20000100800 */
[----:B------:R-:W-:-:S02]  /*1f7b0*/  IMAD.MOV.U32 R42, RZ, RZ, R41 ;  /* 0x000000ffff2a7224 */ /* 0x000fc400078e0029 */
[----:B------:R-:W-:Y:S02]  /*1f7c0*/  IMAD.MOV.U32 R37, RZ, RZ, R52 ;  /* 0x000000ffff257224 */ /* 0x000fe400078e0034 */
[----:B------:R-:W-:Y:S01]  /*1f7d0*/  IMAD.MOV.U32 R41, RZ, RZ, R33 ;  /* 0x000000ffff297224 */ /* 0x000fe200078e0021 */
[----:B------:R-:W2:Y:S01]  /*1f7e0*/  LDL.LU R52, [R1+0x1ad8] ;  /* 0x001ad80001347983 */ /* 0x000ea20000300800 */
[----:B------:R-:W-:Y:S01]  /*1f7f0*/  @!P5 IMAD.IADD R11, R11, 0x1, -R56 ;  /* 0x000000010b0bd824 */ /* 0x000fe200078e0a38 */
[----:B------:R-:W-:Y:S01]  /*1f800*/  ISETP.GE.AND P5, PT, R46, RZ, PT ;  /* 0x000000ff2e00720c */ /* 0x000fe20003fa6270 */
[----:B------:R-:W-:Y:S02]  /*1f810*/  IMAD.MOV.U32 R33, RZ, RZ, R20 ;  /* 0x000000ffff217224 */ /* 0x000fe400078e0014 */
[----:B------:R-:W2:Y:S01]  /*1f820*/  LDL.LU R20, [R1+0x1998] ;  /* 0x0019980001147983 */ /* 0x000ea20000300800 */
[----:B------:R-:W-:-:S03]  /*1f830*/  IMAD.MOV.U32 R46, RZ, RZ, R44 ;  /* 0x000000ffff2e7224 */ /* 0x000fc600078e002c */
[----:B------:R-:W2:Y:S01]  /*1f840*/  LDL.LU R44, [R1+0x938] ;  /* 0x00093800012c7983 */ /* 0x000ea20000300800 */
[----:B---3--:R-:W-:Y:S02]  /*1f850*/  IABS R7, R58 ;  /* 0x0000003a00077213 */ /* 0x008fe40000000000 */
[----:B------:R-:W-:-:S03]  /*1f860*/  ISETP.GT.U32.AND P3, PT, R56, R10, PT ;  /* 0x0000000a3800720c */ /* 0x000fc60003f64070 */
[----:B------:R-:W-:-:S04]  /*1f870*/  IMAD.HI.U32 R8, R15, R7, RZ ;  /* 0x000000070f087227 */ /* 0x000fc800078e00ff */
[----:B------:R-:W-:-:S04]  /*1f880*/  IMAD.MOV R8, RZ, RZ, -R8 ;  /* 0x000000ffff087224 */ /* 0x000fc800078e0a08 */
[----:B------:R-:W-:Y:S02]  /*1f890*/  IMAD R7, R56, R8, R7 ;  /* 0x0000000838077224 */ /* 0x000fe400078e0207 */
[----:B------:R-:W-:-:S03]  /*1f8a0*/  @!P3 IMAD.IADD R10, R10, 0x1, -R56 ;  /* 0x000000010a0ab824 */ /* 0x000fc600078e0a38 */
[C---:B------:R-:W-:Y:S02]  /*1f8b0*/  ISETP.GT.U32.AND P3, PT, R56.reuse, R7, PT ;  /* 0x000000073800720c */ /* 0x040fe40003f64070 */
[----:B------:R-:W-:Y:S02]  /*1f8c0*/  ISETP.GT.U32.AND P4, PT, R56, R9, PT ;  /* 0x000000093800720c */ /* 0x000fe40003f84070 */
[----:B------:R-:W-:Y:S01]  /*1f8d0*/  IABS R8, R50 ;  /* 0x0000003200087213 */ /* 0x000fe20000000000 */
[----:B------:R-:W-:-:S08]  /*1f8e0*/  @!P1 IMAD.MOV R10, RZ, RZ, -R10 ;  /* 0x000000ffff0a9224 */ /* 0x000fd000078e0a0a */
[--C-:B------:R-:W-:Y:S02]  /*1f8f0*/  @!P3 IMAD.IADD R7, R7, 0x1, -R56.reuse ;  /* 0x000000010707b824 */ /* 0x100fe400078e0a38 */
[----:B------:R-:W-:Y:S02]  /*1f900*/  @!P4 IMAD.IADD R9, R9, 0x1, -R56 ;  /* 0x000000010909c824 */ /* 0x000fe400078e0a38 */
[----:B------:R-:W-:Y:S01]  /*1f910*/  IMAD.HI.U32 R2, R15, R8, RZ ;  /* 0x000000080f027227 */ /* 0x000fe200078e00ff */
[C---:B------:R-:W-:Y:S02]  /*1f920*/  ISETP.GT.U32.AND P1, PT, R56.reuse, R7, PT ;  /* 0x000000073800720c */ /* 0x040fe40003f24070 */
[C---:B------:R-:W-:Y:S01]  /*1f930*/  ISETP.GT.U32.AND P3, PT, R56.reuse, R9, PT ;  /* 0x000000093800720c */ /* 0x040fe20003f64070 */
[----:B------:R-:W-:Y:S01]  /*1f940*/  IMAD.MOV R2, RZ, RZ, -R2 ;  /* 0x000000ffff027224 */ /* 0x000fe200078e0a02 */
[----:B------:R-:W-:-:S03]  /*1f950*/  ISETP.GT.U32.AND P4, PT, R56, R12, PT ;  /* 0x0000000c3800720c */ /* 0x000fc60003f84070 */
[----:B------:R-:W-:Y:S01]  /*1f960*/  IMAD R8, R56, R2, R8 ;  /* 0x0000000238087224 */ /* 0x000fe200078e0208 */
[----:B------:R-:W-:-:S05]  /*1f970*/  IABS R0, R49 ;  /* 0x0000003100007213 */ /* 0x000fca0000000000 */
[--C-:B------:R-:W-:Y:S01]  /*1f980*/  @!P1 IMAD.IADD R7, R7, 0x1, -R56.reuse ;  /* 0x0000000107079824 */ /* 0x100fe200078e0a38 */
[----:B------:R-:W-:Y:S01]  /*1f990*/  ISETP.GT.U32.AND P1, PT, R56, R8, PT ;  /* 0x000000083800720c */ /* 0x000fe20003f24070 */
[----:B------:R-:W-:Y:S01]  /*1f9a0*/  @!P3 IMAD.IADD R9, R9, 0x1, -R56 ;  /* 0x000000010909b824 */ /* 0x000fe200078e0a38 */
[----:B------:R-:W-:Y:S01]  /*1f9b0*/  ISETP.GE.AND P3, PT, R58, RZ, PT ;  /* 0x000000ff3a00720c */ /* 0x000fe20003f66270 */
[----:B------:R-:W-:-:S04]  /*1f9c0*/  IMAD.HI.U32 R13, R15, R0, RZ ;  /* 0x000000000f0d7227 */ /* 0x000fc800078e00ff */
[----:B------:R-:W-:Y:S02]  /*1f9d0*/  @!P4 IMAD.IADD R12, R12, 0x1, -R56 ;  /* 0x000000010c0cc824 */ /* 0x000fe400078e0a38 */
[----:B------:R-:W-:Y:S02]  /*1f9e0*/  IMAD.MOV R13, RZ, RZ, -R13 ;  /* 0x000000ffff0d7224 */ /* 0x000fe400078e0a0d */
[----:B------:R-:W-:Y:S01]  /*1f9f0*/  @!P0 IMAD.MOV R12, RZ, RZ, -R12 ;  /* 0x000000ffff0c8224 */ /* 0x000fe200078e0a0c */
[----:B------:R-:W-:Y:S01]  /*1fa00*/  ISETP.GT.U32.AND P0, PT, R56, R11, PT ;  /* 0x0000000b3800720c */ /* 0x000fe20003f04070 */
[----:B------:R-:W-:Y:S02]  /*1fa10*/  @!P1 IMAD.IADD R8, R8, 0x1, -R56 ;  /* 0x0000000108089824 */ /* 0x000fe400078e0a38 */
[C---:B------:R-:W-:Y:S01]  /*1fa20*/  IMAD R0, R56.reuse, R13, R0 ;  /* 0x0000000d38007224 */ /* 0x040fe200078e0200 */
[----:B------:R-:W-:Y:S01]  /*1fa30*/  IABS R6, R51 ;  /* 0x0000003300067213 */ /* 0x000fe20000000000 */
[----:B------:R-:W-:Y:S01]  /*1fa40*/  @!P2 IMAD.MOV R9, RZ, RZ, -R9 ;  /* 0x000000ffff09a224 */ /* 0x000fe200078e0a09 */
[C---:B------:R-:W-:Y:S01]  /*1fa50*/  ISETP.GT.U32.AND P2, PT, R56.reuse, R8, PT ;  /* 0x000000083800720c */ /* 0x040fe20003f44070 */
[----:B------:R-:W-:Y:S01]  /*1fa60*/  @!P3 IMAD.MOV R7, RZ, RZ, -R7 ;  /* 0x000000ffff07b224 */ /* 0x000fe200078e0a07 */
[----:B------:R-:W-:Y:S01]  /*1fa70*/  ISETP.GT.U32.AND P3, PT, R56, R0, PT ;  /* 0x000000003800720c */ /* 0x000fe20003f64070 */
[----:B------:R-:W-:-:S04]  /*1fa80*/  IMAD.HI.U32 R4, R15, R6, RZ ;  /* 0x000000060f047227 */ /* 0x000fc800078e00ff */
[----:B------:R-:W-:Y:S02]  /*1fa90*/  IMAD.MOV R4, RZ, RZ, -R4 ;  /* 0x000000ffff047224 */ /* 0x000fe400078e0a04 */
[----:B------:R-:W-:Y:S01]  /*1faa0*/  @!P0 IMAD.IADD R11, R11, 0x1, -R56 ;  /* 0x000000010b0b8824 */ /* 0x000fe200078e0a38 */
[----:B------:R-:W-:Y:S01]  /*1fab0*/  STL [R1+0x1fc], R12 ;  /* 0x0001fc0c01007387 */ /* 0x000fe20000100800 */
[----:B------:R-:W-:Y:S02]  /*1fac0*/  @!P6 IMAD.MOV R5, RZ, RZ, -R5 ;  /* 0x000000ffff05e224 */ /* 0x000fe400078e0a05 */
[----:B------:R-:W-:Y:S01]  /*1fad0*/  IMAD R6, R56, R4, R6 ;  /* 0x0000000438067224 */ /* 0x000fe200078e0206 */
[----:B------:R-:W-:Y:S01]  /*1fae0*/  IABS R4, R48 ;  /* 0x0000003000047213 */ /* 0x000fe20000000000 */
[--C-:B------:R-:W-:Y:S01]  /*1faf0*/  @!P2 IMAD.IADD R8, R8, 0x1, -R56.reuse ;  /* 0x000000010808a824 */ /* 0x100fe200078e0a38 */
[----:B------:R0:W-:Y:S01]  /*1fb00*/  STL [R1+0x2d8], R9 ;  /* 0x0002d80901007387 */ /* 0x0001e20000100800 */
[----:B------:R-:W-:Y:S01]  /*1fb10*/  @!P5 IMAD.MOV R11, RZ, RZ, -R11 ;  /* 0x000000ffff0bd224 */ /* 0x000fe200078e0a0b */
[----:B------:R-:W-:Y:S01]  /*1fb20*/  ISETP.GE.AND P2, PT, R48, RZ, PT ;  /* 0x000000ff3000720c */ /* 0x000fe20003f46270 */
[----:B------:R-:W-:Y:S01]  /*1fb30*/  @!P3 IMAD.IADD R0, R0, 0x1, -R56 ;  /* 0x000000010000b824 */ /* 0x000fe200078e0a38 */
[----:B------:R-:W-:Y:S01]  /*1fb40*/  ISETP.GE.AND P3, PT, R45, RZ, PT ;  /* 0x000000ff2d00720c */ /* 0x000fe20003f66270 */
[----:B------:R-:W-:Y:S01]  /*1fb50*/  IMAD.MOV.U32 R48, RZ, RZ, R43 ;  /* 0x000000ffff307224 */ /* 0x000fe200078e002b */
[----:B------:R-:W-:Y:S01]  /*1fb60*/  STL [R1+0x2dc], R7 ;  /* 0x0002dc0701007387 */ /* 0x000fe20000100800 */
[----:B------:R-:W-:Y:S01]  /*1fb70*/  IMAD.MOV.U32 R43, RZ, RZ, R41 ;  /* 0x000000ffff2b7224 */ /* 0x000fe200078e0029 */
[----:B0-----:R-:W-:-:S02]  /*1fb80*/  IABS R9, R45 ;  /* 0x0000002d00097213 */ /* 0x001fc40000000000 */
[----:B------:R-:W-:Y:S01]  /*1fb90*/  STL [R1+0x2f8], R5 ;  /* 0x0002f80501007387 */ /* 0x000fe20000100800 */
[----:B------:R-:W-:Y:S02]  /*1fba0*/  IMAD.MOV.U32 R41, RZ, RZ, R39 ;  /* 0x000000ffff297224 */ /* 0x000fe400078e0027 */
[----:B------:R-:W-:Y:S01]  /*1fbb0*/  IMAD.MOV.U32 R39, RZ, RZ, R33 ;  /* 0x000000ffff277224 */ /* 0x000fe200078e0021 */
[----:B------:R0:W-:Y:S04]  /*1fbc0*/  STL [R1+0x2e0], R11 ;  /* 0x0002e00b01007387 */ /* 0x0001e80000100800 */
[----:B------:R-:W3:Y:S01]  /*1fbd0*/  LDL.LU R33, [R1+0x19b8] ;  /* 0x0019b80001217983 */ /* 0x000ee20000300800 */
[----:B--2---:R-:W-:Y:S02]  /*1fbe0*/  IMAD.MOV.U32 R45, RZ, RZ, R44 ;  /* 0x000000ffff2d7224 */ /* 0x004fe400078e002c */
[----:B------:R-:W-:-:S02]  /*1fbf0*/  IMAD.MOV.U32 R44, RZ, RZ, R42 ;  /* 0x000000ffff2c7224 */ /* 0x000fc400078e002a */
[----:B------:R-:W-:Y:S02]  /*1fc00*/  IMAD.MOV.U32 R42, RZ, RZ, R40 ;  /* 0x000000ffff2a7224 */ /* 0x000fe400078e0028 */
[----:B------:R-:W-:Y:S02]  /*1fc10*/  IMAD.MOV.U32 R40, RZ, RZ, R38 ;  /* 0x000000ffff287224 */ /* 0x000fe400078e0026 */
[----:B------:R-:W2:Y:S01]  /*1fc20*/  LDL.LU R38, [R1+0x1980] ;  /* 0x0019800001267983 */ /* 0x000ea20000300800 */
[----:B------:R-:W-:Y:S01]  /*1fc30*/  ISETP.GT.U32.AND P4, PT, R56, R6, PT ;  /* 0x000000063800720c */ /* 0x000fe20003f84070 */
[----:B------:R-:W-:Y:S01]  /*1fc40*/  IMAD.HI.U32 R2, R15, R4, RZ ;  /* 0x000000040f027227 */ /* 0x000fe200078e00ff */
[----:B------:R-:W-:Y:S01]  /*1fc50*/  ISETP.GE.AND P6, PT, R50, RZ, PT ;  /* 0x000000ff3200720c */ /* 0x000fe20003fc6270 */
[----:B------:R-:W3:Y:S02]  /*1fc60*/  LDL.LU R58, [R1+0x93c] ;  /* 0x00093c00013a7983 */ /* 0x000ee40000300800 */
[----:B------:R-:W-:-:S04]  /*1fc70*/  IMAD.MOV R2, RZ, RZ, -R2 ;  /* 0x000000ffff027224 */ /* 0x000fc800078e0a02 */
[----:B------:R-:W-:-:S04]  /*1fc80*/  IMAD R4, R56, R2, R4 ;  /* 0x0000000238047224 */ /* 0x000fc800078e0204 */
[----:B------:R-:W-:Y:S01]  /*1fc90*/  @!P4 IMAD.IADD R6, R6, 0x1, -R56 ;  /* 0x000000010606c824 */ /* 0x000fe200078e0a38 */
[----:B------:R-:W-:-:S04]  /*1fca0*/  ISETP.GT.U32.AND P0, PT, R56, R4, PT ;  /* 0x000000043800720c */ /* 0x000fc80003f04070 */
[----:B------:R-:W-:Y:S02]  /*1fcb0*/  ISETP.GT.U32.AND P1, PT, R56, R6, PT ;  /* 0x000000063800720c */ /* 0x000fe40003f24070 */
[----:B------:R-:W-:-:S07]  /*1fcc0*/  ISETP.GE.AND P4, PT, R51, RZ, PT ;  /* 0x000000ff3300720c */ /* 0x000fce0003f86270 */
[----:B------:R-:W-:Y:S01]  /*1fcd0*/  @!P0 IMAD.IADD R4, R4, 0x1, -R56 ;  /* 0x0000000104048824 */ /* 0x000fe200078e0a38 */
[----:B------:R-:W-:-:S03]  /*1fce0*/  ISETP.GT.U32.AND P0, PT, R56, R0, PT ;  /* 0x000000003800720c */ /* 0x000fc60003f04070 */
[----:B------:R-:W-:Y:S01]  /*1fcf0*/  @!P1 IMAD.IADD R6, R6, 0x1, -R56 ;  /* 0x0000000106069824 */ /* 0x000fe200078e0a38 */
[----:B------:R-:W-:-:S03]  /*1fd00*/  ISETP.GT.U32.AND P5, PT, R56, R4, PT ;  /* 0x000000043800720c */ /* 0x000fc60003fa4070 */
[----:B0-----:R-:W-:Y:S01]  /*1fd10*/  IMAD.MOV.U32 R11, RZ, RZ, R6 ;  /* 0x000000ffff0b7224 */ /* 0x001fe200078e0006 */
[----:B------:R-:W-:Y:S01]  /*1fd20*/  ISETP.GE.AND P1, PT, R49, RZ, PT ;  /* 0x000000ff3100720c */ /* 0x000fe20003f26270 */
[----:B------:R-:W-:Y:S02]  /*1fd30*/  @!P6 IMAD.MOV R8, RZ, RZ, -R8 ;  /* 0x000000ffff08e224 */ /* 0x000fe400078e0a08 */
[----:B------:R-:W-:Y:S01]  /*1fd40*/  @!P4 IMAD.MOV R11, RZ, RZ, -R11 ;  /* 0x000000ffff0bc224 */ /* 0x000fe200078e0a0b */
[----:B------:R-:W-:Y:S01]  /*1fd50*/  IABS R2, R46 ;  /* 0x0000002e00027213 */ /* 0x000fe20000000000 */
[----:B------:R-:W-:Y:S01]  /*1fd60*/  @!P0 IMAD.IADD R0, R0, 0x1, -R56 ;  /* 0x0000000100008824 */ /* 0x000fe200078e0a38 */
[----:B------:R-:W-:Y:S01]  /*1fd70*/  ISETP.GE.AND P0, PT, R46, RZ, PT ;  /* 0x000000ff2e00720c */ /* 0x000fe20003f06270 */
[----:B------:R-:W-:Y:S01]  /*1fd80*/  IMAD.MOV.U32 R46, RZ, RZ, R44 ;  /* 0x000000ffff2e7224 */ /* 0x000fe200078e002c */
[----:B------:R-:W-:Y:S01]  /*1fd90*/  STL [R1+0x2f0], R11 ;  /* 0x0002f00b01007387 */ /* 0x000fe20000100800 */
[----:B------:R-:W-:-:S02]  /*1fda0*/  IMAD.MOV.U32 R44, RZ, RZ, R43 ;  /* 0x000000ffff2c7224 */ /* 0x000fc400078e002b */
[----:B------:R-:W-:Y:S01]  /*1fdb0*/  IMAD.MOV.U32 R43, RZ, RZ, R42 ;  /* 0x000000ffff2b7224 */ /* 0x000fe200078e002a */
[----:B------:R0:W-:Y:S01]  /*1fdc0*/  STL [R1+0x2e4], R8 ;  /* 0x0002e40801007387 */ /* 0x0001e20000100800 */
[----:B------:R-:W-:Y:S02]  /*1fdd0*/  IMAD.MOV.U32 R42, RZ, RZ, R41 ;  /* 0x000000ffff2a7224 */ /* 0x000fe400078e0029 */
[----:B------:R-:W-:Y:S01]  /*1fde0*/  @!P5 IMAD.IADD R4, R4, 0x1, -R56 ;  /* 0x000000010404d824 */ /* 0x000fe200078e0a38 */
[----:B------:R-:W-:Y:S01]  /*1fdf0*/  ISETP.GE.AND P5, PT, R46, RZ, PT ;  /* 0x000000ff2e00720c */ /* 0x000fe20003fa6270 */
[----:B------:R-:W-:Y:S02]  /*1fe00*/  IMAD.MOV.U32 R41, RZ, RZ, R40 ;  /* 0x000000ffff297224 */ /* 0x000fe400078e0028 */
[----:B------:R-:W-:Y:S02]  /*1fe10*/  IMAD.MOV.U32 R40, RZ, RZ, R39 ;  /* 0x000000ffff287224 */ /* 0x000fe400078e0027 */
[----:B0-----:R-:W-:Y:S01]  /*1fe20*/  IMAD.MOV.U32 R8, RZ, RZ, R0 ;  /* 0x000000ffff087224 */ /* 0x001fe200078e0000 */
[----:B------:R-:W-:Y:S01]  /*1fe30*/  IABS R0, R46 ;  /* 0x0000002e00007213 */ /* 0x000fe20000000000 */
[----:B------:R-:W-:-:S02]  /*1fe40*/  IMAD.MOV.U32 R46, RZ, RZ, R44 ;  /* 0x000000ffff2e7224 */ /* 0x000fc400078e002c */
[----:B------:R-:W-:Y:S02]  /*1fe50*/  IMAD.MOV.U32 R44, RZ, RZ, R43 ;  /* 0x000000ffff2c7224 */ /* 0x000fe400078e002b */
[----:B------:R-:W-:Y:S02]  /*1fe60*/  @!P1 IMAD.MOV R8, RZ, RZ, -R8 ;  /* 0x000000ffff089224 */ /* 0x000fe400078e0a08 */
[----:B------:R-:W-:Y:S02]  /*1fe70*/  IMAD.MOV.U32 R43, RZ, RZ, R42 ;  /* 0x000000ffff2b7224 */ /* 0x000fe400078e002a */
[----:B------:R-:W-:Y:S02]  /*1fe80*/  IMAD.MOV.U32 R42, RZ, RZ, R41 ;  /* 0x000000ffff2a7224 */ /* 0x000fe400078e0029 */
[----:B------:R-:W-:Y:S02]  /*1fe90*/  IMAD.MOV.U32 R41, RZ, RZ, R40 ;  /* 0x000000ffff297224 */ /* 0x000fe400078e0028 */
[----:B--2---:R-:W-:-:S02]  /*1fea0*/  IMAD.MOV.U32 R39, RZ, RZ, R38 ;  /* 0x000000ffff277224 */ /* 0x004fc400078e0026 */
        /* <DEDUP_REMOVED lines=10> */
[----:B------:R-:W-:Y:S01]  /*1ff50*/  ISETP.GT.U32.AND P4, PT, R56, R9, PT ;  /* 0x000000093800720c */ /* 0x000fe20003f84070 */
[----:B------:R-:W-:Y:S02]  /*1ff60*/  IMAD.MOV.U32 R50, RZ, RZ, R44 ;  /* 0x000000ffff327224 */ /* 0x000fe400078e002c */
[----:B------:R-:W-:Y:S02]  /*1ff70*/  IMAD.MOV.U32 R44, RZ, RZ, R43 ;  /* 0x000000ffff2c7224 */ /* 0x000fe400078e002b */
[----:B------:R-:W-:Y:S02]  /*1ff80*/  IMAD.MOV.U32 R43, RZ, RZ, R42 ;  /* 0x000000ffff2b7224 */ /* 0x000fe400078e002a */
[----:B------:R-:W-:Y:S01]  /*1ff90*/  IMAD.MOV.U32 R42, RZ, RZ, R39 ;  /* 0x000000ffff2a7224 */ /* 0x000fe200078e0027 */
[----:B------:R-:W-:Y:S02]  /*1ffa0*/  ISETP.GE.AND P1, PT, R46, RZ, PT ;  /* 0x000000ff2e00720c */ /* 0x000fe40003f26270 */
[----:B------:R-:W-:-:S03]  /*1ffb0*/  IABS R12, R46 ;  /* 0x0000002e000c7213 */ /* 0x000fc60000000000 */
[----:B------:R-:W-:-:S05]  /*1ffc0*/  @!P4 IMAD.IADD R9, R9, 0x1, -R56 ;  /* 0x000000010909c824 */ /* 0x000fca00078e0a38 */
[----:B------:R-:W-:Y:S01]  /*1ffd0*/  ISETP.GT.U32.AND P4, PT, R56, R9, PT ;  /* 0x000000093800720c */ /* 0x000fe20003f84070 */
[----:B------:R-:W-:Y:S01]  /*1ffe0*/  IMAD.MOV.U32 R13, RZ, RZ, R4 ;  /* 0x000000ffff0d7224 */ /* 0x000fe200078e0004 */
[----:B------:R-:W-:Y:S02]  /*1fff0*/  IABS R5, R47 ;  /* 0x0000002f00057213 */ /* 0x000fe40000000000 */
[----:B------:R-:W-:Y:S01]  /*20000*/  ISETP.GE.AND P6, PT, R47, RZ, PT ;  /* 0x000000ff2f00720c */ /* 0x000fe20003fc6270 */
[----:B------:R-:W-:-:S08]  /*20010*/  @!P2 IMAD.MOV R13, RZ, RZ, -R13 ;  /* 0x000000ffff0da224 */ /* 0x000fd000078e0a0d */
[----:B------:R-:W-:-:S04]  /*20020*/  @!P4 IMAD.IADD R9, R9, 0x1, -R56 ;  /* 0x000000010909c824 */ /* 0x000fc800078e0a38 */
[----:B------:R-:W-:Y:S02]  /*20030*/  IMAD.MOV.U32 R14, RZ, RZ, R9 ;  /* 0x000000ffff0e7224 */ /* 0x000fe400078e0009 */
[----:B------:R-:W-:Y:S02]  /*20040*/  IMAD.MOV.U32 R47, RZ, RZ, R44 ;  /* 0x000000ffff2f7224 */ /* 0x000fe400078e002c */
[----:B------:R-:W-:Y:S02]  /*20050*/  @!P3 IMAD.MOV R14, RZ, RZ, -R14 ;  /* 0x000000ffff0eb224 */ /* 0x000fe400078e0a0e */
[----:B------:R-:W-:Y:S02]  /*20060*/  IMAD.MOV.U32 R44, RZ, RZ, R42 ;  /* 0x000000ffff2c7224 */ /* 0x000fe400078e002a */
[----:B------:R-:W-:-:S04]  /*20070*/  IMAD.HI.U32 R7, R15, R5, RZ ;  /* 0x000000050f077227 */ /* 0x000fc800078e00ff */
[----:B--2---:R-:W-:Y:S02]  /*20080*/  IMAD.MOV.U32 R39, RZ, RZ, R34 ;  /* 0x000000ffff277224 */ /* 0x004fe400078e0022 */
[----:B------:R-:W2:Y:S04]  /*20090*/  LDL.LU R34, [R1+0x198c] ;  /* 0x00198c0001227983 */ /* 0x000ea80000300800 */
[----:B------:R-:W2:Y:S01]  /*200a0*/  LDL.LU R46, [R1+0x944] ;  /* 0x00094400012e7983 */ /* 0x000ea20000300800 */
[----:B------:R-:W-:Y:S02]  /*200b0*/  IMAD.MOV.U32 R42, RZ, RZ, R39 ;  /* 0x000000ffff2a7224 */ /* 0x000fe400078e0027 */
[----:B------:R-:W-:Y:S01]  /*200c0*/  IMAD.MOV.U32 R39, RZ, RZ, R37 ;  /* 0x000000ffff277224 */ /* 0x000fe200078e0025 */
[----:B------:R-:W4:Y:S01]  /*200d0*/  LDL.LU R51, [R1+0x948] ;  /* 0x0009480001337983 */ /* 0x000f220000300800 */
[----:B------:R-:W-:-:S03]  /*200e0*/  IMAD.MOV.U32 R37, RZ, RZ, R21 ;  /* 0x000000ffff257224 */ /* 0x000fc600078e0015 */
[----:B------:R-:W-:Y:S04]  /*200f0*/  STL [R1+0x2e8], R13 ;  /* 0x0002e80d01007387 */ /* 0x000fe80000100800 */
[----:B------:R-:W-:Y:S04]  /*20100*/  STL [R1+0x2d0], R14 ;  /* 0x0002d00e01007387 */ /* 0x000fe80000100800 */
[----:B------:R-:W4:Y:S01]  /*20110*/  LDL.LU R21, [R1+0x19bc] ;  /* 0x0019bc0001157983 */ /* 0x000f220000300800 */
[----:B------:R-:W-:-:S04]  /*20120*/  IMAD.MOV R7, RZ, RZ, -R7 ;  /* 0x000000ffff077224 */ /* 0x000fc800078e0a07 */
[----:B------:R-:W-:Y:S02]  /*20130*/  IMAD R5, R56, R7, R5 ;  /* 0x0000000738057224 */ /* 0x000fe400078e0205 */
[----:B------:R-:W-:-:S03]  /*20140*/  IMAD.HI.U32 R11, R15, R0, RZ ;  /* 0x000000000f0b7227 */ /* 0x000fc600078e00ff */
[----:B------:R-:W-:Y:S01]  /*20150*/  ISETP.GT.U32.AND P2, PT, R56, R5, PT ;  /* 0x000000053800720c */ /* 0x000fe20003f44070 */
[----:B------:R-:W-:Y:S02]  /*20160*/  IMAD.MOV R11, RZ, RZ, -R11 ;  /* 0x000000ffff0b7224 */ /* 0x000fe400078e0a0b */
[----:B------:R-:W-:-:S04]  /*20170*/  IMAD.HI.U32 R6, R15, R2, RZ ;  /* 0x000000020f067227 */ /* 0x000fc800078e00ff */
[----:B------:R-:W-:Y:S02]  /*20180*/  IMAD R0, R56, R11, R0 ;  /* 0x0000000b38007224 */ /* 0x000fe400078e0200 */
[----:B------:R-:W-:-:S04]  /*20190*/  IMAD.MOV R6, RZ, RZ, -R6 ;  /* 0x000000ffff067224 */ /* 0x000fc800078e0a06 */
[----:B------:R-:W-:Y:S01]  /*201a0*/  @!P2 IMAD.IADD R5, R5, 0x1, -R56 ;  /* 0x000000010505a824 */ /* 0x000fe200078e0a38 */
[C---:B------:R-:W-:Y:S01]  /*201b0*/  ISETP.GT.U32.AND P2, PT, R56.reuse, R0, PT ;  /* 0x000000003800720c */ /* 0x040fe20003f44070 */
[----:B------:R-:W-:Y:S02]  /*201c0*/  IMAD R2, R56, R6, R2 ;  /* 0x0000000638027224 */ /* 0x000fe400078e0202 */
[----:B------:R-:W-:-:S03]  /*201d0*/  IMAD.HI.U32 R6, R15, R12, RZ ;  /* 0x0000000c0f067227 */ /* 0x000fc600078e00ff */
[----:B------:R-:W-:Y:S01]  /*201e0*/  ISETP.GT.U32.AND P4, PT, R56, R2, PT ;  /* 0x000000023800720c */ /* 0x000fe20003f84070 */
[----:B------:R-:W-:Y:S01]  /*201f0*/  IMAD.MOV R6, RZ, RZ, -R6 ;  /* 0x000000ffff067224 */ /* 0x000fe200078e0a06 */
[----:B------:R-:W-:-:S05]  /*20200*/  IABS R4, R48 ;  /* 0x0000003000047213 */ /* 0x000fca0000000000 */
[----:B------:R-:W-:Y:S02]  /*20210*/  @!P2 IMAD.IADD R0, R0, 0x1, -R56 ;  /* 0x000000010000a824 */ /* 0x000fe400078e0a38 */
[C---:B------:R-:W-:Y:S02]  /*20220*/  IMAD R12, R56.reuse, R6, R12 ;  /* 0x00000006380c7224 */ /* 0x040fe400078e020c */
[----:B------:R-:W-:Y:S01]  /*20230*/  IMAD.HI.U32 R6, R15, R4, RZ ;  /* 0x000000040f067227 */ /* 0x000fe200078e00ff */
[----:B------:R-:W-:-:S03]  /*20240*/  ISETP.GT.U32.AND P2, PT, R56, R0, PT ;  /* 0x000000003800720c */ /* 0x000fc60003f44070 */
[----:B------:R-:W-:Y:S01]  /*20250*/  @!P4 IMAD.IADD R2, R2, 0x1, -R56 ;  /* 0x000000010202c824 */ /* 0x000fe200078e0a38 */
[C---:B------:R-:W-:Y:S01]  /*20260*/  ISETP.GT.U32.AND P4, PT, R56.reuse, R5, PT ;  /* 0x000000053800720c */ /* 0x040fe20003f84070 */
[----:B------:R-:W-:Y:S01]  /*20270*/  IMAD.MOV R6, RZ, RZ, -R6 ;  /* 0x000000ffff067224 */ /* 0x000fe200078e0a06 */
[----:B---3--:R-:W-:Y:S02]  /*20280*/  IABS R7, R58 ;  /* 0x0000003a00077213 */ /* 0x008fe40000000000 */
[C---:B------:R-:W-:Y:S01]  /*20290*/  ISETP.GT.U32.AND P3, PT, R56.reuse, R2, PT ;  /* 0x000000023800720c */ /* 0x040fe20003f64070 */
[----:B------:R-:W-:Y:S02]  /*202a0*/  IMAD R4, R56, R6, R4 ;  /* 0x0000000638047224 */ /* 0x000fe400078e0204 */
[----:B------:R-:W-:-:S04]  /*202b0*/  IMAD.HI.U32 R11, R15, R7, RZ ;  /* 0x000000070f0b7227 */ /* 0x000fc800078e00ff */
[--C-:B------:R-:W-:Y:S01]  /*202c0*/  @!P2 IMAD.IADD R0, R0, 0x1, -R56.reuse ;  /* 0x000000010000a824 */ /* 0x100fe200078e0a38 */
[C---:B------:R-:W-:Y:S01]  /*202d0*/  ISETP.GT.U32.AND P2, PT, R56.reuse, R4, PT ;  /* 0x000000043800720c */ /* 0x040fe20003f44070 */
[----:B------:R-:W-:Y:S02]  /*202e0*/  IMAD.MOV R11, RZ, RZ, -R11 ;  /* 0x000000ffff0b7224 */ /* 0x000fe400078e0a0b */
[--C-:B------:R-:W-:Y:S02]  /*202f0*/  @!P4 IMAD.IADD R5, R5, 0x1, -R56.reuse ;  /* 0x000000010505c824 */ /* 0x100fe400078e0a38 */
[----:B------:R-:W-:Y:S02]  /*20300*/  IMAD R7, R56, R11, R7 ;  /* 0x0000000b38077224 */ /* 0x000fe400078e0207 */
[----:B------:R-:W-:Y:S02]  /*20310*/  IMAD.MOV.U32 R16, RZ, RZ, R5 ;  /* 0x000000ffff107224 */ /* 0x000fe400078e0005 */
[----:B------:R-:W-:Y:S01]  /*20320*/  @!P3 IMAD.IADD R2, R2, 0x1, -R56 ;  /* 0x000000010202b824 */ /* 0x000fe200078e0a38 */
[----:B------:R-:W-:Y:S01]  /*20330*/  ISETP.GT.U32.AND P4, PT, R56, R12, PT ;  /* 0x0000000c3800720c */ /* 0x000fe20003f84070 */
[----:B------:R-:W-:-:S02]  /*20340*/  @!P6 IMAD.MOV R16, RZ, RZ, -R16 ;  /* 0x000000ffff10e224 */ /* 0x000fc400078e0a10 */
[----:B------:R-:W-:Y:S02]  /*20350*/  @!P2 IMAD.IADD R4, R4, 0x1, -R56 ;  /* 0x000000010404a824 */ /* 0x000fe400078e0a38 */
[----:B------:R-:W-:Y:S02]  /*20360*/  @!P0 IMAD.MOV R2, RZ, RZ, -R2 ;  /* 0x000000ffff028224 */ /* 0x000fe400078e0a02 */
[----:B------:R-:W-:Y:S02]  /*20370*/  IMAD.MOV.U32 R49, RZ, RZ, R43 ;  /* 0x000000ffff317224 */ /* 0x000fe400078e002b */
[----:B------:R-:W-:Y:S02]  /*20380*/  IMAD.MOV.U32 R43, RZ, RZ, R36 ;  /* 0x000000ffff2b7224 */ /* 0x000fe400078e0024 */
[----:B------:R-:W3:Y:S01]  /*20390*/  LDL.LU R36, [R1+0x1990] ;  /* 0x0019900001247983 */ /* 0x000ee20000300800 */
[----:B------:R-:W-:-:S03]  /*203a0*/  ISETP.GT.U32.AND P2, PT, R56, R4, PT ;  /* 0x000000043800720c */ /* 0x000fc60003f44070 */
[----:B------:R-:W-:Y:S04]  /*203b0*/  STL [R1+0x2d4], R16 ;  /* 0x0002d41001007387 */ /* 0x000fe80000100800 */
[----:B------:R1:W-:Y:S01]  /*203c0*/  STL [R1+0x1f8], R2 ;  /* 0x0001f80201007387 */ /* 0x0003e20000100800 */
[----:B------:R-:W-:Y:S01]  /*203d0*/  @!P4 IMAD.IADD R12, R12, 0x1, -R56 ;  /* 0x000000010c0cc824 */ /* 0x000fe200078e0a38 */
[----:B0-----:R-:W-:Y:S01]  /*203e0*/  IABS R8, R45 ;  /* 0x0000002d00087213 */ /* 0x001fe20000000000 */
[----:B-1----:R-:W-:-:S04]  /*203f0*/  IMAD.MOV.U32 R2, RZ, RZ, R0 ;  /* 0x000000ffff027224 */ /* 0x002fc800078e0000 */
[----:B------:R-:W-:Y:S01]  /*20400*/  @!P5 IMAD.MOV R2, RZ, RZ, -R2 ;  /* 0x000000ffff02d224 */ /* 0x000fe200078e0a02 */
[----:B------:R-:W-:Y:S01]  /*20410*/  ISETP.GE.AND P4, PT, R45, RZ, PT ;  /* 0x000000ff2d00720c */ /* 0x000fe20003f86270 */
[----:B------:R-:W-:Y:S02]  /*20420*/  IMAD.MOV.U32 R45, RZ, RZ, R44 ;  /* 0x000000ffff2d7224 */ /* 0x000fe400078e002c */
[----:B------:R-:W-:Y:S02]  /*20430*/  IMAD.MOV.U32 R44, RZ, RZ, R43 ;  /* 0x000000ffff2c7224 */ /* 0x000fe400078e002b */
[----:B------:R-:W-:Y:S02]  /*20440*/  IMAD.MOV.U32 R43, RZ, RZ, R42 ;  /* 0x000000ffff2b7224 */ /* 0x000fe400078e002a */
[----:B------:R-:W-:Y:S02]  /*20450*/  IMAD.MOV.U32 R42, RZ, RZ, R37 ;  /* 0x000000ffff2a7224 */ /* 0x000fe400078e0025 */
[----:B------:R-:W-:Y:S01]  /*20460*/  @!P2 IMAD.IADD R4, R4, 0x1, -R56 ;  /* 0x000000010404a824 */ /* 0x000fe200078e0a38 */
[----:B------:R-:W-:Y:S01]  /*20470*/  ISETP.GE.AND P2, PT, R48, RZ, PT ;  /* 0x000000ff3000720c */ /* 0x000fe20003f46270 */
[----:B------:R-:W-:-:S02]  /*20480*/  IMAD.MOV.U32 R48, RZ, RZ, R44 ;  /* 0x000000ffff307224 */ /* 0x000fc400078e002c */
[----:B------:R-:W-:Y:S02]  /*20490*/  IMAD.MOV.U32 R44, RZ, RZ, R43 ;  /* 0x000000ffff2c7224 */ /* 0x000fe400078e002b */
[----:B------:R-:W-:Y:S01]  /*204a0*/  IMAD.MOV.U32 R43, RZ, RZ, R42 ;  /* 0x000000ffff2b7224 */ /* 0x000fe200078e002a */
[----:B------:R-:W-:Y:S01]  /*204b0*/  STL [R1+0x1f4], R2 ;  /* 0x0001f40201007387 */ /* 0x000fe20000100800 */
[----:B------:R-:W-:Y:S02]  /*204c0*/  IMAD.MOV.U32 R42, RZ, RZ, R41 ;  /* 0x000000ffff2a7224 */ /* 0x000fe400078e0029 */
[----:B------:R-:W-:Y:S02]  /*204d0*/  IMAD.MOV.U32 R41, RZ, RZ, R35 ;  /* 0x000000ffff297224 */ /* 0x000fe400078e0023 */
[----:B------:R-:W-:Y:S01]  /*204e0*/  IMAD.MOV.U32 R35, RZ, RZ, R20 ;  /* 0x000000ffff237224 */ /* 0x000fe200078e0014 */
[----:B--2---:R-:W-:-:S05]  /*204f0*/  IABS R11, R46 ;  /* 0x0000002e000b7213 */ /* 0x004fca0000000000 */
[----:B------:R-:W-:-:S04]  /*20500*/  IMAD.HI.U32 R14, R15, R11, RZ ;  /* 0x0000000b0f0e7227 */ /* 0x000fc800078e00ff */
[----:B------:R-:W-:-:S04]  /*20510*/  IMAD.MOV R14, RZ, RZ, -R14 ;  /* 0x000000ffff0e7224 */ /* 0x000fc800078e0a0e */
[----:B------:R-:W-:-:S05]  /*20520*/  IMAD R11, R56, R14, R11 ;  /* 0x0000000e380b7224 */ /* 0x000fca00078e020b */
[----:B------:R-:W-:Y:S01]  /*20530*/  ISETP.GT.U32.AND P5, PT, R56, R11, PT ;  /* 0x0000000b3800720c */ /* 0x000fe20003fa4070 */
[----:B----4-:R-:W-:Y:S02]  /*20540*/  IMAD.MOV.U32 R37, RZ, RZ, R21 ;  /* 0x000000ffff257224 */ /* 0x010fe400078e0015 */
[----:B------:R-:W2:Y:S04]  /*20550*/  LDL.LU R21, [R1+0x1a98] ;  /* 0x001a980001157983 */ /* 0x000ea80000300800 */
[----:B------:R-:W4:Y:S06]  /*20560*/  LDL.LU R20, [R1+0x19cc] ;  /* 0x0019cc0001147983 */ /* 0x000f2c0000300800 */
[----:B------:R-:W-:Y:S01]  /*20570*/  @!P5 IMAD.IADD R11, R11, 0x1, -R56 ;  /* 0x000000010b0bd824 */ /* 0x000fe200078e0a38 */
[----:B------:R-:W-:Y:S01]  /*20580*/  ISETP.GE.AND P5, PT, R46, RZ, PT ;  /* 0x000000ff2e00720c */ /* 0x000fe20003fa6270 */
[----:B------:R-:W-:-:S02]  /*20590*/  IMAD.MOV.U32 R46, RZ, RZ, R44 ;  /* 0x000000ffff2e7224 */ /* 0x000fc400078e002c */
[----:B------:R-:W2:Y:S01]  /*205a0*/  LDL.LU R44, [R1+0x96c] ;  /* 0x00096c00012c7983 */ /* 0x000ea20000300800 */
[----:B------:R-:W-:Y:S01]  /*205b0*/  IMAD.HI.U32 R13, R15, R8, RZ ;  /* 0x000000080f0d7227 */ /* 0x000fe200078e00ff */
[----:B------:R-:W-:-:S03]  /*205c0*/  ISETP.GT.U32.AND P3, PT, R56, R7, PT ;  /* 0x000000073800720c */ /* 0x000fc60003f64070 */
[----:B------:R-:W-:-:S04]  /*205d0*/  IMAD.MOV R13, RZ, RZ, -R13 ;  /* 0x000000ffff0d7224 */ /* 0x000fc800078e0a0d */
[----:B------:R-:W-:-:S05]  /*205e0*/  IMAD R8, R56, R13, R8 ;  /* 0x0000000d38087224 */ /* 0x000fca00078e0208 */
[----:B------:R-:W-:Y:S01]  /*205f0*/  ISETP.GT.U32.AND P6, PT, R56, R8, PT ;  /* 0x000000083800720c */ /* 0x000fe20003fc4070 */
[----:B------:R-:W-:Y:S01]  /*20600*/  @!P3 IMAD.IADD R7, R7, 0x1, -R56 ;  /* 0x000000010707b824 */ /* 0x000fe200078e0a38 */
[----:B------:R-:W-:-:S04]  /*20610*/  IABS R9, R50 ;  /* 0x0000003200097213 */ /* 0x000fc80000000000 */
[----:B------:R-:W-:Y:S01]  /*20620*/  ISETP.GT.U32.AND P0, PT, R56, R7, PT ;  /* 0x000000073800720c */ /* 0x000fe20003f04070 */
[----:B------:R-:W-:-:S06]  /*20630*/  IMAD.HI.U32 R5, R15, R9, RZ ;  /* 0x000000090f057227 */ /* 0x000fcc00078e00ff */
[----:B------:R-:W-:Y:S02]  /*20640*/  @!P6 IMAD.IADD R8, R8, 0x1, -R56 ;  /* 0x000000010808e824 */ /* 0x000fe400078e0a38 */
[----:B------:R-:W-:Y:S01]  /*20650*/  IMAD.MOV R5, RZ, RZ, -R5 ;  /* 0x000000ffff057224 */ /* 0x000fe200078e0a05 */
[----:B------:R-:W-:Y:S02]  /*20660*/  IABS R6, R51 ;  /* 0x0000003300067213 */ /* 0x000fe40000000000 */
[C---:B------:R-:W-:Y:S01]  /*20670*/  ISETP.GT.U32.AND P3, PT, R56.reuse, R8, PT ;  /* 0x000000083800720c */ /* 0x040fe20003f64070 */
[C---:B------:R-:W-:Y:S02]  /*20680*/  IMAD R9, R56.reuse, R5, R9 ;  /* 0x0000000538097224 */ /* 0x040fe400078e0209 */
[----:B------:R-:W-:Y:S01]  /*20690*/  IMAD.HI.U32 R13, R15, R6, RZ ;  /* 0x000000060f0d7227 */ /* 0x000fe200078e00ff */
[----:B------:R-:W-:-:S03]  /*206a0*/  ISETP.GT.U32.AND P6, PT, R56, R12, PT ;  /* 0x0000000c3800720c */ /* 0x000fc60003fc4070 */
[----:B------:R-:W-:Y:S01]  /*206b0*/  @!P0 IMAD.IADD R7, R7, 0x1, -R56 ;  /* 0x0000000107078824 */ /* 0x000fe200078e0a38 */
[----:B------:R-:W-:Y:S01]  /*206c0*/  ISETP.GT.U32.AND P0, PT, R56, R9, PT ;  /* 0x000000093800720c */ /* 0x000fe20003f04070 */
[----:B------:R-:W-:Y:S01]  /*206d0*/  IMAD.MOV R13, RZ, RZ, -R13 ;  /* 0x000000ffff0d7224 */ /* 0x000fe200078e0a0d */
[----:B------:R-:W-:-:S03]  /*206e0*/  IABS R0, R49 ;  /* 0x0000003100007213 */ /* 0x000fc60000000000 */
[----:B------:R-:W-:Y:S01]  /*206f0*/  @!P3 IMAD.IADD R8, R8, 0x1, -R56 ;  /* 0x000000010808b824 */ /* 0x000fe200078e0a38 */
[----:B------:R-:W-:Y:S01]  /*20700*/  ISETP.GE.AND P3, PT, R58, RZ, PT ;  /* 0x000000ff3a00720c */ /* 0x000fe20003f66270 */
[----:B------:R-:W-:Y:S02]  /*20710*/  IMAD R6, R56, R13, R6 ;  /* 0x0000000d38067224 */ /* 0x000fe400078e0206 */
[----:B------:R-:W-:-:S04]  /*20720*/  IMAD.HI.U32 R13, R15, R0, RZ ;  /* 0x000000000f0d7227 */ /* 0x000fc800078e00ff */
[----:B------:R-:W-:Y:S02]  /*20730*/  IMAD.MOV R13, RZ, RZ, -R13 ;  /* 0x000000ffff0d7224 */ /* 0x000fe400078e0a0d */
[--C-:B------:R-:W-:Y:S02]  /*20740*/  @!P6 IMAD.IADD R12, R12, 0x1, -R56.reuse ;  /* 0x000000010c0ce824 */ /* 0x100fe400078e0a38 */
[----:B------:R-:W-:Y:S01]  /*20750*/  @!P0 IMAD.IADD R9, R9, 0x1, -R56 ;  /* 0x0000000109098824 */ /* 0x000fe200078e0a38 */
[C---:B------:R-:W-:Y:S01]  /*20760*/  ISETP.GT.U32.AND P0, PT, R56.reuse, R11, PT ;  /* 0x0000000b3800720c */ /* 0x040fe20003f04070 */
[C---:B------:R-:W-:Y:S02]  /*20770*/  IMAD R0, R56.reuse, R13, R0 ;  /* 0x0000000d38007224 */ /* 0x040fe400078e0200 */
[----:B------:R-:W-:Y:S01]  /*20780*/  @!P1 IMAD.MOV R12, RZ, RZ, -R12 ;  /* 0x000000ffff0c9224 */ /* 0x000fe200078e0a0c */
[C---:B------:R-:W-:Y:S01]  /*20790*/  ISETP.GT.U32.AND P1, PT, R56.reuse, R9, PT ;  /* 0x000000093800720c */ /* 0x040fe20003f24070 */
[----:B------:R-:W-:Y:S01]  /*207a0*/  @!P3 IMAD.MOV R7, RZ, RZ, -R7 ;  /* 0x000000ffff07b224 */ /* 0x000fe200078e0a07 */
[----:B------:R-:W-:Y:S01]  /*207b0*/  ISETP.GT.U32.AND P3, PT, R56, R0, PT ;  /* 0x000000003800720c */ /* 0x000fe20003f64070 */
[----:B------:R-:W-:Y:S01]  /*207c0*/  @!P4 IMAD.MOV R8, RZ, RZ, -R8 ;  /* 0x000000ffff08c224 */ /* 0x000fe200078e0a08 */
[----:B------:R-:W-:Y:S01]  /*207d0*/  IABS R5, R47 ;  /* 0x0000002f00057213 */ /* 0x000fe20000000000 */
[----:B------:R-:W-:-:S04]  /*207e0*/  @!P2 IMAD.MOV R4, RZ, RZ, -R4 ;  /* 0x000000ffff04a224 */ /* 0x000fc800078e0a04 */
[--C-:B------:R-:W-:Y:S01]  /*207f0*/  @!P0 IMAD.IADD R11, R11, 0x1, -R56.reuse ;  /* 0x000000010b0b8824 */ /* 0x100fe200078e0a38 */
[----:B------:R-:W-:Y:S03]  /*20800*/  STL [R1+0x1e8], R12 ;  /* 0x0001e80c01007387 */ /* 0x000fe60000100800 */
[--C-:B------:R-:W-:Y:S01]  /*20810*/  @!P1 IMAD.IADD R9, R9, 0x1, -R56.reuse ;  /* 0x0000000109099824 */ /* 0x100fe200078e0a38 */
[----:B------:R-:W-:Y:S01]  /*20820*/  ISETP.GE.AND P1, PT, R47, RZ, PT ;  /* 0x000000ff2f00720c */ /* 0x000fe20003f26270 */
[----:B------:R-:W-:Y:S01]  /*20830*/  @!P5 IMAD.MOV R11, RZ, RZ, -R11 ;  /* 0x000000ffff0bd224 */ /* 0x000fe200078e0a0b */
[----:B------:R0:W-:Y:S01]  /*20840*/  STL [R1+0x1e4], R8 ;  /* 0x0001e40801007387 */ /* 0x0001e20000100800 */
[----:B------:R-:W-:Y:S01]  /*20850*/  @!P3 IMAD.IADD R0, R0, 0x1, -R56 ;  /* 0x000000010000b824 */ /* 0x000fe200078e0a38 */
[----:B------:R-:W-:Y:S01]  /*20860*/  ISETP.GE.AND P3, PT, R45, RZ, PT ;  /* 0x000000ff2d00720c */ /* 0x000fe20003f66270 */
[----:B------:R-:W-:Y:S01]  /*20870*/  IMAD.MOV.U32 R47, RZ, RZ, R43 ;  /* 0x000000ffff2f7224 */ /* 0x000fe200078e002b */
[----:B------:R-:W-:Y:S01]  /*20880*/  STL [R1+0x2c0], R7 ;  /* 0x0002c00701007387 */ /* 0x000fe20000100800 */
[----:B------:R-:W-:-:S02]  /*20890*/  IMAD.MOV.U32 R43, RZ, RZ, R41 ;  /* 0x000000ffff2b7224 */ /* 0x000fc400078e0029 */
[----:B------:R-:W-:Y:S01]  /*208a0*/  IMAD.MOV.U32 R41, RZ, RZ, R39 ;  /* 0x000000ffff297224 */ /* 0x000fe200078e0027 */
[----:B------:R-:W-:Y:S01]  /*208b0*/  STL [R1+0x2c4], R4 ;  /* 0x0002c40401007387 */ /* 0x000fe20000100800 */
[----:B0-----:R-:W-:Y:S01]  /*208c0*/  IABS R8, R45 ;  /* 0x0000002d00087213 */ /* 0x001fe20000000000 */
[----:B------:R-:W-:Y:S02]  /*208d0*/  IMAD.MOV.U32 R39, RZ, RZ, R35 ;  /* 0x000000ffff277224 */ /* 0x000fe400078e0023 */
[----:B------:R0:W-:Y:S01]  /*208e0*/  STL [R1+0x1e0], R11 ;  /* 0x0001e00b01007387 */ /* 0x0001e20000100800 */
[----:B------:R-:W-:-:S03]  /*208f0*/  IMAD.MOV.U32 R35, RZ, RZ, R31 ;  /* 0x000000ffff237224 */ /* 0x000fc600078e001f */
[----:B------:R-:W3:Y:S01]  /*20900*/  LDL.LU R31, [R1+0x19ec] ;  /* 0x0019ec00011f7983 */ /* 0x000ee20000300800 */
[----:B--2---:R-:W-:Y:S02]  /*20910*/  IMAD.MOV.U32 R45, RZ, RZ, R44 ;  /* 0x000000ffff2d7224 */ /* 0x004fe400078e002c */
[----:B------:R-:W-:Y:S02]  /*20920*/  IMAD.MOV.U32 R44, RZ, RZ, R42 ;  /* 0x000000ffff2c7224 */ /* 0x000fe400078e002a */
        /* <DEDUP_REMOVED lines=44> */
[----:B------:R-:W-:Y:S02]  /*20bf0*/  IMAD.MOV.U32 R34, RZ, RZ, R30 ;  /* 0x000000ffff227224 */ /* 0x000fe400078e001e */
        /* <DEDUP_REMOVED lines=34> */
[----:B------:R-:W5:Y:S01]  /*20e20*/  LDL.LU R51, [R1+0x197c] ;  /* 0x00197c0001337983 */ /* 0x000f620000300800 */
[----:B------:R-:W-:-:S03]  /*20e30*/  IMAD.MOV.U32 R37, RZ, RZ, R34 ;  /* 0x000000ffff257224 */ /* 0x000fc600078e0022 */
[----:B------:R-:W-:Y:S04]  /*20e40*/  STL [R1+0x2b4], R13 ;  /* 0x0002b40d01007387 */ /* 0x000fe80000100800 */
[----:B------:R-:W-:Y:S04]  /*20e50*/  STL [R1+0x1d8], R14 ;  /* 0x0001d80e01007387 */ /* 0x000fe80000100800 */
[----:B------:R-:W5:Y:S01]  /*20e60*/  LDL.LU R34, [R1+0x19f0] ;  /* 0x0019f00001227983 */ /* 0x000f620000300800 */
        /* <DEDUP_REMOVED lines=27> */
[----:B------:R-:W-:Y:S01]  /*21020*/  ISETP.GT.U32.AND P3, PT, R56, R5, PT ;  /* 0x000000053800720c */ /* 0x000fe20003f64070 */
[----:B------:R-:W-:Y:S02]  /*21030*/  IMAD.MOV R11, RZ, RZ, -R11 ;  /* 0x000000ffff0b7224 */ /* 0x000fe400078e0a0b */
[----:B------:R-:W-:Y:S02]  /*21040*/  @!P6 IMAD.IADD R4, R4, 0x1, -R56 ;  /* 0x000000010404e824 */ /* 0x000fe400078e0a38 */
        /* <DEDUP_REMOVED lines=30> */
[----:B----4-:R-:W-:Y:S01]  /*21230*/  IMAD.MOV.U32 R32, RZ, RZ, R20 ;  /* 0x000000ffff207224 */ /* 0x010fe200078e0014 */
[----:B--2---:R-:W-:-:S05]  /*21240*/  IABS R11, R46 ;  /* 0x0000002e000b7213 */ /* 0x004fca0000000000 */
[----:B------:R-:W-:-:S04]  /*21250*/  IMAD.HI.U32 R14, R15, R11, RZ ;  /* 0x0000000b0f0e7227 */ /* 0x000fc800078e00ff */
[----:B------:R-:W-:-:S04]  /*21260*/  IMAD.MOV R14, RZ, RZ, -R14 ;  /* 0x000000ffff0e7224 */ /* 0x000fc800078e0a0e */
[----:B------:R-:W-:-:S05]  /*21270*/  IMAD R11, R56, R14, R11 ;  /* 0x0000000e380b7224 */ /* 0x000fca00078e020b */
[----:B------:R-:W-:Y:S01]  /*21280*/  ISETP.GT.U32.AND P5, PT, R56, R11, PT ;  /* 0x0000000b3800720c */ /* 0x000fe20003fa4070 */
[----:B-----5:R-:W-:Y:S02]  /*21290*/  IMAD.MOV.U32 R37, RZ, RZ, R34 ;  /* 0x000000ffff257224 */ /* 0x020fe400078e0022 */
[----:B------:R-:W2:Y:S04]  /*212a0*/  LDL.LU R34, [R1+0x1a74] ;  /* 0x001a740001227983 */ /* 0x000ea80000300800 */
[----:B------:R-:W4:Y:S06]  /*212b0*/  LDL.LU R20, [R1+0x1a00] ;  /* 0x001a000001147983 */ /* 0x000f2c0000300800 */
[----:B------:R-:W-:Y:S01]  /*212c0*/  @!P5 IMAD.IADD R11, R11, 0x1, -R56 ;  /* 0x000000010b0bd824 */ /* 0x000fe200078e0a38 */
[----:B------:R-:W-:Y:S01]  /*212d0*/  ISETP.GE.AND P5, PT, R46, RZ, PT ;  /* 0x000000ff2e00720c */ /* 0x000fe20003fa6270 */
[----:B------:R-:W-:-:S02]  /*212e0*/  IMAD.MOV.U32 R46, RZ, RZ, R44 ;  /* 0x000000ffff2e7224 */ /* 0x000fc400078e002c */
[----:B------:R-:W5:Y:S01]  /*212f0*/  LDL.LU R44, [R1+0x19a0] ;  /* 0x0019a000012c7983 */ /* 0x000f620000300800 */
[----:B------:R-:W-:-:S04]  /*21300*/  IMAD.HI.U32 R13, R15, R9, RZ ;  /* 0x000000090f0d7227 */ /* 0x000fc800078e00ff */
[----:B------:R-:W-:Y:S01]  /*21310*/  IMAD.MOV R13, RZ, RZ, -R13 ;  /* 0x000000ffff0d7224 */ /* 0x000fe200078e0a0d */
[----:B------:R-:W-:-:S03]  /*21320*/  ISETP.GT.U32.AND P1, PT, R56, R7, PT ;  /* 0x000000073800720c */ /* 0x000fc60003f24070 */
[----:B------:R-:W-:-:S05]  /*21330*/  IMAD R9, R56, R13, R9 ;  /* 0x0000000d38097224 */ /* 0x000fca00078e0209 */
[----:B------:R-:W-:Y:S02]  /*21340*/  ISETP.GT.U32.AND P2, PT, R56, R9, PT ;  /* 0x000000093800720c */ /* 0x000fe40003f44070 */
[----:B------:R-:W-:-:S03]  /*21350*/  IABS R8, R50 ;  /* 0x0000003200087213 */ /* 0x000fc60000000000 */
[----:B------:R-:W-:Y:S02]  /*21360*/  @!P1 IMAD.IADD R7, R7, 0x1, -R56 ;  /* 0x0000000107079824 */ /* 0x000fe400078e0a38 */
[----:B------:R-:W-:-:S03]  /*21370*/  IMAD.HI.U32 R4, R15, R8, RZ ;  /* 0x000000080f047227 */ /* 0x000fc600078e00ff */
[----:B------:R-:W-:-:S03]  /*21380*/  ISETP.GT.U32.AND P0, PT, R56, R7, PT ;  /* 0x000000073800720c */ /* 0x000fc60003f04070 */
[----:B------:R-:W-:Y:S01]  /*21390*/  @!P2 IMAD.IADD R9, R9, 0x1, -R56 ;  /* 0x000000010909a824 */ /* 0x000fe200078e0a38 */
[----:B------:R-:W-:Y:S01]  /*213a0*/  IABS R6, R51 ;  /* 0x0000003300067213 */ /* 0x000fe20000000000 */
[----:B------:R-:W-:-:S03]  /*213b0*/  IMAD.MOV R4, RZ, RZ, -R4 ;  /* 0x000000ffff047224 */ /* 0x000fc600078e0a04 */
[C---:B------:R-:W-:Y:S01]  /*213c0*/  ISETP.GT.U32.AND P1, PT, R56.reuse, R9, PT ;  /* 0x000000093800720c */ /* 0x040fe20003f24070 */
[----:B------:R-:W-:Y:S02]  /*213d0*/  IMAD R8, R56, R4, R8 ;  /* 0x0000000438087224 */ /* 0x000fe400078e0208 */
[----:B------:R-:W-:Y:S01]  /*213e0*/  IMAD.HI.U32 R13, R15, R6, RZ ;  /* 0x000000060f0d7227 */ /* 0x000fe200078e00ff */
[----:B------:R-:W-:-:S03]  /*213f0*/  IABS R0, R49 ;  /* 0x0000003100007213 */ /* 0x000fc60000000000 */
[----:B------:R-:W-:Y:S01]  /*21400*/  @!P0 IMAD.IADD R7, R7, 0x1, -R56 ;  /* 0x0000000107078824 */ /* 0x000fe200078e0a38 */
[----:B------:R-:W-:Y:S01]  /*21410*/  ISETP.GT.U32.AND P0, PT, R56, R8, PT ;  /* 0x000000083800720c */ /* 0x000fe20003f04070 */
[----:B------:R-:W-:-:S04]  /*21420*/  IMAD.MOV R13, RZ, RZ, -R13 ;  /* 0x000000ffff0d7224 */ /* 0x000fc800078e0a0d */
[----:B------:R-:W-:Y:S01]  /*21430*/  @!P1 IMAD.IADD R9, R9, 0x1, -R56 ;  /* 0x0000000109099824 */ /* 0x000fe200078e0a38 */
[----:B------:R-:W-:Y:S01]  /*21440*/  ISETP.GE.AND P1, PT, R58, RZ, PT ;  /* 0x000000ff3a00720c */ /* 0x000fe20003f26270 */
[C---:B------:R-:W-:Y:S02]  /*21450*/  IMAD R6, R56.reuse, R13, R6 ;  /* 0x0000000d38067224 */ /* 0x040fe400078e0206 */
[----:B------:R-:W-:Y:S01]  /*21460*/  IMAD.HI.U32 R13, R15, R0, RZ ;  /* 0x000000000f0d7227 */ /* 0x000fe200078e00ff */
[----:B------:R-:W-:-:S03]  /*21470*/  ISETP.GT.U32.AND P2, PT, R56, R12, PT ;  /* 0x0000000c3800720c */ /* 0x000fc60003f44070 */
[----:B------:R-:W-:Y:S02]  /*21480*/  IMAD.MOV R13, RZ, RZ, -R13 ;  /* 0x000000ffff0d7224 */ /* 0x000fe400078e0a0d */
[----:B------:R-:W-:Y:S01]  /*21490*/  @!P0 IMAD.IADD R8, R8, 0x1, -R56 ;  /* 0x0000000108088824 */ /* 0x000fe200078e0a38 */
[C---:B------:R-:W-:Y:S01]  /*214a0*/  ISETP.GT.U32.AND P0, PT, R56.reuse, R11, PT ;  /* 0x0000000b3800720c */ /* 0x040fe20003f04070 */
[C---:B------:R-:W-:Y:S02]  /*214b0*/  IMAD R0, R56.reuse, R13, R0 ;  /* 0x0000000d38007224 */ /* 0x040fe400078e0200 */
[----:B------:R-:W-:Y:S01]  /*214c0*/  @!P6 IMAD.MOV R9, RZ, RZ, -R9 ;  /* 0x000000ffff09e224 */ /* 0x000fe200078e0a09 */
[C---:B------:R-:W-:Y:S01]  /*214d0*/  ISETP.GT.U32.AND P6, PT, R56.reuse, R8, PT ;  /* 0x000000083800720c */ /* 0x040fe20003fc4070 */
[----:B------:R-:W-:Y:S01]  /*214e0*/  @!P1 IMAD.MOV R7, RZ, RZ, -R7 ;  /* 0x000000ffff079224 */ /* 0x000fe200078e0a07 */
[----:B------:R-:W-:Y:S01]  /*214f0*/  ISETP.GT.U32.AND P1, PT, R56, R0, PT ;  /* 0x000000003800720c */ /* 0x000fe20003f24070 */
[----:B------:R-:W-:-:S04]  /*21500*/  @!P2 IMAD.IADD R12, R12, 0x1, -R56 ;  /* 0x000000010c0ca824 */ /* 0x000fc800078e0a38 */
[----:B------:R-:W-:Y:S02]  /*21510*/  @!P4 IMAD.MOV R12, RZ, RZ, -R12 ;  /* 0x000000ffff0cc224 */ /* 0x000fe400078e0a0c */
[--C-:B------:R-:W-:Y:S02]  /*21520*/  @!P0 IMAD.IADD R11, R11, 0x1, -R56.reuse ;  /* 0x000000010b0b8824 */ /* 0x100fe400078e0a38 */
[----:B------:R-:W-:Y:S01]  /*21530*/  @!P3 IMAD.MOV R5, RZ, RZ, -R5 ;  /* 0x000000ffff05b224 */ /* 0x000fe200078e0a05 */
[----:B------:R-:W-:Y:S01]  /*21540*/  STL [R1+0x1c0], R12 ;  /* 0x0001c00c01007387 */ /* 0x000fe20000100800 */
[--C-:B------:R-:W-:Y:S01]  /*21550*/  @!P6 IMAD.IADD R8, R8, 0x1, -R56.reuse ;  /* 0x000000010808e824 */ /* 0x100fe200078e0a38 */
[----:B------:R-:W-:Y:S01]  /*21560*/  IABS R4, R48 ;  /* 0x0000003000047213 */ /* 0x000fe20000000000 */
[----:B------:R-:W-:Y:S01]  /*21570*/  @!P5 IMAD.MOV R11, RZ, RZ, -R11 ;  /* 0x000000ffff0bd224 */ /* 0x000fe200078e0a0b */
[----:B------:R0:W-:Y:S01]  /*21580*/  STL [R1+0x1bc], R9 ;  /* 0x0001bc0901007387 */ /* 0x0001e20000100800 */
[----:B------:R-:W-:Y:S01]  /*21590*/  ISETP.GE.AND P6, PT, R48, RZ, PT ;  /* 0x000000ff3000720c */ /* 0x000fe20003fc6270 */
[----:B------:R-:W-:Y:S01]  /*215a0*/  @!P1 IMAD.IADD R0, R0, 0x1, -R56 ;  /* 0x0000000100009824 */ /* 0x000fe200078e0a38 */
[----:B------:R-:W-:Y:S01]  /*215b0*/  ISETP.GE.AND P1, PT, R45, RZ, PT ;  /* 0x000000ff2d00720c */ /* 0x000fe20003f26270 */
[----:B------:R-:W-:Y:S01]  /*215c0*/  IMAD.MOV.U32 R48, RZ, RZ, R43 ;  /* 0x000000ffff307224 */ /* 0x000fe200078e002b */
[----:B------:R-:W-:Y:S01]  /*215d0*/  STL [R1+0x1b8], R7 ;  /* 0x0001b80701007387 */ /* 0x000fe20000100800 */
[----:B------:R-:W-:-:S02]  /*215e0*/  IMAD.MOV.U32 R43, RZ, RZ, R41 ;  /* 0x000000ffff2b7224 */ /* 0x000fc400078e0029 */
[----:B------:R-:W-:Y:S01]  /*215f0*/  IMAD.MOV.U32 R41, RZ, RZ, R39 ;  /* 0x000000ffff297224 */ /* 0x000fe200078e0027 */
[----:B0-----:R-:W-:Y:S01]  /*21600*/  IABS R9, R45 ;  /* 0x0000002d00097213 */ /* 0x001fe20000000000 */
[----:B------:R-:W-:Y:S01]  /*21610*/  STL [R1+0x1b4], R5 ;  /* 0x0001b40501007387 */ /* 0x000fe20000100800 */
[----:B------:R-:W-:-:S03]  /*21620*/  IMAD.MOV.U32 R39, RZ, RZ, R32 ;  /* 0x000000ffff277224 */ /* 0x000fc600078e0020 */
[----:B------:R0:W-:Y:S04]  /*21630*/  STL [R1+0x1b0], R11 ;  /* 0x0001b00b01007387 */ /* 0x0001e80000100800 */
[----:B------:R-:W2:Y:S01]  /*21640*/  LDL.LU R32, [R1+0x1a20] ;  /* 0x001a200001207983 */ /* 0x000ea20000300800 */
[----:B-----5:R-:W-:Y:S02]  /*21650*/  IMAD.MOV.U32 R45, RZ, RZ, R44 ;  /* 0x000000ffff2d7224 */ /* 0x020fe400078e002c */
[----:B------:R-:W-:Y:S02]  /*21660*/  IMAD.MOV.U32 R44, RZ, RZ, R42 ;  /* 0x000000ffff2c7224 */ /* 0x000fe400078e002a */
[----:B------:R-:W-:Y:S02]  /*21670*/  IMAD.MOV.U32 R42, RZ, RZ, R40 ;  /* 0x000000ffff2a7224 */ /* 0x000fe400078e0028 */
[----:B------:R-:W-:-:S02]  /*21680*/  IMAD.MOV.U32 R40, RZ, RZ, R38 ;  /* 0x000000ffff287224 */ /* 0x000fc400078e0026 */
[----:B------:R-:W5:Y:S01]  /*21690*/  LDL.LU R38, [R1+0x19e8] ;  /* 0x0019e80001267983 */ /* 0x000f620000300800 */
[----:B------:R-:W-:Y:S01]  /*216a0*/  ISETP.GT.U32.AND P2, PT, R56, R6, PT ;  /* 0x000000063800720c */ /* 0x000fe20003f44070 */
[----:B------:R-:W-:Y:S01]  /*216b0*/  IMAD.HI.U32 R2, R15, R4, RZ ;  /* 0x000000040f027227 */ /* 0x000fe200078e00ff */
[----:B------:R-:W-:Y:S01]  /*216c0*/  ISETP.GE.AND P3, PT, R50, RZ, PT ;  /* 0x000000ff3200720c */ /* 0x000fe20003f66270 */
[----:B------:R-:W2:Y:S02]  /*216d0*/  LDL.LU R58, [R1+0x19a4] ;  /* 0x0019a400013a7983 */ /* 0x000ea40000300800 */
        /* <DEDUP_REMOVED lines=35> */
[----:B-----5:R-:W-:-:S02]  /*21910*/  IMAD.MOV.U32 R39, RZ, RZ, R38 ;  /* 0x000000ffff277224 */ /* 0x020fc400078e0026 */
[----:B------:R-:W-:Y:S02]  /*21920*/  IMAD.MOV.U32 R38, RZ, RZ, R33 ;  /* 0x000000ffff267224 */ /* 0x000fe400078e0021 */
[----:B------:R-:W-:Y:S01]  /*21930*/  IMAD.MOV.U32 R40, RZ, RZ, R39 ;  /* 0x000000ffff287224 */ /* 0x000fe200078e0027 */
[----:B------:R-:W5:Y:S01]  /*21940*/  LDL.LU R33, [R1+0x1a38] ;  /* 0x001a380001217983 */ /* 0x000f620000300800 */
        /* <DEDUP_REMOVED lines=12> */
[----:B------:R-:W-:-:S05]  /*21a10*/  IABS R12, R46 ;  /* 0x0000002e000c7213 */ /* 0x000fca0000000000 */
[----:B------:R-:W-:Y:S01]  /*21a20*/  @!P2 IMAD.IADD R9, R9, 0x1, -R56 ;  /* 0x000000010909a824 */ /* 0x000fe200078e0a38 */
[----:B------:R-:W-:-:S04]  /*21a30*/  ISETP.GE.AND P2, PT, R46, RZ, PT ;  /* 0x000000ff2e00720c */ /* 0x000fc80003f46270 */
        /* <DEDUP_REMOVED lines=43> */
[----:B------:R-:W-:Y:S02]  /*21cf0*/  IABS R7, R58 ;  /* 0x0000003a00077213 */ /* 0x000fe40000000000 */
        /* <DEDUP_REMOVED lines=12> */
[----:B------:R-:W-:Y:S02]  /*21dc0*/  IMAD.MOV.U32 R49, RZ, RZ, R43 ;  /* 0x000000ffff317224 */ /* 0x000fe400078e002b */
[----:B------:R-:W-:Y:S02]  /*21dd0*/  @!P1 IMAD.IADD R4, R4, 0x1, -R56 ;  /* 0x0000000104049824 */ /* 0x000fe400078e0a38 */
[----:B------:R-:W-:Y:S02]  /*21de0*/  @!P0 IMAD.MOV R2, RZ, RZ, -R2 ;  /* 0x000000ffff028224 */ /* 0x000fe400078e0a02 */
[----:B---3--:R-:W-:Y:S02]  /*21df0*/  IMAD.MOV.U32 R43, RZ, RZ, R36 ;  /* 0x000000ffff2b7224 */ /* 0x008fe400078e0024 */
        /* <DEDUP_REMOVED lines=69> */
[----:B------:R-:W-:Y:S01]  /*22250*/  STL [R1+0x174], R12 ;  /* 0x0001740c01007387 */ /* 0x000fe20000100800 */
[----:B------:R-:W-:-:S04]  /*22260*/  @!P1 IMAD.MOV R4, RZ, RZ, -R4 ;  /* 0x000000ffff049224 */ /* 0x000fc800078e0a04 */
[--C-:B------:R-:W-:Y:S01]  /*22270*/  @!P0 IMAD.IADD R11, R11, 0x1, -R56.reuse ;  /* 0x000000010b0b8824 */ /* 0x100fe200078e0a38 */
[----:B------:R-:W-:Y:S01]  /*22280*/  IABS R5, R47 ;  /* 0x0000002f00057213 */ /* 0x000fe20000000000 */
[----:B------:R0:W-:Y:S02]  /*22290*/  STL [R1+0x170], R8 ;  /* 0x0001700801007387 */ /* 0x0001e40000100800 */
[--C-:B------:R-:W-:Y:S01]  /*222a0*/  @!P2 IMAD.IADD R9, R9, 0x1, -R56.reuse ;  /* 0x000000010909a824 */ /* 0x100fe200078e0a38 */
[----:B------:R-:W-:Y:S01]  /*222b0*/  ISETP.GE.AND P2, PT, R47, RZ, PT ;  /* 0x000000ff2f00720c */ /* 0x000fe20003f46270 */
[----:B------:R-:W-:Y:S02]  /*222c0*/  @!P5 IMAD.MOV R11, RZ, RZ, -R11 ;  /* 0x000000ffff0bd224 */ /* 0x000fe400078e0a0b */
[----:B------:R-:W-:Y:S01]  /*222d0*/  @!P6 IMAD.IADD R0, R0, 0x1, -R56 ;  /* 0x000000010000e824 */ /* 0x000fe200078e0a38 */
[----:B------:R-:W-:Y:S01]  /*222e0*/  ISETP.GE.AND P6, PT, R45, RZ, PT ;  /* 0x000000ff2d00720c */ /* 0x000fe20003fc6270 */
[----:B------:R-:W-:Y:S01]  /*222f0*/  IMAD.MOV.U32 R47, RZ, RZ, R43 ;  /* 0x000000ffff2f7224 */ /* 0x000fe200078e002b */
[----:B------:R-:W-:Y:S01]  /*22300*/  STL [R1+0x16c], R7 ;  /* 0x00016c0701007387 */ /* 0x000fe20000100800 */
[----:B0-----:R-:W-:Y:S01]  /*22310*/  IABS R8, R45 ;  /* 0x0000002d00087213 */ /* 0x001fe20000000000 */
[----:B------:R-:W-:-:S02]  /*22320*/  IMAD.MOV.U32 R43, RZ, RZ, R41 ;  /* 0x000000ffff2b7224 */ /* 0x000fc400078e0029 */
[----:B------:R-:W-:Y:S01]  /*22330*/  STL [R1+0x168], R4 ;  /* 0x0001680401007387 */ /* 0x000fe20000100800 */
[----:B------:R-:W-:Y:S02]  /*22340*/  IMAD.MOV.U32 R41, RZ, RZ, R39 ;  /* 0x000000ffff297224 */ /* 0x000fe400078e0027 */
[----:B------:R-:W-:Y:S01]  /*22350*/  IMAD.MOV.U32 R39, RZ, RZ, R36 ;  /* 0x000000ffff277224 */ /* 0x000fe200078e0024 */
[----:B------:R0:W-:Y:S04]  /*22360*/  STL [R1+0x164], R11 ;  /* 0x0001640b01007387 */ /* 0x0001e80000100800 */
[----:B------:R-:W2:Y:S01]  /*22370*/  LDL.LU R36, [R1+0x1a54] ;  /* 0x001a540001247983 */ /* 0x000ea20000300800 */
[----:B-----5:R-:W-:Y:S02]  /*22380*/  IMAD.MOV.U32 R45, RZ, RZ, R44 ;  /* 0x000000ffff2d7224 */ /* 0x020fe400078e002c */
[----:B------:R-:W-:-:S02]  /*22390*/  IMAD.MOV.U32 R44, RZ, RZ, R42 ;  /* 0x000000ffff2c7224 */ /* 0x000fc400078e002a */
[----:B------:R-:W-:Y:S02]  /*223a0*/  IMAD.MOV.U32 R42, RZ, RZ, R40 ;  /* 0x000000ffff2a7224 */ /* 0x000fe400078e0028 */
[----:B------:R-:W-:Y:S02]  /*223b0*/  IMAD.MOV.U32 R40, RZ, RZ, R38 ;  /* 0x000000ffff287224 */ /* 0x000fe400078e0026 */
        /* <DEDUP_REMOVED lines=119> */
[----:B---3--:R-:W-:Y:S02]  /*22b30*/  IMAD.MOV.U32 R43, RZ, RZ, R35 ;  /* 0x000000ffff2b7224 */ /* 0x008fe400078e0023 */
        /* <DEDUP_REMOVED lines=68> */
[----:B------:R-:W-:Y:S02]  /*22f80*/  @!P0 IMAD.IADD R11, R11, 0x1, -R56 ;  /* 0x000000010b0b8824 */ /* 0x000fe400078e0a38 */
        /* <DEDUP_REMOVED lines=58> */
[----:B------:R-:W-:Y:S02]  /*23330*/  IMAD.MOV.U32 R43, RZ, RZ, R42 ;  /* 0x000000ffff2b7224 */ /* 0x000fe400078e002a */
[----:B------:R-:W-:Y:S02]  /*23340*/  @!P3 IMAD.MOV R8, RZ, RZ, -R8 ;  /* 0x000000ffff08b224 */ /* 0x000fe400078e0a08 */
[----:B------:R-:W-:Y:S02]  /*23350*/  IMAD.MOV.U32 R42, RZ, RZ, R41 ;  /* 0x000000ffff2a7224 */ /* 0x000fe400078e0029 */
[----:B------:R-:W-:Y:S02]  /*23360*/  IMAD.MOV.U32 R41, RZ, RZ, R40 ;  /* 0x000000ffff297224 */ /* 0x000fe400078e0028 */
[----:B-----5:R-:W-:-:S02]  /*23370*/  IMAD.MOV.U32 R39, RZ, RZ, R38 ;  /* 0x000000ffff277224 */ /* 0x020fc400078e0026 */
[----:B------:R-:W-:Y:S02]  /*23380*/  IMAD.MOV.U32 R38, RZ, RZ, R32 ;  /* 0x000000ffff267224 */ /* 0x000fe400078e0020 */
        /* <DEDUP_REMOVED lines=21> */
[----:B------:R-:W-:-:S03]  /*234e0*/  IABS R6, R47 ;  /* 0x0000002f00067213 */ /* 0x000fc60000000000 */
[----:B------:R-:W-:-:S08]  /*234f0*/  @!P4 IMAD.MOV R13, RZ, RZ, -R13 ;  /* 0x000000ffff0dc224 */ /* 0x000fd000078e0a0d */
[----:B------:R-:W-:-:S04]  /*23500*/  @!P3 IMAD.IADD R9, R9, 0x1, -R56 ;  /* 0x000000010909b824 */ /* 0x000fc800078e0a38 */
[----:B------:R-:W-:Y:S01]  /*23510*/  IMAD.MOV.U32 R14, RZ, RZ, R9 ;  /* 0x000000ffff0e7224 */ /* 0x000fe200078e0009 */
[----:B------:R-:W-:Y:S01]  /*23520*/  ISETP.GE.AND P6, PT, R47, RZ, PT ;  /* 0x000000ff2f00720c */ /* 0x000fe20003fc6270 */
[----:B------:R-:W-:Y:S02]  /*23530*/  IMAD.MOV.U32 R47, RZ, RZ, R44 ;  /* 0x000000ffff2f7224 */ /* 0x000fe400078e002c */
[----:B------:R-:W-:Y:S02]  /*23540*/  @!P2 IMAD.MOV R14, RZ, RZ, -R14 ;  /* 0x000000ffff0ea224 */ /* 0x000fe400078e0a0e */
[----:B------:R-:W-:Y:S02]  /*23550*/  IMAD.MOV.U32 R49, RZ, RZ, R43 ;  /* 0x000000ffff317224 */ /* 0x000fe400078e002b */
[----:B------:R-:W-:Y:S02]  /*23560*/  IMAD.MOV.U32 R44, RZ, RZ, R42 ;  /* 0x000000ffff2c7224 */ /* 0x000fe400078e002a */
[----:B---3--:R-:W-:-:S02]  /*23570*/  IMAD.MOV.U32 R43, RZ, RZ, R35 ;  /* 0x000000ffff2b7224 */ /* 0x008fc400078e0023 */
[----:B------:R-:W-:Y:S02]  /*23580*/  IMAD.MOV.U32 R35, RZ, RZ, R34 ;  /* 0x000000ffff237224 */ /* 0x000fe400078e0022 */
[----:B------:R-:W-:Y:S02]  /*23590*/  IMAD.MOV.U32 R34, RZ, RZ, R33 ;  /* 0x000000ffff227224 */ /* 0x000fe400078e0021 */
[----:B------:R-:W-:Y:S02]  /*235a0*/  IMAD.MOV.U32 R33, RZ, RZ, R30 ;  /* 0x000000ffff217224 */ /* 0x000fe400078e001e */
[----:B--2---:R-:W-:Y:S02]  /*235b0*/  IMAD.MOV.U32 R39, RZ, RZ, R36 ;  /* 0x000000ffff277224 */ /* 0x004fe400078e0024 */
[----:B------:R-:W2:Y:S04]  /*235c0*/  LDL.LU R36, [R1+0x1a5c] ;  /* 0x001a5c0001247983 */ /* 0x000ea80000300800 */
[----:B------:R-:W3:Y:S01]  /*235d0*/  LDL.LU R46, [R1+0x1a14] ;  /* 0x001a1400012e7983 */ /* 0x000ee20000300800 */
[----:B------:R-:W-:-:S03]  /*235e0*/  IMAD.MOV.U32 R42, RZ, RZ, R39 ;  /* 0x000000ffff2a7224 */ /* 0x000fc600078e0027 */
[----:B------:R-:W2:Y:S01]  /*235f0*/  LDL.LU R51, [R1+0x1a18] ;  /* 0x001a180001337983 */ /* 0x000ea20000300800 */
[----:B------:R-:W-:-:S03]  /*23600*/  IMAD.MOV.U32 R39, RZ, RZ, R22 ;  /* 0x000000ffff277224 */ /* 0x000fc600078e0016 */
[----:B------:R-:W-:Y:S04]  /*23610*/  STL [R1+0xf8], R13 ;  /* 0x0000f80d01007387 */ /* 0x000fe80000100800 */
[----:B------:R-:W-:Y:S04]  /*23620*/  STL [R1+0xf4], R14 ;  /* 0x0000f40e01007387 */ /* 0x000fe80000100800 */
[----:B------:R-:W2:Y:S04]  /*23630*/  LDL.LU R22, [R1+0x1ab4] ;  /* 0x001ab40001167983 */ /* 0x000ea80000300800 */
[----:B------:R-:W5:Y:S01]  /*23640*/  LDL.LU R30, [R1+0x1a60] ;  /* 0x001a6000011e7983 */ /* 0x000f620000300800 */
[----:B------:R-:W-:-:S04]  /*23650*/  IMAD.HI.U32 R7, R15, R6, RZ ;  /* 0x000000060f077227 */ /* 0x000fc800078e00ff */
        /* <DEDUP_REMOVED lines=36> */
[----:B------:R-:W-:Y:S01]  /*238a0*/  @!P0 IMAD.MOV R2, RZ, RZ, -R2 ;  /* 0x000000ffff028224 */ /* 0x000fe200078e0a02 */
[----:B------:R-:W-:Y:S02]  /*238b0*/  STL [R1+0xf0], R16 ;  /* 0x0000f01001007387 */ /* 0x000fe40000100800 */
[----:B------:R-:W-:Y:S02]  /*238c0*/  ISETP.GT.U32.AND P2, PT, R56, R4, PT ;  /* 0x000000043800720c */ /* 0x000fe40003f44070 */
[----:B------:R1:W-:Y:S01]  /*238d0*/  STL [R1+0xec], R2 ;  /* 0x0000ec0201007387 */ /* 0x0003e20000100800 */
[----:B0-----:R-:W-:Y:S02]  /*238e0*/  IABS R8, R45 ;  /* 0x0000002d00087213 */ /* 0x001fe40000000000 */
[----:B------:R-:W-:-:S02]  /*238f0*/  @!P3 IMAD.IADD R12, R12, 0x1, -R56 ;  /* 0x000000010c0cb824 */ /* 0x000fc400078e0a38 */
        /* <DEDUP_REMOVED lines=12> */
[----:B------:R0:W-:Y:S01]  /*239c0*/  STL [R1+0xe8], R2 ;  /* 0x0000e80201007387 */ /* 0x0001e20000100800 */
[----:B------:R-:W-:Y:S02]  /*239d0*/  IMAD.MOV.U32 R42, RZ, RZ, R41 ;  /* 0x000000ffff2a7224 */ /* 0x000fe400078e0029 */
[----:B------:R-:W-:Y:S02]  /*239e0*/  IMAD.MOV.U32 R41, RZ, RZ, R34 ;  /* 0x000000ffff297224 */ /* 0x000fe400078e0022 */
[----:B----4-:R-:W-:Y:S01]  /*239f0*/  IMAD.MOV.U32 R34, RZ, RZ, R20 ;  /* 0x000000ffff227224 */ /* 0x010fe200078e0014 */
[----:B---3--:R-:W-:-:S05]  /*23a00*/  IABS R11, R46 ;  /* 0x0000002e000b7213 */ /* 0x008fca0000000000 */
[----:B------:R-:W-:-:S04]  /*23a10*/  IMAD.HI.U32 R14, R15, R11, RZ ;  /* 0x0000000b0f0e7227 */ /* 0x000fc800078e00ff */
[----:B------:R-:W-:-:S04]  /*23a20*/  IMAD.MOV R14, RZ, RZ, -R14 ;  /* 0x000000ffff0e7224 */ /* 0x000fc800078e0a0e */
[----:B------:R-:W-:-:S05]  /*23a30*/  IMAD R11, R56, R14, R11 ;  /* 0x0000000e380b7224 */ /* 0x000fca00078e020b */
[----:B------:R-:W-:Y:S01]  /*23a40*/  ISETP.GT.U32.AND P5, PT, R56, R11, PT ;  /* 0x0000000b3800720c */ /* 0x000fe20003fa4070 */
[----:B--2---:R-:W-:Y:S02]  /*23a50*/  IMAD.MOV.U32 R39, RZ, RZ, R36 ;  /* 0x000000ffff277224 */ /* 0x004fe400078e0024 */
[----:B-----5:R-:W-:Y:S02]  /*23a60*/  IMAD.MOV.U32 R36, RZ, RZ, R30 ;  /* 0x000000ffff247224 */ /* 0x020fe400078e001e */
[----:B------:R-:W-:Y:S02]  /*23a70*/  IMAD.MOV.U32 R30, RZ, RZ, R22 ;  /* 0x000000ffff1e7224 */ /* 0x000fe400078e0016 */
[----:B------:R-:W2:Y:S04]  /*23a80*/  LDL.LU R22, [R1+0x1ab8] ;  /* 0x001ab80001167983 */ /* 0x000ea80000300800 */
[----:B------:R-:W3:Y:S02]  /*23a90*/  LDL.LU R20, [R1+0x1ac8] ;  /* 0x001ac80001147983 */ /* 0x000ee40000300800 */
[----:B------:R-:W-:Y:S01]  /*23aa0*/  @!P5 IMAD.IADD R11, R11, 0x1, -R56 ;  /* 0x000000010b0bd824 */ /* 0x000fe200078e0a38 */
[----:B------:R-:W-:Y:S01]  /*23ab0*/  ISETP.GE.AND P5, PT, R46, RZ, PT ;  /* 0x000000ff2e00720c */ /* 0x000fe20003fa6270 */
[----:B------:R-:W-:-:S02]  /*23ac0*/  IMAD.MOV.U32 R46, RZ, RZ, R44 ;  /* 0x000000ffff2e7224 */ /* 0x000fc400078e002c */
[----:B------:R-:W4:Y:S01]  /*23ad0*/  LDL.LU R44, [R1+0x1a3c] ;  /* 0x001a3c00012c7983 */ /* 0x000f220000300800 */
[----:B------:R-:W-:Y:S01]  /*23ae0*/  IMAD.HI.U32 R13, R15, R8, RZ ;  /* 0x000000080f0d7227 */ /* 0x000fe200078e00ff */
[----:B------:R-:W-:-:S03]  /*23af0*/  ISETP.GT.U32.AND P4, PT, R56, R7, PT ;  /* 0x000000073800720c */ /* 0x000fc60003f84070 */
[----:B------:R-:W-:-:S04]  /*23b00*/  IMAD.MOV R13, RZ, RZ, -R13 ;  /* 0x000000ffff0d7224 */ /* 0x000fc800078e0a0d */
[----:B------:R-:W-:-:S05]  /*23b10*/  IMAD R8, R56, R13, R8 ;  /* 0x0000000d38087224 */ /* 0x000fca00078e0208 */
[C---:B------:R-:W-:Y:S01]  /*23b20*/  ISETP.GT.U32.AND P6, PT, R56.reuse, R8, PT ;  /* 0x000000083800720c */ /* 0x040fe20003fc4070 */
[----:B------:R-:W-:Y:S01]  /*23b30*/  @!P4 IMAD.IADD R7, R7, 0x1, -R56 ;  /* 0x000000010707c824 */ /* 0x000fe200078e0a38 */
[----:B------:R-:W-:Y:S02]  /*23b40*/  IABS R9, R50 ;  /* 0x0000003200097213 */ /* 0x000fe40000000000 */
[----:B------:R-:W-:Y:S02]  /*23b50*/  IABS R5, R51 ;  /* 0x0000003300057213 */ /* 0x000fe40000000000 */
[----:B------:R-:W-:Y:S01]  /*23b60*/  ISETP.GT.U32.AND P0, PT, R56, R7, PT ;  /* 0x000000073800720c */ /* 0x000fe20003f04070 */
[----:B------:R-:W-:-:S04]  /*23b70*/  IMAD.HI.U32 R6, R15, R9, RZ ;  /* 0x000000090f067227 */ /* 0x000fc800078e00ff */
[----:B------:R-:W-:-:S04]  /*23b80*/  IMAD.HI.U32 R13, R15, R5, RZ ;  /* 0x000000050f0d7227 */ /* 0x000fc800078e00ff */
[----:B------:R-:W-:Y:S01]  /*23b90*/  @!P6 IMAD.IADD R8, R8, 0x1, -R56 ;  /* 0x000000010808e824 */ /* 0x000fe200078e0a38 */
[C---:B------:R-:W-:Y:S01]  /*23ba0*/  ISETP.GT.U32.AND P6, PT, R56.reuse, R12, PT ;  /* 0x0000000c3800720c */ /* 0x040fe20003fc4070 */
[----:B------:R-:W-:Y:S02]  /*23bb0*/  IMAD.MOV R6, RZ, RZ, -R6 ;  /* 0x000000ffff067224 */ /* 0x000fe400078e0a06 */
[----:B------:R-:W-:Y:S01]  /*23bc0*/  IMAD.MOV R13, RZ, RZ, -R13 ;  /* 0x000000ffff0d7224 */ /* 0x000fe200078e0a0d */
[C---:B------:R-:W-:Y:S01]  /*23bd0*/  ISETP.GT.U32.AND P4, PT, R56.reuse, R8, PT ;  /* 0x000000083800720c */ /* 0x040fe20003f84070 */
[C---:B------:R-:W-:Y:S02]  /*23be0*/  IMAD R9, R56.reuse, R6, R9 ;  /* 0x0000000638097224 */ /* 0x040fe400078e0209 */
[C---:B------:R-:W-:Y:S02]  /*23bf0*/  IMAD R5, R56.reuse, R13, R5 ;  /* 0x0000000d38057224 */ /* 0x040fe400078e0205 */
[----:B------:R-:W-:Y:S01]  /*23c00*/  @!P0 IMAD.IADD R7, R7, 0x1, -R56 ;  /* 0x0000000107078824 */ /* 0x000fe200078e0a38 */
[----:B------:R-:W-:-:S03]  /*23c10*/  ISETP.GT.U32.AND P0, PT, R56, R9, PT ;  /* 0x000000093800720c */ /* 0x000fc60003f04070 */
[----:B------:R-:W-:Y:S01]  /*23c20*/  @!P6 IMAD.IADD R12, R12, 0x1, -R56 ;  /* 0x000000010c0ce824 */ /* 0x000fe200078e0a38 */
[----:B------:R-:W-:-:S03]  /*23c30*/  ISETP.GT.U32.AND P6, PT, R56, R5, PT ;  /* 0x000000053800720c */ /* 0x000fc60003fc4070 */
[----:B------:R-:W-:Y:S01]  /*23c40*/  @!P4 IMAD.IADD R8, R8, 0x1, -R56 ;  /* 0x000000010808c824 */ /* 0x000fe200078e0a38 */
[----:B------:R-:W-:Y:S02]  /*23c50*/  ISETP.GE.AND P4, PT, R58, RZ, PT ;  /* 0x000000ff3a00720c */ /* 0x000fe40003f86270 */
[----:B------:R-:W-:-:S03]  /*23c60*/  IABS R0, R49 ;  /* 0x0000003100007213 */ /* 0x000fc60000000000 */
[----:B------:R-:W-:Y:S01]  /*23c70*/  @!P0 IMAD.IADD R9, R9, 0x1, -R56 ;  /* 0x0000000109098824 */ /* 0x000fe200078e0a38 */
[C---:B------:R-:W-:Y:S01]  /*23c80*/  ISETP.GT.U32.AND P0, PT, R56.reuse, R11, PT ;  /* 0x0000000b3800720c */ /* 0x040fe20003f04070 */
[----:B------:R-:W-:Y:S02]  /*23c90*/  @!P1 IMAD.MOV R12, RZ, RZ, -R12 ;  /* 0x000000ffff0c9224 */ /* 0x000fe400078e0a0c */
[----:B------:R-:W-:Y:S01]  /*23ca0*/  @!P6 IMAD.IADD R5, R5, 0x1, -R56 ;  /* 0x000000010505e824 */ /* 0x000fe200078e0a38 */
[----:B------:R-:W-:Y:S01]  /*23cb0*/  IABS R6, R47 ;  /* 0x0000002f00067213 */ /* 0x000fe20000000000 */
[----:B------:R-:W-:Y:S02]  /*23cc0*/  @!P3 IMAD.MOV R8, RZ, RZ, -R8 ;  /* 0x000000ffff08b224 */ /* 0x000fe400078e0a08 */
[----:B------:R-:W-:Y:S01]  /*23cd0*/  IMAD.HI.U32 R13, R15, R0, RZ ;  /* 0x000000000f0d7227 */ /* 0x000fe200078e00ff */
[----:B------:R-:W-:Y:S01]  /*23ce0*/  ISETP.GT.U32.AND P3, PT, R56, R5, PT ;  /* 0x000000053800720c */ /* 0x000fe20003f64070 */
[----:B------:R-:W-:Y:S02]  /*23cf0*/  STL [R1+0xe4], R12 ;  /* 0x0000e40c01007387 */ /* 0x000fe40000100800 */
[----:B------:R-:W-:-:S02]  /*23d00*/  @!P4 IMAD.MOV R7, RZ, RZ, -R7 ;  /* 0x000000ffff07c224 */ /* 0x000fc400078e0a07 */
[----:B------:R1:W-:Y:S01]  /*23d10*/  STL [R1+0xe0], R8 ;  /* 0x0000e00801007387 */ /* 0x0003e20000100800 */
[----:B------:R-:W-:Y:S02]  /*23d20*/  IMAD.MOV R13, RZ, RZ, -R13 ;  /* 0x000000ffff0d7224 */ /* 0x000fe400078e0a0d */
[----:B0-----:R-:W-:Y:S01]  /*23d30*/  IMAD.HI.U32 R2, R15, R6, RZ ;  /* 0x000000060f027227 */ /* 0x001fe200078e00ff */
[----:B------:R-:W-:Y:S01]  /*23d40*/  ISETP.GE.AND P6, PT, R51, RZ, PT ;  /* 0x000000ff3300720c */ /* 0x000fe20003fc6270 */
[----:B------:R0:W-:Y:S02]  /*23d50*/  STL [R1+0xdc], R7 ;  /* 0x0000dc0701007387 */ /* 0x0001e40000100800 */
[----:B------:R-:W-:Y:S01]  /*23d60*/  @!P0 IMAD.IADD R11, R11, 0x1, -R56 ;  /* 0x000000010b0b8824 */ /* 0x000fe200078e0a38 */
[----:B-1----:R-:W-:Y:S01]  /*23d70*/  IABS R8, R45 ;  /* 0x0000002d00087213 */ /* 0x002fe20000000000 */
[----:B------:R-:W-:Y:S02]  /*23d80*/  IMAD R0, R56, R13, R0 ;  /* 0x0000000d38007224 */ /* 0x000fe400078e0200 */
[----:B------:R-:W-:-:S02]  /*23d90*/  IMAD.MOV R2, RZ, RZ, -R2 ;  /* 0x000000ffff027224 */ /* 0x000fc400078e0a02 */
[----:B0-----:R-:W-:Y:S01]  /*23da0*/  IMAD.HI.U32 R7, R15, R8, RZ ;  /* 0x000000080f077227 */ /* 0x001fe200078e00ff */
[----:B------:R-:W-:-:S03]  /*23db0*/  ISETP.GT.U32.AND P4, PT, R56, R0, PT ;  /* 0x000000003800720c */ /* 0x000fc60003f84070 */
[----:B------:R-:W-:Y:S02]  /*23dc0*/  @!P2 IMAD.MOV R4, RZ, RZ, -R4 ;  /* 0x000000ffff04a224 */ /* 0x000fe400078e0a04 */
[----:B------:R-:W-:Y:S02]  /*23dd0*/  @!P5 IMAD.MOV R11, RZ, RZ, -R11 ;  /* 0x000000ffff0bd224 */ /* 0x000fe400078e0a0b */
[C---:B------:R-:W-:Y:S02]  /*23de0*/  IMAD R6, R56.reuse, R2, R6 ;  /* 0x0000000238067224 */ /* 0x040fe400078e0206 */
[----:B------:R-:W-:Y:S02]  /*23df0*/  @!P3 IMAD.IADD R5, R5, 0x1, -R56 ;  /* 0x000000010505b824 */ /* 0x000fe400078e0a38 */
[----:B------:R-:W-:Y:S01]  /*23e00*/  IMAD.MOV R7, RZ, RZ, -R7 ;  /* 0x000000ffff077224 */ /* 0x000fe200078e0a07 */
[----:B------:R-:W-:Y:S01]  /*23e10*/  STL [R1+0xd8], R4 ;  /* 0x0000d80401007387 */ /* 0x000fe20000100800 */
[----:B------:R-:W-:-:S02]  /*23e20*/  ISETP.GT.U32.AND P0, PT, R56, R6, PT ;  /* 0x000000063800720c */ /* 0x000fc40003f04070 */
[C---:B------:R-:W-:Y:S01]  /*23e30*/  IMAD R8, R56.reuse, R7, R8 ;  /* 0x0000000738087224 */ /* 0x040fe200078e0208 */
[----:B------:R0:W-:Y:S01]  /*23e40*/  STL [R1+0xd4], R11 ;  /* 0x0000d40b01007387 */ /* 0x0001e20000100800 */
[----:B------:R-:W-:Y:S01]  /*23e50*/  ISETP.GT.U32.AND P1, PT, R56, R9, PT ;  /* 0x000000093800720c */ /* 0x000fe20003f24070 */
[----:B0-----:R-:W-:-:S04]  /*23e60*/  IMAD.MOV.U32 R11, RZ, RZ, R5 ;  /* 0x000000ffff0b7224 */ /* 0x001fc800078e0005 */
[----:B------:R-:W-:Y:S01]  /*23e70*/  @!P6 IMAD.MOV R11, RZ, RZ, -R11 ;  /* 0x000000ffff0be224 */ /* 0x000fe200078e0a0b */
[----:B------:R-:W-:Y:S01]  /*23e80*/  ISETP.GT.U32.AND P6, PT, R56, R8, PT ;  /* 0x000000083800720c */ /* 0x000fe20003fc4070 */
[--C-:B------:R-:W-:Y:S01]  /*23e90*/  @!P4 IMAD.IADD R0, R0, 0x1, -R56.reuse ;  /* 0x000000010000c824 */ /* 0x100fe200078e0a38 */
[----:B------:R-:W-:Y:S01]  /*23ea0*/  ISETP.GE.AND P2, PT, R50, RZ, PT ;  /* 0x000000ff3200720c */ /* 0x000fe20003f46270 */
[----:B------:R-:W-:-:S03]  /*23eb0*/  @!P0 IMAD.IADD R6, R6, 0x1, -R56 ;  /* 0x0000000106068824 */ /* 0x000fc600078e0a38 */
[C---:B------:R-:W-:Y:S01]  /*23ec0*/  ISETP.GT.U32.AND P0, PT, R56.reuse, R0, PT ;  /* 0x000000003800720c */ /* 0x040fe20003f04070 */
[----:B------:R-:W-:Y:S01]  /*23ed0*/  @!P1 IMAD.IADD R9, R9, 0x1, -R56 ;  /* 0x0000000109099824 */ /* 0x000fe200078e0a38 */
[----:B------:R-:W-:Y:S02]  /*23ee0*/  ISETP.GT.U32.AND P5, PT, R56, R6, PT ;  /* 0x000000063800720c */ /* 0x000fe40003fa4070 */
[----:B------:R-:W-:-:S03]  /*23ef0*/  ISETP.GE.AND P4, PT, R45, RZ, PT ;  /* 0x000000ff2d00720c */ /* 0x000fc60003f86270 */
[----:B------:R-:W-:Y:S01]  /*23f00*/  @!P6 IMAD.IADD R8, R8, 0x1, -R56 ;  /* 0x000000010808e824 */ /* 0x000fe200078e0a38 */
[----:B------:R-:W-:Y:S01]  /*23f10*/  ISETP.GE.AND P1, PT, R47, RZ, PT ;  /* 0x000000ff2f00720c */ /* 0x000fe20003f26270 */
[----:B------:R-:W-:Y:S01]  /*23f20*/  IMAD.MOV.U32 R47, RZ, RZ, R43 ;  /* 0x000000ffff2f7224 */ /* 0x000fe200078e002b */
[----:B------:R-:W-:Y:S01]  /*23f30*/  ISETP.GE.AND P3, PT, R49, RZ, PT ;  /* 0x000000ff3100720c */ /* 0x000fe20003f66270 */
[----:B------:R-:W-:Y:S01]  /*23f40*/  IMAD.MOV.U32 R43, RZ, RZ, R41 ;  /* 0x000000ffff2b7224 */ /* 0x000fe200078e0029 */
[----:B------:R-:W-:Y:S01]  /*23f50*/  ISETP.GT.U32.AND P6, PT, R56, R8, PT ;  /* 0x000000083800720c */ /* 0x000fe20003fc4070 */
[----:B------:R-:W-:Y:S02]  /*23f60*/  IMAD.MOV.U32 R41, RZ, RZ, R38 ;  /* 0x000000ffff297224 */ /* 0x000fe400078e0026 */
[----:B------:R-:W-:Y:S02]  /*23f70*/  IMAD.MOV.U32 R38, RZ, RZ, R31 ;  /* 0x000000ffff267224 */ /* 0x000fe400078e001f */
[----:B------:R-:W-:Y:S01]  /*23f80*/  @!P2 IMAD.MOV R9, RZ, RZ, -R9 ;  /* 0x000000ffff09a224 */ /* 0x000fe200078e0a09 */
[----:B------:R-:W5:Y:S01]  /*23f90*/  LDL.LU R31, [R1+0x1a88] ;  /* 0x001a8800011f7983 */ /* 0x000f620000300800 */
[----:B------:R-:W-:Y:S01]  /*23fa0*/  @!P0 IMAD.IADD R0, R0, 0x1, -R56 ;  /* 0x0000000100008824 */ /* 0x000fe200078e0a38 */
[----:B------:R-:W-:-:S02]  /*23fb0*/  IABS R2, R46 ;  /* 0x0000002e00027213 */ /* 0x000fc40000000000 */
[----:B------:R-:W-:Y:S01]  /*23fc0*/  ISETP.GE.AND P0, PT, R46, RZ, PT ;  /* 0x000000ff2e00720c */ /* 0x000fe20003f06270 */
[--C-:B------:R-:W-:Y:S02]  /*23fd0*/  @!P5 IMAD.IADD R6, R6, 0x1, -R56.reuse ;  /* 0x000000010606d824 */ /* 0x100fe400078e0a38 */
[----:B------:R-:W-:Y:S02]  /*23fe0*/  @!P6 IMAD.IADD R8, R8, 0x1, -R56 ;  /* 0x000000010808e824 */ /* 0x000fe400078e0a38 */
[----:B------:R-:W-:Y:S02]  /*23ff0*/  IMAD.MOV.U32 R13, RZ, RZ, R6 ;  /* 0x000000ffff0d7224 */ /* 0x000fe400078e0006 */
[----:B------:R-:W-:Y:S02]  /*24000*/  IMAD.MOV.U32 R14, RZ, RZ, R8 ;  /* 0x000000ffff0e7224 */ /* 0x000fe400078e0008 */
[----:B------:R-:W-:Y:S02]  /*24010*/  @!P1 IMAD.MOV R13, RZ, RZ, -R13 ;  /* 0x000000ffff0d9224 */ /* 0x000fe400078e0a0d */
[----:B------:R-:W-:-:S02]  /*24020*/  @!P4 IMAD.MOV R14, RZ, RZ, -R14 ;  /* 0x000000ffff0ec224 */ /* 0x000fc400078e0a0e */
[----:B----4-:R-:W-:Y:S02]  /*24030*/  IMAD.MOV.U32 R45, RZ, RZ, R44 ;  /* 0x000000ffff2d7224 */ /* 0x010fe400078e002c */
[----:B------:R-:W-:Y:S02]  /*24040*/  IMAD.MOV.U32 R44, RZ, RZ, R42 ;  /* 0x000000ffff2c7224 */ /* 0x000fe400078e002a */
[----:B------:R-:W-:Y:S02]  /*24050*/  IMAD.MOV.U32 R42, RZ, RZ, R40 ;  /* 0x000000ffff2a7224 */ /* 0x000fe400078e0028 */
[----:B------:R-:W-:Y:S02]  /*24060*/  IMAD.MOV.U32 R40, RZ, RZ, R37 ;  /* 0x000000ffff287224 */ /* 0x000fe400078e0025 */
[----:B------:R-:W-:Y:S02]  /*24070*/  IMAD.MOV.U32 R37, RZ, RZ, R34 ;  /* 0x000000ffff257224 */ /* 0x000fe400078e0022 */
[----:B------:R-:W-:-:S02]  /*24080*/  IMAD.MOV.U32 R34, RZ, RZ, R27 ;  /* 0x000000ffff227224 */ /* 0x000fc400078e001b */
[----:B------:R-:W4:Y:S01]  /*24090*/  LDL.LU R27, [R1+0x1aa8] ;  /* 0x001aa800011b7983 */ /* 0x000f220000300800 */
[----:B------:R-:W-:-:S03]  /*240a0*/  IMAD.MOV.U32 R46, RZ, RZ, R44 ;  /* 0x000000ffff2e7224 */ /* 0x000fc600078e002c */
[----:B------:R-:W2:Y:S01]  /*240b0*/  LDL.LU R58, [R1+0x1a40] ;  /* 0x001a4000013a7983 */ /* 0x000ea20000300800 */
[----:B------:R-:W-:-:S03]  /*240c0*/  IMAD.MOV.U32 R44, RZ, RZ, R43 ;  /* 0x000000ffff2c7224 */ /* 0x000fc600078e002b */
[----:B------:R-:W-:Y:S01]  /*240d0*/  STL [R1+0xd0], R11 ;  /* 0x0000d00b01007387 */ /* 0x000fe20000100800 */
[----:B------:R-:W-:-:S03]  /*240e0*/  IMAD.MOV.U32 R43, RZ, RZ, R42 ;  /* 0x000000ffff2b7224 */ /* 0x000fc600078e002a */
[----:B------:R0:W-:Y:S01]  /*240f0*/  STL [R1+0xcc], R9 ;  /* 0x0000cc0901007387 */ /* 0x0001e20000100800 */
[----:B------:R-:W-:Y:S01]  /*24100*/  IMAD.MOV.U32 R42, RZ, RZ, R41 ;  /* 0x000000ffff2a7224 */ /* 0x000fe200078e0029 */
[----:B------:R-:W-:Y:S01]  /*24110*/  ISETP.GE.AND P5, PT, R46, RZ, PT ;  /* 0x000000ff2e00720c */ /* 0x000fe20003fa6270 */
[----:B------:R-:W-:Y:S02]  /*24120*/  IMAD.MOV.U32 R41, RZ, RZ, R40 ;  /* 0x000000ffff297224 */ /* 0x000fe400078e0028 */
[----:B------:R-:W-:Y:S02]  /*24130*/  IMAD.MOV.U32 R40, RZ, RZ, R39 ;  /* 0x000000ffff287224 */ /* 0x000fe400078e0027 */
[----:B0-----:R-:W-:Y:S01]  /*24140*/  IMAD.MOV.U32 R9, RZ, RZ, R0 ;  /* 0x000000ffff097224 */ /* 0x001fe200078e0000 */
[----:B------:R-:W-:Y:S01]  /*24150*/  IABS R0, R46 ;  /* 0x0000002e00007213 */ /* 0x000fe20000000000 */
[----:B------:R-:W-:Y:S02]  /*24160*/  IMAD.MOV.U32 R46, RZ, RZ, R44 ;  /* 0x000000ffff2e7224 */ /* 0x000fe400078e002c */
[----:B------:R-:W-:-:S02]  /*24170*/  IMAD.MOV.U32 R39, RZ, RZ, R33 ;  /* 0x000000ffff277224 */ /* 0x000fc400078e0021 */
[----:B------:R-:W-:Y:S02]  /*24180*/  @!P3 IMAD.MOV R9, RZ, RZ, -R9 ;  /* 0x000000ffff09b224 */ /* 0x000fe400078e0a09 */
        /* <DEDUP_REMOVED lines=8> */
[----:B------:R-:W-:Y:S02]  /*24210*/  IMAD.MOV.U32 R50, RZ, RZ, R44 ;  /* 0x000000ffff327224 */ /* 0x000fe400078e002c */
[----:B------:R-:W-:Y:S01]  /*24220*/  IMAD.MOV.U32 R44, RZ, RZ, R43 ;  /* 0x000000ffff2c7224 */ /* 0x000fe200078e002b */
[----:B------:R0:W-:Y:S01]  /*24230*/  STL [R1+0xc8], R9 ;  /* 0x0000c80901007387 */ /* 0x0001e20000100800 */
[----:B------:R-:W-:Y:S02]  /*24240*/  IMAD.MOV.U32 R43, RZ, RZ, R42 ;  /* 0x000000ffff2b7224 */ /* 0x000fe400078e002a */
[----:B------:R-:W-:Y:S01]  /*24250*/  IMAD.MOV.U32 R42, RZ, RZ, R41 ;  /* 0x000000ffff2a7224 */ /* 0x000fe200078e0029 */
[----:B------:R-:W2:Y:S01]  /*24260*/  LDL.LU R40, [R1+0x1a64] ;  /* 0x001a640001287983 */ /* 0x000ea20000300800 */
[----:B------:R-:W-:Y:S01]  /*24270*/  IMAD.MOV.U32 R41, RZ, RZ, R35 ;  /* 0x000000ffff297224 */ /* 0x000fe200078e0023 */
[----:B------:R-:W-:-:S02]  /*24280*/  ISETP.GE.AND P3, PT, R46, RZ, PT ;  /* 0x000000ff2e00720c */ /* 0x000fc40003f66270 */
[----:B------:R-:W-:Y:S01]  /*24290*/  IABS R12, R46 ;  /* 0x0000002e000c7213 */ /* 0x000fe20000000000 */
[----:B------:R-:W3:Y:S01]  /*242a0*/  LDL.LU R35, [R1+0x1a90] ;  /* 0x001a900001237983 */ /* 0x000ee20000300800 */
[----:B------:R-:W-:-:S03]  /*242b0*/  IMAD.MOV.U32 R49, RZ, RZ, R43 ;  /* 0x000000ffff317224 */ /* 0x000fc600078e002b */
[----:B------:R-:W3:Y:S01]  /*242c0*/  LDL.LU R46, [R1+0x1a48] ;  /* 0x001a4800012e7983 */ /* 0x000ee20000300800 */
[----:B------:R-:W-:-:S03]  /*242d0*/  IMAD.MOV.U32 R43, RZ, RZ, R36 ;  /* 0x000000ffff2b7224 */ /* 0x000fc600078e0024 */
[----:B------:R-:W3:Y:S04]  /*242e0*/  LDL.LU R51, [R1+0x1a4c] ;  /* 0x001a4c0001337983 */ /* 0x000ee80000300800 */
[----:B------:R-:W-:Y:S04]  /*242f0*/  STL [R1+0xc4], R13 ;  /* 0x0000c40d01007387 */ /* 0x000fe80000100800 */
[----:B------:R1:W-:Y:S04]  /*24300*/  STL [R1+0xc0], R14 ;  /* 0x0000c00e01007387 */ /* 0x0003e80000100800 */
[----:B------:R-:W3:Y:S01]  /*24310*/  LDL.LU R36, [R1+0x1a6c] ;  /* 0x001a6c0001247983 */ /* 0x000ee20000300800 */
[----:B------:R-:W-:-:S05]  /*24320*/  IABS R4, R48 ;  /* 0x0000003000047213 */ /* 0x000fca0000000000 */
[----:B------:R-:W-:-:S04]  /*24330*/  IMAD.HI.U32 R7, R15, R4, RZ ;  /* 0x000000040f077227 */ /* 0x000fc800078e00ff */
[----:B------:R-:W-:-:S04]  /*24340*/  IMAD.MOV R7, RZ, RZ, -R7 ;  /* 0x000000ffff077224 */ /* 0x000fc800078e0a07 */
[----:B------:R-:W-:Y:S02]  /*24350*/  IMAD R4, R56, R7, R4 ;  /* 0x0000000738047224 */ /* 0x000fe400078e0204 */
[----:B0-----:R-:W-:-:S03]  /*24360*/  IMAD.HI.U32 R9, R15, R0, RZ ;  /* 0x000000000f097227 */ /* 0x001fc600078e00ff */
[----:B------:R-:W-:Y:S01]  /*24370*/  ISETP.GT.U32.AND P1, PT, R56, R4, PT ;  /* 0x000000043800720c */ /* 0x000fe20003f24070 */
[----:B------:R-:W-:-:S04]  /*24380*/  IMAD.MOV R9, RZ, RZ, -R9 ;  /* 0x000000ffff097224 */ /* 0x000fc800078e0a09 */
[----:B------:R-:W-:Y:S02]  /*24390*/  IMAD R0, R56, R9, R0 ;  /* 0x0000000938007224 */ /* 0x000fe400078e0200 */
[----:B------:R-:W-:-:S06]  /*243a0*/  IMAD.HI.U32 R5, R15, R2, RZ ;  /* 0x000000020f057227 */ /* 0x000fcc00078e00ff */
[----:B------:R-:W-:Y:S01]  /*243b0*/  @!P1 IMAD.IADD R4, R4, 0x1, -R56 ;  /* 0x0000000104049824 */ /* 0x000fe200078e0a38 */
[----:B------:R-:W-:Y:S01]  /*243c0*/  ISETP.GT.U32.AND P1, PT, R56, R0, PT ;  /* 0x000000003800720c */ /* 0x000fe20003f24070 */
[----:B------:R-:W-:Y:S02]  /*243d0*/  IMAD.MOV R5, RZ, RZ, -R5 ;  /* 0x000000ffff057224 */ /* 0x000fe400078e0a05 */
[----:B------:R-:W-:-:S04]  /*243e0*/  IMAD.HI.U32 R6, R15, R12, RZ ;  /* 0x0000000c0f067227 */ /* 0x000fc800078e00ff */
[----:B------:R-:W-:Y:S01]  /*243f0*/  IMAD R2, R56, R5, R2 ;  /* 0x0000000538027224 */ /* 0x000fe200078e0202 */
[----:B------:R-:W-:Y:S01]  /*24400*/  IABS R7, R47 ;  /* 0x0000002f00077213 */ /* 0x000fe20000000000 */
[----:B------:R-:W-:-:S04]  /*24410*/  IMAD.MOV R6, RZ, RZ, -R6 ;  /* 0x000000ffff067224 */ /* 0x000fc800078e0a06 */
[----:B------:R-:W-:Y:S01]  /*24420*/  @!P1 IMAD.IADD R0, R0, 0x1, -R56 ;  /* 0x0000000100009824 */ /* 0x000fe200078e0a38 */
[C---:B------:R-:W-:Y:S01]  /*24430*/  ISETP.GT.U32.AND P6, PT, R56.reuse, R2, PT ;  /* 0x000000023800720c */ /* 0x040fe20003fc4070 */
[C---:B------:R-:W-:Y:S02]  /*24440*/  IMAD R12, R56.reuse, R6, R12 ;  /* 0x00000006380c7224 */ /* 0x040fe400078e020c */
[----:B------:R-:W-:Y:S01]  /*24450*/  IMAD.HI.U32 R6, R15, R7, RZ ;  /* 0x000000070f067227 */ /* 0x000fe200078e00ff */
[----:B------:R-:W-:-:S03]  /*24460*/  ISETP.GT.U32.AND P4, PT, R56, R0, PT ;  /* 0x000000003800720c */ /* 0x000fc60003f84070 */
[----:B------:R-:W-:-:S04]  /*24470*/  IMAD.MOV R6, RZ, RZ, -R6 ;  /* 0x000000ffff067224 */ /* 0x000fc800078e0a06 */
[----:B------:R-:W-:Y:S02]  /*24480*/  IMAD R7, R56, R6, R7 ;  /* 0x0000000638077224 */ /* 0x000fe400078e0207 */
[----:B------:R-:W-:Y:S01]  /*24490*/  @!P6 IMAD.IADD R2, R2, 0x1, -R56 ;  /* 0x000000010202e824 */ /* 0x000fe200078e0a38 */
[----:B------:R-:W-:-:S03]  /*244a0*/  ISETP.GT.U32.AND P6, PT, R56, R4, PT ;  /* 0x000000043800720c */ /* 0x000fc60003fc4070 */
[----:B------:R-:W-:Y:S01]  /*244b0*/  @!P4 IMAD.IADD R0, R0, 0x1, -R56 ;  /* 0x000000010000c824 */ /* 0x000fe200078e0a38 */
[----:B------:R-:W-:Y:S02]  /*244c0*/  ISETP.GT.U32.AND P4, PT, R56, R7, PT ;  /* 0x000000073800720c */ /* 0x000fe40003f84070 */
[----:B------:R-:W-:-:S07]  /*244d0*/  IABS R8, R50 ;  /* 0x0000003200087213 */ /* 0x000fce0000000000 */
[----:B------:R-:W-:Y:S01]  /*244e0*/  @!P6 IMAD.IADD R4, R4, 0x1, -R56 ;  /* 0x000000010404e824 */ /* 0x000fe200078e0a38 */
[----:B------:R-:W-:-:S03]  /*244f0*/  ISETP.GT.U32.AND P6, PT, R56, R12, PT ;  /* 0x0000000c3800720c */ /* 0x000fc60003fc4070 */
[----:B------:R-:W-:Y:S01]  /*24500*/  @!P4 IMAD.IADD R7, R7, 0x1, -R56 ;  /* 0x000000010707c824 */ /* 0x000fe200078e0a38 */
[----:B------:R-:W-:Y:S01]  /*24510*/  ISETP.GT.U32.AND P1, PT, R56, R2, PT ;  /* 0x000000023800720c */ /* 0x000fe20003f24070 */
[----:B------:R-:W-:Y:S01]  /*24520*/  IMAD.MOV.U32 R16, RZ, RZ, R4 ;  /* 0x000000ffff107224 */ /* 0x000fe200078e0004 */
[----:B------:R-:W-:Y:S02]  /*24530*/  ISETP.GE.AND P2, PT, R48, RZ, PT ;  /* 0x000000ff3000720c */ /* 0x000fe40003f46270 */
[----:B------:R-:W-:Y:S01]  /*24540*/  ISETP.GT.U32.AND P4, PT, R56, R7, PT ;  /* 0x000000073800720c */ /* 0x000fe20003f84070 */
[----:B------:R-:W-:Y:S02]  /*24550*/  IMAD.MOV.U32 R48, RZ, RZ, R44 ;  /* 0x000000ffff307224 */ /* 0x000fe400078e002c */
[----:B------:R-:W-:Y:S02]  /*24560*/  IMAD.MOV.U32 R44, RZ, RZ, R42 ;  /* 0x000000ffff2c7224 */ /* 0x000fe400078e002a */
[----:B------:R-:W-:Y:S01]  /*24570*/  IMAD.HI.U32 R4, R15, R8, RZ ;  /* 0x000000080f047227 */ /* 0x000fe200078e00ff */
[----:B------:R-:W-:-:S03]  /*24580*/  IABS R11, R45 ;  /* 0x0000002d000b7213 */ /* 0x000fc60000000000 */
[----:B------:R-:W-:Y:S01]  /*24590*/  @!P6 IMAD.IADD R12, R12, 0x1, -R56 ;  /* 0x000000010c0ce824 */ /* 0x000fe200078e0a38 */
[----:B------:R-:W-:Y:S01]  /*245a0*/  ISETP.GE.AND P6, PT, R45, RZ, PT ;  /* 0x000000ff2d00720c */ /* 0x000fe20003fc6270 */
[----:B------:R-:W-:Y:S02]  /*245b0*/  IMAD.MOV R4, RZ, RZ, -R4 ;  /* 0x000000ffff047224 */ /* 0x000fe400078e0a04 */
[----:B------:R-:W-:Y:S02]  /*245c0*/  IMAD.MOV.U32 R45, RZ, RZ, R44 ;  /* 0x000000ffff2d7224 */ /* 0x000fe400078e002c */
[----:B------:R-:W-:Y:S02]  /*245d0*/  IMAD.MOV.U32 R44, RZ, RZ, R43 ;  /* 0x000000ffff2c7224 */ /* 0x000fe400078e002b */
[----:B------:R-:W-:Y:S02]  /*245e0*/  @!P1 IMAD.IADD R2, R2, 0x1, -R56 ;  /* 0x0000000102029824 */ /* 0x000fe400078e0a38 */
[----:B------:R-:W-:-:S02]  /*245f0*/  IMAD R8, R56, R4, R8 ;  /* 0x0000000438087224 */ /* 0x000fc400078e0208 */
[----:B------:R-:W-:Y:S02]  /*24600*/  IMAD.MOV.U32 R4, RZ, RZ, R0 ;  /* 0x000000ffff047224 */ /* 0x000fe400078e0000 */
[----:B------:R-:W-:Y:S01]  /*24610*/  @!P4 IMAD.IADD R7, R7, 0x1, -R56 ;  /* 0x000000010707c824 */ /* 0x000fe200078e0a38 */
[----:B------:R-:W-:Y:S01]  /*24620*/  ISETP.GE.AND P4, PT, R47, RZ, PT ;  /* 0x000000ff2f00720c */ /* 0x000fe20003f86270 */
[----:B------:R-:W-:Y:S02]  /*24630*/  @!P2 IMAD.MOV R16, RZ, RZ, -R16 ;  /* 0x000000ffff10a224 */ /* 0x000fe400078e0a10 */
[----:B------:R-:W-:Y:S02]  /*24640*/  IMAD.MOV.U32 R47, RZ, RZ, R44 ;  /* 0x000000ffff2f7224 */ /* 0x000fe400078e002c */
[----:B------:R-:W-:Y:S02]  /*24650*/  @!P0 IMAD.MOV R2, RZ, RZ, -R2 ;  /* 0x000000ffff028224 */ /* 0x000fe400078e0a02 */
[----:B------:R-:W-:-:S02]  /*24660*/  @!P5 IMAD.MOV R4, RZ, RZ, -R4 ;  /* 0x000000ffff04d224 */ /* 0x000fc400078e0a04 */
[----:B--2---:R-:W-:Y:S02]  /*24670*/  IMAD.MOV.U32 R42, RZ, RZ, R40 ;  /* 0x000000ffff2a7224 */ /* 0x004fe400078e0028 */
[----:B------:R-:W-:Y:S02]  /*24680*/  IMAD.MOV.U32 R40, RZ, RZ, R29 ;  /* 0x000000ffff287224 */ /* 0x000fe400078e001d */
[----:B------:R-:W-:Y:S01]  /*24690*/  IMAD.MOV.U32 R43, RZ, RZ, R42 ;  /* 0x000000ffff2b7224 */ /* 0x000fe200078e002a */
[----:B------:R-:W2:Y:S01]  /*246a0*/  LDL.LU R29, [R1+0x1abc] ;  /* 0x001abc00011d7983 */ /* 0x000ea20000300800 */
[----:B------:R-:W-:Y:S02]  /*246b0*/  IMAD.MOV.U32 R42, RZ, RZ, R41 ;  /* 0x000000ffff2a7224 */ /* 0x000fe400078e0029 */
[----:B------:R-:W-:Y:S02]  /*246c0*/  IMAD.MOV.U32 R41, RZ, RZ, R40 ;  /* 0x000000ffff297224 */ /* 0x000fe400078e0028 */
[----:B------:R-:W-:-:S02]  /*246d0*/  IMAD.MOV.U32 R40, RZ, RZ, R39 ;  /* 0x000000ffff287224 */ /* 0x000fc400078e0027 */
[----:B------:R-:W-:Y:S02]  /*246e0*/  IMAD.MOV.U32 R44, RZ, RZ, R43 ;  /* 0x000000ffff2c7224 */ /* 0x000fe400078e002b */
[----:B------:R-:W-:Y:S01]  /*246f0*/  IMAD.MOV.U32 R43, RZ, RZ, R40 ;  /* 0x000000ffff2b7224 */ /* 0x000fe200078e0028 */
[----:B------:R-:W-:Y:S01]  /*24700*/  STL [R1+0xbc], R16 ;  /* 0x0000bc1001007387 */ /* 0x000fe20000100800 */
[----:B---3--:R-:W-:-:S03]  /*24710*/  IMAD.MOV.U32 R39, RZ, RZ, R36 ;  /* 0x000000ffff277224 */ /* 0x008fc600078e0024 */
[----:B------:R0:W-:Y:S01]  /*24720*/  STL [R1+0xb4], R2 ;  /* 0x0000b40201007387 */ /* 0x0001e20000100800 */
[----:B------:R-:W-:Y:S02]  /*24730*/  IMAD.MOV.U32 R40, RZ, RZ, R39 ;  /* 0x000000ffff287224 */ /* 0x000fe400078e0027 */
[----:B------:R-:W-:Y:S02]  /*24740*/  IMAD.MOV.U32 R39, RZ, RZ, R38 ;  /* 0x000000ffff277224 */ /* 0x000fe400078e0026 */
[----:B------:R-:W-:Y:S01]  /*24750*/  IMAD.MOV.U32 R38, RZ, RZ, R34 ;  /* 0x000000ffff267224 */ /* 0x000fe200078e0022 */
[----:B------:R-:W-:Y:S01]  /*24760*/  STL [R1+0xb0], R4 ;  /* 0x0000b00401007387 */ /* 0x000fe20000100800 */
[----:B-----5:R-:W-:Y:S02]  /*24770*/  IMAD.MOV.U32 R34, RZ, RZ, R31 ;  /* 0x000000ffff227224 */ /* 0x020fe400078e001f */
[----:B------:R-:W-:Y:S01]  /*24780*/  IMAD.MOV.U32 R31, RZ, RZ, R24 ;  /* 0x000000ffff1f7224 */ /* 0x000fe200078e0018 */
[----:B------:R-:W3:Y:S01]  /*24790*/  LDL.LU R36, [R1+0x1a8c] ;  /* 0x001a8c0001247983 */ /* 0x000ee20000300800 */
[----:B------:R-:W-:-:S03]  /*247a0*/  IMAD.MOV.U32 R24, RZ, RZ, R23 ;  /* 0x000000ffff187224 */ /* 0x000fc600078e0017 */
[----:B------:R-:W5:Y:S01]  /*247b0*/  LDL.LU R23, [R1+0x1a9c] ;  /* 0x001a9c0001177983 */ /* 0x000f620000300800 */
[----:B------:R-:W-:-:S05]  /*247c0*/  IABS R5, R58 ;  /* 0x0000003a00057213 */ /* 0x000fca0000000000 */
[----:B------:R-:W-:-:S04]  /*247d0*/  IMAD.HI.U32 R9, R15, R5, RZ ;  /* 0x000000050f097227 */ /* 0x000fc800078e00ff */
[----:B------:R-:W-:-:S04]  /*247e0*/  IMAD.MOV R9, RZ, RZ, -R9 ;  /* 0x000000ffff097224 */ /* 0x000fc800078e0a09 */
[----:B------:R-:W-:Y:S01]  /*247f0*/  IMAD R5, R56, R9, R5 ;  /* 0x0000000938057224 */ /* 0x000fe200078e0205 */
[----:B------:R-:W-:-:S05]  /*24800*/  IABS R9, R46 ;  /* 0x0000002e00097213 */ /* 0x000fca0000000000 */
[----:B-1----:R-:W-:-:S04]  /*24810*/  IMAD.HI.U32 R14, R15, R9, RZ ;  /* 0x000000090f0e7227 */ /* 0x002fc800078e00ff */
        /* <DEDUP_REMOVED lines=8> */
[----:B------:R-:W-:-:S04]  /*248a0*/  IMAD.HI.U32 R13, R15, R11, RZ ;  /* 0x0000000b0f0d7227 */ /* 0x000fc800078e00ff */
[----:B------:R-:W-:-:S04]  /*248b0*/  IMAD.MOV R13, RZ, RZ, -R13 ;  /* 0x000000ffff0d7224 */ /* 0x000fc800078e0a0d */
[C---:B------:R-:W-:Y:S01]  /*248c0*/  IMAD R11, R56.reuse, R13, R11 ;  /* 0x0000000d380b7224 */ /* 0x040fe200078e020b */
[----:B------:R-:W-:-:S04]  /*248d0*/  ISETP.GT.U32.AND P1, PT, R56, R5, PT ;  /* 0x000000053800720c */ /* 0x000fc80003f24070 */
[----:B------:R-:W-:Y:S02]  /*248e0*/  ISETP.GT.U32.AND P2, PT, R56, R11, PT ;  /* 0x0000000b3800720c */ /* 0x000fe40003f44070 */
[----:B------:R-:W-:-:S07]  /*248f0*/  IABS R6, R51 ;  /* 0x0000003300067213 */ /* 0x000fce0000000000 */
[----:B------:R-:W-:-:S04]  /*24900*/  @!P1 IMAD.IADD R5, R5, 0x1, -R56 ;  /* 0x0000000105059824 */ /* 0x000fc800078e0a38 */
[----:B------:R-:W-:Y:S01]  /*24910*/  @!P2 IMAD.IADD R11, R11, 0x1, -R56 ;  /* 0x000000010b0ba824 */ /* 0x000fe200078e0a38 */
[C---:B------:R-:W-:Y:S02]  /*24920*/  ISETP.GT.U32.AND P2, PT, R56.reuse, R12, PT ;  /* 0x0000000c3800720c */ /* 0x040fe40003f44070 */
[C---:B------:R-:W-:Y:S02]  /*24930*/  ISETP.GT.U32.AND P0, PT, R56.reuse, R5, PT ;  /* 0x000000053800720c */ /* 0x040fe40003f04070 */
[----:B------:R-:W-:Y:S01]  /*24940*/  ISETP.GT.U32.AND P1, PT, R56, R11, PT ;  /* 0x0000000b3800720c */ /* 0x000fe20003f24070 */
[----:B------:R-:W-:Y:S01]  /*24950*/  IMAD.HI.U32 R13, R15, R6, RZ ;  /* 0x000000060f0d7227 */ /* 0x000fe200078e00ff */
[----:B0-----:R-:W-:-:S03]  /*24960*/  IABS R2, R49 ;  /* 0x0000003100027213 */ /* 0x001fc60000000000 */
[----:B------:R-:W-:-:S04]  /*24970*/  IMAD.MOV R13, RZ, RZ, -R13 ;  /* 0x000000ffff0d7224 */ /* 0x000fc800078e0a0d */
[--C-:B------:R-:W-:Y:S02]  /*24980*/  @!P2 IMAD.IADD R12, R12, 0x1, -R56.reuse ;  /* 0x000000010c0ca824 */ /* 0x100fe400078e0a38 */
[--C-:B------:R-:W-:Y:S01]  /*24990*/  @!P0 IMAD.IADD R5, R5, 0x1, -R56.reuse ;  /* 0x0000000105058824 */ /* 0x100fe200078e0a38 */
[----:B------:R-:W-:Y:S01]  /*249a0*/  ISETP.GT.U32.AND P0, PT, R56, R8, PT ;  /* 0x000000083800720c */ /* 0x000fe20003f04070 */
[----:B------:R-:W-:Y:S01]  /*249b0*/  @!P1 IMAD.IADD R11, R11, 0x1, -R56 ;  /* 0x000000010b0b9824 */ /* 0x000fe200078e0a38 */
[----:B------:R-:W-:Y:S01]  /*249c0*/  ISETP.GE.AND P1, PT, R58, RZ, PT ;  /* 0x000000ff3a00720c */ /* 0x000fe20003f26270 */
[----:B------:R-:W-:Y:S02]  /*249d0*/  IMAD R6, R56, R13, R6 ;  /* 0x0000000d38067224 */ /* 0x000fe400078e0206 */
[----:B------:R-:W-:-:S04]  /*249e0*/  IMAD.HI.U32 R13, R15, R2, RZ ;  /* 0x000000020f0d7227 */ /* 0x000fc800078e00ff */
[----:B------:R-:W-:Y:S02]  /*249f0*/  @!P3 IMAD.MOV R12, RZ, RZ, -R12 ;  /* 0x000000ffff0cb224 */ /* 0x000fe400078e0a0c */
[----:B------:R-:W-:Y:S02]  /*24a00*/  @!P6 IMAD.MOV R11, RZ, RZ, -R11 ;  /* 0x000000ffff0be224 */ /* 0x000fe400078e0a0b */
[----:B------:R-:W-:Y:S01]  /*24a10*/  IMAD.MOV R13, RZ, RZ, -R13 ;  /* 0x000000ffff0d7224 */ /* 0x000fe200078e0a0d */
[----:B------:R-:W-:Y:S03]  /*24a20*/  STL [R1+0x9c], R12 ;  /* 0x00009c0c01007387 */ /* 0x000fe60000100800 */
[----:B------:R-:W-:Y:S01]  /*24a30*/  IMAD R2, R56, R13, R2 ;  /* 0x0000000d38027224 */ /* 0x000fe200078e0202 */
[----:B------:R0:W-:Y:S01]  /*24a40*/  STL [R1+0x6c], R11 ;  /* 0x00006c0b01007387 */ /* 0x0001e20000100800 */
[----:B------:R-:W-:Y:S01]  /*24a50*/  @!P0 IMAD.IADD R8, R8, 0x1, -R56 ;  /* 0x0000000108088824 */ /* 0x000fe200078e0a38 */
[----:B------:R-:W-:Y:S01]  /*24a60*/  ISETP.GT.U32.AND P0, PT, R56, R9, PT ;  /* 0x000000093800720c */ /* 0x000fe20003f04070 */
[----:B0-----:R-:W-:-:S04]  /*24a70*/  IMAD.MOV.U32 R11, RZ, RZ, R5 ;  /* 0x000000ffff0b7224 */ /* 0x001fc800078e0005 */
[----:B------:R-:W-:Y:S01]  /*24a80*/  @!P1 IMAD.MOV R11, RZ, RZ, -R11 ;  /* 0x000000ffff0b9224 */ /* 0x000fe200078e0a0b */
[----:B------:R-:W-:-:S07]  /*24a90*/  ISETP.GT.U32.AND P1, PT, R56, R2, PT ;  /* 0x000000023800720c */ /* 0x000fce0003f24070 */
[--C-:B------:R-:W-:Y:S01]  /*24aa0*/  @!P0 IMAD.IADD R9, R9, 0x1, -R56.reuse ;  /* 0x0000000109098824 */ /* 0x100fe200078e0a38 */
[----:B------:R-:W-:Y:S01]  /*24ab0*/  IABS R5, R45 ;  /* 0x0000002d00057213 */ /* 0x000fe20000000000 */
[----:B------:R-:W-:Y:S02]  /*24ac0*/  @!P4 IMAD.MOV R7, RZ, RZ, -R7 ;  /* 0x000000ffff07c224 */ /* 0x000fe400078e0a07 */
[----:B------:R-:W-:Y:S01]  /*24ad0*/  @!P5 IMAD.MOV R9, RZ, RZ, -R9 ;  /* 0x000000ffff09d224 */ /* 0x000fe200078e0a09 */
[----:B------:R-:W-:Y:S01]  /*24ae0*/  STL [R1+0x64], R11 ;  /* 0x0000640b01007387 */ /* 0x000fe20000100800 */
[----:B------:R-:W-:Y:S01]  /*24af0*/  @!P1 IMAD.IADD R2, R2, 0x1, -R56 ;  /* 0x0000000102029824 */ /* 0x000fe200078e0a38 */
[----:B------:R-:W-:Y:S01]  /*24b00*/  ISETP.GE.AND P1, PT, R45, RZ, PT ;  /* 0x000000ff2d00720c */ /* 0x000fe20003f26270 */
[----:B------:R-:W-:Y:S02]  /*24b10*/  IMAD.MOV.U32 R45, RZ, RZ, R44 ;  /* 0x000000ffff2d7224 */ /* 0x000fe400078e002c */
[----:B------:R-:W-:-:S02]  /*24b20*/  IMAD.MOV.U32 R44, RZ, RZ, R40 ;  /* 0x000000ffff2c7224 */ /* 0x000fc400078e0028 */
[----:B------:R-:W-:Y:S02]  /*24b30*/  IMAD.MOV.U32 R40, RZ, RZ, R37 ;  /* 0x000000ffff287224 */ /* 0x000fe400078e0025 */
[----:B------:R-:W-:Y:S01]  /*24b40*/  IMAD.MOV.U32 R37, RZ, RZ, R34 ;  /* 0x000000ffff257224 */ /* 0x000fe200078e0022 */
[----:B------:R0:W-:Y:S01]  /*24b50*/  STL [R1+0x60], R7 ;  /* 0x0000600701007387 */ /* 0x0001e20000100800 */
[----:B------:R-:W-:Y:S02]  /*24b60*/  IMAD.MOV.U32 R34, RZ, RZ, R31 ;  /* 0x000000ffff227224 */ /* 0x000fe400078e001f */
[----:B------:R-:W-:Y:S01]  /*24b70*/  IMAD.MOV.U32 R31, RZ, RZ, R25 ;  /* 0x000000ffff1f7224 */ /* 0x000fe200078e0019 */
[----:B------:R1:W-:Y:S01]  /*24b80*/  STL [R1+0x5c], R9 ;  /* 0x00005c0901007387 */ /* 0x0003e20000100800 */
[----:B------:R-:W-:Y:S02]  /*24b90*/  ISETP.GT.U32.AND P2, PT, R56, R6, PT ;  /* 0x000000063800720c */ /* 0x000fe40003f44070 */
[----:B------:R-:W-:-:S05]  /*24ba0*/  IABS R0, R48 ;  /* 0x0000003000007213 */ /* 0x000fca0000000000 */
[----:B------:R-:W-:-:S04]  /*24bb0*/  IMAD.HI.U32 R4, R15, R0, RZ ;  /* 0x000000000f047227 */ /* 0x000fc800078e00ff */
[----:B------:R-:W-:Y:S02]  /*24bc0*/  IMAD.MOV R4, RZ, RZ, -R4 ;  /* 0x000000ffff047224 */ /* 0x000fe400078e0a04 */
[----:B------:R-:W-:Y:S02]  /*24bd0*/  @!P2 IMAD.IADD R6, R6, 0x1, -R56 ;  /* 0x000000010606a824 */ /* 0x000fe400078e0a38 */
[----:B------:R-:W-:-:S03]  /*24be0*/  IMAD R0, R56, R4, R0 ;  /* 0x0000000438007224 */ /* 0x000fc600078e0200 */
[C---:B------:R-:W-:Y:S02]  /*24bf0*/  ISETP.GT.U32.AND P3, PT, R56.reuse, R6, PT ;  /* 0x000000063800720c */ /* 0x040fe40003f64070 */
[C---:B------:R-:W-:Y:S01]  /*24c00*/  ISETP.GT.U32.AND P0, PT, R56.reuse, R0, PT ;  /* 0x000000003800720c */ /* 0x040fe20003f04070 */
[----:B0-----:R-:W-:Y:S01]  /*24c10*/  IMAD.HI.U32 R7, R15, R5, RZ ;  /* 0x000000050f077227 */ /* 0x001fe200078e00ff */
[----:B------:R-:W-:Y:S02]  /*24c20*/  ISETP.GE.AND P2, PT, R51, RZ, PT ;  /* 0x000000ff3300720c */ /* 0x000fe40003f46270 */
[----:B------:R-:W-:Y:S01]  /*24c30*/  ISETP.GT.U32.AND P6, PT, R56, R8, PT ;  /* 0x000000083800720c */ /* 0x000fe20003fc4070 */
[----:B------:R-:W-:Y:S02]  /*24c40*/  IMAD.MOV R7, RZ, RZ, -R7 ;  /* 0x000000ffff077224 */ /* 0x000fe400078e0a07 */
[----:B-----5:R-:W-:Y:S02]  /*24c50*/  IMAD.MOV.U32 R25, RZ, RZ, R23 ;  /* 0x000000ffff197224 */ /* 0x020fe400078e0017 */
[----:B------:R-:W5:Y:S02]  /*24c60*/  LDL.LU R23, [R1+0x1aac] ;  /* 0x001aac0001177983 */ /* 0x000f640000300800 */
[--C-:B------:R-:W-:Y:S01]  /*24c70*/  @!P3 IMAD.IADD R6, R6, 0x1, -R56.reuse ;  /* 0x000000010606b824 */ /* 0x100fe200078e0a38 */
[----:B------:R-:W-:Y:S01]  /*24c80*/  ISETP.GE.AND P4, PT, R50, RZ, PT ;  /* 0x000000ff3200720c */ /* 0x000fe20003f86270 */
[----:B------:R-:W-:Y:S01]  /*24c90*/  @!P0 IMAD.IADD R0, R0, 0x1, -R56 ;  /* 0x0000000100008824 */ /* 0x000fe200078e0a38 */
[C---:B------:R-:W-:Y:S01]  /*24ca0*/  ISETP.GT.U32.AND P0, PT, R56.reuse, R2, PT ;  /* 0x000000023800720c */ /* 0x040fe20003f04070 */
[----:B------:R-:W-:-:S02]  /*24cb0*/  IMAD R5, R56, R7, R5 ;  /* 0x0000000738057224 */ /* 0x000fc400078e0205 */
[----:B-1----:R-:W-:Y:S01]  /*24cc0*/  IMAD.MOV.U32 R9, RZ, RZ, R6 ;  /* 0x000000ffff097224 */ /* 0x002fe200078e0006 */
[----:B------:R-:W-:-:S03]  /*24cd0*/  ISETP.GT.U32.AND P5, PT, R56, R0, PT ;  /* 0x000000003800720c */ /* 0x000fc60003fa4070 */
[----:B------:R-:W-:Y:S01]  /*24ce0*/  @!P2 IMAD.MOV R9, RZ, RZ, -R9 ;  /* 0x000000ffff09a224 */ /* 0x000fe200078e0a09 */
[----:B------:R-:W-:Y:S01]  /*24cf0*/  ISETP.GT.U32.AND P2, PT, R56, R5, PT ;  /* 0x000000053800720c */ /* 0x000fe20003f44070 */
[----:B------:R-:W-:Y:S01]  /*24d00*/  @!P6 IMAD.IADD R8, R8, 0x1, -R56 ;  /* 0x000000010808e824 */ /* 0x000fe200078e0a38 */
[----:B------:R-:W-:Y:S02]  /*24d10*/  ISETP.GE.AND P3, PT, R49, RZ, PT ;  /* 0x000000ff3100720c */ /* 0x000fe40003f66270 */
[----:B------:R-:W-:Y:S01]  /*24d20*/  IABS R11, R47 ;  /* 0x0000002f000b7213 */ /* 0x000fe20000000000 */
[----:B------:R-:W-:Y:S01]  /*24d30*/  @!P4 IMAD.MOV R8, RZ, RZ, -R8 ;  /* 0x000000ffff08c224 */ /* 0x000fe200078e0a08 */
[----:B------:R-:W-:Y:S01]  /*24d40*/  ISETP.GE.AND P6, PT, R48, RZ, PT ;  /* 0x000000ff3000720c */ /* 0x000fe20003fc6270 */
[--C-:B------:R-:W-:Y:S01]  /*24d50*/  @!P0 IMAD.IADD R2, R2, 0x1, -R56.reuse ;  /* 0x0000000102028824 */ /* 0x100fe200078e0a38 */
[----:B------:R-:W-:Y:S01]  /*24d60*/  IABS R4, R46 ;  /* 0x0000002e00047213 */ /* 0x000fe20000000000 */
[----:B------:R-:W-:Y:S01]  /*24d70*/  IMAD.HI.U32 R7, R15, R11, RZ ;  /* 0x0000000b0f077227 */ /* 0x000fe200078e00ff */
[----:B------:R-:W-:Y:S03]  /*24d80*/  STL [R1+0x58], R9 ;  /* 0x0000580901007387 */ /* 0x000fe60000100800 */
[----:B------:R-:W-:Y:S01]  /*24d90*/  IMAD.MOV R7, RZ, RZ, -R7 ;  /* 0x000000ffff077224 */ /* 0x000fe200078e0a07 */
[----:B------:R0:W-:Y:S01]  /*24da0*/  STL [R1+0x54], R8 ;  /* 0x0000540801007387 */ /* 0x0001e20000100800 */
[----:B------:R-:W-:-:S02]  /*24db0*/  @!P5 IMAD.IADD R0, R0, 0x1, -R56 ;  /* 0x000000010000d824 */ /* 0x000fc400078e0a38 */
[----:B------:R-:W-:Y:S02]  /*24dc0*/  @!P2 IMAD.IADD R5, R5, 0x1, -R56 ;  /* 0x000000010505a824 */ /* 0x000fe400078e0a38 */
[----:B------:R-:W-:-:S04]  /*24dd0*/  IMAD.HI.U32 R6, R15, R4, RZ ;  /* 0x000000040f067227 */ /* 0x000fc800078e00ff */
[----:B0-----:R-:W-:Y:S01]  /*24de0*/  IMAD.MOV.U32 R8, RZ, RZ, R2 ;  /* 0x000000ffff087224 */ /* 0x001fe200078e0002 */
[----:B------:R-:W-:Y:S01]  /*24df0*/  IABS R2, R45 ;  /* 0x0000002d00027213 */ /* 0x000fe20000000000 */
[C---:B------:R-:W-:Y:S02]  /*24e00*/  IMAD R11, R56.reuse, R7, R11 ;  /* 0x00000007380b7224 */ /* 0x040fe400078e020b */
[----:B------:R-:W-:Y:S01]  /*24e10*/  @!P3 IMAD.MOV R8, RZ, RZ, -R8 ;  /* 0x000000ffff08b224 */ /* 0x000fe200078e0a08 */
[C---:B------:R-:W-:Y:S01]  /*24e20*/  ISETP.GT.U32.AND P3, PT, R56.reuse, R5, PT ;  /* 0x000000053800720c */ /* 0x040fe20003f64070 */
[----:B------:R-:W-:Y:S02]  /*24e30*/  IMAD.MOV.U32 R13, RZ, RZ, R0 ;  /* 0x000000ffff0d7224 */ /* 0x000fe400078e0000 */
[----:B------:R-:W-:Y:S02]  /*24e40*/  IMAD.MOV R6, RZ, RZ, -R6 ;  /* 0x000000ffff067224 */ /* 0x000fe400078e0a06 */
[----:B------:R-:W-:Y:S01]  /*24e50*/  @!P6 IMAD.MOV R13, RZ, RZ, -R13 ;  /* 0x000000ffff0de224 */ /* 0x000fe200078e0a0d */
[C---:B------:R-:W-:Y:S01]  /*24e60*/  ISETP.GT.U32.AND P6, PT, R56.reuse, R11, PT ;  /* 0x0000000b3800720c */ /* 0x040fe20003fc4070 */
[----:B------:R-:W-:-:S02]  /*24e70*/  IMAD R4, R56, R6, R4 ;  /* 0x0000000638047224 */ /* 0x000fc400078e0204 */
[----:B------:R-:W-:-:S04]  /*24e80*/  IMAD.HI.U32 R6, R15, R2, RZ ;  /* 0x000000020f067227 */ /* 0x000fc800078e00ff */
[----:B------:R-:W-:Y:S02]  /*24e90*/  IMAD.MOV R6, RZ, RZ, -R6 ;  /* 0x000000ffff067224 */ /* 0x000fe400078e0a06 */
[----:B------:R-:W-:Y:S01]  /*24ea0*/  @!P3 IMAD.IADD R5, R5, 0x1, -R56 ;  /* 0x000000010505b824 */ /* 0x000fe200078e0a38 */
[C---:B------:R-:W-:Y:S01]  /*24eb0*/  ISETP.GT.U32.AND P3, PT, R56.reuse, R4, PT ;  /* 0x000000043800720c */ /* 0x040fe20003f64070 */
[----:B------:R-:W-:Y:S02]  /*24ec0*/  IMAD R2, R56, R6, R2 ;  /* 0x0000000638027224 */ /* 0x000fe400078e0202 */
[----:B------:R-:W-:-:S03]  /*24ed0*/  @!P6 IMAD.IADD R11, R11, 0x1, -R56 ;  /* 0x000000010b0be824 */ /* 0x000fc600078e0a38 */
[----:B------:R-:W-:Y:S01]  /*24ee0*/  ISETP.GT.U32.AND P6, PT, R56, R2, PT ;  /* 0x000000023800720c */ /* 0x000fe20003fc4070 */
[----:B------:R0:W-:Y:S06]  /*24ef0*/  STL [R1+0x50], R8 ;  /* 0x0000500801007387 */ /* 0x0001ec0000100800 */
[----:B------:R-:W-:Y:S01]  /*24f00*/  @!P3 IMAD.IADD R4, R4, 0x1, -R56 ;  /* 0x000000010404b824 */ /* 0x000fe200078e0a38 */
[----:B0-----:R-:W-:-:S05]  /*24f10*/  IABS R8, R42 ;  /* 0x0000002a00087213 */ /* 0x001fca0000000000 */
[----:B------:R-:W-:Y:S01]  /*24f20*/  @!P6 IMAD.IADD R2, R2, 0x1, -R56 ;  /* 0x000000010202e824 */ /* 0x000fe200078e0a38 */
[C---:B------:R-:W-:Y:S02]  /*24f30*/  ISETP.GT.U32.AND P6, PT, R56.reuse, R4, PT ;  /* 0x000000043800720c */ /* 0x040fe40003fc4070 */
[----:B------:R-:W-:Y:S01]  /*24f40*/  IABS R12, R44 ;  /* 0x0000002c000c7213 */ /* 0x000fe20000000000 */
[C---:B------:R-:W-:Y:S01]  /*24f50*/  IMAD.HI.U32 R6, R15.reuse, R8, RZ ;  /* 0x000000080f067227 */ /* 0x040fe200078e00ff */
[C---:B------:R-:W-:Y:S02]  /*24f60*/  ISETP.GT.U32.AND P3, PT, R56.reuse, R11, PT ;  /* 0x0000000b3800720c */ /* 0x040fe40003f64070 */
[----:B--2---:R-:W-:Y:S01]  /*24f70*/  IABS R9, R43 ;  /* 0x0000002b00097213 */ /* 0x004fe20000000000 */
[----:B------:R-:W-:Y:S02]  /*24f80*/  IMAD.MOV R6, RZ, RZ, -R6 ;  /* 0x000000ffff067224 */ /* 0x000fe400078e0a06 */
[----:B------:R-:W-:Y:S01]  /*24f90*/  IMAD.HI.U32 R0, R15, R12, RZ ;  /* 0x0000000c0f007227 */ /* 0x000fe200078e00ff */
[----:B------:R-:W-:Y:S01]  /*24fa0*/  ISETP.GE.AND P4, PT, R47, RZ, PT ;  /* 0x000000ff2f00720c */ /* 0x000fe20003f86270 */
[----:B------:R0:W-:Y:S01]  /*24fb0*/  STL [R1+0x4c], R13 ;  /* 0x00004c0d01007387 */ /* 0x0001e20000100800 */
[----:B------:R-:W-:Y:S01]  /*24fc0*/  IABS R7, R41 ;  /* 0x0000002900077213 */ /* 0x000fe20000000000 */
[----:B------:R-:W-:-:S02]  /*24fd0*/  IMAD R8, R56, R6, R8 ;  /* 0x0000000638087224 */ /* 0x000fc400078e0208 */
[----:B------:R-:W-:Y:S02]  /*24fe0*/  IMAD.MOV R0, RZ, RZ, -R0 ;  /* 0x000000ffff007224 */ /* 0x000fe400078e0a00 */
[----:B------:R-:W-:Y:S01]  /*24ff0*/  @!P6 IMAD.IADD R4, R4, 0x1, -R56 ;  /* 0x000000010404e824 */ /* 0x000fe200078e0a38 */
[----:B------:R-:W-:Y:S01]  /*25000*/  ISETP.GT.U32.AND P6, PT, R56, R8, PT ;  /* 0x000000083800720c */ /* 0x000fe20003fc4070 */
[----:B0-----:R-:W-:-:S04]  /*25010*/  IMAD.HI.U32 R13, R15, R9, RZ ;  /* 0x000000090f0d7227 */ /* 0x001fc800078e00ff */
[----:B------:R-:W-:Y:S02]  /*25020*/  IMAD R12, R56, R0, R12 ;  /* 0x00000000380c7224 */ /* 0x000fe400078e020c */
[----:B------:R-:W-:Y:S01]  /*25030*/  IMAD.HI.U32 R0, R15, R7, RZ ;  /* 0x000000070f007227 */ /* 0x000fe200078e00ff */
[----:B------:R-:W-:-:S03]  /*25040*/  ISETP.GE.AND P0, PT, R46, RZ, PT ;  /* 0x000000ff2e00720c */ /* 0x000fc60003f06270 */
[----:B------:R-:W-:Y:S02]  /*25050*/  IMAD.MOV R13, RZ, RZ, -R13 ;  /* 0x000000ffff0d7224 */ /* 0x000fe400078e0a0d */
[----:B------:R-:W-:Y:S02]  /*25060*/  IMAD.MOV.U32 R14, RZ, RZ, R5 ;  /* 0x000000ffff0e7224 */ /* 0x000fe400078e0005 */
[----:B------:R-:W-:Y:S02]  /*25070*/  @!P3 IMAD.IADD R11, R11, 0x1, -R56 ;  /* 0x000000010b0bb824 */ /* 0x000fe400078e0a38 */
[----:B------:R-:W-:Y:S02]  /*25080*/  IMAD.MOV R0, RZ, RZ, -R0 ;  /* 0x000000ffff007224 */ /* 0x000fe400078e0a00 */
[C---:B------:R-:W-:Y:S02]  /*25090*/  IMAD R9, R56.reuse, R13, R9 ;  /* 0x0000000d38097224 */ /* 0x040fe400078e0209 */
[----:B------:R-:W-:Y:S01]  /*250a0*/  @!P1 IMAD.MOV R14, RZ, RZ, -R14 ;  /* 0x000000ffff0e9224 */ /* 0x000fe200078e0a0e */
[C---:B------:R-:W-:Y:S01]  /*250b0*/  ISETP.GT.U32.AND P1, PT, R56.reuse, R2, PT ;  /* 0x000000023800720c */ /* 0x040fe20003f24070 */
[----:B------:R-:W-:Y:S01]  /*250c0*/  IMAD.MOV.U32 R16, RZ, RZ, R11 ;  /* 0x000000ffff107224 */ /* 0x000fe200078e000b */
[----:B------:R-:W-:Y:S01]  /*250d0*/  IABS R5, R38 ;  /* 0x0000002600057213 */ /* 0x000fe20000000000 */
[C---:B------:R-:W-:Y:S01]  /*250e0*/  IMAD R7, R56.reuse, R0, R7 ;  /* 0x0000000038077224 */ /* 0x040fe200078e0207 */
[----:B------:R-:W-:Y:S01]  /*250f0*/  IABS R0, R40 ;  /* 0x0000002800007213 */ /* 0x000fe20000000000 */
[----:B------:R-:W-:Y:S01]  /*25100*/  @!P4 IMAD.MOV R16, RZ, RZ, -R16 ;  /* 0x000000ffff10c224 */ /* 0x000fe200078e0a10 */
[----:B------:R-:W-:Y:S01]  /*25110*/  ISETP.GT.U32.AND P4, PT, R56, R9, PT ;  /* 0x000000093800720c */ /* 0x000fe20003f84070 */
[----:B------:R-:W-:Y:S01]  /*25120*/  @!P6 IMAD.IADD R8, R8, 0x1, -R56 ;  /* 0x000000010808e824 */ /* 0x000fe200078e0a38 */
[----:B------:R-:W-:Y:S01]  /*25130*/  ISETP.GE.AND P5, PT, R45, RZ, PT ;  /* 0x000000ff2d00720c */ /* 0x000fe20003fa6270 */
[----:B------:R0:W-:Y:S01]  /*25140*/  STL [R1+0x48], R14 ;  /* 0x0000480e01007387 */ /* 0x0001e20000100800 */
[----:B------:R-:W-:-:S04]  /*25150*/  IMAD.HI.U32 R11, R15, R5, RZ ;  /* 0x000000050f0b7227 */ /* 0x000fc800078e00ff */
[----:B------:R-:W-:Y:S01]  /*25160*/  @!P0 IMAD.MOV R4, RZ, RZ, -R4 ;  /* 0x000000ffff048224 */ /* 0x000fe200078e0a04 */
[----:B------:R-:W-:Y:S01]  /*25170*/  ISETP.GT.U32.AND P0, PT, R56, R8, PT ;  /* 0x000000083800720c */ /* 0x000fe20003f04070 */
[----:B------:R-:W-:Y:S02]  /*25180*/  IMAD.MOV R11, RZ, RZ, -R11 ;  /* 0x000000ffff0b7224 */ /* 0x000fe400078e0a0b */
[----:B0-----:R-:W-:-:S04]  /*25190*/  IMAD.HI.U32 R14, R15, R0, RZ ;  /* 0x000000000f0e7227 */ /* 0x001fc800078e00ff */
[----:B------:R-:W-:Y:S02]  /*251a0*/  IMAD.MOV R14, RZ, RZ, -R14 ;  /* 0x000000ffff0e7224 */ /* 0x000fe400078e0a0e */
[----:B------:R-:W-:Y:S02]  /*251b0*/  @!P1 IMAD.IADD R2, R2, 0x1, -R56 ;  /* 0x0000000102029824 */ /* 0x000fe400078e0a38 */
[C---:B------:R-:W-:Y:S02]  /*251c0*/  IMAD R5, R56.reuse, R11, R5 ;  /* 0x0000000b38057224 */ /* 0x040fe400078e0205 */
[C---:B------:R-:W-:Y:S02]  /*251d0*/  IMAD R0, R56.reuse, R14, R0 ;  /* 0x0000000e38007224 */ /* 0x040fe400078e0200 */
[----:B------:R-:W-:Y:S02]  /*251e0*/  @!P4 IMAD.IADD R9, R9, 0x1, -R56 ;  /* 0x000000010909c824 */ /* 0x000fe400078e0a38 */
[----:B------:R-:W-:Y:S01]  /*251f0*/  IMAD.MOV.U32 R11, RZ, RZ, R2 ;  /* 0x000000ffff0b7224 */ /* 0x000fe200078e0002 */
[----:B------:R-:W-:-:S02]  /*25200*/  ISETP.GT.U32.AND P3, PT, R56, R12, PT ;  /* 0x0000000c3800720c */ /* 0x000fc40003f64070 */
[C---:B------:R-:W-:Y:S01]  /*25210*/  ISETP.GT.U32.AND P6, PT, R56.reuse, R9, PT ;  /* 0x000000093800720c */ /* 0x040fe20003fc4070 */
[----:B------:R-:W-:Y:S01]  /*25220*/  @!P5 IMAD.MOV R11, RZ, RZ, -R11 ;  /* 0x000000ffff0bd224 */ /* 0x000fe200078e0a0b */
[----:B------:R-:W-:Y:S02]  /*25230*/  ISETP.GT.U32.AND P5, PT, R56, R0, PT ;  /* 0x000000003800720c */ /* 0x000fe40003fa4070 */
[----:B------:R-:W-:Y:S01]  /*25240*/  IABS R6, R39 ;  /* 0x0000002700067213 */ /* 0x000fe20000000000 */
[--C-:B------:R-:W-:Y:S01]  /*25250*/  @!P0 IMAD.IADD R8, R8, 0x1, -R56.reuse ;  /* 0x0000000108088824 */ /* 0x100fe200078e0a38 */
[C---:B------:R-:W-:Y:S02]  /*25260*/  ISETP.GT.U32.AND P1, PT, R56.reuse, R7, PT ;  /* 0x000000073800720c */ /* 0x040fe40003f24070 */
[----:B------:R-:W-:Y:S01]  /*25270*/  ISETP.GT.U32.AND P0, PT, R56, R5, PT ;  /* 0x000000053800720c */ /* 0x000fe20003f04070 */
[----:B------:R-:W-:Y:S01]  /*25280*/  IMAD.HI.U32 R13, R15, R6, RZ ;  /* 0x000000060f0d7227 */ /* 0x000fe200078e00ff */
[----:B------:R-:W-:Y:S03]  /*25290*/  STL [R1+0x38], R16 ;  /* 0x0000381001007387 */ /* 0x000fe60000100800 */
[----:B------:R-:W-:Y:S01]  /*252a0*/  IMAD.MOV R13, RZ, RZ, -R13 ;  /* 0x000000ffff0d7224 */ /* 0x000fe200078e0a0d */
[----:B------:R0:W-:Y:S01]  /*252b0*/  STL [R1+0x34], R4 ;  /* 0x0000340401007387 */ /* 0x0001e20000100800 */
[--C-:B------:R-:W-:Y:S01]  /*252c0*/  @!P3 IMAD.IADD R12, R12, 0x1, -R56.reuse ;  /* 0x000000010c0cb824 */ /* 0x100fe200078e0a38 */
[----:B---3--:R-:W-:Y:S01]  /*252d0*/  IABS R2, R36 ;  /* 0x0000002400027213 */ /* 0x008fe20000000000 */
[--C-:B------:R-:W-:Y:S01]  /*252e0*/  @!P6 IMAD.IADD R9, R9, 0x1, -R56.reuse ;  /* 0x000000010909e824 */ /* 0x100fe200078e0a38 */
[----:B------:R-:W-:Y:S01]  /*252f0*/  ISETP.GE.AND P6, PT, R42, RZ, PT ;  /* 0x000000ff2a00720c */ /* 0x000fe20003fc6270 */
[----:B------:R-:W-:Y:S01]  /*25300*/  @!P5 IMAD.IADD R0, R0, 0x1, -R56 ;  /* 0x000000010000d824 */ /* 0x000fe200078e0a38 */
[----:B0-----:R-:W-:Y:S01]  /*25310*/  IABS R4, R37 ;  /* 0x0000002500047213 */ /* 0x001fe20000000000 */
[C---:B------:R-:W-:Y:S01]  /*25320*/  IMAD R6, R56.reuse, R13, R6 ;  /* 0x0000000d38067224 */ /* 0x040fe200078e0206 */
[----:B------:R-:W-:Y:S01]  /*25330*/  ISETP.GT.U32.AND P4, PT, R56, R12, PT ;  /* 0x0000000c3800720c */ /* 0x000fe20003f84070 */
[----:B------:R-:W-:-:S02]  /*25340*/  @!P1 IMAD.IADD R7, R7, 0x1, -R56 ;  /* 0x0000000107079824 */ /* 0x000fc400078e0a38 */
[----:B------:R-:W-:Y:S01]  /*25350*/  IMAD.HI.U32 R13, R15, R4, RZ ;  /* 0x000000040f0d7227 */ /* 0x000fe200078e00ff */
[----:B------:R0:W-:Y:S03]  /*25360*/  STL [R1+0x30], R11 ;  /* 0x0000300b01007387 */ /* 0x0001e60000100800 */
[----:B------:R-:W-:Y:S01]  /*25370*/  @!P0 IMAD.IADD R5, R5, 0x1, -R56 ;  /* 0x0000000105058824 */ /* 0x000fe200078e0a38 */
[C---:B------:R-:W-:Y:S01]  /*25380*/  ISETP.GT.U32.AND P0, PT, R56.reuse, R0, PT ;  /* 0x000000003800720c */ /* 0x040fe20003f04070 */
[----:B------:R-:W-:Y:S01]  /*25390*/  IMAD.MOV R13, RZ, RZ, -R13 ;  /* 0x000000ffff0d7224 */ /* 0x000fe200078e0a0d */
[----:B------:R-:W-:Y:S01]  /*253a0*/  ISETP.GT.U32.AND P1, PT, R56, R7, PT ;  /* 0x000000073800720c */ /* 0x000fe20003f24070 */
[----:B0-----:R-:W-:Y:S01]  /*253b0*/  IMAD.HI.U32 R11, R15, R2, RZ ;  /* 0x000000020f0b7227 */ /* 0x001fe200078e00ff */
[----:B------:R-:W-:-:S03]  /*253c0*/  ISETP.GE.AND P2, PT, R44, RZ, PT ;  /* 0x000000ff2c00720c */ /* 0x000fc60003f46270 */
[C---:B------:R-:W-:Y:S02]  /*253d0*/  IMAD R4, R56.reuse, R13, R4 ;  /* 0x0000000d38047224 */ /* 0x040fe400078e0204 */
[----:B------:R-:W-:Y:S01]  /*253e0*/  IMAD.MOV R11, RZ, RZ, -R11 ;  /* 0x000000ffff0b7224 */ /* 0x000fe200078e0a0b */
[----:B------:R-:W-:Y:S01]  /*253f0*/  ISETP.GE.AND P3, PT, R43, RZ, PT ;  /* 0x000000ff2b00720c */ /* 0x000fe20003f66270 */
[----:B------:R-:W-:Y:S01]  /*25400*/  @!P6 IMAD.MOV R8, RZ, RZ, -R8 ;  /* 0x000000ffff08e224 */ /* 0x000fe200078e0a08 */
[C---:B------:R-:W-:Y:S01]  /*25410*/  ISETP.GT.U32.AND P6, PT, R56.reuse, R4, PT ;  /* 0x000000043800720c */ /* 0x040fe20003fc4070 */
[----:B------:R-:W-:Y:S02]  /*25420*/  IMAD R2, R56, R11, R2 ;  /* 0x0000000b38027224 */ /* 0x000fe400078e0202 */
[--C-:B------:R-:W-:Y:S01]  /*25430*/  @!P4 IMAD.IADD R12, R12, 0x1, -R56.reuse ;  /* 0x000000010c0cc824 */ /* 0x100fe200078e0a38 */
[----:B------:R-:W-:Y:S01]  /*25440*/  ISETP.GT.U32.AND P4, PT, R56, R6, PT ;  /* 0x000000063800720c */ /* 0x000fe20003f84070 */
[--C-:B------:R-:W-:Y:S01]  /*25450*/  @!P0 IMAD.IADD R0, R0, 0x1, -R56.reuse ;  /* 0x0000000100008824 */ /* 0x100fe200078e0a38 */
[----:B------:R-:W-:Y:S01]  /*25460*/  ISETP.GT.U32.AND P0, PT, R56, R2, PT ;  /* 0x000000023800720c */ /* 0x000fe20003f04070 */
[----:B------:R-:W-:Y:S01]  /*25470*/  @!P1 IMAD.IADD R7, R7, 0x1, -R56 ;  /* 0x0000000107079824 */ /* 0x000fe200078e0a38 */
[----:B------:R-:W-:Y:S01]  /*25480*/  ISETP.GE.AND P1, PT, R41, RZ, PT ;  /* 0x000000ff2900720c */ /* 0x000fe20003f26270 */
[----:B------:R-:W-:Y:S01]  /*25490*/  @!P2 IMAD.MOV R12, RZ, RZ, -R12 ;  /* 0x000000ffff0ca224 */ /* 0x000fe200078e0a0c */
[----:B------:R-:W-:Y:S01]  /*254a0*/  ISETP.GE.AND P5, PT, R40, RZ, PT ;  /* 0x000000ff2800720c */ /* 0x000fe20003fa6270 */
[----:B------:R-:W-:Y:S01]  /*254b0*/  @!P3 IMAD.MOV R9, RZ, RZ, -R9 ;  /* 0x000000ffff09b224 */ /* 0x000fe200078e0a09 */
[----:B------:R-:W-:Y:S01]  /*254c0*/  ISETP.GT.U32.AND P2, PT, R56, R5, PT ;  /* 0x000000053800720c */ /* 0x000fe20003f44070 */
[--C-:B------:R-:W-:Y:S01]  /*254d0*/  @!P6 IMAD.IADD R4, R4, 0x1, -R56.reuse ;  /* 0x000000010404e824 */ /* 0x100fe200078e0a38 */
[----:B------:R-:W-:Y:S01]  /*254e0*/  IABS R60, R34 ;  /* 0x00000022003c7213 */ /* 0x000fe20000000000 */
[----:B------:R-:W-:Y:S02]  /*254f0*/  STL [R1+0x2c], R12 ;  /* 0x00002c0c01007387 */ /* 0x000fe40000100800 */
[----:B------:R-:W-:-:S02]  /*25500*/  @!P4 IMAD.IADD R6, R6, 0x1, -R56 ;  /* 0x000000010606c824 */ /* 0x000fc400078e0a38 */
[----:B------:R-:W-:Y:S01]  /*25510*/  STL [R1+0x28], R9 ;  /* 0x0000280901007387 */ /* 0x000fe20000100800 */
[----:B------:R-:W-:Y:S01]  /*25520*/  @!P0 IMAD.IADD R2, R2, 0x1, -R56 ;  /* 0x0000000102028824 */ /* 0x000fe200078e0a38 */
[C---:B------:R-:W-:Y:S02]  /*25530*/  ISETP.GT.U32.AND P0, PT, R56.reuse, R4, PT ;  /* 0x000000043800720c */ /* 0x040fe40003f04070 */
[----:B------:R0:W-:Y:S01]  /*25540*/  STL [R1+0x18], R8 ;  /* 0x0000180801007387 */ /* 0x0001e20000100800 */
[----:B------:R-:W-:Y:S01]  /*25550*/  @!P1 IMAD.MOV R7, RZ, RZ, -R7 ;  /* 0x000000ffff079224 */ /* 0x000fe200078e0a07 */
[----:B------:R-:W-:Y:S02]  /*25560*/  ISETP.GT.U32.AND P3, PT, R56, R6, PT ;  /* 0x000000063800720c */ /* 0x000fe40003f64070 */
[----:B------:R-:W-:Y:S01]  /*25570*/  IABS R61, R35 ;  /* 0x00000023003d7213 */ /* 0x000fe20000000000 */
[----:B0-----:R-:W-:Y:S02]  /*25580*/  IMAD.MOV.U32 R8, RZ, RZ, R0 ;  /* 0x000000ffff087224 */ /* 0x001fe400078e0000 */
[----:B------:R-:W-:Y:S01]  /*25590*/  IMAD.HI.U32 R0, R15, R60, RZ ;  /* 0x0000003c0f007227 */ /* 0x000fe200078e00ff */
[----:B------:R-:W-:-:S03]  /*255a0*/  IABS R59, R32 ;  /* 0x00000020003b7213 */ /* 0x000fc60000000000 */
[----:B------:R-:W-:Y:S01]  /*255b0*/  @!P5 IMAD.MOV R8, RZ, RZ, -R8 ;  /* 0x000000ffff08d224 */ /* 0x000fe200078e0a08 */
[----:B------:R-:W-:Y:S01]  /*255c0*/  ISETP.GT.U32.AND P5, PT, R56, R2, PT ;  /* 0x000000023800720c */ /* 0x000fe20003fa4070 */
[----:B------:R-:W-:Y:S01]  /*255d0*/  IMAD.MOV R0, RZ, RZ, -R0 ;  /* 0x000000ffff007224 */ /* 0x000fe200078e0a00 */
[----:B------:R-:W-:Y:S01]  /*255e0*/  ISETP.GE.AND P4, PT, R39, RZ, PT ;  /* 0x000000ff2700720c */ /* 0x000fe20003f86270 */
[----:B------:R0:W-:Y:S01]  /*255f0*/  STL [R1+0x14], R7 ;  /* 0x0000140701007387 */ /* 0x0001e20000100800 */
[----:B------:R-:W-:Y:S01]  /*25600*/  @!P2 IMAD.IADD R5, R5, 0x1, -R56 ;  /* 0x000000010505a824 */ /* 0x000fe200078e0a38 */
[----:B------:R-:W-:Y:S01]  /*25610*/  ISETP.GE.AND P2, PT, R36, RZ, PT ;  /* 0x000000ff2400720c */ /* 0x000fe20003f46270 */
[----:B------:R-:W-:Y:S02]  /*25620*/  IMAD R60, R56, R0, R60 ;  /* 0x00000000383c7224 */ /* 0x000fe400078e023c */
[----:B------:R-:W-:-:S04]  /*25630*/  IMAD.HI.U32 R0, R15, R59, RZ ;  /* 0x0000003b0f007227 */ /* 0x000fc800078e00ff */
[----:B0-----:R-:W-:-:S04]  /*25640*/  IMAD.HI.U32 R7, R15, R61, RZ ;  /* 0x0000003d0f077227 */ /* 0x001fc800078e00ff */
[----:B------:R-:W-:Y:S02]  /*25650*/  IMAD.MOV R7, RZ, RZ, -R7 ;  /* 0x000000ffff077224 */ /* 0x000fe400078e0a07 */
[----:B------:R-:W-:Y:S01]  /*25660*/  @!P0 IMAD.IADD R4, R4, 0x1, -R56 ;  /* 0x0000000104048824 */ /* 0x000fe200078e0a38 */
[----:B------:R-:W-:Y:S01]  /*25670*/  ISETP.GT.U32.AND P0, PT, R56, R60, PT ;  /* 0x0000003c3800720c */ /* 0x000fe20003f04070 */
[----:B------:R-:W-:Y:S02]  /*25680*/  IMAD.MOV R0, RZ, RZ, -R0 ;  /* 0x000000ffff007224 */ /* 0x000fe400078e0a00 */
[--C-:B------:R-:W-:Y:S02]  /*25690*/  @!P3 IMAD.IADD R6, R6, 0x1, -R56.reuse ;  /* 0x000000010606b824 */ /* 0x100fe400078e0a38 */
[----:B------:R-:W-:Y:S02]  /*256a0*/  IMAD R61, R56, R7, R61 ;  /* 0x00000007383d7224 */ /* 0x000fe400078e023d */
[----:B------:R-:W-:-:S02]  /*256b0*/  @!P5 IMAD.IADD R2, R2, 0x1, -R56 ;  /* 0x000000010202d824 */ /* 0x000fc400078e0a38 */
[----:B------:R-:W-:Y:S01]  /*256c0*/  IMAD R59, R56, R0, R59 ;  /* 0x00000000383b7224 */ /* 0x000fe200078e023b */
[----:B------:R-:W-:Y:S01]  /*256d0*/  ISETP.GE.AND P1, PT, R38, RZ, PT ;  /* 0x000000ff2600720c */ /* 0x000fe20003f26270 */
[----:B------:R-:W-:Y:S01]  /*256e0*/  @!P4 IMAD.MOV R6, RZ, RZ, -R6 ;  /* 0x000000ffff06c224 */ /* 0x000fe200078e0a06 */
[----:B------:R-:W-:Y:S01]  /*256f0*/  ISETP.GE.AND P3, PT, R37, RZ, PT ;  /* 0x000000ff2500720c */ /* 0x000fe20003f66270 */
[----:B------:R-:W-:Y:S01]  /*25700*/  @!P2 IMAD.MOV R2, RZ, RZ, -R2 ;  /* 0x000000ffff02a224 */ /* 0x000fe200078e0a02 */
[C---:B------:R-:W-:Y:S02]  /*25710*/  ISETP.GT.U32.AND P4, PT, R56.reuse, R61, PT ;  /* 0x0000003d3800720c */ /* 0x040fe40003f84070 */
[----:B------:R-:W-:Y:S01]  /*25720*/  ISETP.GT.U32.AND P2, PT, R56, R59, PT ;  /* 0x0000003b3800720c */ /* 0x000fe20003f44070 */
[----:B------:R-:W-:Y:S01]  /*25730*/  @!P0 IMAD.IADD R60, R60, 0x1, -R56 ;  /* 0x000000013c3c8824 */ /* 0x000fe200078e0a38 */
[----:B------:R-:W-:-:S04]  /*25740*/  IABS R58, R25 ;  /* 0x00000019003a7213 */ /* 0x000fc80000000000 */
[----:B------:R-:W-:Y:S01]  /*25750*/  ISETP.GT.U32.AND P0, PT, R56, R60, PT ;  /* 0x0000003c3800720c */ /* 0x000fe20003f04070 */
[----:B------:R-:W-:Y:S02]  /*25760*/  @!P1 IMAD.MOV R5, RZ, RZ, -R5 ;  /* 0x000000ffff059224 */ /* 0x000fe400078e0a05 */
[----:B------:R-:W-:Y:S01]  /*25770*/  IMAD.HI.U32 R0, R15, R58, RZ ;  /* 0x0000003a0f007227 */ /* 0x000fe200078e00ff */
[----:B------:R-:W-:Y:S01]  /*25780*/  STL [R1+0x10], R8 ;  /* 0x0000100801007387 */ /* 0x000fe20000100800 */
[----:B------:R-:W-:Y:S02]  /*25790*/  ISETP.GE.AND P5, PT, R32, RZ, PT ;  /* 0x000000ff2000720c */ /* 0x000fe40003fa6270 */
[----:B------:R-:W-:Y:S01]  /*257a0*/  @!P4 IMAD.IADD R61, R61, 0x1, -R56 ;  /* 0x000000013d3dc824 */ /* 0x000fe200078e0a38 */
[----:B------:R-:W-:Y:S01]  /*257b0*/  ISETP.GE.AND P4, PT, R25, RZ, PT ;  /* 0x000000ff1900720c */ /* 0x000fe20003f86270 */
[----:B------:R-:W-:Y:S01]  /*257c0*/  @!P3 IMAD.MOV R4, RZ, RZ, -R4 ;  /* 0x000000ffff04b224 */ /* 0x000fe200078e0a04 */
[----:B------:R-:W-:Y:S01]  /*257d0*/  IABS R25, R33 ;  /* 0x0000002100197213 */ /* 0x000fe20000000000 */
[----:B------:R-:W-:Y:S01]  /*257e0*/  @!P2 IMAD.IADD R59, R59, 0x1, -R56 ;  /* 0x000000013b3ba824 */ /* 0x000fe200078e0a38 */
[----:B------:R-:W-:Y:S01]  /*257f0*/  STL [R1+0xc], R6 ;  /* 0x00000c0601007387 */ /* 0x000fe20000100800 */
[----:B------:R-:W-:-:S02]  /*25800*/  IMAD.MOV R0, RZ, RZ, -R0 ;  /* 0x000000ffff007224 */ /* 0x000fc400078e0a00 */
[----:B-----5:R-:W-:Y:S01]  /*25810*/  IMAD.MOV.U32 R32, RZ, RZ, R23 ;  /* 0x000000ffff207224 */ /* 0x020fe200078e0017 */
[----:B------:R-:W-:Y:S01]  /*25820*/  STL [R1+0x8], R5 ;  /* 0x0000080501007387 */ /* 0x000fe20000100800 */
[----:B------:R-:W-:Y:S01]  /*25830*/  IMAD.MOV.U32 R23, RZ, RZ, R22 ;  /* 0x000000ffff177224 */ /* 0x000fe200078e0016 */
[C---:B------:R-:W-:Y:S01]  /*25840*/  ISETP.GT.U32.AND P2, PT, R56.reuse, R59, PT ;  /* 0x0000003b3800720c */ /* 0x040fe20003f44070 */
[----:B------:R-:W-:Y:S01]  /*25850*/  IMAD.MOV.U32 R22, RZ, RZ, R26 ;  /* 0x000000ffff167224 */ /* 0x000fe200078e001a */
[----:B------:R-:W-:Y:S01]  /*25860*/  STL [R1+0x4], R4 ;  /* 0x0000040401007387 */ /* 0x000fe20000100800 */
[----:B------:R-:W-:Y:S01]  /*25870*/  IABS R26, R24 ;  /* 0x00000018001a7213 */ /* 0x000fe20000000000 */
[----:B------:R-:W-:Y:S02]  /*25880*/  IMAD R58, R56, R0, R58 ;  /* 0x00000000383a7224 */ /* 0x000fe400078e023a */
[----:B------:R0:W-:Y:S01]  /*25890*/  STL [R1], R2 ;  /* 0x0000000201007387 */ /* 0x0001e20000100800 */
[----:B------:R-:W-:Y:S01]  /*258a0*/  ISETP.GE.AND P1, PT, R34, RZ, PT ;  /* 0x000000ff2200720c */ /* 0x000fe20003f26270 */
[----:B------:R-:W-:Y:S01]  /*258b0*/  IMAD.HI.U32 R0, R15, R26, RZ ;  /* 0x0000001a0f007227 */ /* 0x000fe200078e00ff */
[----:B------:R-:W-:-:S03]  /*258c0*/  ISETP.GT.U32.AND P3, PT, R56, R61, PT ;  /* 0x0000003d3800720c */ /* 0x000fc60003f64070 */
[----:B------:R-:W-:Y:S02]  /*258d0*/  @!P0 IMAD.IADD R60, R60, 0x1, -R56 ;  /* 0x000000013c3c8824 */ /* 0x000fe400078e0a38 */
[----:B0-----:R-:W-:Y:S01]  /*258e0*/  IMAD.HI.U32 R2, R15, R25, RZ ;  /* 0x000000190f027227 */ /* 0x001fe200078e00ff */
[----:B------:R-:W-:-:S03]  /*258f0*/  ISETP.GT.U32.AND P0, PT, R56, R58, PT ;  /* 0x0000003a3800720c */ /* 0x000fc60003f04070 */
[----:B------:R-:W-:Y:S02]  /*25900*/  IMAD.MOV R2, RZ, RZ, -R2 ;  /* 0x000000ffff027224 */ /* 0x000fe400078e0a02 */
[----:B------:R-:W-:Y:S02]  /*25910*/  IMAD.MOV R0, RZ, RZ, -R0 ;  /* 0x000000ffff007224 */ /* 0x000fe400078e0a00 */
[C---:B------:R-:W-:Y:S01]  /*25920*/  IMAD R25, R56.reuse, R2, R25 ;  /* 0x0000000238197224 */ /* 0x040fe200078e0219 */
[----:B------:R-:W-:Y:S01]  /*25930*/  ISETP.GE.AND P6, PT, R35, RZ, PT ;  /* 0x000000ff2300720c */ /* 0x000fe20003fc6270 */
[C---:B------:R-:W-:Y:S02]  /*25940*/  IMAD R26, R56.reuse, R0, R26 ;  /* 0x00000000381a7224 */ /* 0x040fe400078e021a */
[----:B------:R-:W-:Y:S01]  /*25950*/  @!P2 IMAD.IADD R59, R59, 0x1, -R56 ;  /* 0x000000013b3ba824 */ /* 0x000fe200078e0a38 */
[----:B------:R-:W-:Y:S01]  /*25960*/  ISETP.GT.U32.AND P2, PT, R56, R25, PT ;  /* 0x000000193800720c */ /* 0x000fe20003f44070 */
[----:B------:R-:W-:Y:S01]  /*25970*/  @!P1 IMAD.MOV R60, RZ, RZ, -R60 ;  /* 0x000000ffff3c9224 */ /* 0x000fe200078e0a3c */
[----:B----4-:R-:W-:Y:S01]  /*25980*/  ISETP.GE.AND P1, PT, R27, RZ, PT ;  /* 0x000000ff1b00720c */ /* 0x010fe20003f26270 */
[----:B------:R-:W-:Y:S01]  /*25990*/  @!P5 IMAD.MOV R59, RZ, RZ, -R59 ;  /* 0x000000ffff3bd224 */ /* 0x000fe200078e0a3b */
[----:B------:R-:W-:Y:S01]  /*259a0*/  IABS R27, R27 ;  /* 0x0000001b001b7213 */ /* 0x000fe20000000000 */
[--C-:B------:R-:W-:Y:S01]  /*259b0*/  @!P0 IMAD.IADD R58, R58, 0x1, -R56.reuse ;  /* 0x000000013a3a8824 */ /* 0x100fe200078e0a38 */
[----:B------:R-:W-:Y:S01]  /*259c0*/  ISETP.GT.U32.AND P5, PT, R56, R26, PT ;  /* 0x0000001a3800720c */ /* 0x000fe20003fa4070 */
[----:B------:R-:W-:-:S02]  /*259d0*/  @!P3 IMAD.IADD R61, R61, 0x1, -R56 ;  /* 0x000000013d3db824 */ /* 0x000fc400078e0a38 */
[----:B------:R-:W-:Y:S01]  /*259e0*/  IMAD.HI.U32 R2, R15, R27, RZ ;  /* 0x0000001b0f027227 */ /* 0x000fe200078e00ff */
[----:B------:R-:W-:-:S03]  /*259f0*/  ISETP.GT.U32.AND P0, PT, R56, R58, PT ;  /* 0x0000003a3800720c */ /* 0x000fc60003f04070 */
[----:B------:R-:W-:Y:S02]  /*25a00*/  IMAD.MOV.U32 R34, RZ, RZ, R32 ;  /* 0x000000ffff227224 */ /* 0x000fe400078e0020 */
[----:B------:R-:W-:Y:S01]  /*25a10*/  @!P6 IMAD.MOV R61, RZ, RZ, -R61 ;  /* 0x000000ffff3de224 */ /* 0x000fe200078e0a3d */
[----:B------:R-:W-:Y:S01]  /*25a20*/  ISETP.GE.AND P6, PT, R24, RZ, PT ;  /* 0x000000ff1800720c */ /* 0x000fe20003fc6270 */
[----:B------:R-:W-:Y:S02]  /*25a30*/  IMAD.MOV.U32 R24, RZ, RZ, R23 ;  /* 0x000000ffff187224 */ /* 0x000fe400078e0017 */
[----:B------:R-:W-:Y:S02]  /*25a40*/  IMAD.MOV R2, RZ, RZ, -R2 ;  /* 0x000000ffff027224 */ /* 0x000fe400078e0a02 */
[----:B------:R-:W-:Y:S01]  /*25a50*/  IMAD.MOV.U32 R23, RZ, RZ, R29 ;  /* 0x000000ffff177224 */ /* 0x000fe200078e001d */
[----:B------:R-:W-:Y:S01]  /*25a60*/  IABS R29, R34 ;  /* 0x00000022001d7213 */ /* 0x000fe20000000000 */
[----:B------:R-:W-:-:S02]  /*25a70*/  @!P2 IMAD.IADD R25, R25, 0x1, -R56 ;  /* 0x000000011919a824 */ /* 0x000fc400078e0a38 */
[----:B------:R-:W-:Y:S01]  /*25a80*/  IMAD R27, R56, R2, R27 ;  /* 0x00000002381b7224 */ /* 0x000fe200078e021b */
[----:B------:R-:W-:Y:S01]  /*25a90*/  IABS R32, R31 ;  /* 0x0000001f00207213 */ /* 0x000fe20000000000 */
[----:B------:R-:W-:Y:S01]  /*25aa0*/  @!P5 IMAD.IADD R26, R26, 0x1, -R56 ;  /* 0x000000011a1ad824 */ /* 0x000fe200078e0a38 */
[C---:B------:R-:W-:Y:S01]  /*25ab0*/  ISETP.GT.U32.AND P5, PT, R56.reuse, R25, PT ;  /* 0x000000193800720c */ /* 0x040fe20003fa4070 */
[----:B------:R-:W-:Y:S01]  /*25ac0*/  IMAD.HI.U32 R0, R15, R29, RZ ;  /* 0x0000001d0f007227 */ /* 0x000fe200078e00ff */
[----:B------:R-:W-:Y:S02]  /*25ad0*/  ISETP.GT.U32.AND P2, PT, R56, R27, PT ;  /* 0x0000001b3800720c */ /* 0x000fe40003f44070 */
[----:B------:R-:W-:Y:S01]  /*25ae0*/  ISETP.GE.AND P3, PT, R33, RZ, PT ;  /* 0x000000ff2100720c */ /* 0x000fe20003f66270 */
[----:B------:R-:W-:Y:S01]  /*25af0*/  IMAD.MOV R0, RZ, RZ, -R0 ;  /* 0x000000ffff007224 */ /* 0x000fe200078e0a00 */
[----:B------:R-:W-:Y:S01]  /*25b00*/  IABS R33, R30 ;  /* 0x0000001e00217213 */ /* 0x000fe20000000000 */
[----:B------:R-:W-:-:S02]  /*25b10*/  @!P0 IMAD.IADD R58, R58, 0x1, -R56 ;  /* 0x000000013a3a8824 */ /* 0x000fc400078e0a38 */
[----:B------:R-:W-:-:S04]  /*25b20*/  IMAD.HI.U32 R2, R15, R32, RZ ;  /* 0x000000200f027227 */ /* 0x000fc800078e00ff */
[C---:B------:R-:W-:Y:S02]  /*25b30*/  IMAD R29, R56.reuse, R0, R29 ;  /* 0x00000000381d7224 */ /* 0x040fe400078e021d */
[----:B------:R-:W-:Y:S02]  /*25b40*/  IMAD.MOV R2, RZ, RZ, -R2 ;  /* 0x000000ffff027224 */ /* 0x000fe400078e0a02 */
[----:B------:R-:W-:Y:S01]  /*25b50*/  @!P4 IMAD.MOV R58, RZ, RZ, -R58 ;  /* 0x000000ffff3ac224 */ /* 0x000fe200078e0a3a */
[----:B------:R-:W-:Y:S01]  /*25b60*/  ISETP.GT.U32.AND P4, PT, R56, R26, PT ;  /* 0x0000001a3800720c */ /* 0x000fe20003f84070 */
[----:B------:R-:W-:Y:S01]  /*25b70*/  IMAD.HI.U32 R0, R15, R33, RZ ;  /* 0x000000210f007227 */ /* 0x000fe200078e00ff */
[----:B------:R-:W-:-:S03]  /*25b80*/  ISETP.GE.AND P0, PT, R34, RZ, PT ;  /* 0x000000ff2200720c */ /* 0x000fc60003f06270 */
[C---:B------:R-:W-:Y:S02]  /*25b90*/  IMAD R32, R56.reuse, R2, R32 ;  /* 0x0000000238207224 */ /* 0x040fe400078e0220 */
[----:B------:R-:W-:Y:S01]  /*25ba0*/  @!P5 IMAD.IADD R25, R25, 0x1, -R56 ;  /* 0x000000011919d824 */ /* 0x000fe200078e0a38 */
[C---:B------:R-:W-:Y:S01]  /*25bb0*/  ISETP.GT.U32.AND P5, PT, R56.reuse, R29, PT ;  /* 0x0000001d3800720c */ /* 0x040fe20003fa4070 */
[----:B------:R-:W-:Y:S01]  /*25bc0*/  IMAD.MOV R0, RZ, RZ, -R0 ;  /* 0x000000ffff007224 */ /* 0x000fe200078e0a00 */
[----:B------:R-:W-:Y:S01]  /*25bd0*/  IABS R34, R24 ;  /* 0x0000001800227213 */ /* 0x000fe20000000000 */
[----:B------:R-:W-:Y:S02]  /*25be0*/  @!P2 IMAD.IADD R27, R27, 0x1, -R56 ;  /* 0x000000011b1ba824 */ /* 0x000fe400078e0a38 */
[----:B------:R-:W-:Y:S01]  /*25bf0*/  @!P3 IMAD.MOV R25, RZ, RZ, -R25 ;  /* 0x000000ffff19b224 */ /* 0x000fe200078e0a19 */
[C---:B------:R-:W-:Y:S01]  /*25c00*/  ISETP.GT.U32.AND P3, PT, R56.reuse, R32, PT ;  /* 0x000000203800720c */ /* 0x040fe20003f64070 */
[C---:B------:R-:W-:Y:S01]  /*25c10*/  IMAD R33, R56.reuse, R0, R33 ;  /* 0x0000000038217224 */ /* 0x040fe200078e0221 */
[----:B------:R-:W-:Y:S01]  /*25c20*/  ISETP.GT.U32.AND P2, PT, R56, R27, PT ;  /* 0x0000001b3800720c */ /* 0x000fe20003f44070 */
[----:B------:R-:W-:Y:S01]  /*25c30*/  IMAD.HI.U32 R0, R15, R34, RZ ;  /* 0x000000220f007227 */ /* 0x000fe200078e00ff */
[----:B------:R-:W-:-:S03]  /*25c40*/  IABS R37, R22 ;  /* 0x0000001600257213 */ /* 0x000fc60000000000 */
[----:B------:R-:W-:Y:S01]  /*25c50*/  @!P4 IMAD.IADD R26, R26, 0x1, -R56 ;  /* 0x000000011a1ac824 */ /* 0x000fe200078e0a38 */
[C---:B------:R-:W-:Y:S01]  /*25c60*/  ISETP.GT.U32.AND P4, PT, R56.reuse, R33, PT ;  /* 0x000000213800720c */ /* 0x040fe20003f84070 */
[----:B------:R-:W-:Y:S02]  /*25c70*/  IMAD.MOV R0, RZ, RZ, -R0 ;  /* 0x000000ffff007224 */ /* 0x000fe400078e0a00 */
[----:B------:R-:W-:Y:S02]  /*25c80*/  @!P5 IMAD.IADD R29, R29, 0x1, -R56 ;  /* 0x000000011d1dd824 */ /* 0x000fe400078e0a38 */
[----:B------:R-:W-:Y:S02]  /*25c90*/  IMAD R34, R56, R0, R34 ;  /* 0x0000000038227224 */ /* 0x000fe400078e0222 */
[----:B------:R-:W-:Y:S01]  /*25ca0*/  IMAD.HI.U32 R0, R15, R37, RZ ;  /* 0x000000250f007227 */ /* 0x000fe200078e00ff */
[----:B------:R-:W-:-:S03]  /*25cb0*/  IABS R38, R21 ;  /* 0x0000001500267213 */ /* 0x000fc60000000000 */
[----:B------:R-:W-:Y:S01]  /*25cc0*/  @!P3 IMAD.IADD R32, R32, 0x1, -R56 ;  /* 0x000000012020b824 */ /* 0x000fe200078e0a38 */
[C---:B------:R-:W-:Y:S01]  /*25cd0*/  ISETP.GT.U32.AND P3, PT, R56.reuse, R29, PT ;  /* 0x0000001d3800720c */ /* 0x040fe20003f64070 */
[----:B------:R-:W-:Y:S02]  /*25ce0*/  IMAD.MOV R0, RZ, RZ, -R0 ;  /* 0x000000ffff007224 */ /* 0x000fe400078e0a00 */
[--C-:B------:R-:W-:Y:S01]  /*25cf0*/  @!P2 IMAD.IADD R27, R27, 0x1, -R56.reuse ;  /* 0x000000011b1ba824 */ /* 0x100fe200078e0a38 */
[C---:B------:R-:W-:Y:S01]  /*25d00*/  ISETP.GT.U32.AND P2, PT, R56.reuse, R34, PT ;  /* 0x000000223800720c */ /* 0x040fe20003f44070 */
[----:B------:R-:W-:Y:S02]  /*25d10*/  IMAD R37, R56, R0, R37 ;  /* 0x0000000038257224 */ /* 0x000fe400078e0225 */
[----:B------:R-:W-:Y:S02]  /*25d20*/  @!P4 IMAD.IADD R33, R33, 0x1, -R56 ;  /* 0x000000012121c824 */ /* 0x000fe400078e0a38 */
[----:B------:R-:W-:Y:S01]  /*25d30*/  IMAD.HI.U32 R0, R15, R38, RZ ;  /* 0x000000260f007227 */ /* 0x000fe200078e00ff */
[----:B------:R-:W-:-:S03]  /*25d40*/  IABS R39, R20 ;  /* 0x0000001400277213 */ /* 0x000fc60000000000 */
[----:B------:R-:W-:Y:S01]  /*25d50*/  @!P6 IMAD.MOV R26, RZ, RZ, -R26 ;  /* 0x000000ffff1ae224 */ /* 0x000fe200078e0a1a */
[----:B------:R-:W-:Y:S01]  /*25d60*/  ISETP.GT.U32.AND P6, PT, R56, R33, PT ;  /* 0x000000213800720c */ /* 0x000fe20003fc4070 */
[----:B------:R-:W-:Y:S02]  /*25d70*/  IMAD.MOV R0, RZ, RZ, -R0 ;  /* 0x000000ffff007224 */ /* 0x000fe400078e0a00 */
[----:B------:R-:W-:Y:S01]  /*25d80*/  @!P3 IMAD.IADD R29, R29, 0x1, -R56 ;  /* 0x000000011d1db824 */ /* 0x000fe200078e0a38 */
[----:B------:R-:W-:Y:S01]  /*25d90*/  ISETP.GE.AND P3, PT, R30, RZ, PT ;  /* 0x000000ff1e00720c */ /* 0x000fe20003f66270 */
[C---:B------:R-:W-:Y:S02]  /*25da0*/  IMAD R38, R56.reuse, R0, R38 ;  /* 0x0000000038267224 */ /* 0x040fe400078e0226 */
[----:B------:R-:W-:Y:S01]  /*25db0*/  IMAD.HI.U32 R0, R15, R39, RZ ;  /* 0x000000270f007227 */ /* 0x000fe200078e00ff */
[----:B------:R-:W-:-:S03]  /*25dc0*/  ISETP.GT.U32.AND P4, PT, R56, R32, PT ;  /* 0x000000203800720c */ /* 0x000fc60003f84070 */
[----:B------:R-:W-:Y:S02]  /*25dd0*/  @!P2 IMAD.IADD R34, R34, 0x1, -R56 ;  /* 0x000000012222a824 */ /* 0x000fe400078e0a38 */
[----:B------:R-:W-:Y:S01]  /*25de0*/  IMAD.MOV R0, RZ, RZ, -R0 ;  /* 0x000000ffff007224 */ /* 0x000fe200078e0a00 */
[----:B------:R-:W-:Y:S02]  /*25df0*/  ISETP.GE.AND P5, PT, R31, RZ, PT ;  /* 0x000000ff1f00720c */ /* 0x000fe40003fa6270 */
[C---:B------:R-:W-:Y:S01]  /*25e00*/  ISETP.GT.U32.AND P2, PT, R56.reuse, R34, PT ;  /* 0x000000223800720c */ /* 0x040fe20003f44070 */
[----:B------:R-:W-:Y:S02]  /*25e10*/  @!P6 IMAD.IADD R33, R33, 0x1, -R56 ;  /* 0x000000012121e824 */ /* 0x000fe400078e0a38 */
[----:B------:R-:W-:Y:S01]  /*25e20*/  IMAD R39, R56, R0, R39 ;  /* 0x0000000038277224 */ /* 0x000fe200078e0227 */
[----:B------:R-:W-:Y:S01]  /*25e30*/  ISETP.GE.AND P6, PT, R24, RZ, PT ;  /* 0x000000ff1800720c */ /* 0x000fe20003fc6270 */
[----:B------:R-:W-:-:S03]  /*25e40*/  @!P3 IMAD.MOV R33, RZ, RZ, -R33 ;  /* 0x000000ffff21b224 */ /* 0x000fc600078e0a21 */
[----:B------:R-:W-:Y:S01]  /*25e50*/  ISETP.GT.U32.AND P3, PT, R56, R39, PT ;  /* 0x000000273800720c */ /* 0x000fe20003f64070 */
[--C-:B------:R-:W-:Y:S01]  /*25e60*/  @!P4 IMAD.IADD R32, R32, 0x1, -R56.reuse ;  /* 0x000000012020c824 */ /* 0x100fe200078e0a38 */
[----:B------:R-:W-:Y:S01]  /*25e70*/  STL [R1+0x7c40], R61 ;  /* 0x007c403d01007387 */ /* 0x000fe20000100800 */
[----:B------:R-:W-:Y:S02]  /*25e80*/  @!P1 IMAD.MOV R27, RZ, RZ, -R27 ;  /* 0x000000ffff1b9224 */ /* 0x000fe400078e0a1b */
[----:B------:R-:W-:Y:S01]  /*25e90*/  @!P2 IMAD.IADD R34, R34, 0x1, -R56 ;  /* 0x000000012222a824 */ /* 0x000fe200078e0a38 */
[----:B------:R-:W-:Y:S01]  /*25ea0*/  STL [R1+0x7c44], R60 ;  /* 0x007c443c01007387 */ /* 0x000fe20000100800 */
[----:B------:R-:W-:Y:S02]  /*25eb0*/  @!P0 IMAD.MOV R29, RZ, RZ, -R29 ;  /* 0x000000ffff1d8224 */ /* 0x000fe400078e0a1d */
[----:B------:R-:W-:Y:S01]  /*25ec0*/  @!P5 IMAD.MOV R32, RZ, RZ, -R32 ;  /* 0x000000ffff20d224 */ /* 0x000fe200078e0a20 */
[----:B------:R-:W-:Y:S01]  /*25ed0*/  STL [R1+0x7c48], R59 ;  /* 0x007c483b01007387 */ /* 0x000fe20000100800 */
[----:B------:R-:W-:-:S03]  /*25ee0*/  @!P6 IMAD.MOV R34, RZ, RZ, -R34 ;  /* 0x000000ffff22e224 */ /* 0x000fc600078e0a22 */
[----:B------:R-:W-:Y:S04]  /*25ef0*/  STL [R1+0x7c4c], R58 ;  /* 0x007c4c3a01007387 */ /* 0x000fe80000100800 */
[----:B------:R0:W-:Y:S01]  /*25f00*/  STL [R1+0x7c50], R25 ;  /* 0x007c501901007387 */ /* 0x0001e20000100800 */
[----:B------:R-:W-:-:S03]  /*25f10*/  @!P3 IMAD.IADD R39, R39, 0x1, -R56 ;  /* 0x000000012727b824 */ /* 0x000fc600078e0a38 */
[----:B------:R1:W-:Y:S01]  /*25f20*/  STL [R1+0x7c54], R26 ;  /* 0x007c541a01007387 */ /* 0x0003e20000100800 */
[----:B------:R-:W-:-:S03]  /*25f30*/  IABS R42, R54 ;  /* 0x00000036002a7213 */ /* 0x000fc60000000000 */
[----:B------:R-:W-:Y:S01]  /*25f40*/  STL [R1+0x7c58], R27 ;  /* 0x007c581b01007387 */ /* 0x000fe20000100800 */
[----:B------:R-:W-:-:S03]  /*25f50*/  ISETP.GE.AND P3, PT, R54, RZ, PT ;  /* 0x000000ff3600720c */ /* 0x000fc60003f66270 */
[----:B------:R-:W-:Y:S01]  /*25f60*/  STL [R1+0x7c5c], R29 ;  /* 0x007c5c1d01007387 */ /* 0x000fe20000100800 */
[----:B------:R-:W-:-:S03]  /*25f70*/  IMAD.MOV.U32 R54, RZ, RZ, R57 ;  /* 0x000000ffff367224 */ /* 0x000fc600078e0039 */
[----:B------:R-:W-:Y:S04]  /*25f80*/  STL [R1+0x7c60], R32 ;  /* 0x007c602001007387 */ /* 0x000fe80000100800 */
[----:B------:R-:W-:Y:S04]  /*25f90*/  STL [R1+0x7c64], R33 ;  /* 0x007c642101007387 */ /* 0x000fe80000100800 */
[----:B------:R-:W-:Y:S04]  /*25fa0*/  STL [R1+0x7c68], R34 ;  /* 0x007c682201007387 */ /* 0x000fe80000100800 */
[----:B------:R-:W2:Y:S01]  /*25fb0*/  LDL.LU R57, [R1+0x1ae4] ;  /* 0x001ae40001397983 */ /* 0x000ea20000300800 */
[----:B------:R-:W-:-:S02]  /*25fc0*/  IABS R35, R23 ;  /* 0x0000001700237213 */ /* 0x000fc40000000000 */
[C---:B------:R-:W-:Y:S01]  /*25fd0*/  ISETP.GT.U32.AND P4, PT, R56.reuse, R37, PT ;  /* 0x000000253800720c */ /* 0x040fe20003f84070 */
[----:B------:R-:W3:Y:S02]  /*25fe0*/  LDL.LU R30, [R1+0x1ae8] ;  /* 0x001ae800011e7983 */ /* 0x000ee40000300800 */
[----:B------:R-:W-:Y:S01]  /*25ff0*/  IMAD.HI.U32 R2, R15, R35, RZ ;  /* 0x000000230f027227 */ /* 0x000fe200078e00ff */
[----:B------:R-:W-:Y:S01]  /*26000*/  ISETP.GT.U32.AND P2, PT, R56, R38, PT ;  /* 0x000000263800720c */ /* 0x000fe20003f44070 */
[----:B------:R-:W4:Y:S02]  /*26010*/  LDL.LU R24, [R1+0x1aec] ;  /* 0x001aec0001187983 */ /* 0x000f240000300800 */
[----:B------:R-:W-:-:S04]  /*26020*/  IMAD.MOV R2, RZ, RZ, -R2 ;  /* 0x000000ffff027224 */ /* 0x000fc800078e0a02 */
[----:B------:R-:W-:-:S05]  /*26030*/  IMAD R35, R56, R2, R35 ;  /* 0x0000000238237224 */ /* 0x000fca00078e0223 */
[----:B------:R-:W-:Y:S01]  /*26040*/  ISETP.GT.U32.AND P1, PT, R56, R35, PT ;  /* 0x000000233800720c */ /* 0x000fe20003f24070 */
[--C-:B------:R-:W-:Y:S02]  /*26050*/  @!P4 IMAD.IADD R37, R37, 0x1, -R56.reuse ;  /* 0x000000012525c824 */ /* 0x100fe400078e0a38 */
[----:B------:R-:W-:-:S03]  /*26060*/  @!P2 IMAD.IADD R38, R38, 0x1, -R56 ;  /* 0x000000012626a824 */ /* 0x000fc600078e0a38 */
[----:B------:R-:W-:-:S07]  /*26070*/  ISETP.GT.U32.AND P5, PT, R56, R37, PT ;  /* 0x000000253800720c */ /* 0x000fce0003fa4070 */
[----:B------:R-:W-:Y:S01]  /*26080*/  @!P1 IMAD.IADD R35, R35, 0x1, -R56 ;  /* 0x0000000123239824 */ /* 0x000fe200078e0a38 */
[----:B------:R-:W-:-:S04]  /*26090*/  ISETP.GT.U32.AND P2, PT, R56, R38, PT ;  /* 0x000000263800720c */ /* 0x000fc80003f44070 */
[----:B------:R-:W-:Y:S02]  /*260a0*/  ISETP.GT.U32.AND P0, PT, R56, R35, PT ;  /* 0x000000233800720c */ /* 0x000fe40003f04070 */
[----:B------:R-:W-:Y:S02]  /*260b0*/  ISETP.GE.AND P1, PT, R23, RZ, PT ;  /* 0x000000ff1700720c */ /* 0x000fe40003f26270 */
[----:B------:R-:W-:Y:S02]  /*260c0*/  ISETP.GE.AND P4, PT, R22, RZ, PT ;  /* 0x000000ff1600720c */ /* 0x000fe40003f86270 */
[----:B------:R-:W-:Y:S01]  /*260d0*/  ISETP.GE.AND P6, PT, R21, RZ, PT ;  /* 0x000000ff1500720c */ /* 0x000fe20003fc6270 */
[--C-:B------:R-:W-:Y:S01]  /*260e0*/  @!P5 IMAD.IADD R37, R37, 0x1, -R56.reuse ;  /* 0x000000012525d824 */ /* 0x100fe200078e0a38 */
[----:B------:R-:W-:Y:S01]  /*260f0*/  IABS R41, R28 ;  /* 0x0000001c00297213 */ /* 0x000fe20000000000 */
[----:B------:R-:W-:-:S04]  /*26100*/  @!P2 IMAD.IADD R38, R38, 0x1, -R56 ;  /* 0x000000012626a824 */ /* 0x000fc800078e0a38 */
[----:B------:R-:W-:-:S04]  /*26110*/  @!P0 IMAD.IADD R35, R35, 0x1, -R56 ;  /* 0x0000000123238824 */ /* 0x000fc800078e0a38 */
[----:B------:R-:W-:Y:S02]  /*26120*/  @!P1 IMAD.MOV R35, RZ, RZ, -R35 ;  /* 0x000000ffff239224 */ /* 0x000fe400078e0a23 */
[----:B------:R-:W-:Y:S02]  /*26130*/  @!P4 IMAD.MOV R37, RZ, RZ, -R37 ;  /* 0x000000ffff25c224 */ /* 0x000fe400078e0a25 */
[----:B------:R-:W-:Y:S01]  /*26140*/  @!P6 IMAD.MOV R38, RZ, RZ, -R38 ;  /* 0x000000ffff26e224 */ /* 0x000fe200078e0a26 */
[----:B------:R-:W-:Y:S01]  /*26150*/  STL [R1+0x7c6c], R35 ;  /* 0x007c6c2301007387 */ /* 0x000fe20000100800 */
[----:B------:R-:W-:-:S03]  /*26160*/  IMAD.HI.U32 R0, R15, R41, RZ ;  /* 0x000000290f007227 */ /* 0x000fc600078e00ff */
[----:B------:R-:W-:Y:S01]  /*26170*/  STL [R1+0x7c70], R37 ;  /* 0x007c702501007387 */ /* 0x000fe20000100800 */
[----:B------:R-:W-:-:S03]  /*26180*/  IMAD.MOV R0, RZ, RZ, -R0 ;  /* 0x000000ffff007224 */ /* 0x000fc600078e0a00 */
[----:B------:R-:W-:Y:S04]  /*26190*/  STL [R1+0x7c74], R38 ;  /* 0x007c742601007387 */ /* 0x000fe80000100800 */
[----:B------:R-:W5:Y:S01]  /*261a0*/  LDL.LU R23, [R1+0x1af0] ;  /* 0x001af00001177983 */ /* 0x000f620000300800 */
        /* <DEDUP_REMOVED lines=10> */
[C---:B------:R-:W-:Y:S01]  /*26250*/  IMAD R44, R56.reuse, R0, R44 ;  /* 0x00000000382c7224 */ /* 0x040fe200078e022c */
[C---:B------:R-:W-:Y:S02]  /*26260*/  ISETP.GT.U32.AND P4, PT, R56.reuse, R42, PT ;  /* 0x0000002a3800720c */ /* 0x040fe40003f84070 */
[----:B------:R-:W-:-:S03]  /*26270*/  ISETP.GT.U32.AND P5, PT, R56, R39, PT ;  /* 0x000000273800720c */ /* 0x000fc60003fa4070 */
[--C-:B------:R-:W-:Y:S01]  /*26280*/  @!P1 IMAD.IADD R41, R41, 0x1, -R56.reuse ;  /* 0x0000000129299824 */ /* 0x100fe200078e0a38 */
[----:B------:R-:W-:Y:S02]  /*26290*/  ISETP.GT.U32.AND P1, PT, R56, R44, PT ;  /* 0x0000002c3800720c */ /* 0x000fe40003f24070 */
[----:B------:R-:W-:Y:S02]  /*262a0*/  ISETP.GE.AND P0, PT, R20, RZ, PT ;  /* 0x000000ff1400720c */ /* 0x000fe40003f06270 */
[----:B------:R-:W5:Y:S01]  /*262b0*/  LDL.LU R20, [R1+0x1af4] ;  /* 0x001af40001147983 */ /* 0x000f620000300800 */
[----:B------:R-:W-:Y:S02]  /*262c0*/  IABS R45, R52 ;  /* 0x00000034002d7213 */ /* 0x000fe40000000000 */
[----:B------:R-:W-:Y:S01]  /*262d0*/  ISETP.GE.AND P2, PT, R28, RZ, PT ;  /* 0x000000ff1c00720c */ /* 0x000fe20003f46270 */
[--C-:B------:R-:W-:Y:S01]  /*262e0*/  @!P4 IMAD.IADD R42, R42, 0x1, -R56.reuse ;  /* 0x000000012a2ac824 */ /* 0x100fe200078e0a38 */
[----:B------:R-:W-:Y:S01]  /*262f0*/  IABS R47, R55 ;  /* 0x00000037002f7213 */ /* 0x000fe20000000000 */
[----:B------:R-:W-:Y:S01]  /*26300*/  IMAD.HI.U32 R2, R15, R45, RZ ;  /* 0x0000002d0f027227 */ /* 0x000fe200078e00ff */
[----:B------:R-:W-:Y:S01]  /*26310*/  ISETP.GE.AND P6, PT, R53, RZ, PT ;  /* 0x000000ff3500720c */ /* 0x000fe20003fc6270 */
[----:B------:R-:W5:Y:S02]  /*26320*/  LDL.LU R28, [R1+0x1af8] ;  /* 0x001af800011c7983 */ /* 0x000f640000300800 */
[----:B------:R-:W-:-:S02]  /*26330*/  @!P5 IMAD.IADD R39, R39, 0x1, -R56 ;  /* 0x000000012727d824 */ /* 0x000fc400078e0a38 */
[----:B------:R-:W-:Y:S01]  /*26340*/  @!P1 IMAD.IADD R44, R44, 0x1, -R56 ;  /* 0x000000012c2c9824 */ /* 0x000fe200078e0a38 */
[C---:B------:R-:W-:Y:S01]  /*26350*/  ISETP.GT.U32.AND P1, PT, R56.reuse, R42, PT ;  /* 0x0000002a3800720c */ /* 0x040fe20003f24070 */
[----:B------:R-:W-:Y:S02]  /*26360*/  IMAD.MOV R2, RZ, RZ, -R2 ;  /* 0x000000ffff027224 */ /* 0x000fe400078e0a02 */
[----:B------:R-:W-:Y:S01]  /*26370*/  @!P0 IMAD.MOV R39, RZ, RZ, -R39 ;  /* 0x000000ffff278224 */ /* 0x000fe200078e0a27 */
[----:B------:R-:W-:Y:S01]  /*26380*/  ISETP.GT.U32.AND P0, PT, R56, R44, PT ;  /* 0x0000002c3800720c */ /* 0x000fe20003f04070 */
[----:B------:R-:W-:Y:S01]  /*26390*/  IMAD.HI.U32 R0, R15, R47, RZ ;  /* 0x0000002f0f007227 */ /* 0x000fe200078e00ff */
[----:B------:R-:W-:-:S03]  /*263a0*/  IABS R49, R54 ;  /* 0x0000003600317213 */ /* 0x000fc60000000000 */
[C---:B------:R-:W-:Y:S02]  /*263b0*/  IMAD R45, R56.reuse, R2, R45 ;  /* 0x00000002382d7224 */ /* 0x040fe400078e022d */
[----:B------:R-:W-:Y:S02]  /*263c0*/  IMAD.MOV R0, RZ, RZ, -R0 ;  /* 0x000000ffff007224 */ /* 0x000fe400078e0a00 */
[----:B------:R-:W-:Y:S01]  /*263d0*/  @!P2 IMAD.MOV R41, RZ, RZ, -R41 ;  /* 0x000000ffff29a224 */ /* 0x000fe200078e0a29 */
[C---:B------:R-:W-:Y:S01]  /*263e0*/  ISETP.GT.U32.AND P2, PT, R56.reuse, R45, PT ;  /* 0x0000002d3800720c */ /* 0x040fe20003f44070 */
[----:B------:R-:W-:Y:S02]  /*263f0*/  IMAD R47, R56, R0, R47 ;  /* 0x00000000382f7224 */ /* 0x000fe400078e022f */
[----:B------:R-:W-:-:S04]  /*26400*/  IMAD.HI.U32 R0, R15, R49, RZ ;  /* 0x000000310f007227 */ /* 0x000fc800078e00ff */
[----:B------:R-:W-:Y:S02]  /*26410*/  @!P1 IMAD.IADD R42, R42, 0x1, -R56 ;  /* 0x000000012a2a9824 */ /* 0x000fe400078e0a38 */
[----:B------:R-:W-:Y:S02]  /*26420*/  IMAD.MOV R0, RZ, RZ, -R0 ;  /* 0x000000ffff007224 */ /* 0x000fe400078e0a00 */
[----:B------:R-:W-:Y:S02]  /*26430*/  @!P0 IMAD.IADD R44, R44, 0x1, -R56 ;  /* 0x000000012c2c8824 */ /* 0x000fe400078e0a38 */
[----:B------:R-:W-:Y:S01]  /*26440*/  @!P3 IMAD.MOV R42, RZ, RZ, -R42 ;  /* 0x000000ffff2ab224 */ /* 0x000fe200078e0a2a */
[----:B------:R-:W-:Y:S01]  /*26450*/  STL [R1+0x7c78], R39 ;  /* 0x007c782701007387 */ /* 0x000fe20000100800 */
[C---:B------:R-:W-:Y:S02]  /*26460*/  IMAD R49, R56.reuse, R0, R49 ;  /* 0x0000000038317224 */ /* 0x040fe400078e0231 */
[----:B------:R-:W-:Y:S01]  /*26470*/  @!P6 IMAD.MOV R44, RZ, RZ, -R44 ;  /* 0x000000ffff2ce224 */ /* 0x000fe200078e0a2c */
[----:B------:R-:W-:Y:S01]  /*26480*/  STL [R1+0x7c7c], R41 ;  /* 0x007c7c2901007387 */ /* 0x000fe20000100800 */
[----:B------:R-:W-:Y:S01]  /*26490*/  @!P2 IMAD.IADD R45, R45, 0x1, -R56 ;  /* 0x000000012d2da824 */ /* 0x000fe200078e0a38 */
[----:B------:R-:W-:-:S02]  /*264a0*/  ISETP.GT.U32.AND P0, PT, R56, R49, PT ;  /* 0x000000313800720c */ /* 0x000fc40003f04070 */
[----:B------:R-:W5:Y:S01]  /*264b0*/  LDL.LU R21, [R1+0x1afc] ;  /* 0x001afc0001157983 */ /* 0x000f620000300800 */
[----:B------:R-:W-:-:S03]  /*264c0*/  ISETP.GE.AND P2, PT, R54, RZ, PT ;  /* 0x000000ff3600720c */ /* 0x000fc60003f46270 */
[----:B------:R-:W-:Y:S04]  /*264d0*/  STL [R1+0x7c80], R42 ;  /* 0x007c802a01007387 */ /* 0x000fe80000100800 */
[----:B------:R-:W-:Y:S04]  /*264e0*/  STL [R1+0x7c84], R44 ;  /* 0x007c842c01007387 */ /* 0x000fe80000100800 */
[----:B------:R-:W5:Y:S01]  /*264f0*/  LDL.LU R54, [R1+0x1b00] ;  /* 0x001b000001367983 */ /* 0x000f620000300800 */
[----:B------:R-:W-:-:S05]  /*26500*/  @!P0 IMAD.IADD R49, R49, 0x1, -R56 ;  /* 0x0000000131318824 */ /* 0x000fca00078e0a38 */
[----:B------:R-:W-:-:S13]  /*26510*/  ISETP.GT.U32.AND P3, PT, R56, R49, PT ;  /* 0x000000313800720c */ /* 0x000fda0003f64070 */
[----:B------:R-:W-:Y:S01]  /*26520*/  @!P3 IMAD.IADD R49, R49, 0x1, -R56 ;  /* 0x000000013131b824 */ /* 0x000fe200078e0a38 */
[----:B--2---:R-:W-:Y:S02]  /*26530*/  IABS R51, R57 ;  /* 0x0000003900337213 */ /* 0x004fe40000000000 */
[----:B------:R-:W-:Y:S02]  /*26540*/  ISETP.GE.AND P3, PT, R57, RZ, PT ;  /* 0x000000ff3900720c */ /* 0x000fe40003f66270 */
[----:B------:R-:W2:Y:S01]  /*26550*/  LDL.LU R57, [R1+0x1b04] ;  /* 0x001b040001397983 */ /* 0x000ea20000300800 */
[----:B------:R-:W-:Y:S01]  /*26560*/  IMAD.HI.U32 R4, R15, R51, RZ ;  /* 0x000000330f047227 */ /* 0x000fe200078e00ff */
[----:B----4-:R-:W-:-:S03]  /*26570*/  IABS R53, R24 ;  /* 0x0000001800357213 */ /* 0x010fc60000000000 */
[----:B------:R-:W-:Y:S01]  /*26580*/  IMAD.MOV R4, RZ, RZ, -R4 ;  /* 0x000000ffff047224 */ /* 0x000fe200078e0a04 */
[----:B------:R-:W-:Y:S01]  /*26590*/  ISETP.GE.AND P4, PT, R55, RZ, PT ;  /* 0x000000ff3700720c */ /* 0x000fe20003f86270 */
[----:B------:R-:W-:Y:S01]  /*265a0*/  IMAD.HI.U32 R0, R15, R53, RZ ;  /* 0x000000350f007227 */ /* 0x000fe200078e00ff */
[----:B------:R-:W-:-:S03]  /*265b0*/  ISETP.GT.U32.AND P1, PT, R56, R47, PT ;  /* 0x0000002f3800720c */ /* 0x000fc60003f24070 */
[----:B------:R-:W-:Y:S02]  /*265c0*/  IMAD R51, R56, R4, R51 ;  /* 0x0000000438337224 */ /* 0x000fe400078e0233 */
[----:B------:R-:W-:-:S03]  /*265d0*/  IMAD.MOV R0, RZ, RZ, -R0 ;  /* 0x000000ffff007224 */ /* 0x000fc600078e0a00 */
[C---:B------:R-:W-:Y:S01]  /*265e0*/  ISETP.GT.U32.AND P6, PT, R56.reuse, R51, PT ;  /* 0x000000333800720c */ /* 0x040fe20003fc4070 */
[----:B------:R-:W-:Y:S01]  /*265f0*/  IMAD R53, R56, R0, R53 ;  /* 0x0000000038357224 */ /* 0x000fe200078e0235 */
[----:B------:R-:W-:Y:S02]  /*26600*/  ISETP.GE.AND P5, PT, R52, RZ, PT ;  /* 0x000000ff3400720c */ /* 0x000fe40003fa6270 */
[----:B---3--:R-:W-:Y:S01]  /*26610*/  IABS R52, R30 ;  /* 0x0000001e00347213 */ /* 0x008fe20000000000 */
[----:B------:R-:W-:Y:S01]  /*26620*/  @!P1 IMAD.IADD R47, R47, 0x1, -R56 ;  /* 0x000000012f2f9824 */ /* 0x000fe200078e0a38 */
[----:B------:R-:W-:-:S03]  /*26630*/  ISETP.GT.U32.AND P1, PT, R56, R45, PT ;  /* 0x0000002d3800720c */ /* 0x000fc60003f24070 */
[----:B------:R-:W-:Y:S01]  /*26640*/  IMAD.HI.U32 R2, R15, R52, RZ ;  /* 0x000000340f027227 */ /* 0x000fe200078e00ff */
[----:B------:R-:W-:-:S03]  /*26650*/  ISETP.GT.U32.AND P0, PT, R56, R47, PT ;  /* 0x0000002f3800720c */ /* 0x000fc60003f04070 */
[----:B------:R-:W-:Y:S02]  /*26660*/  @!P6 IMAD.IADD R51, R51, 0x1, -R56 ;  /* 0x000000013333e824 */ /* 0x000fe400078e0a38 */
[----:B------:R-:W-:-:S04]  /*26670*/  IMAD.MOV R2, RZ, RZ, -R2 ;  /* 0x000000ffff027224 */ /* 0x000fc800078e0a02 */
[----:B------:R-:W-:Y:S01]  /*26680*/  IMAD R52, R56, R2, R52 ;  /* 0x0000000238347224 */ /* 0x000fe200078e0234 */
[----:B-----5:R-:W-:-:S05]  /*26690*/  IABS R55, R23 ;  /* 0x0000001700377213 */ /* 0x020fca0000000000 */
[----:B------:R-:W-:-:S04]  /*266a0*/  IMAD.HI.U32 R0, R15, R55, RZ ;  /* 0x000000370f007227 */ /* 0x000fc800078e00ff */
[----:B------:R-:W-:-:S04]  /*266b0*/  IMAD.MOV R0, RZ, RZ, -R0 ;  /* 0x000000ffff007224 */ /* 0x000fc800078e0a00 */
[----:B------:R-:W-:-:S05]  /*266c0*/  IMAD R55, R56, R0, R55 ;  /* 0x0000000038377224 */ /* 0x000fca00078e0237 */
[C---:B------:R-:W-:Y:S01]  /*266d0*/  ISETP.GT.U32.AND P6, PT, R56.reuse, R55, PT ;  /* 0x000000373800720c */ /* 0x040fe20003fc4070 */
[--C-:B------:R-:W-:Y:S01]  /*266e0*/  @!P1 IMAD.IADD R45, R45, 0x1, -R56.reuse ;  /* 0x000000012d2d9824 */ /* 0x100fe200078e0a38 */
[C---:B------:R-:W-:Y:S01]  /*266f0*/  ISETP.GT.U32.AND P1, PT, R56.reuse, R52, PT ;  /* 0x000000343800720c */ /* 0x040fe20003f24070 */
[----:B------:R-:W-:Y:S01]  /*26700*/  @!P0 IMAD.IADD R47, R47, 0x1, -R56 ;  /* 0x000000012f2f8824 */ /* 0x000fe200078e0a38 */
[----:B------:R-:W-:-:S03]  /*26710*/  ISETP.GT.U32.AND P0, PT, R56, R53, PT ;  /* 0x000000353800720c */ /* 0x000fc60003f04070 */
[----:B------:R-:W-:-:S06]  /*26720*/  @!P4 IMAD.MOV R47, RZ, RZ, -R47 ;  /* 0x000000ffff2fc224 */ /* 0x000fcc00078e0a2f */
[----:B------:R-:W-:-:S05]  /*26730*/  @!P6 IMAD.IADD R55, R55, 0x1, -R56 ;  /* 0x000000013737e824 */ /* 0x000fca00078e0a38 */
[----:B------:R-:W-:Y:S01]  /*26740*/  ISETP.GT.U32.AND P4, PT, R56, R55, PT ;  /* 0x000000373800720c */ /* 0x000fe20003f84070 */
[----:B------:R-:W-:Y:S02]  /*26750*/  @!P5 IMAD.MOV R45, RZ, RZ, -R45 ;  /* 0x000000ffff2dd224 */ /* 0x000fe400078e0a2d */
[--C-:B------:R-:W-:Y:S02]  /*26760*/  @!P1 IMAD.IADD R52, R52, 0x1, -R56.reuse ;  /* 0x0000000134349824 */ /* 0x100fe400078e0a38 */
[----:B------:R-:W-:Y:S01]  /*26770*/  @!P2 IMAD.MOV R49, RZ, RZ, -R49 ;  /* 0x000000ffff31a224 */ /* 0x000fe200078e0a31 */
[----:B------:R-:W-:Y:S01]  /*26780*/  IABS R13, R20 ;  /* 0x00000014000d7213 */ /* 0x000fe20000000000 */
[----:B------:R-:W-:Y:S01]  /*26790*/  STL [R1+0x7c88], R45 ;  /* 0x007c882d01007387 */ /* 0x000fe20000100800 */
[----:B------:R-:W-:Y:S01]  /*267a0*/  @!P0 IMAD.IADD R53, R53, 0x1, -R56 ;  /* 0x0000000135358824 */ /* 0x000fe200078e0a38 */
[C---:B------:R-:W-:Y:S02]  /*267b0*/  ISETP.GT.U32.AND P5, PT, R56.reuse, R51, PT ;  /* 0x000000333800720c */ /* 0x040fe40003fa4070 */
[----:B------:R3:W-:Y:S01]  /*267c0*/  STL [R1+0x7c8c], R47 ;  /* 0x007c8c2f01007387 */ /* 0x0007e20000100800 */
[----:B------:R-:W-:Y:S01]  /*267d0*/  IMAD.HI.U32 R2, R15, R13, RZ ;  /* 0x0000000d0f027227 */ /* 0x000fe200078e00ff */
[----:B------:R-:W-:-:S02]  /*267e0*/  ISETP.GT.U32.AND P0, PT, R56, R52, PT ;  /* 0x000000343800720c */ /* 0x000fc40003f04070 */
[----:B------:R-:W-:Y:S01]  /*267f0*/  STL [R1+0x7c90], R49 ;  /* 0x007c903101007387 */ /* 0x000fe20000100800 */
[----:B------:R-:W-:Y:S01]  /*26800*/  @!P4 IMAD.IADD R55, R55, 0x1, -R56 ;  /* 0x000000013737c824 */ /* 0x000fe200078e0a38 */
[----:B------:R-:W-:Y:S02]  /*26810*/  ISETP.GE.AND P4, PT, R20, RZ, PT ;  /* 0x000000ff1400720c */ /* 0x000fe40003f86270 */
[----:B------:R-:W4:Y:S01]  /*26820*/  LDL.LU R20, [R1+0x1b08] ;  /* 0x001b080001147983 */ /* 0x000f220000300800 */
[----:B------:R-:W-:Y:S01]  /*26830*/  IMAD.MOV R2, RZ, RZ, -R2 ;  /* 0x000000ffff027224 */ /* 0x000fe200078e0a02 */
[----:B------:R-:W-:-:S03]  /*26840*/  ISETP.GT.U32.AND P6, PT, R56, R53, PT ;  /* 0x000000353800720c */ /* 0x000fc60003fc4070 */
[----:B------:R-:W-:Y:S01]  /*26850*/  IMAD R13, R56, R2, R13 ;  /* 0x00000002380d7224 */ /* 0x000fe200078e020d */
[----:B------:R-:W-:Y:S01]  /*26860*/  ISETP.GE.AND P1, PT, R30, RZ, PT ;  /* 0x000000ff1e00720c */ /* 0x000fe20003f26270 */
[--C-:B------:R-:W-:Y:S01]  /*26870*/  @!P5 IMAD.IADD R51, R51, 0x1, -R56.reuse ;  /* 0x000000013333d824 */ /* 0x100fe200078e0a38 */
[----:B------:R-:W-:Y:S01]  /*26880*/  ISETP.GE.AND P2, PT, R24, RZ, PT ;  /* 0x000000ff1800720c */ /* 0x000fe20003f46270 */
[--C-:B------:R-:W-:Y:S01]  /*26890*/  @!P0 IMAD.IADD R52, R52, 0x1, -R56.reuse ;  /* 0x0000000134348824 */ /* 0x100fe200078e0a38 */
[----:B------:R-:W-:Y:S02]  /*268a0*/  ISETP.GT.U32.AND P5, PT, R56, R13, PT ;  /* 0x0000000d3800720c */ /* 0x000fe40003fa4070 */
[----:B------:R-:W-:Y:S01]  /*268b0*/  ISETP.GE.AND P0, PT, R23, RZ, PT ;  /* 0x000000ff1700720c */ /* 0x000fe20003f06270 */
[----:B------:R-:W-:Y:S02]  /*268c0*/  @!P3 IMAD.MOV R51, RZ, RZ, -R51 ;  /* 0x000000ffff33b224 */ /* 0x000fe400078e0a33 */
[----:B------:R-:W-:Y:S01]  /*268d0*/  @!P6 IMAD.IADD R53, R53, 0x1, -R56 ;  /* 0x000000013535e824 */ /* 0x000fe200078e0a38 */
[----:B------:R-:W-:-:S03]  /*268e0*/  IABS R22, R28 ;  /* 0x0000001c00167213 */ /* 0x000fc60000000000 */
[----:B------:R-:W-:Y:S02]  /*268f0*/  @!P1 IMAD.MOV R52, RZ, RZ, -R52 ;  /* 0x000000ffff349224 */ /* 0x000fe400078e0a34 */
[----:B------:R-:W-:Y:S02]  /*26900*/  @!P2 IMAD.MOV R53, RZ, RZ, -R53 ;  /* 0x000000ffff35a224 */ /* 0x000fe400078e0a35 */
[----:B------:R-:W-:Y:S01]  /*26910*/  @!P5 IMAD.IADD R13, R13, 0x1, -R56 ;  /* 0x000000010d0dd824 */ /* 0x000fe200078e0a38 */
[----:B------:R-:W-:Y:S01]  /*26920*/  ISETP.GE.AND P5, PT, R28, RZ, PT ;  /* 0x000000ff1c00720c */ /* 0x000fe20003fa6270 */
[----:B------:R-:W-:Y:S01]  /*26930*/  @!P0 IMAD.MOV R55, RZ, RZ, -R55 ;  /* 0x000000ffff378224 */ /* 0x000fe200078e0a37 */
[----:B------:R-:W5:Y:S04]  /*26940*/  LDL.LU R28, [R1+0x1b0c] ;  /* 0x001b0c00011c7983 */ /* 0x000f680000300800 */
[----:B------:R-:W-:Y:S04]  /*26950*/  STL [R1+0x7c94], R51 ;  /* 0x007c943301007387 */ /* 0x000fe80000100800 */
[----:B------:R-:W-:Y:S04]  /*26960*/  STL [R1+0x7c98], R52 ;  /* 0x007c983401007387 */ /* 0x000fe80000100800 */
[----:B------:R-:W-:Y:S04]  /*26970*/  STL [R1+0x7c9c], R53 ;  /* 0x007c9c3501007387 */ /* 0x000fe80000100800 */
[----:B------:R-:W-:Y:S01]  /*26980*/  STL [R1+0x7ca0], R55 ;  /* 0x007ca03701007387 */ /* 0x000fe20000100800 */
[----:B------:R-:W-:-:S02]  /*26990*/  IABS R50, R54 ;  /* 0x0000003600327213 */ /* 0x000fc40000000000 */
[----:B------:R-:W-:Y:S02]  /*269a0*/  ISETP.GE.AND P0, PT, R54, RZ, PT ;  /* 0x000000ff3600720c */ /* 0x000fe40003f06270 */
[----:B------:R-:W3:Y:S01]  /*269b0*/  LDL.LU R54, [R1+0x1b10] ;  /* 0x001b100001367983 */ /* 0x000ee20000300800 */
[----:B------:R-:W-:-:S13]  /*269c0*/  ISETP.GT.U32.AND P3, PT, R56, R13, PT ;  /* 0x0000000d3800720c */ /* 0x000fda0003f64070 */
[----:B------:R-:W-:Y:S01]  /*269d0*/  @!P3 IMAD.IADD R13, R13, 0x1, -R56 ;  /* 0x000000010d0db824 */ /* 0x000fe200078e0a38 */
[----:B--2---:R-:W-:Y:S02]  /*269e0*/  IABS R16, R57 ;  /* 0x0000003900107213 */ /* 0x004fe40000000000 */
[----:B------:R-:W-:Y:S02]  /*269f0*/  ISETP.GE.AND P3, PT, R57, RZ, PT ;  /* 0x000000ff3900720c */ /* 0x000fe40003f66270 */
[----:B------:R-:W2:Y:S01]  /*26a00*/  LDL.LU R57, [R1+0x1b14] ;  /* 0x001b140001397983 */ /* 0x000ea20000300800 */
[----:B------:R-:W-:-:S03]  /*26a10*/  IMAD.HI.U32 R0, R15, R22, RZ ;  /* 0x000000160f007227 */ /* 0x000fc600078e00ff */
[----:B------:R-:W5:Y:S01]  /*26a20*/  LDL.LU R24, [R1+0x1b18] ;  /* 0x001b180001187983 */ /* 0x000f620000300800 */
[----:B------:R-:W-:-:S04]  /*26a30*/  IMAD.MOV R0, RZ, RZ, -R0 ;  /* 0x000000ffff007224 */ /* 0x000fc800078e0a00 */
[----:B------:R-:W-:-:S05]  /*26a40*/  IMAD R22, R56, R0, R22 ;  /* 0x0000000038167224 */ /* 0x000fca00078e0216 */
[----:B------:R-:W-:Y:S01]  /*26a50*/  ISETP.GT.U32.AND P6, PT, R56, R22, PT ;  /* 0x000000163800720c */ /* 0x000fe20003fc4070 */
[----:B------:R-:W-:-:S12]  /*26a60*/  IMAD.HI.U32 R2, R15, R50, RZ ;  /* 0x000000320f027227 */ /* 0x000fd800078e00ff */
[----:B------:R-:W-:-:S05]  /*26a70*/  @!P6 IMAD.IADD R22, R22, 0x1, -R56 ;  /* 0x000000011616e824 */ /* 0x000fca00078e0a38 */
[----:B------:R-:W-:Y:S01]  /*26a80*/  ISETP.GT.U32.AND P1, PT, R56, R22, PT ;  /* 0x000000163800720c */ /* 0x000fe20003f24070 */
[----:B------:R-:W-:Y:S01]  /*26a90*/  IMAD.MOV R2, RZ, RZ, -R2 ;  /* 0x000000ffff027224 */ /* 0x000fe200078e0a02 */
[----:B------:R-:W-:-:S03]  /*26aa0*/  IABS R9, R21 ;  /* 0x0000001500097213 */ /* 0x000fc60000000000 */
[----:B------:R-:W-:Y:S02]  /*26ab0*/  IMAD R50, R56, R2, R50 ;  /* 0x0000000238327224 */ /* 0x000fe400078e0232 */
[----:B------:R-:W-:-:S06]  /*26ac0*/  IMAD.HI.U32 R0, R15, R9, RZ ;  /* 0x000000090f007227 */ /* 0x000fcc00078e00ff */
[----:B------:R-:W-:Y:S01]  /*26ad0*/  @!P1 IMAD.IADD R22, R22, 0x1, -R56 ;  /* 0x0000000116169824 */ /* 0x000fe200078e0a38 */
[C---:B------:R-:W-:Y:S01]  /*26ae0*/  ISETP.GT.U32.AND P1, PT, R56.reuse, R50, PT ;  /* 0x000000323800720c */ /* 0x040fe20003f24070 */
[----:B------:R-:W-:Y:S02]  /*26af0*/  IMAD.MOV R0, RZ, RZ, -R0 ;  /* 0x000000ffff007224 */ /* 0x000fe400078e0a00 */
[----:B------:R-:W-:Y:S02]  /*26b00*/  @!P4 IMAD.MOV R13, RZ, RZ, -R13 ;  /* 0x000000ffff0dc224 */ /* 0x000fe400078e0a0d */
[----:B------:R-:W-:Y:S02]  /*26b10*/  IMAD R9, R56, R0, R9 ;  /* 0x0000000038097224 */ /* 0x000fe400078e0209 */
[----:B------:R-:W-:Y:S02]  /*26b20*/  @!P5 IMAD.MOV R22, RZ, RZ, -R22 ;  /* 0x000000ffff16d224 */ /* 0x000fe400078e0a16 */
[----:B------:R-:W-:Y:S01]  /*26b30*/  IMAD.HI.U32 R0, R15, R16, RZ ;  /* 0x000000100f007227 */ /* 0x000fe200078e00ff */
[----:B------:R0:W-:Y:S03]  /*26b40*/  STL [R1+0x7ca4], R13 ;  /* 0x007ca40d01007387 */ /* 0x0001e60000100800 */
[----:B------:R-:W-:Y:S01]  /*26b50*/  @!P1 IMAD.IADD R50, R50, 0x1, -R56 ;  /* 0x0000000132329824 */ /* 0x000fe200078e0a38 */
[----:B------:R-:W-:Y:S01]  /*26b60*/  STL [R1+0x7ca8], R22 ;  /* 0x007ca81601007387 */ /* 0x000fe20000100800 */
[----:B------:R-:W-:-:S03]  /*26b70*/  IMAD.MOV R0, RZ, RZ, -R0 ;  /* 0x000000ffff007224 */ /* 0x000fc600078e0a00 */
[C---:B------:R-:W-:Y:S01]  /*26b80*/  ISETP.GT.U32.AND P1, PT, R56.reuse, R50, PT ;  /* 0x000000323800720c */ /* 0x040fe20003f24070 */
[C---:B------:R-:W-:Y:S01]  /*26b90*/  IMAD R16, R56.reuse, R0, R16 ;  /* 0x0000000038107224 */ /* 0x040fe200078e0210 */
[----:B------:R-:W-:-:S11]  /*26ba0*/  ISETP.GT.U32.AND P6, PT, R56, R9, PT ;  /* 0x000000093800720c */ /* 0x000fd60003fc4070 */
[--C-:B------:R-:W-:Y:S02]  /*26bb0*/  @!P1 IMAD.IADD R50, R50, 0x1, -R56.reuse ;  /* 0x0000000132329824 */ /* 0x100fe400078e0a38 */
[----:B------:R-:W-:Y:S01]  /*26bc0*/  @!P6 IMAD.IADD R9, R9, 0x1, -R56 ;  /* 0x000000010909e824 */ /* 0x000fe200078e0a38 */
[----:B------:R-:W-:-:S04]  /*26bd0*/  ISETP.GE.AND P2, PT, R21, RZ, PT ;  /* 0x000000ff1500720c */ /* 0x000fc80003f46270 */
[----:B------:R-:W-:Y:S02]  /*26be0*/  ISETP.GT.U32.AND P6, PT, R56, R9, PT ;  /* 0x000000093800720c */ /* 0x000fe40003fc4070 */
[----:B----4-:R-:W-:Y:S02]  /*26bf0*/  IABS R17, R20 ;  /* 0x0000001400117213 */ /* 0x010fe40000000000 */
[----:B------:R-:W-:Y:S02]  /*26c00*/  ISETP.GE.AND P5, PT, R20, RZ, PT ;  /* 0x000000ff1400720c */ /* 0x000fe40003fa6270 */
[----:B------:R-:W4:Y:S01]  /*26c10*/  LDL.LU R20, [R1+0x1b1c] ;  /* 0x001b1c0001147983 */ /* 0x000f220000300800 */
[----:B------:R-:W-:-:S03]  /*26c20*/  IMAD.HI.U32 R0, R15, R17, RZ ;  /* 0x000000110f007227 */ /* 0x000fc600078e00ff */
[----:B------:R-:W4:Y:S01]  /*26c30*/  LDL.LU R23, [R1+0x1b20] ;  /* 0x001b200001177983 */ /* 0x000f220000300800 */
[----:B------:R-:W-:-:S04]  /*26c40*/  IMAD.MOV R0, RZ, RZ, -R0 ;  /* 0x000000ffff007224 */ /* 0x000fc800078e0a00 */
[----:B------:R-:W-:-:S05]  /*26c50*/  IMAD R17, R56, R0, R17 ;  /* 0x0000000038117224 */ /* 0x000fca00078e0211 */
[----:B------:R-:W-:-:S13]  /*26c60*/  ISETP.GT.U32.AND P1, PT, R56, R17, PT ;  /* 0x000000113800720c */ /* 0x000fda0003f24070 */
[--C-:B------:R-:W-:Y:S02]  /*26c70*/  @!P1 IMAD.IADD R17, R17, 0x1, -R56.reuse ;  /* 0x0000000111119824 */ /* 0x100fe400078e0a38 */
[----:B------:R-:W-:Y:S01]  /*26c80*/  @!P6 IMAD.IADD R9, R9, 0x1, -R56 ;  /* 0x000000010909e824 */ /* 0x000fe200078e0a38 */
[----:B---3--:R-:W-:Y:S02]  /*26c90*/  IABS R8, R54 ;  /* 0x0000003600087213 */ /* 0x008fe40000000000 */
[----:B------:R-:W-:Y:S02]  /*26ca0*/  ISETP.GE.AND P1, PT, R54, RZ, PT ;  /* 0x000000ff3600720c */ /* 0x000fe40003f26270 */
[----:B------:R-:W3:Y:S01]  /*26cb0*/  LDL.LU R54, [R1+0x1b24] ;  /* 0x001b240001367983 */ /* 0x000ee20000300800 */
[----:B------:R-:W-:Y:S01]  /*26cc0*/  @!P2 IMAD.MOV R9, RZ, RZ, -R9 ;  /* 0x000000ffff09a224 */ /* 0x000fe200078e0a09 */
[----:B------:R-:W-:Y:S01]  /*26cd0*/  ISETP.GT.U32.AND P2, PT, R56, R17, PT ;  /* 0x000000113800720c */ /* 0x000fe20003f44070 */
[----:B------:R-:W-:-:S03]  /*26ce0*/  @!P0 IMAD.MOV R50, RZ, RZ, -R50 ;  /* 0x000000ffff328224 */ /* 0x000fc600078e0a32 */
[----:B------:R0:W-:Y:S04]  /*26cf0*/  STL [R1+0x7cac], R9 ;  /* 0x007cac0901007387 */ /* 0x0001e80000100800 */
[----:B------:R-:W-:Y:S05]  /*26d00*/  STL [R1+0x7cb0], R50 ;  /* 0x007cb03201007387 */ /* 0x000fea0000100800 */
[----:B------:R-:W-:Y:S01]  /*26d10*/  @!P2 IMAD.IADD R17, R17, 0x1, -R56 ;  /* 0x000000011111a824 */ /* 0x000fe200078e0a38 */
[----:B--2---:R-:W-:-:S02]  /*26d20*/  IABS R21, R57 ;  /* 0x0000003900157213 */ /* 0x004fc40000000000 */
[----:B------:R-:W-:Y:S02]  /*26d30*/  ISETP.GE.AND P2, PT, R57, RZ, PT ;  /* 0x000000ff3900720c */ /* 0x000fe40003f46270 */
[----:B------:R-:W2:Y:S01]  /*26d40*/  LDL.LU R57, [R1+0x1b28] ;  /* 0x001b280001397983 */ /* 0x000ea20000300800 */
[----:B------:R-:W-:Y:S02]  /*26d50*/  ISETP.GT.U32.AND P4, PT, R56, R16, PT ;  /* 0x000000103800720c */ /* 0x000fe40003f84070 */
[----:B-----5:R-:W-:Y:S02]  /*26d60*/  IABS R48, R28 ;  /* 0x0000001c00307213 */ /* 0x020fe40000000000 */
[----:B------:R-:W-:Y:S02]  /*26d70*/  IABS R0, R24 ;  /* 0x0000001800007213 */ /* 0x000fe40000000000 */
[----:B------:R-:W-:Y:S01]  /*26d80*/  ISETP.GE.AND P6, PT, R28, RZ, PT ;  /* 0x000000ff1c00720c */ /* 0x000fe20003fc6270 */
[----:B------:R-:W-:Y:S01]  /*26d90*/  IMAD.HI.U32 R2, R15, R48, RZ ;  /* 0x000000300f027227 */ /* 0x000fe200078e00ff */
[----:B------:R-:W5:Y:S05]  /*26da0*/  LDL.LU R30, [R1+0x1b2c] ;  /* 0x001b2c00011e7983 */ /* 0x000f6a0000300800 */
[----:B------:R-:W-:-:S05]  /*26db0*/  @!P4 IMAD.IADD R16, R16, 0x1, -R56 ;  /* 0x000000011010c824 */ /* 0x000fca00078e0a38 */
[----:B------:R-:W-:Y:S01]  /*26dc0*/  ISETP.GT.U32.AND P4, PT, R56, R16, PT ;  /* 0x000000103800720c */ /* 0x000fe20003f84070 */
[----:B------:R-:W-:-:S04]  /*26dd0*/  IMAD.MOV R2, RZ, RZ, -R2 ;  /* 0x000000ffff027224 */ /* 0x000fc800078e0a02 */
[----:B------:R-:W-:-:S08]  /*26de0*/  IMAD R48, R56, R2, R48 ;  /* 0x0000000238307224 */ /* 0x000fd000078e0230 */
[----:B------:R-:W-:Y:S01]  /*26df0*/  @!P4 IMAD.IADD R16, R16, 0x1, -R56 ;  /* 0x000000011010c824 */ /* 0x000fe200078e0a38 */
[----:B------:R-:W-:Y:S01]  /*26e00*/  ISETP.GT.U32.AND P4, PT, R56, R48, PT ;  /* 0x000000303800720c */ /* 0x000fe20003f84070 */
[----:B------:R-:W-:-:S12]  /*26e10*/  IMAD.HI.U32 R2, R15, R0, RZ ;  /* 0x000000000f027227 */ /* 0x000fd800078e00ff */
[----:B------:R-:W-:-:S05]  /*26e20*/  @!P4 IMAD.IADD R48, R48, 0x1, -R56 ;  /* 0x000000013030c824 */ /* 0x000fca00078e0a38 */
[----:B------:R-:W-:Y:S01]  /*26e30*/  ISETP.GT.U32.AND P4, PT, R56, R48, PT ;  /* 0x000000303800720c */ /* 0x000fe20003f84070 */
[----:B------:R-:W-:-:S04]  /*26e40*/  IMAD.MOV R2, RZ, RZ, -R2 ;  /* 0x000000ffff027224 */ /* 0x000fc800078e0a02 */
[----:B------:R-:W-:-:S08]  /*26e50*/  IMAD R0, R56, R2, R0 ;  /* 0x0000000238007224 */ /* 0x000fd000078e0200 */
[----:B------:R-:W-:Y:S01]  /*26e60*/  @!P4 IMAD.IADD R48, R48, 0x1, -R56 ;  /* 0x000000013030c824 */ /* 0x000fe200078e0a38 */
[----:B------:R-:W-:Y:S01]  /*26e70*/  ISETP.GT.U32.AND P4, PT, R56, R0, PT ;  /* 0x000000003800720c */ /* 0x000fe20003f84070 */
[----:B------:R-:W-:-:S04]  /*26e80*/  IMAD.HI.U32 R5, R15, R8, RZ ;  /* 0x000000080f057227 */ /* 0x000fc800078e00ff */
[----:B------:R-:W-:Y:S02]  /*26e90*/  IMAD.MOV R5, RZ, RZ, -R5 ;  /* 0x000000ffff057224 */ /* 0x000fe400078e0a05 */
[----:B------:R-:W-:Y:S02]  /*26ea0*/  @!P5 IMAD.MOV R17, RZ, RZ, -R17 ;  /* 0x000000ffff11d224 */ /* 0x000fe400078e0a11 */
[----:B------:R-:W-:-:S04]  /*26eb0*/  IMAD R8, R56, R5, R8 ;  /* 0x0000000538087224 */ /* 0x000fc800078e0208 */
[----:B------:R-:W-:Y:S01]  /*26ec0*/  @!P4 IMAD.IADD R0, R0, 0x1, -R56 ;  /* 0x000000010000c824 */ /* 0x000fe200078e0a38 */
[----:B------:R-:W-:-:S04]  /*26ed0*/  ISETP.GT.U32.AND P0, PT, R56, R8, PT ;  /* 0x000000083800720c */ /* 0x000fc80003f04070 */
[----:B------:R-:W-:Y:S01]  /*26ee0*/  ISETP.GT.U32.AND P5, PT, R56, R0, PT ;  /* 0x000000003800720c */ /* 0x000fe20003fa4070 */
[----:B------:R-:W-:Y:S02]  /*26ef0*/  @!P6 IMAD.MOV R48, RZ, RZ, -R48 ;  /* 0x000000ffff30e224 */ /* 0x000fe400078e0a30 */
[----:B------:R-:W-:-:S04]  /*26f00*/  IMAD.HI.U32 R4, R15, R21, RZ ;  /* 0x000000150f047227 */ /* 0x000fc800078e00ff */
[----:B------:R-:W-:Y:S01]  /*26f10*/  IMAD.MOV R4, RZ, RZ, -R4 ;  /* 0x000000ffff047224 */ /* 0x000fe200078e0a04 */
[----:B----4-:R-:W-:-:S05]  /*26f20*/  IABS R28, R20 ;  /* 0x00000014001c7213 */ /* 0x010fca0000000000 */
[----:B------:R-:W-:-:S04]  /*26f30*/  IMAD.HI.U32 R2, R15, R28, RZ ;  /* 0x0000001c0f027227 */ /* 0x000fc800078e00ff */
[----:B------:R-:W-:-:S04]  /*26f40*/  IMAD.MOV R2, RZ, RZ, -R2 ;  /* 0x000000ffff027224 */ /* 0x000fc800078e0a02 */
[----:B------:R-:W-:-:S05]  /*26f50*/  IMAD R28, R56, R2, R28 ;  /* 0x00000002381c7224 */ /* 0x000fca00078e021c */
[----:B------:R-:W-:Y:S01]  /*26f60*/  ISETP.GT.U32.AND P6, PT, R56, R28, PT ;  /* 0x0000001c3800720c */ /* 0x000fe20003fc4070 */
[--C-:B------:R-:W-:Y:S01]  /*26f70*/  @!P5 IMAD.IADD R0, R0, 0x1, -R56.reuse ;  /* 0x000000010000d824 */ /* 0x100fe200078e0a38 */
[----:B------:R-:W-:Y:S02]  /*26f80*/  IABS R19, R23 ;  /* 0x0000001700137213 */ /* 0x000fe40000000000 */
[----:B------:R-:W-:Y:S02]  /*26f90*/  ISETP.GE.AND P5, PT, R23, RZ, PT ;  /* 0x000000ff1700720c */ /* 0x000fe40003fa6270 */
[----:B------:R-:W4:Y:S01]  /*26fa0*/  LDL.LU R23, [R1+0x1b30] ;  /* 0x001b300001177983 */ /* 0x000f220000300800 */
[----:B------:R-:W-:Y:S02]  /*26fb0*/  IMAD R21, R56, R4, R21 ;  /* 0x0000000438157224 */ /* 0x000fe400078e0215 */
[----:B------:R-:W-:Y:S01]  /*26fc0*/  @!P0 IMAD.IADD R8, R8, 0x1, -R56 ;  /* 0x0000000108088824 */ /* 0x000fe200078e0a38 */
[----:B------:R-:W-:-:S03]  /*26fd0*/  ISETP.GE.AND P0, PT, R24, RZ, PT ;  /* 0x000000ff1800720c */ /* 0x000fc60003f06270 */
[----:B------:R-:W-:Y:S02]  /*26fe0*/  @!P6 IMAD.IADD R28, R28, 0x1, -R56 ;  /* 0x000000011c1ce824 */ /* 0x000fe400078e0a38 */
[----:B------:R-:W-:Y:S01]  /*26ff0*/  @!P3 IMAD.MOV R16, RZ, RZ, -R16 ;  /* 0x000000ffff10b224 */ /* 0x000fe200078e0a10 */
[----:B------:R-:W-:Y:S02]  /*27000*/  ISETP.GT.U32.AND P3, PT, R56, R21, PT ;  /* 0x000000153800720c */ /* 0x000fe40003f64070 */
[----:B---3--:R-:W-:Y:S02]  /*27010*/  IABS R24, R54 ;  /* 0x0000003600187213 */ /* 0x008fe40000000000 */
[----:B------:R-:W-:Y:S02]  /*27020*/  ISETP.GE.AND P6, PT, R54, RZ, PT ;  /* 0x000000ff3600720c */ /* 0x000fe40003fc6270 */
[----:B------:R-:W3:Y:S07]  /*27030*/  LDL.LU R54, [R1+0x1b34] ;  /* 0x001b340001367983 */ /* 0x000eee0000300800 */
[----:B------:R-:W-:Y:S01]  /*27040*/  @!P3 IMAD.IADD R21, R21, 0x1, -R56 ;  /* 0x000000011515b824 */ /* 0x000fe200078e0a38 */
[----:B------:R-:W-:Y:S01]  /*27050*/  ISETP.GT.U32.AND P3, PT, R56, R8, PT ;  /* 0x000000083800720c */ /* 0x000fe20003f64070 */
[----:B------:R-:W-:-:S12]  /*27060*/  @!P0 IMAD.MOV R0, RZ, RZ, -R0 ;  /* 0x000000ffff008224 */ /* 0x000fd800078e0a00 */
[----:B------:R-:W-:Y:S01]  /*27070*/  @!P3 IMAD.IADD R8, R8, 0x1, -R56 ;  /* 0x000000010808b824 */ /* 0x000fe200078e0a38 */
[----:B------:R-:W-:Y:S02]  /*27080*/  ISETP.GE.AND P3, PT, R20, RZ, PT ;  /* 0x000000ff1400720c */ /* 0x000fe40003f66270 */
[----:B--2---:R-:W-:Y:S02]  /*27090*/  IABS R20, R57 ;  /* 0x0000003900147213 */ /* 0x004fe40000000000 */
[----:B------:R-:W-:Y:S02]  /*270a0*/  ISETP.GE.AND P0, PT, R57, RZ, PT ;  /* 0x000000ff3900720c */ /* 0x000fe40003f06270 */
[----:B------:R-:W2:Y:S01]  /*270b0*/  LDL.LU R57, [R1+0x1b38] ;  /* 0x001b380001397983 */ /* 0x000ea20000300800 */
[----:B------:R-:W-:Y:S01]  /*270c0*/  ISETP.GT.U32.AND P4, PT, R56, R21, PT ;  /* 0x000000153800720c */ /* 0x000fe20003f84070 */
[----:B------:R-:W-:-:S04]  /*270d0*/  IMAD.HI.U32 R4, R15, R24, RZ ;  /* 0x000000180f047227 */ /* 0x000fc800078e00ff */
[----:B------:R-:W-:-:S04]  /*270e0*/  IMAD.MOV R4, RZ, RZ, -R4 ;  /* 0x000000ffff047224 */ /* 0x000fc800078e0a04 */
[----:B------:R-:W-:-:S04]  /*270f0*/  IMAD R24, R56, R4, R24 ;  /* 0x0000000438187224 */ /* 0x000fc800078e0218 */
[----:B------:R-:W-:-:S04]  /*27100*/  @!P4 IMAD.IADD R21, R21, 0x1, -R56 ;  /* 0x000000011515c824 */ /* 0x000fc800078e0a38 */
[----:B------:R-:W-:Y:S01]  /*27110*/  @!P2 IMAD.MOV R21, RZ, RZ, -R21 ;  /* 0x000000ffff15a224 */ /* 0x000fe200078e0a15 */
[C---:B------:R-:W-:Y:S01]  /*27120*/  ISETP.GT.U32.AND P2, PT, R56.reuse, R24, PT ;  /* 0x000000183800720c */ /* 0x040fe20003f44070 */
[----:B------:R-:W-:Y:S01]  /*27130*/  @!P1 IMAD.MOV R8, RZ, RZ, -R8 ;  /* 0x000000ffff089224 */ /* 0x000fe200078e0a08 */
[----:B------:R-:W-:Y:S01]  /*27140*/  ISETP.GT.U32.AND P1, PT, R56, R28, PT ;  /* 0x0000001c3800720c */ /* 0x000fe20003f24070 */
[----:B------:R-:W-:-:S04]  /*27150*/  IMAD.HI.U32 R2, R15, R19, RZ ;  /* 0x000000130f027227 */ /* 0x000fc800078e00ff */
[----:B------:R-:W-:-:S06]  /*27160*/  IMAD.MOV R2, RZ, RZ, -R2 ;  /* 0x000000ffff027224 */ /* 0x000fcc00078e0a02 */
[----:B------:R-:W-:Y:S02]  /*27170*/  @!P2 IMAD.IADD R24, R24, 0x1, -R56 ;  /* 0x000000011818a824 */ /* 0x000fe400078e0a38 */
[C---:B------:R-:W-:Y:S02]  /*27180*/  IMAD R19, R56.reuse, R2, R19 ;  /* 0x0000000238137224 */ /* 0x040fe400078e0213 */
[----:B------:R-:W-:Y:S01]  /*27190*/  IMAD.HI.U32 R2, R15, R20, RZ ;  /* 0x000000140f027227 */ /* 0x000fe200078e00ff */
[----:B------:R-:W-:-:S03]  /*271a0*/  ISETP.GT.U32.AND P2, PT, R56, R24, PT ;  /* 0x000000183800720c */ /* 0x000fc60003f44070 */
[----:B------:R-:W-:Y:S02]  /*271b0*/  IMAD.MOV R2, RZ, RZ, -R2 ;  /* 0x000000ffff027224 */ /* 0x000fe400078e0a02 */
[----:B------:R-:W-:Y:S02]  /*271c0*/  @!P1 IMAD.IADD R28, R28, 0x1, -R56 ;  /* 0x000000011c1c9824 */ /* 0x000fe400078e0a38 */
[----:B------:R-:W-:Y:S02]  /*271d0*/  IMAD R20, R56, R2, R20 ;  /* 0x0000000238147224 */ /* 0x000fe400078e0214 */
[----:B------:R-:W-:-:S03]  /*271e0*/  @!P3 IMAD.MOV R28, RZ, RZ, -R28 ;  /* 0x000000ffff1cb224 */ /* 0x000fc600078e0a1c */
[----:B------:R-:W-:Y:S01]  /*271f0*/  ISETP.GT.U32.AND P1, PT, R56, R20, PT ;  /* 0x000000143800720c */ /* 0x000fe20003f24070 */
[----:B------:R-:W-:Y:S01]  /*27200*/  @!P2 IMAD.IADD R24, R24, 0x1, -R56 ;  /* 0x000000011818a824 */ /* 0x000fe200078e0a38 */
[----:B-----5:R-:W-:-:S11]  /*27210*/  IABS R6, R30 ;  /* 0x0000001e00067213 */ /* 0x020fd60000000000 */
[----:B------:R-:W-:-:S05]  /*27220*/  @!P1 IMAD.IADD R20, R20, 0x1, -R56 ;  /* 0x0000000114149824 */ /* 0x000fca00078e0a38 */
[----:B------:R-:W-:Y:S01]  /*27230*/  ISETP.GT.U32.AND P1, PT, R56, R20, PT ;  /* 0x000000143800720c */ /* 0x000fe20003f24070 */
[----:B------:R-:W-:-:S04]  /*27240*/  IMAD.HI.U32 R4, R15, R6, RZ ;  /* 0x000000060f047227 */ /* 0x000fc800078e00ff */
[----:B------:R-:W-:-:S04]  /*27250*/  IMAD.MOV R4, RZ, RZ, -R4 ;  /* 0x000000ffff047224 */ /* 0x000fc800078e0a04 */
[----:B------:R-:W-:-:S04]  /*27260*/  IMAD R6, R56, R4, R6 ;  /* 0x0000000438067224 */ /* 0x000fc800078e0206 */
[----:B------:R-:W-:Y:S01]  /*27270*/  @!P1 IMAD.IADD R20, R20, 0x1, -R56 ;  /* 0x0000000114149824 */ /* 0x000fe200078e0a38 */
[----:B----4-:R-:W-:Y:S02]  /*27280*/  ISETP.GE.AND P3, PT, R23, RZ, PT ;  /* 0x000000ff1700720c */ /* 0x010fe40003f66270 */
[----:B------:R-:W-:Y:S02]  /*27290*/  IABS R2, R23 ;  /* 0x0000001700027213 */ /* 0x000fe40000000000 */
[----:B------:R-:W4:Y:S01]  /*272a0*/  LDL.LU R23, [R1+0x1b3c] ;  /* 0x001b3c0001177983 */ /* 0x000f220000300800 */
[----:B---3--:R-:W-:Y:S02]  /*272b0*/  IABS R40, R54 ;  /* 0x0000003600287213 */ /* 0x008fe40000000000 */
[----:B------:R-:W-:Y:S02]  /*272c0*/  ISETP.GE.AND P2, PT, R54, RZ, PT ;  /* 0x000000ff3600720c */ /* 0x000fe40003f46270 */
[----:B------:R-:W3:Y:S01]  /*272d0*/  LDL.LU R54, [R1+0x1b40] ;  /* 0x001b400001367983 */ /* 0x000ee20000300800 */
[----:B--2---:R-:W-:-:S02]  /*272e0*/  IABS R4, R57 ;  /* 0x0000003900047213 */ /* 0x004fc40000000000 */
[----:B------:R-:W-:Y:S02]  /*272f0*/  ISETP.GE.AND P1, PT, R57, RZ, PT ;  /* 0x000000ff3900720c */ /* 0x000fe40003f26270 */
[----:B------:R-:W2:Y:S01]  /*27300*/  LDL.LU R57, [R1+0x1b44] ;  /* 0x001b440001397983 */ /* 0x000ea20000300800 */
[----:B------:R-:W-:-:S03]  /*27310*/  ISETP.GT.U32.AND P4, PT, R56, R19, PT ;  /* 0x000000133800720c */ /* 0x000fc60003f84070 */
[----:B------:R-:W5:Y:S01]  /*27320*/  LDL.LU R36, [R1+0x1b48] ;  /* 0x001b480001247983 */ /* 0x000f620000300800 */
[----:B------:R-:W-:-:S03]  /*27330*/  IMAD.HI.U32 R7, R15, R40, RZ ;  /* 0x000000280f077227 */ /* 0x000fc600078e00ff */
[----:B------:R-:W5:Y:S06]  /*27340*/  LDL.LU R31, [R1+0x1b4c] ;  /* 0x001b4c00011f7983 */ /* 0x000f6c0000300800 */
[----:B------:R-:W-:-:S05]  /*27350*/  @!P4 IMAD.IADD R19, R19, 0x1, -R56 ;  /* 0x000000011313c824 */ /* 0x000fca00078e0a38 */
[----:B------:R-:W-:-:S13]  /*27360*/  ISETP.GT.U32.AND P4, PT, R56, R19, PT ;  /* 0x000000133800720c */ /* 0x000fda0003f84070 */
[----:B------:R-:W-:-:S04]  /*27370*/  @!P4 IMAD.IADD R19, R19, 0x1, -R56 ;  /* 0x000000011313c824 */ /* 0x000fc800078e0a38 */
[----:B------:R-:W-:Y:S01]  /*27380*/  @!P5 IMAD.MOV R19, RZ, RZ, -R19 ;  /* 0x000000ffff13d224 */ /* 0x000fe200078e0a13 */
[----:B------:R-:W-:Y:S01]  /*27390*/  ISETP.GT.U32.AND P5, PT, R56, R6, PT ;  /* 0x000000063800720c */ /* 0x000fe20003fa4070 */
[----:B------:R-:W-:-:S12]  /*273a0*/  IMAD.MOV R7, RZ, RZ, -R7 ;  /* 0x000000ffff077224 */ /* 0x000fd800078e0a07 */
[----:B------:R-:W-:-:S05]  /*273b0*/  @!P5 IMAD.IADD R6, R6, 0x1, -R56 ;  /* 0x000000010606d824 */ /* 0x000fca00078e0a38 */
[C---:B------:R-:W-:Y:S01]  /*273c0*/  ISETP.GT.U32.AND P5, PT, R56.reuse, R6, PT ;  /* 0x000000063800720c */ /* 0x040fe20003fa4070 */
[----:B------:R-:W-:Y:S02]  /*273d0*/  IMAD R40, R56, R7, R40 ;  /* 0x0000000738287224 */ /* 0x000fe400078e0228 */
[----:B------:R-:W-:-:S04]  /*273e0*/  IMAD.HI.U32 R5, R15, R2, RZ ;  /* 0x000000020f057227 */ /* 0x000fc800078e00ff */
[----:B------:R-:W-:-:S06]  /*273f0*/  IMAD.MOV R5, RZ, RZ, -R5 ;  /* 0x000000ffff057224 */ /* 0x000fcc00078e0a05 */
[----:B------:R-:W-:Y:S01]  /*27400*/  @!P5 IMAD.IADD R6, R6, 0x1, -R56 ;  /* 0x000000010606d824 */ /* 0x000fe200078e0a38 */
[C---:B------:R-:W-:Y:S01]  /*27410*/  ISETP.GT.U32.AND P5, PT, R56.reuse, R40, PT ;  /* 0x000000283800720c */ /* 0x040fe20003fa4070 */
[----:B------:R-:W-:Y:S02]  /*27420*/  IMAD R2, R56, R5, R2 ;  /* 0x0000000538027224 */ /* 0x000fe400078e0202 */
[----:B------:R-:W-:-:S04]  /*27430*/  IMAD.HI.U32 R5, R15, R4, RZ ;  /* 0x000000040f057227 */ /* 0x000fc800078e00ff */
[----:B------:R-:W-:Y:S01]  /*27440*/  @!P6 IMAD.MOV R24, RZ, RZ, -R24 ;  /* 0x000000ffff18e224 */ /* 0x000fe200078e0a18 */
[----:B------:R-:W-:Y:S01]  /*27450*/  ISETP.GT.U32.AND P6, PT, R56, R2, PT ;  /* 0x000000023800720c */ /* 0x000fe20003fc4070 */
[----:B------:R-:W-:-:S04]  /*27460*/  IMAD.MOV R5, RZ, RZ, -R5 ;  /* 0x000000ffff057224 */ /* 0x000fc800078e0a05 */
[----:B------:R-:W-:Y:S02]  /*27470*/  IMAD R4, R56, R5, R4 ;  /* 0x0000000538047224 */ /* 0x000fe400078e0204 */
[----:B------:R-:W-:-:S05]  /*27480*/  @!P5 IMAD.IADD R40, R40, 0x1, -R56 ;  /* 0x000000012828d824 */ /* 0x000fca00078e0a38 */
[----:B------:R-:W-:Y:S01]  /*27490*/  ISETP.GT.U32.AND P5, PT, R56, R40, PT ;  /* 0x000000283800720c */ /* 0x000fe20003fa4070 */
[----:B------:R-:W-:-:S05]  /*274a0*/  @!P6 IMAD.IADD R2, R2, 0x1, -R56 ;  /* 0x000000010202e824 */ /* 0x000fca00078e0a38 */
[----:B------:R-:W-:-:S07]  /*274b0*/  ISETP.GT.U32.AND P6, PT, R56, R2, PT ;  /* 0x000000023800720c */ /* 0x000fce0003fc4070 */
[----:B------:R-:W-:Y:S01]  /*274c0*/  @!P5 IMAD.IADD R40, R40, 0x1, -R56 ;  /* 0x000000012828d824 */ /* 0x000fe200078e0a38 */
[----:B------:R-:W-:Y:S02]  /*274d0*/  ISETP.GE.AND P4, PT, R30, RZ, PT ;  /* 0x000000ff1e00720c */ /* 0x000fe40003f86270 */
[----:B------:R-:W5:Y:S01]  /*274e0*/  LDL.LU R30, [R1+0x1b50] ;  /* 0x001b5000011e7983 */ /* 0x000f620000300800 */
[----:B----4-:R-:W-:-:S05]  /*274f0*/  IABS R46, R23 ;  /* 0x00000017002e7213 */ /* 0x010fca0000000000 */
[----:B------:R-:W-:-:S04]  /*27500*/  IMAD.HI.U32 R5, R15, R46, RZ ;  /* 0x0000002e0f057227 */ /* 0x000fc800078e00ff */
[----:B------:R-:W-:-:S04]  /*27510*/  IMAD.MOV R5, RZ, RZ, -R5 ;  /* 0x000000ffff057224 */ /* 0x000fc800078e0a05 */
[----:B------:R-:W-:Y:S01]  /*27520*/  IMAD R46, R56, R5, R46 ;  /* 0x00000005382e7224 */ /* 0x000fe200078e022e */
[----:B---3--:R-:W-:-:S05]  /*27530*/  IABS R18, R54 ;  /* 0x0000003600127213 */ /* 0x008fca0000000000 */
[----:B------:R-:W-:-:S04]  /*27540*/  IMAD.HI.U32 R7, R15, R18, RZ ;  /* 0x000000120f077227 */ /* 0x000fc800078e00ff */
[----:B------:R-:W-:-:S04]  /*27550*/  IMAD.MOV R5, RZ, RZ, -R7 ;  /* 0x000000ffff057224 */ /* 0x000fc800078e0a07 */
[----:B------:R-:W-:-:S05]  /*27560*/  IMAD R18, R56, R5, R18 ;  /* 0x0000000538127224 */ /* 0x000fca00078e0212 */
[----:B------:R-:W-:Y:S01]  /*27570*/  ISETP.GT.U32.AND P5, PT, R56, R18, PT ;  /* 0x000000123800720c */ /* 0x000fe20003fa4070 */
[----:B------:R-:W-:Y:S02]  /*27580*/  @!P6 IMAD.IADD R2, R2, 0x1, -R56 ;  /* 0x000000010202e824 */ /* 0x000fe400078e0a38 */
[----:B------:R-:W-:Y:S01]  /*27590*/  @!P0 IMAD.MOV R20, RZ, RZ, -R20 ;  /* 0x000000ffff148224 */ /* 0x000fe200078e0a14 */
[----:B------:R-:W-:Y:S01]  /*275a0*/  ISETP.GE.AND P0, PT, R23, RZ, PT ;  /* 0x000000ff1700720c */ /* 0x000fe20003f06270 */
[----:B------:R-:W-:Y:S01]  /*275b0*/  @!P3 IMAD.MOV R2, RZ, RZ, -R2 ;  /* 0x000000ffff02b224 */ /* 0x000fe200078e0a02 */
[----:B------:R-:W-:Y:S02]  /*275c0*/  ISETP.GE.AND P3, PT, R54, RZ, PT ;  /* 0x000000ff3600720c */ /* 0x000fe40003f66270 */
[----:B------:R-:W3:Y:S05]  /*275d0*/  LDL.LU R54, [R1+0x1b54] ;  /* 0x001b540001367983 */ /* 0x000eea0000300800 */
[----:B------:R-:W-:Y:S01]  /*275e0*/  @!P5 IMAD.IADD R18, R18, 0x1, -R56 ;  /* 0x000000011212d824 */ /* 0x000fe200078e0a38 */
[----:B--2---:R-:W-:-:S02]  /*275f0*/  IABS R23, R57 ;  /* 0x0000003900177213 */ /* 0x004fc40000000000 */
[----:B------:R-:W-:Y:S02]  /*27600*/  ISETP.GE.AND P5, PT, R57, RZ, PT ;  /* 0x000000ff3900720c */ /* 0x000fe40003fa6270 */
[----:B------:R-:W2:Y:S04]  /*27610*/  LDL.LU R57, [R1+0x1b58] ;  /* 0x001b580001397983 */ /* 0x000ea80000300800 */
[----:B0-----:R-:W4:Y:S04]  /*27620*/  LDL.LU R25, [R1+0x1b60] ;  /* 0x001b600001197983 */ /* 0x001f280000300800 */
[----:B------:R-:W4:Y:S04]  /*27630*/  LDL.LU R58, [R1+0x1b64] ;  /* 0x001b6400013a7983 */ /* 0x000f280000300800 */
[----:B------:R-:W4:Y:S04]  /*27640*/  LDL.LU R61, [R1+0x1b68] ;  /* 0x001b6800013d7983 */ /* 0x000f280000300800 */
[----:B-1----:R-:W4:Y:S04]  /*27650*/  LDL.LU R26, [R1+0x1b5c] ;  /* 0x001b5c00011a7983 */ /* 0x002f280000300800 */
[----:B------:R-:W4:Y:S04]  /*27660*/  LDL.LU R59, [R1+0x1b6c] ;  /* 0x001b6c00013b7983 */ /* 0x000f280000300800 */
[----:B------:R-:W4:Y:S01]  /*27670*/  LDL.LU R60, [R1+0x1b70] ;  /* 0x001b7000013c7983 */ /* 0x000f220000300800 */
[----:B------:R-:W-:Y:S01]  /*27680*/  IMAD.HI.U32 R7, R15, R23, RZ ;  /* 0x000000170f077227 */ /* 0x000fe200078e00ff */
[----:B-----5:R-:W-:-:S03]  /*27690*/  IABS R5, R36 ;  /* 0x0000002400057213 */ /* 0x020fc60000000000 */
[----:B------:R-:W-:Y:S01]  /*276a0*/  @!P4 IMAD.MOV R6, RZ, RZ, -R6 ;  /* 0x000000ffff06c224 */ /* 0x000fe200078e0a06 */
[C---:B------:R-:W-:Y:S01]  /*276b0*/  ISETP.GT.U32.AND P4, PT, R56.reuse, R4, PT ;  /* 0x000000043800720c */ /* 0x040fe20003f84070 */
[----:B------:R-:W-:Y:S02]  /*276c0*/  IMAD.MOV R7, RZ, RZ, -R7 ;  /* 0x000000ffff077224 */ /* 0x000fe400078e0a07 */
[----:B------:R-:W-:Y:S01]  /*276d0*/  @!P2 IMAD.MOV R40, RZ, RZ, -R40 ;  /* 0x000000ffff28a224 */ /* 0x000fe200078e0a28 */
[C---:B------:R-:W-:Y:S01]  /*276e0*/  ISETP.GT.U32.AND P2, PT, R56.reuse, R18, PT ;  /* 0x000000123800720c */ /* 0x040fe20003f44070 */
[C---:B------:R-:W-:Y:S01]  /*276f0*/  IMAD R23, R56.reuse, R7, R23 ;  /* 0x0000000738177224 */ /* 0x040fe200078e0217 */
[----:B------:R-:W-:Y:S01]  /*27700*/  ISETP.GT.U32.AND P6, PT, R56, R46, PT ;  /* 0x0000002e3800720c */ /* 0x000fe20003fc4070 */
[----:B------:R-:W-:Y:S01]  /*27710*/  IMAD.HI.U32 R7, R15, R5, RZ ;  /* 0x000000050f077227 */ /* 0x000fe200078e00ff */
[----:B------:R-:W5:Y:S03]  /*27720*/  LDL.LU R47, [R1+0x7c4] ;  /* 0x0007c400012f7983 */ /* 0x000f660000300800 */
[----:B------:R-:W-:Y:S01]  /*27730*/  IMAD.MOV R7, RZ, RZ, -R7 ;  /* 0x000000ffff077224 */ /* 0x000fe200078e0a07 */
[----:B------:R-:W5:Y:S01]  /*27740*/  LDL.LU R45, [R1+0x7c0] ;  /* 0x0007c000012d7983 */ /* 0x000f620000300800 */
[----:B------:R-:W-:-:S02]  /*27750*/  @!P4 IMAD.IADD R4, R4, 0x1, -R56 ;  /* 0x000000010404c824 */ /* 0x000fc400078e0a38 */
[----:B------:R-:W-:Y:S01]  /*27760*/  IMAD R5, R56, R7, R5 ;  /* 0x0000000738057224 */ /* 0x000fe200078e0205 */
[----:B------:R-:W5:Y:S01]  /*27770*/  LDL.LU R44, [R1+0x7bc] ;  /* 0x0007bc00012c7983 */ /* 0x000f620000300800 */
[--C-:B------:R-:W-:Y:S01]  /*27780*/  @!P2 IMAD.IADD R18, R18, 0x1, -R56.reuse ;  /* 0x000000011212a824 */ /* 0x100fe200078e0a38 */
[C---:B------:R-:W-:Y:S02]  /*27790*/  ISETP.GT.U32.AND P4, PT, R56.reuse, R4, PT ;  /* 0x000000043800720c */ /* 0x040fe40003f84070 */
[----:B------:R-:W-:Y:S01]  /*277a0*/  ISETP.GT.U32.AND P2, PT, R56, R5, PT ;  /* 0x000000053800720c */ /* 0x000fe20003f44070 */
[--C-:B------:R-:W-:Y:S01]  /*277b0*/  @!P6 IMAD.IADD R46, R46, 0x1, -R56.reuse ;  /* 0x000000012e2ee824 */ /* 0x100fe200078e0a38 */
[----:B------:R-:W-:Y:S01]  /*277c0*/  IABS R7, R31 ;  /* 0x0000001f00077213 */ /* 0x000fe20000000000 */
[----:B------:R-:W5:Y:S08]  /*277d0*/  LDL.LU R42, [R1+0x7b8] ;  /* 0x0007b800012a7983 */ /* 0x000f700000300800 */
[--C-:B------:R-:W-:Y:S01]  /*277e0*/  @!P4 IMAD.IADD R4, R4, 0x1, -R56.reuse ;  /* 0x000000010404c824 */ /* 0x100fe200078e0a38 */
[C---:B------:R-:W-:Y:S01]  /*277f0*/  ISETP.GT.U32.AND P4, PT, R56.reuse, R23, PT ;  /* 0x000000173800720c */ /* 0x040fe20003f84070 */
[--C-:B------:R-:W-:Y:S01]  /*27800*/  @!P2 IMAD.IADD R5, R5, 0x1, -R56.reuse ;  /* 0x000000010505a824 */ /* 0x100fe200078e0a38 */
[C---:B------:R-:W-:Y:S01]  /*27810*/  ISETP.GT.U32.AND P6, PT, R56.reuse, R46, PT ;  /* 0x0000002e3800720c */ /* 0x040fe20003fc4070 */
[----:B------:R-:W-:Y:S01]  /*27820*/  IMAD.HI.U32 R11, R15, R7, RZ ;  /* 0x000000070f0b7227 */ /* 0x000fe200078e00ff */
[----:B------:R-:W5:Y:S02]  /*27830*/  LDL.LU R41, [R1+0x7b4] ;  /* 0x0007b40001297983 */ /* 0x000f640000300800 */
[C---:B------:R-:W-:Y:S01]  /*27840*/  ISETP.GT.U32.AND P2, PT, R56.reuse, R5, PT ;  /* 0x000000053800720c */ /* 0x040fe20003f44070 */
[----:B------:R-:W-:Y:S01]  /*27850*/  IMAD.MOV R11, RZ, RZ, -R11 ;  /* 0x000000ffff0b7224 */ /* 0x000fe200078e0a0b */
[----:B------:R-:W5:Y:S03]  /*27860*/  LDL.LU R39, [R1+0x7b0] ;  /* 0x0007b00001277983 */ /* 0x000f660000300800 */
[----:B------:R-:W-:Y:S01]  /*27870*/  IMAD R7, R56, R11, R7 ;  /* 0x0000000b38077224 */ /* 0x000fe200078e0207 */
[----:B------:R-:W5:Y:S01]  /*27880*/  LDL.LU R38, [R1+0x7ac] ;  /* 0x0007ac0001267983 */ /* 0x000f620000300800 */
[----:B------:R-:W-:-:S02]  /*27890*/  @!P4 IMAD.IADD R23, R23, 0x1, -R56 ;  /* 0x000000011717c824 */ /* 0x000fc400078e0a38 */
[----:B------:R-:W-:Y:S01]  /*278a0*/  @!P1 IMAD.MOV R4, RZ, RZ, -R4 ;  /* 0x000000ffff049224 */ /* 0x000fe200078e0a04 */
[----:B------:R-:W5:Y:S02]  /*278b0*/  LDL.LU R37, [R1+0x7a8] ;  /* 0x0007a80001257983 */ /* 0x000f640000300800 */
[C---:B------:R-:W-:Y:S01]  /*278c0*/  ISETP.GT.U32.AND P1, PT, R56.reuse, R23, PT ;  /* 0x000000173800720c */ /* 0x040fe20003f24070 */
[--C-:B------:R-:W-:Y:S01]  /*278d0*/  @!P2 IMAD.IADD R5, R5, 0x1, -R56.reuse ;  /* 0x000000010505a824 */ /* 0x100fe200078e0a38 */
[----:B------:R-:W-:Y:S01]  /*278e0*/  ISETP.GT.U32.AND P2, PT, R56, R7, PT ;  /* 0x000000073800720c */ /* 0x000fe20003f44070 */
[----:B------:R-:W-:Y:S01]  /*278f0*/  @!P6 IMAD.IADD R46, R46, 0x1, -R56 ;  /* 0x000000012e2ee824 */ /* 0x000fe200078e0a38 */
[----:B------:R-:W-:-:S03]  /*27900*/  IABS R43, R30 ;  /* 0x0000001e002b7213 */ /* 0x000fc60000000000 */
[----:B------:R-:W-:Y:S01]  /*27910*/  @!P0 IMAD.MOV R46, RZ, RZ, -R46 ;  /* 0x000000ffff2e8224 */ /* 0x000fe200078e0a2e */
[----:B------:R-:W-:-:S05]  /*27920*/  ISETP.GE.AND P0, PT, R30, RZ, PT ;  /* 0x000000ff1e00720c */ /* 0x000fca0003f06270 */
[--C-:B------:R-:W-:Y:S01]  /*27930*/  @!P1 IMAD.IADD R23, R23, 0x1, -R56.reuse ;  /* 0x0000000117179824 */ /* 0x100fe200078e0a38 */
[----:B------:R-:W-:Y:S01]  /*27940*/  ISETP.GE.AND P4, PT, R31, RZ, PT ;  /* 0x000000ff1f00720c */ /* 0x000fe20003f86270 */
[----:B------:R-:W-:Y:S01]  /*27950*/  @!P2 IMAD.IADD R7, R7, 0x1, -R56 ;  /* 0x000000010707a824 */ /* 0x000fe200078e0a38 */
[----:B------:R-:W5:Y:S01]  /*27960*/  LDL.LU R35, [R1+0x7a4] ;  /* 0x0007a40001237983 */ /* 0x000f620000300800 */
[----:B------:R-:W-:Y:S01]  /*27970*/  IMAD.HI.U32 R30, R15, R43, RZ ;  /* 0x0000002b0f1e7227 */ /* 0x000fe200078e00ff */
[----:B------:R-:W-:Y:S02]  /*27980*/  ISETP.GE.AND P6, PT, R36, RZ, PT ;  /* 0x000000ff2400720c */ /* 0x000fe40003fc6270 */
[----:B------:R-:W5:Y:S01]  /*27990*/  LDL.LU R34, [R1+0x7a0] ;  /* 0x0007a00001227983 */ /* 0x000f620000300800 */
[----:B------:R-:W-:Y:S01]  /*279a0*/  @!P5 IMAD.MOV R23, RZ, RZ, -R23 ;  /* 0x000000ffff17d224 */ /* 0x000fe200078e0a17 */
[----:B------:R-:W-:Y:S01]  /*279b0*/  ISETP.GT.U32.AND P5, PT, R56, R7, PT ;  /* 0x000000073800720c */ /* 0x000fe20003fa4070 */
[----:B------:R-:W-:Y:S01]  /*279c0*/  IMAD.MOV R11, RZ, RZ, -R30 ;  /* 0x000000ffff0b7224 */ /* 0x000fe200078e0a1e */
[----:B------:R-:W5:Y:S11]  /*279d0*/  LDL.LU R33, [R1+0x79c] ;  /* 0x00079c0001217983 */ /* 0x000f760000300800 */
[----:B------:R-:W-:-:S02]  /*279e0*/  @!P5 IMAD.IADD R7, R7, 0x1, -R56 ;  /* 0x000000010707d824 */ /* 0x000fc400078e0a38 */
[----:B------:R-:W-:Y:S02]  /*279f0*/  IMAD R43, R56, R11, R43 ;  /* 0x0000000b382b7224 */ /* 0x000fe400078e022b */
[----:B------:R-:W-:-:S03]  /*27a00*/  @!P3 IMAD.MOV R18, RZ, RZ, -R18 ;  /* 0x000000ffff12b224 */ /* 0x000fc600078e0a12 */
[----:B------:R-:W-:-:S13]  /*27a10*/  ISETP.GT.U32.AND P2, PT, R56, R43, PT ;  /* 0x0000002b3800720c */ /* 0x000fda0003f44070 */
[----:B------:R-:W-:-:S05]  /*27a20*/  @!P2 IMAD.IADD R43, R43, 0x1, -R56 ;  /* 0x000000012b2ba824 */ /* 0x000fca00078e0a38 */
[----:B------:R-:W-:Y:S01]  /*27a30*/  ISETP.GT.U32.AND P2, PT, R56, R43, PT ;  /* 0x0000002b3800720c */ /* 0x000fe20003f44070 */
[----:B------:R-:W-:Y:S01]  /*27a40*/  @!P6 IMAD.MOV R5, RZ, RZ, -R5 ;  /* 0x000000ffff05e224 */ /* 0x000fe200078e0a05 */
[----:B---3--:R-:W-:-:S05]  /*27a50*/  IABS R12, R54 ;  /* 0x00000036000c7213 */ /* 0x008fca0000000000 */
[----:B------:R-:W-:-:S04]  /*27a60*/  IMAD.HI.U32 R31, R15, R12, RZ ;  /* 0x0000000c0f1f7227 */ /* 0x000fc800078e00ff */
[----:B------:R-:W-:-:S04]  /*27a70*/  IMAD.MOV R31, RZ, RZ, -R31 ;  /* 0x000000ffff1f7224 */ /* 0x000fc800078e0a1f */
[----:B------:R-:W-:Y:S01]  /*27a80*/  IMAD R12, R56, R31, R12 ;  /* 0x0000001f380c7224 */ /* 0x000fe200078e020c */
[----:B------:R-:W-:-:S04]  /*27a90*/  ISETP.GE.AND P3, PT, R54, RZ, PT ;  /* 0x000000ff3600720c */ /* 0x000fc80003f66270 */
[----:B------:R-:W-:Y:S01]  /*27aa0*/  ISETP.GT.U32.AND P6, PT, R56, R12, PT ;  /* 0x0000000c3800720c */ /* 0x000fe20003fc4070 */
[----:B------:R-:W-:Y:S01]  /*27ab0*/  @!P2 IMAD.IADD R43, R43, 0x1, -R56 ;  /* 0x000000012b2ba824 */ /* 0x000fe200078e0a38 */
[----:B--2---:R-:W-:-:S05]  /*27ac0*/  IABS R14, R57 ;  /* 0x00000039000e7213 */ /* 0x004fca0000000000 */
[----:B------:R-:W-:-:S04]  /*27ad0*/  IMAD.HI.U32 R30, R15, R14, RZ ;  /* 0x0000000e0f1e7227 */ /* 0x000fc800078e00ff */
[----:B------:R-:W-:-:S04]  /*27ae0*/  IMAD.MOV R30, RZ, RZ, -R30 ;  /* 0x000000ffff1e7224 */ /* 0x000fc800078e0a1e */
[----:B------:R-:W-:-:S05]  /*27af0*/  IMAD R14, R56, R30, R14 ;  /* 0x0000001e380e7224 */ /* 0x000fca00078e020e */
[----:B------:R-:W-:Y:S02]  /*27b00*/  ISETP.GT.U32.AND P5, PT, R56, R14, PT ;  /* 0x0000000e3800720c */ /* 0x000fe40003fa4070 */
[----:B------:R-:W-:-:S11]  /*27b10*/  ISETP.GE.AND P1, PT, R57, RZ, PT ;  /* 0x000000ff3900720c */ /* 0x000fd60003f26270 */
[----:B------:R-:W-:-:S05]  /*27b20*/  @!P5 IMAD.IADD R14, R14, 0x1, -R56 ;  /* 0x000000010e0ed824 */ /* 0x000fca00078e0a38 */
[----:B------:R-:W-:Y:S02]  /*27b30*/  ISETP.GT.U32.AND P5, PT, R56, R14, PT ;  /* 0x0000000e3800720c */ /* 0x000fe40003fa4070 */
[----:B----4-:R-:W-:Y:S02]  /*27b40*/  IABS R36, R58 ;  /* 0x0000003a00247213 */ /* 0x010fe40000000000 */
[----:B------:R-:W-:-:S03]  /*27b50*/  IABS R11, R25 ;  /* 0x00000019000b7213 */ /* 0x000fc60000000000 */
[----:B------:R-:W-:Y:S01]  /*27b60*/  IMAD.HI.U32 R31, R15, R36, RZ ;  /* 0x000000240f1f7227 */ /* 0x000fe200078e00ff */
[----:B------:R-:W-:-:S05]  /*27b70*/  IABS R54, R61 ;  /* 0x0000003d00367213 */ /* 0x000fca0000000000 */
[----:B------:R-:W-:Y:S02]  /*27b80*/  @!P5 IMAD.IADD R14, R14, 0x1, -R56 ;  /* 0x000000010e0ed824 */ /* 0x000fe400078e0a38 */
[----:B------:R-:W-:-:S04]  /*27b90*/  IMAD.HI.U32 R30, R15, R11, RZ ;  /* 0x0000000b0f1e7227 */ /* 0x000fc800078e00ff */
[----:B------:R-:W-:Y:S01]  /*27ba0*/  @!P1 IMAD.MOV R14, RZ, RZ, -R14 ;  /* 0x000000ffff0e9224 */ /* 0x000fe200078e0a0e */
[----:B------:R-:W-:Y:S01]  /*27bb0*/  ISETP.GE.AND P1, PT, R61, RZ, PT ;  /* 0x000000ff3d00720c */ /* 0x000fe20003f26270 */
[----:B------:R-:W-:Y:S01]  /*27bc0*/  IMAD.MOV R31, RZ, RZ, -R31 ;  /* 0x000000ffff1f7224 */ /* 0x000fe200078e0a1f */
[----:B------:R-:W0:Y:S01]  /*27bd0*/  S2R R61, SR_TID.X ;  /* 0x00000000003d7919 */ /* 0x000e220000002100 */
[----:B------:R-:W-:Y:S02]  /*27be0*/  IMAD.MOV R30, RZ, RZ, -R30 ;  /* 0x000000ffff1e7224 */ /* 0x000fe400078e0a1e */
[----:B------:R-:W-:Y:S01]  /*27bf0*/  IMAD R36, R56, R31, R36 ;  /* 0x0000001f38247224 */ /* 0x000fe200078e0224 */
[----:B------:R-:W-:Y:S01]  /*27c00*/  IABS R31, R59 ;  /* 0x0000003b001f7213 */ /* 0x000fe20000000000 */
[----:B------:R-:W-:-:S04]  /*27c10*/  IMAD.HI.U32 R57, R15, R54, RZ ;  /* 0x000000360f397227 */ /* 0x000fc800078e00ff */
[----:B------:R-:W-:Y:S02]  /*27c20*/  IMAD R11, R56, R30, R11 ;  /* 0x0000001e380b7224 */ /* 0x000fe400078e020b */
[----:B------:R-:W-:Y:S02]  /*27c30*/  IMAD.MOV R30, RZ, RZ, -R57 ;  /* 0x000000ffff1e7224 */ /* 0x000fe400078e0a39 */
[----:B------:R-:W-:-:S04]  /*27c40*/  IMAD.HI.U32 R13, R15, R31, RZ ;  /* 0x0000001f0f0d7227 */ /* 0x000fc800078e00ff */
[----:B------:R-:W-:Y:S01]  /*27c50*/  IMAD R54, R56, R30, R54 ;  /* 0x0000001e38367224 */ /* 0x000fe200078e0236 */
[----:B------:R-:W-:Y:S01]  /*27c60*/  IABS R30, R60 ;  /* 0x0000003c001e7213 */ /* 0x000fe20000000000 */
[----:B------:R-:W-:-:S04]  /*27c70*/  IMAD.MOV R13, RZ, RZ, -R13 ;  /* 0x000000ffff0d7224 */ /* 0x000fc800078e0a0d */
[----:B------:R-:W-:-:S04]  /*27c80*/  IMAD.HI.U32 R9, R15, R30, RZ ;  /* 0x0000001e0f097227 */ /* 0x000fc800078e00ff */
[----:B------:R-:W-:Y:S02]  /*27c90*/  IMAD R31, R56, R13, R31 ;  /* 0x0000000d381f7224 */ /* 0x000fe400078e021f */
[----:B------:R-:W1:Y:S01]  /*27ca0*/  LDC R13, c[0x0][0x3ac] ;  /* 0x0000eb00ff0d7b82 */ /* 0x000e620000000800 */
[----:B------:R-:W-:Y:S01]  /*27cb0*/  IABS R57, R26 ;  /* 0x0000001a00397213 */ /* 0x000fe20000000000 */
[----:B------:R-:W-:-:S04]  /*27cc0*/  IMAD.MOV R9, RZ, RZ, -R9 ;  /* 0x000000ffff097224 */ /* 0x000fc800078e0a09 */
[----:B------:R-:W-:Y:S02]  /*27cd0*/  IMAD R30, R56, R9, R30 ;  /* 0x00000009381e7224 */ /* 0x000fe400078e021e */
[----:B------:R-:W-:-:S04]  /*27ce0*/  IMAD.HI.U32 R9, R15, R57, RZ ;  /* 0x000000390f097227 */ /* 0x000fc800078e00ff */
[----:B------:R-:W-:Y:S02]  /*27cf0*/  IMAD.MOV.U32 R15, RZ, RZ, R43 ;  /* 0x000000ffff0f7224 */ /* 0x000fe400078e002b */
[----:B------:R-:W-:Y:S01]  /*27d00*/  IMAD.MOV R43, RZ, RZ, -R9 ;  /* 0x000000ffff2b7224 */ /* 0x000fe200078e0a09 */
[C---:B0-----:R-:W-:Y:S01]  /*27d10*/  LOP3.LUT R9, R61.reuse, 0x7, RZ, 0xc0, !PT ;  /* 0x000000073d097812 */ /* 0x041fe200078ec0ff */
[----:B------:R-:W-:Y:S01]  /*27d20*/  @!P6 IMAD.IADD R12, R12, 0x1, -R56 ;  /* 0x000000010c0ce824 */ /* 0x000fe200078e0a38 */
[----:B------:R-:W-:Y:S01]  /*27d30*/  ISETP.GE.AND P6, PT, R26, RZ, PT ;  /* 0x000000ff1a00720c */ /* 0x000fe20003fc6270 */
[----:B------:R-:W-:Y:S01]  /*27d40*/  IMAD R43, R56, R43, R57 ;  /* 0x0000002b382b7224 */ /* 0x000fe200078e0239 */
[C---:B------:R-:W-:Y:S01]  /*27d50*/  LOP3.LUT R57, R61.reuse, 0x3, RZ, 0xc0, !PT ;  /* 0x000000033d397812 */ /* 0x040fe200078ec0ff */
[----:B------:R-:W-:Y:S01]  /*27d60*/  IMAD.SHL.U32 R22, R61, 0x2, RZ ;  /* 0x000000023d167824 */ /* 0x000fe200078e00ff */
[----:B------:R-:W-:Y:S01]  /*27d70*/  SHF.R.U32.HI R26, RZ, 0x2, R61 ;  /* 0x00000002ff1a7819 */ /* 0x000fe2000001163d */
[----:B------:R-:W-:Y:S01]  /*27d80*/  IMAD R9, R9, 0x90, RZ ;  /* 0x0000009009097824 */ /* 0x000fe200078e02ff */
[----:B------:R-:W-:-:S04]  /*27d90*/  LOP3.LUT R61, R61, 0x1f, RZ, 0xc0, !PT ;  /* 0x0000001f3d3d7812 */ /* 0x000fc800078ec0ff */
[----:B------:R-:W-:Y:S01]  /*27da0*/  LOP3.LUT R9, R9, 0x30, R22, 0x78, !PT ;  /* 0x0000003009097812 */ /* 0x000fe200078e7816 */
[----:B-1----:R-:W-:Y:S02]  /*27db0*/  IMAD R9, R61, R13, RZ ;  /* 0x0000000d3d097224 */ /* 0x002fe400078e02ff */
[----:B------:R-:W2:Y:S01]  /*27dc0*/  LDL.LU R61, [R1+0x798] ;  /* 0x00079800013d7983 */ /* 0x000ea20000300800 */
[C---:B------:R-:W-:Y:S01]  /*27dd0*/  ISETP.GT.U32.AND P2, PT, R56.reuse, R11, PT ;  /* 0x0000000b3800720c */ /* 0x040fe20003f44070 */
[----:B------:R-:W-:Y:S01]  /*27de0*/  @!P4 IMAD.MOV R7, RZ, RZ, -R7 ;  /* 0x000000ffff07c224 */ /* 0x000fe200078e0a07 */
[C---:B------:R-:W-:Y:S02]  /*27df0*/  ISETP.GT.U32.AND P4, PT, R56.reuse, R12, PT ;  /* 0x0000000c3800720c */ /* 0x040fe40003f84070 */
[----:B------:R-:W-:Y:S01]  /*27e00*/  ISETP.GT.U32.AND P5, PT, R56, R54, PT ;  /* 0x000000363800720c */ /* 0x000fe20003fa4070 */
[----:B------:R-:W-:Y:S01]  /*27e10*/  @!P0 IMAD.MOV R15, RZ, RZ, -R15 ;  /* 0x000000ffff0f8224 */ /* 0x000fe200078e0a0f */
[----:B------:R-:W3:Y:S04]  /*27e20*/  LDL.LU R32, [R1+0x794] ;  /* 0x0007940001207983 */ /* 0x000ee80000300800 */
[----:B------:R-:W4:Y:S03]  /*27e30*/  LDL.LU R29, [R1+0x790] ;  /* 0x00079000011d7983 */ /* 0x000f260000300800 */
[--C-:B------:R-:W-:Y:S01]  /*27e40*/  @!P2 IMAD.IADD R11, R11, 0x1, -R56.reuse ;  /* 0x000000010b0ba824 */ /* 0x100fe200078e0a38 */
[----:B------:R-:W3:Y:S01]  /*27e50*/  LDL.LU R27, [R1+0x78c] ;  /* 0x00078c00011b7983 */ /* 0x000ee20000300800 */
[----:B------:R-:W-:Y:S01]  /*27e60*/  @!P4 IMAD.IADD R12, R12, 0x1, -R56 ;  /* 0x000000010c0cc824 */ /* 0x000fe200078e0a38 */
[----:B------:R-:W-:-:S02]  /*27e70*/  ISETP.GT.U32.AND P4, PT, R56, R36, PT ;  /* 0x000000243800720c */ /* 0x000fc40003f84070 */
[----:B------:R-:W-:Y:S01]  /*27e80*/  ISETP.GT.U32.AND P2, PT, R56, R11, PT ;  /* 0x0000000b3800720c */ /* 0x000fe20003f44070 */
[----:B------:R-:W-:-:S10]  /*27e90*/  @!P5 IMAD.IADD R54, R54, 0x1, -R56 ;  /* 0x000000013636d824 */ /* 0x000fd400078e0a38 */
[--C-:B------:R-:W-:Y:S01]  /*27ea0*/  @!P4 IMAD.IADD R36, R36, 0x1, -R56.reuse ;  /* 0x000000012424c824 */ /* 0x100fe200078e0a38 */
[C---:B------:R-:W-:Y:S01]  /*27eb0*/  ISETP.GT.U32.AND P4, PT, R56.reuse, R31, PT ;  /* 0x0000001f3800720c */ /* 0x040fe20003f84070 */
[----:B------:R-:W-:Y:S01]  /*27ec0*/  @!P2 IMAD.IADD R11, R11, 0x1, -R56 ;  /* 0x000000010b0ba824 */ /* 0x000fe200078e0a38 */
[C---:B------:R-:W-:Y:S02]  /*27ed0*/  ISETP.GT.U32.AND P2, PT, R56.reuse, R30, PT ;  /* 0x0000001e3800720c */ /* 0x040fe40003f44070 */
[C---:B------:R-:W-:Y:S01]  /*27ee0*/  ISETP.GT.U32.AND P0, PT, R56.reuse, R36, PT ;  /* 0x000000243800720c */ /* 0x040fe20003f04070 */
[----:B------:R-:W-:Y:S01]  /*27ef0*/  @!P3 IMAD.MOV R12, RZ, RZ, -R12 ;  /* 0x000000ffff0cb224 */ /* 0x000fe200078e0a0c */
[----:B------:R-:W-:Y:S02]  /*27f00*/  ISETP.GT.U32.AND P5, PT, R56, R54, PT ;  /* 0x000000363800720c */ /* 0x000fe40003fa4070 */
[----:B------:R-:W-:Y:S01]  /*27f10*/  ISETP.GE.AND P3, PT, R25, RZ, PT ;  /* 0x000000ff1900720c */ /* 0x000fe20003f66270 */
[----:B------:R-:W-:-:S04]  /*27f20*/  IMAD R25, R57, 0x110, RZ ;  /* 0x0000011039197824 */ /* 0x000fc800078e02ff */
[--C-:B------:R-:W-:Y:S02]  /*27f30*/  @!P4 IMAD.IADD R31, R31, 0x1, -R56.reuse ;  /* 0x000000011f1fc824 */ /* 0x100fe400078e0a38 */
[--C-:B------:R-:W-:Y:S01]  /*27f40*/  @!P2 IMAD.IADD R30, R30, 0x1, -R56.reuse ;  /* 0x000000011e1ea824 */ /* 0x100fe200078e0a38 */
[----:B------:R-:W-:Y:S01]  /*27f50*/  SGXT.U32 R57, R26, 0x3 ;  /* 0x000000031a39781a */ /* 0x000fe20000000000 */
[--C-:B------:R-:W-:Y:S01]  /*27f60*/  @!P0 IMAD.IADD R36, R36, 0x1, -R56.reuse ;  /* 0x0000000124248824 */ /* 0x100fe200078e0a38 */
[----:B------:R-:W-:Y:S01]  /*27f70*/  ISETP.GT.U32.AND P4, PT, R56, R31, PT ;  /* 0x0000001f3800720c */ /* 0x000fe20003f84070 */
[----:B------:R-:W-:Y:S01]  /*27f80*/  @!P5 IMAD.IADD R54, R54, 0x1, -R56 ;  /* 0x000000013636d824 */ /* 0x000fe200078e0a38 */
[C---:B------:R-:W-:Y:S01]  /*27f90*/  ISETP.GT.U32.AND P0, PT, R56.reuse, R43, PT ;  /* 0x0000002b3800720c */ /* 0x040fe20003f04070 */
[----:B------:R-:W4:Y:S01]  /*27fa0*/  LDL.LU R26, [R1+0x788] ;  /* 0x00078800011a7983 */ /* 0x000f220000300800 */
[----:B------:R-:W-:Y:S02]  /*27fb0*/  ISETP.GT.U32.AND P2, PT, R56, R30, PT ;  /* 0x0000001e3800720c */ /* 0x000fe40003f44070 */
[----:B------:R-:W-:-:S02]  /*27fc0*/  LOP3.LUT R25, R25, R57, RZ, 0xfc, !PT ;  /* 0x0000003919197212 */ /* 0x000fc400078efcff */
[----:B------:R-:W-:-:S04]  /*27fd0*/  ISETP.GE.AND P5, PT, R58, RZ, PT ;  /* 0x000000ff3a00720c */ /* 0x000fc80003fa6270 */
[----:B------:R-:W4:Y:S01]  /*27fe0*/  LDL.LU R25, [R1+0x784] ;  /* 0x0007840001197983 */ /* 0x000f220000300800 */
[----:B------:R-:W-:-:S03]  /*27ff0*/  @!P4 IMAD.IADD R31, R31, 0x1, -R56 ;  /* 0x000000011f1fc824 */ /* 0x000fc600078e0a38 */
[----:B------:R-:W4:Y:S01]  /*28000*/  LDL.LU R58, [R1+0x780] ;  /* 0x00078000013a7983 */ /* 0x000f220000300800 */
[----:B------:R-:W-:Y:S01]  /*28010*/  ISETP.GE.AND P4, PT, R59, RZ, PT ;  /* 0x000000ff3b00720c */ /* 0x000fe20003f86270 */
[--C-:B------:R-:W-:Y:S02]  /*28020*/  @!P0 IMAD.IADD R43, R43, 0x1, -R56.reuse ;  /* 0x000000012b2b8824 */ /* 0x100fe400078e0a38 */
[----:B------:R-:W-:Y:S01]  /*28030*/  @!P2 IMAD.IADD R30, R30, 0x1, -R56 ;  /* 0x000000011e1ea824 */ /* 0x000fe200078e0a38 */
[----:B------:R-:W4:Y:S01]  /*28040*/  LDL.LU R59, [R1+0x77c] ;  /* 0x00077c00013b7983 */ /* 0x000f220000300800 */
[----:B------:R-:W-:-:S03]  /*28050*/  ISETP.GE.AND P2, PT, R60, RZ, PT ;  /* 0x000000ff3c00720c */ /* 0x000fc60003f46270 */
[----:B------:R-:W4:Y:S01]  /*28060*/  LDL.LU R60, [R1+0x778] ;  /* 0x00077800013c7983 */ /* 0x000f220000300800 */
[----:B------:R-:W-:Y:S02]  /*28070*/  ISETP.GT.U32.AND P0, PT, R56, R43, PT ;  /* 0x0000002b3800720c */ /* 0x000fe40003f04070 */
[----:B------:R-:W-:Y:S01]  /*28080*/  LOP3.LUT R57, RZ, R3, RZ, 0x33, !PT ;  /* 0x00000003ff397212 */ /* 0x000fe200078e33ff */
[----:B------:R-:W-:-:S10]  /*28090*/  @!P3 IMAD.MOV R11, RZ, RZ, -R11 ;  /* 0x000000ffff0bb224 */ /* 0x000fd400078e0a0b */
[----:B------:R-:W-:Y:S01]  /*280a0*/  @!P0 IMAD.IADD R43, R43, 0x1, -R56 ;  /* 0x000000012b2b8824 */ /* 0x000fe200078e0a38 */
[----:B------:R-:W-:Y:S02]  /*280b0*/  ISETP.NE.AND P0, PT, R3, RZ, PT ;  /* 0x000000ff0300720c */ /* 0x000fe40003f05270 */
[----:B------:R-:W-:Y:S02]  /*280c0*/  IADD3 R56, P3, PT, R9, UR22, RZ ;  /* 0x0000001609387c10 */ /* 0x000fe4000ff7e0ff */
[----:B-----5:R-:W-:Y:S01]  /*280d0*/  SEL R22, R57, R47, !P0 ;  /* 0x0000002f39167207 */ /* 0x020fe20004000000 */
[----:B------:R-:W-:Y:S01]  /*280e0*/  IMAD R3, R13, 0x20, R9 ;  /* 0x000000200d037824 */ /* 0x000fe200078e0209 */
[C---:B------:R-:W-:Y:S01]  /*280f0*/  SEL R13, R57.reuse, R45, !P0 ;  /* 0x0000002d390d7207 */ /* 0x040fe20004000000 */
[----:B------:R-:W-:Y:S01]  /*28100*/  STL [R1+0x7b7c], R56 ;  /* 0x007b7c3801007387 */ /* 0x000fe20000100800 */
[----:B------:R-:W-:-:S03]  /*28110*/  SEL R9, R57, R44, !P0 ;  /* 0x0000002c39097207 */ /* 0x000fc60004000000 */
[----:B------:R0:W-:Y:S04]  /*28120*/  STL [R1+0xb8], R22 ;  /* 0x0000b81601007387 */ /* 0x0001e80000100800 */
[----:B------:R1:W-:Y:S01]  /*28130*/  STL [R1+0xac], R13 ;  /* 0x0000ac0d01007387 */ /* 0x0003e20000100800 */
[----:B0-----:R-:W-:-:S03]  /*28140*/  SEL R22, R57, R42, !P0 ;  /* 0x0000002a39167207 */ /* 0x001fc60004000000 */
[----:B------:R0:W-:Y:S01]  /*28150*/  STL [R1+0xa8], R9 ;  /* 0x0000a80901007387 */ /* 0x0001e20000100800 */
[----:B-1----:R-:W-:-:S03]  /*28160*/  SEL R13, R57, R41, !P0 ;  /* 0x00000029390d7207 */ /* 0x002fc60004000000 */
[----:B------:R1:W-:Y:S01]  /*28170*/  STL [R1+0xa4], R22 ;  /* 0x0000a41601007387 */ /* 0x0003e20000100800 */
[----:B0-----:R-:W-:-:S03]  /*28180*/  SEL R9, R57, R39, !P0 ;  /* 0x0000002739097207 */ /* 0x001fc60004000000 */
[----:B------:R0:W-:Y:S01]  /*28190*/  STL [R1+0xa0], R13 ;  /* 0x0000a00d01007387 */ /* 0x0001e20000100800 */
[----:B-1----:R-:W-:-:S03]  /*281a0*/  SEL R22, R57, R38, !P0 ;  /* 0x0000002639167207 */ /* 0x002fc60004000000 */
[----:B------:R1:W-:Y:S04]  /*281b0*/  STL [R1+0x98], R9 ;  /* 0x0000980901007387 */ /* 0x0003e80000100800 */
[----:B------:R5:W-:Y:S01]  /*281c0*/  STL [R1+0x94], R22 ;  /* 0x0000941601007387 */ /* 0x000be20000100800 */
[C---:B0-----:R-:W-:Y:S02]  /*281d0*/  SEL R13, R57.reuse, R37, !P0 ;  /* 0x00000025390d7207 */ /* 0x041fe40004000000 */
[----:B-1----:R-:W-:-:S03]  /*281e0*/  SEL R9, R57, R35, !P0 ;  /* 0x0000002339097207 */ /* 0x002fc60004000000 */
[----:B------:R-:W-:Y:S01]  /*281f0*/  STL [R1+0x90], R13 ;  /* 0x0000900d01007387 */ /* 0x000fe20000100800 */
[----:B-----5:R-:W-:-:S03]  /*28200*/  SEL R22, R57, R34, !P0 ;  /* 0x0000002239167207 */ /* 0x020fc60004000000 */
[----:B------:R2:W-:Y:S04]  /*28210*/  STL [R1+0x8c], R9 ;  /* 0x00008c0901007387 */ /* 0x0005e80000100800 */
[----:B------:R3:W-:Y:S01]  /*28220*/  STL [R1+0x88], R22 ;  /* 0x0000881601007387 */ /* 0x0007e20000100800 */
[----:B--2---:R-:W-:-:S03]  /*28230*/  SEL R9, R57, R61, !P0 ;  /* 0x0000003d39097207 */ /* 0x004fc60004000000 */
[----:B------:R-:W2:Y:S01]  /*28240*/  LDL.LU R61, [R1+0x774] ;  /* 0x00077400013d7983 */ /* 0x000ea20000300800 */
[----:B------:R-:W-:-:S05]  /*28250*/  SEL R13, R57, R33, !P0 ;  /* 0x00000021390d7207 */ /* 0x000fca0004000000 */
[----:B------:R0:W-:Y:S04]  /*28260*/  STL [R1+0x84], R13 ;  /* 0x0000840d01007387 */ /* 0x0001e80000100800 */
[----:B------:R4:W-:Y:S01]  /*28270*/  STL [R1+0x80], R9 ;  /* 0x0000800901007387 */ /* 0x0009e20000100800 */
[C---:B---3--:R-:W-:Y:S02]  /*28280*/  SEL R22, R57.reuse, R27, !P0 ;  /* 0x0000001b39167207 */ /* 0x048fe40004000000 */
[C---:B0-----:R-:W-:Y:S02]  /*28290*/  SEL R13, R57.reuse, R32, !P0 ;  /* 0x00000020390d7207 */ /* 0x041fe40004000000 */
[----:B----4-:R-:W-:-:S03]  /*282a0*/  SEL R9, R57, R29, !P0 ;  /* 0x0000001d39097207 */ /* 0x010fc60004000000 */
[----:B------:R0:W-:Y:S04]  /*282b0*/  STL [R1+0x7c], R13 ;  /* 0x00007c0d01007387 */ /* 0x0001e80000100800 */
[----:B------:R1:W-:Y:S04]  /*282c0*/  STL [R1+0x78], R9 ;  /* 0x0000780901007387 */ /* 0x0003e80000100800 */
[----:B------:R3:W-:Y:S01]  /*282d0*/  STL [R1+0x74], R22 ;  /* 0x0000741601007387 */ /* 0x0007e20000100800 */
[----:B0-----:R-:W-:-:S05]  /*282e0*/  SEL R13, R57, R26, !P0 ;  /* 0x0000001a390d7207 */ /* 0x001fca0004000000 */
[----:B------:R0:W-:Y:S01]  /*282f0*/  STL [R1+0x70], R13 ;  /* 0x0000700d01007387 */ /* 0x0001e20000100800 */
[C---:B-1----:R-:W-:Y:S02]  /*28300*/  SEL R9, R57.reuse, R25, !P0 ;  /* 0x0000001939097207 */ /* 0x042fe40004000000 */
[----:B---3--:R-:W-:-:S03]  /*28310*/  SEL R22, R57, R58, !P0 ;  /* 0x0000003a39167207 */ /* 0x008fc60004000000 */
[----:B------:R1:W-:Y:S01]  /*28320*/  STL [R1+0x68], R9 ;  /* 0x0000680901007387 */ /* 0x0003e20000100800 */
[----:B0-----:R-:W-:-:S03]  /*28330*/  SEL R13, R57, R59, !P0 ;  /* 0x0000003b390d7207 */ /* 0x001fc60004000000 */
[----:B------:R-:W-:Y:S04]  /*28340*/  STL [R1+0x44], R22 ;  /* 0x0000441601007387 */ /* 0x000fe80000100800 */
[----:B------:R-:W3:Y:S01]  /*28350*/  LDL.LU R56, [R1+0x770] ;  /* 0x0007700001387983 */ /* 0x000ee20000300800 */
[----:B-1----:R-:W-:-:S03]  /*28360*/  SEL R9, R57, R60, !P0 ;  /* 0x0000003c39097207 */ /* 0x002fc60004000000 */
[----:B------:R-:W-:Y:S04]  /*28370*/  STL [R1+0x40], R13 ;  /* 0x0000400d01007387 */ /* 0x000fe80000100800 */
[----:B------:R-:W4:Y:S04]  /*28380*/  LDL.LU R50, [R1+0x76c] ;  /* 0x00076c0001327983 */ /* 0x000f280000300800 */
[----:B------:R0:W-:Y:S04]  /*28390*/  STL [R1+0x3c], R9 ;  /* 0x00003c0901007387 */ /* 0x0001e80000100800 */
[----:B0-----:R-:W5:Y:S04]  /*283a0*/  LDL.LU R9, [R1+0x768] ;  /* 0x0007680001097983 */ /* 0x001f680000300800 */
[----:B------:R-:W5:Y:S04]  /*283b0*/  LDL.LU R22, [R1+0x764] ;  /* 0x0007640001167983 */ /* 0x000f680000300800 */
        /* <DEDUP_REMOVED lines=19> */
[----:B------:R-:W5:Y:S01]  /*284f0*/  LDL.LU R29, [R1+0x238] ;  /* 0x00023800011d7983 */ /* 0x000f620000300800 */
[----:B--2---:R-:W-:-:S05]  /*28500*/  SEL R25, R57, R61, !P0 ;  /* 0x0000003d39197207 */ /* 0x004fca0004000000 */
[----:B------:R0:W-:Y:S04]  /*28510*/  STL [R1+0x24], R25 ;  /* 0x0000241901007387 */ /* 0x0001e80000100800 */
[----:B------:R-:W2:Y:S04]  /*28520*/  LDL.LU R27, [R1+0x2fc] ;  /* 0x0002fc00011b7983 */ /* 0x000ea80000300800 */
[----:B------:R-:W2:Y:S04]  /*28530*/  LDL.LU R26, [R1+0x310] ;  /* 0x00031000011a7983 */ /* 0x000ea80000300800 */
[----:B0-----:R-:W2:Y:S04]  /*28540*/  LDL.LU R25, [R1+0x318] ;  /* 0x0003180001197983 */ /* 0x001ea80000300800 */
[----:B------:R-:W2:Y:S04]  /*28550*/  LDL.LU R58, [R1+0x324] ;  /* 0x00032400013a7983 */ /* 0x000ea80000300800 */
[----:B------:R-:W2:Y:S04]  /*28560*/  LDL.LU R59, [R1+0x338] ;  /* 0x00033800013b7983 */ /* 0x000ea80000300800 */
[----:B------:R-:W2:Y:S01]  /*28570*/  LDL.LU R61, [R1+0x358] ;  /* 0x00035800013d7983 */ /* 0x000ea20000300800 */
[----:B---3--:R-:W-:-:S05]  /*28580*/  SEL R56, R57, R56, !P0 ;  /* 0x0000003839387207 */ /* 0x008fca0004000000 */
[----:B------:R4:W-:Y:S02]  /*28590*/  STL [R1+0x20], R56 ;  /* 0x0000203801007387 */ /* 0x0009e40000100800 */
[C---:B----4-:R-:W-:Y:S02]  /*285a0*/  SEL R56, R57.reuse, R50, !P0 ;  /* 0x0000003239387207 */ /* 0x050fe40004000000 */
[----:B-----5:R-:W-:-:S03]  /*285b0*/  SEL R50, R57, R9, !P0 ;  /* 0x0000000939327207 */ /* 0x020fc60004000000 */
[----:B------:R-:W-:Y:S01]  /*285c0*/  STL [R1+0x1c], R56 ;  /* 0x00001c3801007387 */ /* 0x000fe20000100800 */
[----:B------:R-:W-:-:S03]  /*285d0*/  SEL R9, R57, R22, !P0 ;  /* 0x0000001639097207 */ /* 0x000fc60004000000 */
[----:B------:R-:W-:Y:S01]  /*285e0*/  STL [R1+0x110], R50 ;  /* 0x0001103201007387 */ /* 0x000fe20000100800 */
[----:B------:R-:W-:-:S03]  /*285f0*/  SEL R22, R57, R13, !P0 ;  /* 0x0000000d39167207 */ /* 0x000fc60004000000 */
[----:B------:R0:W-:Y:S01]  /*28600*/  STL [R1+0x128], R9 ;  /* 0x0001280901007387 */ /* 0x0001e20000100800 */
[----:B------:R-:W-:-:S03]  /*28610*/  SEL R13, R57, R55, !P0 ;  /* 0x00000037390d7207 */ /* 0x000fc60004000000 */
        /* <DEDUP_REMOVED lines=8> */
[----:B------:R0:W-:Y:S01]  /*286a0*/  STL [R1+0x178], R13 ;  /* 0x0001780d01007387 */ /* 0x0001e20000100800 */
[----:B---3--:R-:W-:-:S03]  /*286b0*/  SEL R22, R57, R47, !P0 ;  /* 0x0000002f39167207 */ /* 0x008fc60004000000 */
        /* <DEDUP_REMOVED lines=19> */
[----:B------:R-:W-:Y:S01]  /*287f0*/  STL [R1+0x20c], R22 ;  /* 0x00020c1601007387 */ /* 0x000fe20000100800 */
[C---:B0-----:R-:W-:Y:S02]  /*28800*/  SEL R13, R57.reuse, R33, !P0 ;  /* 0x00000021390d7207 */ /* 0x041fe40004000000 */
[C---:B-1----:R-:W-:Y:S02]  /*28810*/  SEL R9, R57.reuse, R60, !P0 ;  /* 0x0000003c39097207 */ /* 0x042fe40004000000 */
[----:B------:R-:W3:Y:S04]  /*28820*/  LDL.LU R60, [R1+0x36c] ;  /* 0x00036c00013c7983 */ /* 0x000ee80000300800 */
[----:B------:R0:W-:Y:S04]  /*28830*/  STL [R1+0x21c], R13 ;  /* 0x00021c0d01007387 */ /* 0x0001e80000100800 */
[----:B------:R1:W-:Y:S01]  /*28840*/  STL [R1+0x220], R9 ;  /* 0x0002200901007387 */ /* 0x0003e20000100800 */
[----:B0-----:R-:W-:-:S02]  /*28850*/  SEL R13, R57, R32, !P0 ;  /* 0x00000020390d7207 */ /* 0x001fc40004000000 */
[----:B-1----:R-:W-:-:S03]  /*28860*/  SEL R9, R57, R29, !P0 ;  /* 0x0000001d39097207 */ /* 0x002fc60004000000 */
[----:B------:R0:W-:Y:S04]  /*28870*/  STL [R1+0x234], R13 ;  /* 0x0002340d01007387 */ /* 0x0001e80000100800 */
[----:B------:R1:W-:Y:S01]  /*28880*/  STL [R1+0x238], R9 ;  /* 0x0002380901007387 */ /* 0x0003e20000100800 */
[C---:B--2---:R-:W-:Y:S02]  /*28890*/  SEL R22, R57.reuse, R27, !P0 ;  /* 0x0000001b39167207 */ /* 0x044fe40004000000 */
[----:B0-----:R-:W-:-:S03]  /*288a0*/  SEL R13, R57, R26, !P0 ;  /* 0x0000001a390d7207 */ /* 0x001fc60004000000 */
[----:B------:R0:W-:Y:S01]  /*288b0*/  STL [R1+0x2fc], R22 ;  /* 0x0002fc1601007387 */ /* 0x0001e20000100800 */
[----:B-1----:R-:W-:-:S03]  /*288c0*/  SEL R9, R57, R25, !P0 ;  /* 0x0000001939097207 */ /* 0x002fc60004000000 */
[----:B------:R1:W-:Y:S01]  /*288d0*/  STL [R1+0x310], R13 ;  /* 0x0003100d01007387 */ /* 0x0003e20000100800 */
[----:B0-----:R-:W-:-:S03]  /*288e0*/  SEL R22, R57, R58, !P0 ;  /* 0x0000003a39167207 */ /* 0x001fc60004000000 */
[----:B------:R0:W-:Y:S01]  /*288f0*/  STL [R1+0x318], R9 ;  /* 0x0003180901007387 */ /* 0x0001e20000100800 */
[----:B-1----:R-:W-:-:S03]  /*28900*/  SEL R13, R57, R59, !P0 ;  /* 0x0000003b390d7207 */ /* 0x002fc60004000000 */
[----:B------:R-:W-:Y:S04]  /*28910*/  STL [R1+0x324], R22 ;  /* 0x0003241601007387 */ /* 0x000fe80000100800 */
[----:B------:R-:W2:Y:S01]  /*28920*/  LDL.LU R56, [R1+0x374] ;  /* 0x0003740001387983 */ /* 0x000ea20000300800 */
[----:B0-----:R-:W-:-:S03]  /*28930*/  SEL R9, R57, R61, !P0 ;  /* 0x0000003d39097207 */ /* 0x001fc60004000000 */
        /* <DEDUP_REMOVED lines=25> */
[----:B---3--:R-:W-:-:S05]  /*28ad0*/  SEL R25, R57, R60, !P0 ;  /* 0x0000003c39197207 */ /* 0x008fca0004000000 */
[----:B------:R0:W-:Y:S04]  /*28ae0*/  STL [R1+0x36c], R25 ;  /* 0x00036c1901007387 */ /* 0x0001e80000100800 */
[----:B------:R-:W3:Y:S04]  /*28af0*/  LDL.LU R27, [R1+0x6e4] ;  /* 0x0006e400011b7983 */ /* 0x000ee80000300800 */
[----:B------:R-:W3:Y:S04]  /*28b00*/  LDL.LU R26, [R1+0x6e0] ;  /* 0x0006e000011a7983 */ /* 0x000ee80000300800 */
[----:B0-----:R-:W3:Y:S04]  /*28b10*/  LDL.LU R25, [R1+0x6dc] ;  /* 0x0006dc0001197983 */ /* 0x001ee80000300800 */
[----:B------:R-:W3:Y:S04]  /*28b20*/  LDL.LU R58, [R1+0x6d8] ;  /* 0x0006d800013a7983 */ /* 0x000ee80000300800 */
[----:B------:R-:W3:Y:S04]  /*28b30*/  LDL.LU R59, [R1+0x6d4] ;  /* 0x0006d400013b7983 */ /* 0x000ee80000300800 */
[----:B------:R-:W3:Y:S01]  /*28b40*/  LDL.LU R60, [R1+0x6d0] ;  /* 0x0006d000013c7983 */ /* 0x000ee20000300800 */
[----:B--2---:R-:W-:-:S05]  /*28b50*/  SEL R56, R57, R56, !P0 ;  /* 0x0000003839387207 */ /* 0x004fca0004000000 */
        /* <DEDUP_REMOVED lines=18> */
[----:B--2---:R-:W-:-:S03]  /*28c80*/  SEL R22, R57, R47, !P0 ;  /* 0x0000002f39167207 */ /* 0x004fc60004000000 */
        /* <DEDUP_REMOVED lines=16> */
[----:B------:R-:W-:Y:S01]  /*28d90*/  STL [R1+0x7b8], R13 ;  /* 0x0007b80d01007387 */ /* 0x000fe20000100800 */
[----:B--2---:R-:W-:-:S03]  /*28da0*/  SEL R22, R57, R34, !P0 ;  /* 0x0000002239167207 */ /* 0x004fc60004000000 */
[----:B------:R0:W-:Y:S04]  /*28db0*/  STL [R1+0x7c0], R9 ;  /* 0x0007c00901007387 */ /* 0x0001e80000100800 */
[----:B------:R-:W-:Y:S01]  /*28dc0*/  STL [R1+0x7c8], R22 ;  /* 0x0007c81601007387 */ /* 0x000fe20000100800 */
[----:B0-----:R-:W-:-:S03]  /*28dd0*/  SEL R9, R57, R61, !P0 ;  /* 0x0000003d39097207 */ /* 0x001fc60004000000 */
[----:B------:R-:W2:Y:S01]  /*28de0*/  LDL.LU R61, [R1+0x6cc] ;  /* 0x0006cc00013d7983 */ /* 0x000ea20000300800 */
[----:B------:R-:W-:-:S05]  /*28df0*/  SEL R13, R57, R33, !P0 ;  /* 0x00000021390d7207 */ /* 0x000fca0004000000 */
[----:B------:R0:W-:Y:S04]  /*28e00*/  STL [R1+0x7d0], R13 ;  /* 0x0007d00d01007387 */ /* 0x0001e80000100800 */
[----:B------:R1:W-:Y:S01]  /*28e10*/  STL [R1+0x7d8], R9 ;  /* 0x0007d80901007387 */ /* 0x0003e20000100800 */
[C---:B0-----:R-:W-:Y:S02]  /*28e20*/  SEL R13, R57.reuse, R32, !P0 ;  /* 0x00000020390d7207 */ /* 0x041fe40004000000 */
[----:B-1----:R-:W-:-:S03]  /*28e30*/  SEL R9, R57, R29, !P0 ;  /* 0x0000001d39097207 */ /* 0x002fc60004000000 */
[----:B------:R0:W-:Y:S04]  /*28e40*/  STL [R1+0x7e0], R13 ;  /* 0x0007e00d01007387 */ /* 0x0001e80000100800 */
[----:B------:R1:W-:Y:S01]  /*28e50*/  STL [R1+0x7e8], R9 ;  /* 0x0007e80901007387 */ /* 0x0003e20000100800 */
[C---:B---3--:R-:W-:Y:S02]  /*28e60*/  SEL R22, R57.reuse, R27, !P0 ;  /* 0x0000001b39167207 */ /* 0x048fe40004000000 */
        /* <DEDUP_REMOVED lines=8> */
[----:B------:R-:W3:Y:S01]  /*28ef0*/  LDL.LU R56, [R1+0x6c8] ;  /* 0x0006c80001387983 */ /* 0x000ee20000300800 */
        /* <DEDUP_REMOVED lines=773> */
[----:B0-----:R-:W2:Y:S04]  /*2bf50*/  LDL.LU R25, [R1+0x2dc] ;  /* 0x0002dc0001197983 */ /* 0x001ea80000300800 */
[----:B------:R-:W2:Y:S04]  /*2bf60*/  LDL.LU R58, [R1+0x2f8] ;  /* 0x0002f800013a7983 */ /* 0x000ea80000300800 */
        /* <DEDUP_REMOVED lines=39> */
[----:B------:R1:W-:Y:S01]  /*2c1e0*/  STL [R1+0x424], R13 ;  /* 0x0004240d01007387 */ /* 0x0003e20000100800 */
[----:B------:R-:W-:-:S03]  /*2c1f0*/  SEL R10, R57, R10, !P0 ;  /* 0x0000000a390a7207 */ /* 0x000fc60004000000 */
[----:B------:R3:W-:Y:S01]  /*2c200*/  STL [R1+0x420], R9 ;  /* 0x0004200901007387 */ /* 0x0007e20000100800 */
[C---:B0-----:R-:W-:Y:S02]  /*2c210*/  SEL R22, R57.reuse, R34, !P0 ;  /* 0x0000002239167207 */ /* 0x041fe40004000000 */
[----:B-1----:R-:W-:-:S03]  /*2c220*/  SEL R13, R57, R33, !P0 ;  /* 0x00000021390d7207 */ /* 0x002fc60004000000 */
[----:B------:R-:W-:Y:S01]  /*2c230*/  STL [R1+0x41c], R22 ;  /* 0x00041c1601007387 */ /* 0x000fe20000100800 */
[----:B---3--:R-:W-:-:S03]  /*2c240*/  SEL R9, R57, R32, !P0 ;  /* 0x0000002039097207 */ /* 0x008fc60004000000 */
[----:B------:R0:W-:Y:S04]  /*2c250*/  STL [R1+0x418], R13 ;  /* 0x0004180d01007387 */ /* 0x0001e80000100800 */
[----:B------:R1:W-:Y:S04]  /*2c260*/  STL [R1+0x414], R9 ;  /* 0x0004140901007387 */ /* 0x0003e80000100800 */
[----:B------:R2:W-:Y:S01]  /*2c270*/  STL [R1+0x40c], R10 ;  /* 0x00040c0a01007387 */ /* 0x0005e20000100800 */
[C---:B0-----:R-:W-:Y:S02]  /*2c280*/  SEL R13, R57.reuse, R29, !P0 ;  /* 0x0000001d390d7207 */ /* 0x041fe40004000000 */
[----:B-1----:R-:W-:-:S03]  /*2c290*/  SEL R9, R57, R27, !P0 ;  /* 0x0000001b39097207 */ /* 0x002fc60004000000 */
[----:B------:R0:W-:Y:S04]  /*2c2a0*/  STL [R1+0x410], R13 ;  /* 0x0004100d01007387 */ /* 0x0001e80000100800 */
[----:B------:R1:W-:Y:S01]  /*2c2b0*/  STL [R1+0x404], R9 ;  /* 0x0004040901007387 */ /* 0x0003e20000100800 */
[----:B--2---:R-:W-:-:S05]  /*2c2c0*/  SEL R10, R57, R26, !P0 ;  /* 0x0000001a390a7207 */ /* 0x004fca0004000000 */
        /* <DEDUP_REMOVED lines=8> */
[C---:B-1----:R-:W-:Y:S01]  /*2c350*/  SEL R9, R57.reuse, R61, !P0 ;  /* 0x0000003d39097207 */ /* 0x042fe20004000000 */
[----:B--2---:R-:W2:Y:S04]  /*2c360*/  LDL.LU R10, [R1+0x2ec] ;  /* 0x0002ec00010a7983 */ /* 0x004ea80000300800 */
[----:B------:R-:W-:Y:S04]  /*2c370*/  STL [R1+0x3f0], R13 ;  /* 0x0003f00d01007387 */ /* 0x000fe80000100800 */
[----:B------:R-:W3:Y:S04]  /*2c380*/  LDL.LU R56, [R1+0x2e8] ;  /* 0x0002e80001387983 */ /* 0x000ee80000300800 */
[----:B------:R0:W-:Y:S04]  /*2c390*/  STL [R1+0x3ec], R9 ;  /* 0x0003ec0901007387 */ /* 0x0001e80000100800 */
[----:B------:R-:W4:Y:S04]  /*2c3a0*/  LDL.LU R50, [R1+0x2d0] ;  /* 0x0002d00001327983 */ /* 0x000f280000300800 */
        /* <DEDUP_REMOVED lines=29> */
[----:B------:R3:W-:Y:S02]  /*2c580*/  STL [R1+0x3e8], R10 ;  /* 0x0003e80a01007387 */ /* 0x0007e40000100800 */
[C---:B---3--:R-:W-:Y:S02]  /*2c590*/  SEL R10, R57.reuse, R56, !P0 ;  /* 0x00000038390a7207 */ /* 0x048fe40004000000 */
[----:B----4-:R-:W-:-:S03]  /*2c5a0*/  SEL R50, R57, R50, !P0 ;  /* 0x0000003239327207 */ /* 0x010fc60004000000 */
[----:B------:R0:W-:Y:S01]  /*2c5b0*/  STL [R1+0x3e4], R10 ;  /* 0x0003e40a01007387 */ /* 0x0001e20000100800 */
[----:B-----5:R-:W-:-:S03]  /*2c5c0*/  SEL R9, R57, R9, !P0 ;  /* 0x0000000939097207 */ /* 0x020fc60004000000 */
[----:B------:R-:W-:Y:S01]  /*2c5d0*/  STL [R1+0x3e0], R50 ;  /* 0x0003e03201007387 */ /* 0x000fe20000100800 */
[----:B0-----:R-:W-:-:S03]  /*2c5e0*/  SEL R10, R57, R22, !P0 ;  /* 0x00000016390a7207 */ /* 0x001fc60004000000 */
        /* <DEDUP_REMOVED lines=86> */
[----:B------:R5:W-:Y:S01]  /*2cb50*/  STL [R1+0x34c], R10 ;  /* 0x00034c0a01007387 */ /* 0x000be20000100800 */
[C---:B---3--:R-:W-:Y:S02]  /*2cb60*/  SEL R56, R57.reuse, R56, !P0 ;  /* 0x0000003839387207 */ /* 0x048fe40004000000 */
[----:B----4-:R-:W-:-:S03]  /*2cb70*/  SEL R50, R57, R50, !P0 ;  /* 0x0000003239327207 */ /* 0x010fc60004000000 */
[----:B------:R-:W-:Y:S01]  /*2cb80*/  STL [R1+0x348], R56 ;  /* 0x0003483801007387 */ /* 0x000fe20000100800 */
[----:B-----5:R-:W-:-:S03]  /*2cb90*/  SEL R10, R57, R9, !P0 ;  /* 0x00000009390a7207 */ /* 0x020fc60004000000 */
[----:B------:R-:W-:Y:S01]  /*2cba0*/  STL [R1+0x344], R50 ;  /* 0x0003443201007387 */ /* 0x000fe20000100800 */
[----:B------:R-:W-:-:S03]  /*2cbb0*/  SEL R22, R57, R22, !P0 ;  /* 0x0000001639167207 */ /* 0x000fc60004000000 */
[----:B------:R0:W-:Y:S01]  /*2cbc0*/  STL [R1+0x340], R10 ;  /* 0x0003400a01007387 */ /* 0x0001e20000100800 */
[----:B------:R-:W-:-:S03]  /*2cbd0*/  SEL R9, R57, R13, !P0 ;  /* 0x0000000d39097207 */ /* 0x000fc60004000000 */
        /* <DEDUP_REMOVED lines=51> */
[----:B------:R0:W-:Y:S04]  /*2cf10*/  STL [R1+0x180], R9 ;  /* 0x0001800901007387 */ /* 0x0001e80000100800 */
[----:B0-----:R-:W3:Y:S04]  /*2cf20*/  LDL.LU R9, [R1+0xd0] ;  /* 0x0000d00001097983 */ /* 0x001ee80000300800 */
[----:B------:R0:W-:Y:S04]  /*2cf30*/  STL [R1+0x174], R10 ;  /* 0x0001740a01007387 */ /* 0x0001e80000100800 */
[----:B------:R-:W4:Y:S04]  /*2cf40*/  LDL.LU R22, [R1+0xcc] ;  /* 0x0000cc0001167983 */ /* 0x000f280000300800 */
        /* <DEDUP_REMOVED lines=26> */
[----:B0-----:R-:W5:Y:S04]  /*2d0f0*/  LDL.LU R10, [R1+0x4] ;  /* 0x00000400010a7983 */ /* 0x001f680000300800 */
[----:B------:R-:W5:Y:S01]  /*2d100*/  LDL.LU R56, [R1] ;  /* 0x0000000001387983 */ /* 0x000f620000300800 */
[----:B--2---:R-:W-:-:S05]  /*2d110*/  SEL R50, R57, R50, !P0 ;  /* 0x0000003239327207 */ /* 0x004fca0004000000 */
[----:B------:R0:W-:Y:S01]  /*2d120*/  STL [R1+0x170], R50 ;  /* 0x0001703201007387 */ /* 0x0001e20000100800 */
[----:B---3--:R-:W-:-:S03]  /*2d130*/  SEL R9, R57, R9, !P0 ;  /* 0x0000000939097207 */ /* 0x008fc60004000000 */
[----:B0-----:R-:W2:Y:S04]  /*2d140*/  LDL.LU R50, [R1+0x7cb0] ;  /* 0x007cb00001327983 */ /* 0x001ea80000300800 */
[----:B------:R0:W-:Y:S01]  /*2d150*/  STL [R1+0x16c], R9 ;  /* 0x00016c0901007387 */ /* 0x0001e20000100800 */
[C---:B----4-:R-:W-:Y:S02]  /*2d160*/  SEL R22, R57.reuse, R22, !P0 ;  /* 0x0000001639167207 */ /* 0x050fe40004000000 */
[C---:B-----5:R-:W-:Y:S01]  /*2d170*/  SEL R13, R57.reuse, R13, !P0 ;  /* 0x0000000d390d7207 */ /* 0x060fe20004000000 */
[----:B0-----:R-:W3:Y:S01]  /*2d180*/  LDL.LU R9, [R1+0x7cac] ;  /* 0x007cac0001097983 */ /* 0x001ee20000300800 */
[----:B------:R-:W-:-:S03]  /*2d190*/  SEL R55, R57, R55, !P0 ;  /* 0x0000003739377207 */ /* 0x000fc60004000000 */
[----:B------:R0:W-:Y:S01]  /*2d1a0*/  STL [R1+0x168], R22 ;  /* 0x0001681601007387 */ /* 0x0001e20000100800 */
[C---:B------:R-:W-:Y:S02]  /*2d1b0*/  SEL R53, R57.reuse, R53, !P0 ;  /* 0x0000003539357207 */ /* 0x040fe40004000000 */
[C---:B------:R-:W-:Y:S01]  /*2d1c0*/  SEL R52, R57.reuse, R52, !P0 ;  /* 0x0000003439347207 */ /* 0x040fe20004000000 */
[----:B0-----:R-:W4:Y:S01]  /*2d1d0*/  LDL.LU R22, [R1+0x7ca8] ;  /* 0x007ca80001167983 */ /* 0x001f220000300800 */
[----:B------:R-:W-:-:S03]  /*2d1e0*/  SEL R51, R57, R51, !P0 ;  /* 0x0000003339337207 */ /* 0x000fc60004000000 */
[----:B------:R0:W-:Y:S01]  /*2d1f0*/  STL [R1+0x164], R13 ;  /* 0x0001640d01007387 */ /* 0x0001e20000100800 */
[C---:B------:R-:W-:Y:S02]  /*2d200*/  SEL R49, R57.reuse, R49, !P0 ;  /* 0x0000003139317207 */ /* 0x040fe40004000000 */
[C---:B------:R-:W-:Y:S01]  /*2d210*/  SEL R47, R57.reuse, R47, !P0 ;  /* 0x0000002f392f7207 */ /* 0x040fe20004000000 */
[----:B0-----:R-:W5:Y:S04]  /*2d220*/  LDL.LU R13, [R1+0x7ca4] ;  /* 0x007ca400010d7983 */ /* 0x001f680000300800 */
[----:B------:R0:W-:Y:S01]  /*2d230*/  STL [R1+0x160], R55 ;  /* 0x0001603701007387 */ /* 0x0001e20000100800 */
[----:B------:R-:W-:-:S03]  /*2d240*/  SEL R45, R57, R45, !P0 ;  /* 0x0000002d392d7207 */ /* 0x000fc60004000000 */
[----:B0-----:R-:W2:Y:S04]  /*2d250*/  LDL.LU R55, [R1+0x7ca0] ;  /* 0x007ca00001377983 */ /* 0x001ea80000300800 */
        /* <DEDUP_REMOVED lines=54> */
[----:B------:R0:W-:Y:S04]  /*2d5c0*/  STL [R1+0xec], R26 ;  /* 0x0000ec1a01007387 */ /* 0x0001e80000100800 */
[----:B0-----:R-:W2:Y:S04]  /*2d5d0*/  LDL.LU R26, [R1+0x7c54] ;  /* 0x007c5400011a7983 */ /* 0x001ea80000300800 */
[----:B------:R0:W-:Y:S04]  /*2d5e0*/  STL [R1+0xe8], R25 ;  /* 0x0000e81901007387 */ /* 0x0001e80000100800 */
[----:B0-----:R-:W2:Y:S04]  /*2d5f0*/  LDL.LU R25, [R1+0x7c50] ;  /* 0x007c500001197983 */ /* 0x001ea80000300800 */
[----:B------:R0:W-:Y:S04]  /*2d600*/  STL [R1+0xe4], R58 ;  /* 0x0000e43a01007387 */ /* 0x0001e80000100800 */
[----:B0-----:R-:W2:Y:S04]  /*2d610*/  LDL.LU R58, [R1+0x7c4c] ;  /* 0x007c4c00013a7983 */ /* 0x001ea80000300800 */
[----:B------:R0:W-:Y:S04]  /*2d620*/  STL [R1+0xe0], R59 ;  /* 0x0000e03b01007387 */ /* 0x0001e80000100800 */
[----:B0-----:R-:W3:Y:S04]  /*2d630*/  LDL.LU R59, [R1+0x7c48] ;  /* 0x007c4800013b7983 */ /* 0x001ee80000300800 */
[----:B------:R0:W-:Y:S04]  /*2d640*/  STL [R1+0xdc], R60 ;  /* 0x0000dc3c01007387 */ /* 0x0001e80000100800 */
[----:B0-----:R-:W4:Y:S04]  /*2d650*/  LDL.LU R60, [R1+0x7c44] ;  /* 0x007c4400013c7983 */ /* 0x001f280000300800 */
[----:B------:R0:W-:Y:S04]  /*2d660*/  STL [R1+0xd8], R61 ;  /* 0x0000d83d01007387 */ /* 0x0001e80000100800 */
[----:B0-----:R-:W4:Y:S01]  /*2d670*/  LDL.LU R61, [R1+0x7c40] ;  /* 0x007c4000013d7983 */ /* 0x001f220000300800 */
[----:B------:R-:W-:-:S05]  /*2d680*/  SEL R10, R57, R10, !P0 ;  /* 0x0000000a390a7207 */ /* 0x000fca0004000000 */
[----:B------:R0:W-:Y:S02]  /*2d690*/  STL [R1+0xd4], R10 ;  /* 0x0000d40a01007387 */ /* 0x0001e40000100800 */
[----:B0-----:R-:W-:-:S05]  /*2d6a0*/  SEL R10, R57, R56, !P0 ;  /* 0x00000038390a7207 */ /* 0x001fca0004000000 */
[----:B------:R3:W-:Y:S01]  /*2d6b0*/  STL [R1+0xd0], R10 ;  /* 0x0000d00a01007387 */ /* 0x0007e20000100800 */
[C---:B-----5:R-:W-:Y:S02]  /*2d6c0*/  SEL R13, R57.reuse, R13, !P0 ;  /* 0x0000000d390d7207 */ /* 0x060fe40004000000 */
[C---:B--2---:R-:W-:Y:S02]  /*2d6d0*/  SEL R58, R57.reuse, R58, !P0 ;  /* 0x0000003a393a7207 */ /* 0x044fe40004000000 */
[C---:B---3--:R-:W-:Y:S02]  /*2d6e0*/  SEL R10, R57.reuse, R59, !P0 ;  /* 0x0000003b390a7207 */ /* 0x048fe40004000000 */
[C---:B----4-:R-:W-:Y:S02]  /*2d6f0*/  SEL R56, R57.reuse, R60, !P0 ;  /* 0x0000003c39387207 */ /* 0x050fe40004000000 */
[----:B------:R-:W-:-:S05]  /*2d700*/  SEL R61, R57, R61, !P0 ;  /* 0x0000003d393d7207 */ /* 0x000fca0004000000 */
[----:B------:R-:W-:Y:S04]  /*2d710*/  STL [R1+0xcc], R61 ;  /* 0x0000cc3d01007387 */ /* 0x000fe80000100800 */
[----:B------:R0:W-:Y:S04]  /*2d720*/  STL [R1+0xc8], R56 ;  /* 0x0000c83801007387 */ /* 0x0001e80000100800 */
[----:B------:R1:W-:Y:S01]  /*2d730*/  STL [R1+0xc4], R10 ;  /* 0x0000c40a01007387 */ /* 0x0003e20000100800 */
[----:B0-----:R-:W-:-:S03]  /*2d740*/  SEL R56, R57, R25, !P0 ;  /* 0x0000001939387207 */ /* 0x001fc60004000000 */
[----:B------:R-:W-:Y:S01]  /*2d750*/  STL [R1+0xc0], R58 ;  /* 0x0000c03a01007387 */ /* 0x000fe20000100800 */
[----:B-1----:R-:W-:-:S03]  /*2d760*/  SEL R10, R57, R26, !P0 ;  /* 0x0000001a390a7207 */ /* 0x002fc60004000000 */
[----:B------:R-:W-:Y:S01]  /*2d770*/  STL [R1+0xbc], R56 ;  /* 0x0000bc3801007387 */ /* 0x000fe20000100800 */
[C---:B------:R-:W-:Y:S02]  /*2d780*/  SEL R25, R57.reuse, R27, !P0 ;  /* 0x0000001b39197207 */ /* 0x040fe40004000000 */
[C---:B------:R-:W-:Y:S01]  /*2d790*/  SEL R26, R57.reuse, R29, !P0 ;  /* 0x0000001d391a7207 */ /* 0x040fe20004000000 */
[----:B------:R0:W-:Y:S01]  /*2d7a0*/  STL [R1+0xb4], R10 ;  /* 0x0000b40a01007387 */ /* 0x0001e20000100800 */
[----:B------:R-:W1:Y:S03]  /*2d7b0*/  LDC R27, c[0x0][0x3ac] ;  /* 0x0000eb00ff1b7b82 */ /* 0x000e660000000800 */
[----:B------:R2:W-:Y:S01]  /*2d7c0*/  STL [R1+0xb0], R25 ;  /* 0x0000b01901007387 */ /* 0x0005e20000100800 */
[----:B0-----:R-:W-:-:S03]  /*2d7d0*/  SEL R10, R57, R32, !P0 ;  /* 0x00000020390a7207 */ /* 0x001fc60004000000 */
[----:B------:R0:W-:Y:S01]  /*2d7e0*/  STL [R1+0x9c], R26 ;  /* 0x00009c1a01007387 */ /* 0x0001e20000100800 */
[----:B--2---:R-:W-:-:S03]  /*2d7f0*/  SEL R25, R57, R33, !P0 ;  /* 0x0000002139197207 */ /* 0x004fc60004000000 */
[----:B------:R2:W-:Y:S01]  /*2d800*/  STL [R1+0x6c], R10 ;  /* 0x00006c0a01007387 */ /* 0x0005e20000100800 */
[----:B0-----:R-:W-:-:S03]  /*2d810*/  SEL R26, R57, R34, !P0 ;  /* 0x00000022391a7207 */ /* 0x001fc60004000000 */
[----:B------:R0:W-:Y:S01]  /*2d820*/  STL [R1+0x64], R25 ;  /* 0x0000641901007387 */ /* 0x0001e20000100800 */
[----:B--2---:R-:W-:-:S03]  /*2d830*/  SEL R10, R57, R35, !P0 ;  /* 0x00000023390a7207 */ /* 0x004fc60004000000 */
[----:B------:R2:W-:Y:S04]  /*2d840*/  STL [R1+0x60], R26 ;  /* 0x0000601a01007387 */ /* 0x0005e80000100800 */
[----:B------:R3:W-:Y:S01]  /*2d850*/  STL [R1+0x5c], R10 ;  /* 0x00005c0a01007387 */ /* 0x0007e20000100800 */
[C---:B0-----:R-:W-:Y:S02]  /*2d860*/  SEL R25, R57.reuse, R37, !P0 ;  /* 0x0000002539197207 */ /* 0x041fe40004000000 */
[----:B--2---:R-:W-:-:S03]  /*2d870*/  SEL R26, R57, R38, !P0 ;  /* 0x00000026391a7207 */ /* 0x004fc60004000000 */
[----:B------:R0:W-:Y:S01]  /*2d880*/  STL [R1+0x58], R25 ;  /* 0x0000581901007387 */ /* 0x0001e20000100800 */
[----:B---3--:R-:W-:-:S03]  /*2d890*/  SEL R10, R57, R39, !P0 ;  /* 0x00000027390a7207 */ /* 0x008fc60004000000 */
        /* <DEDUP_REMOVED lines=18> */
[----:B------:R-:W-:Y:S04]  /*2d9c0*/  STL [R1+0x18], R26 ;  /* 0x0000181a01007387 */ /* 0x000fe80000100800 */
[----:B------:R2:W-:Y:S01]  /*2d9d0*/  STL [R1+0x14], R10 ;  /* 0x0000140a01007387 */ /* 0x0005e20000100800 */
[----:B0-----:R-:W-:-:S05]  /*2d9e0*/  SEL R25, R57, R55, !P0 ;  /* 0x0000003739197207 */ /* 0x001fca0004000000 */
[----:B------:R0:W-:Y:S01]  /*2d9f0*/  STL [R1+0x10], R25 ;  /* 0x0000101901007387 */ /* 0x0001e20000100800 */
[----:B--2---:R-:W-:-:S03]  /*2da00*/  SEL R10, R57, R22, !P0 ;  /* 0x00000016390a7207 */ /* 0x004fc60004000000 */
[----:B------:R-:W-:Y:S04]  /*2da10*/  STL [R1+0xc], R13 ;  /* 0x00000c0d01007387 */ /* 0x000fe80000100800 */
[----:B------:R-:W2:Y:S04]  /*2da20*/  LDL.LU R26, [R1+0x974] ;  /* 0x00097400011a7983 */ /* 0x000ea80000300800 */
[----:B------:R3:W-:Y:S04]  /*2da30*/  STL [R1+0x8], R10 ;  /* 0x0000080a01007387 */ /* 0x0007e80000100800 */
[----:B0-----:R-:W4:Y:S01]  /*2da40*/  LDL.LU R25, [R1+0x970] ;  /* 0x0009700001197983 */ /* 0x001f220000300800 */
[----:B---3--:R-:W0:Y:S01]  /*2da50*/  S2R R10, SR_TID.X ;  /* 0x00000000000a7919 */ /* 0x008e220000002100 */
[----:B------:R-:W-:-:S02]  /*2da60*/  SEL R9, R57, R9, !P0 ;  /* 0x0000000939097207 */ /* 0x000fc40004000000 */
[C---:B------:R-:W-:Y:S02]  /*2da70*/  SEL R56, R57.reuse, R50, !P0 ;  /* 0x0000003239387207 */ /* 0x040fe40004000000 */
[C---:B------:R-:W-:Y:S02]  /*2da80*/  SEL R61, R57.reuse, R16, !P0 ;  /* 0x00000010393d7207 */ /* 0x040fe40004000000 */
[C---:B------:R-:W-:Y:S01]  /*2da90*/  SEL R60, R57.reuse, R17, !P0 ;  /* 0x00000011393c7207 */ /* 0x040fe20004000000 */
[----:B------:R-:W-:Y:S01]  /*2daa0*/  STL [R1+0x4], R9 ;  /* 0x0000040901007387 */ /* 0x000fe20000100800 */
[C---:B------:R-:W-:Y:S02]  /*2dab0*/  SEL R59, R57.reuse, R48, !P0 ;  /* 0x00000030393b7207 */ /* 0x040fe40004000000 */
[C---:B------:R-:W-:Y:S01]  /*2dac0*/  SEL R58, R57.reuse, R8, !P0 ;  /* 0x00000008393a7207 */ /* 0x040fe20004000000 */
[----:B------:R-:W-:Y:S01]  /*2dad0*/  STL [R1+0x7bdc], R56 ;  /* 0x007bdc3801007387 */ /* 0x000fe20000100800 */
[----:B------:R-:W-:-:S02]  /*2dae0*/  SEL R55, R57, R21, !P0 ;  /* 0x0000001539377207 */ /* 0x000fc40004000000 */
[C---:B------:R-:W-:Y:S01]  /*2daf0*/  SEL R53, R57.reuse, R0, !P0 ;  /* 0x0000000039357207 */ /* 0x040fe20004000000 */
[----:B------:R-:W-:Y:S01]  /*2db00*/  STL [R1+0x7be0], R61 ;  /* 0x007be03d01007387 */ /* 0x000fe20000100800 */
[C---:B------:R-:W-:Y:S02]  /*2db10*/  SEL R52, R57.reuse, R28, !P0 ;  /* 0x0000001c39347207 */ /* 0x040fe40004000000 */
[C---:B------:R-:W-:Y:S01]  /*2db20*/  SEL R51, R57.reuse, R19, !P0 ;  /* 0x0000001339337207 */ /* 0x040fe20004000000 */
[----:B------:R-:W-:Y:S01]  /*2db30*/  STL [R1+0x7be4], R60 ;  /* 0x007be43c01007387 */ /* 0x000fe20000100800 */
[----:B------:R-:W-:-:S03]  /*2db40*/  SEL R50, R57, R24, !P0 ;  /* 0x0000001839327207 */ /* 0x000fc60004000000 */
[----:B------:R-:W-:Y:S01]  /*2db50*/  STL [R1+0x7be8], R59 ;  /* 0x007be83b01007387 */ /* 0x000fe20000100800 */
[----:B------:R-:W-:-:S03]  /*2db60*/  SEL R49, R57, R20, !P0 ;  /* 0x0000001439317207 */ /* 0x000fc60004000000 */
[----:B------:R-:W-:Y:S01]  /*2db70*/  STL [R1+0x7bec], R58 ;  /* 0x007bec3a01007387 */ /* 0x000fe20000100800 */
[----:B------:R-:W-:-:S03]  /*2db80*/  SEL R48, R57, R6, !P0 ;  /* 0x0000000639307207 */ /* 0x000fc60004000000 */
[----:B------:R-:W-:Y:S01]  /*2db90*/  STL [R1+0x7bf0], R55 ;  /* 0x007bf03701007387 */ /* 0x000fe20000100800 */
[----:B------:R-:W-:-:S03]  /*2dba0*/  SEL R47, R57, R2, !P0 ;  /* 0x00000002392f7207 */ /* 0x000fc60004000000 */
[----:B------:R3:W-:Y:S01]  /*2dbb0*/  STL [R1+0x7bf4], R53 ;  /* 0x007bf43501007387 */ /* 0x0007e20000100800 */
[----:B------:R-:W-:-:S03]  /*2dbc0*/  SEL R45, R57, R40, !P0 ;  /* 0x00000028392d7207 */ /* 0x000fc60004000000 */
[----:B------:R-:W-:Y:S01]  /*2dbd0*/  STL [R1+0x7bf8], R52 ;  /* 0x007bf83401007387 */ /* 0x000fe20000100800 */
[----:B------:R-:W-:-:S03]  /*2dbe0*/  SEL R32, R57, R4, !P0 ;  /* 0x0000000439207207 */ /* 0x000fc60004000000 */
[----:B------:R-:W-:Y:S01]  /*2dbf0*/  STL [R1+0x7bfc], R51 ;  /* 0x007bfc3301007387 */ /* 0x000fe20000100800 */
[C---:B------:R-:W-:Y:S02]  /*2dc00*/  SEL R46, R57.reuse, R46, !P0 ;  /* 0x0000002e392e7207 */ /* 0x040fe40004000000 */
[----:B0-----:R-:W-:Y:S01]  /*2dc10*/  LOP3.LUT R10, R10, 0x1f, RZ, 0xc0, !PT ;  /* 0x0000001f0a0a7812 */ /* 0x001fe200078ec0ff */
[----:B------:R-:W-:Y:S01]  /*2dc20*/  STL [R1+0x7c00], R50 ;  /* 0x007c003201007387 */ /* 0x000fe20000100800 */
[C---:B------:R-:W-:Y:S01]  /*2dc30*/  SEL R33, R57.reuse, R18, !P0 ;  /* 0x0000001239217207 */ /* 0x040fe20004000000 */
[----:B------:R-:W-:Y:S02]  /*2dc40*/  @!P5 IMAD.MOV R36, RZ, RZ, -R36 ;  /* 0x000000ffff24d224 */ /* 0x000fe400078e0a24 */
[----:B------:R-:W-:Y:S01]  /*2dc50*/  STL [R1+0x7c04], R49 ;  /* 0x007c043101007387 */ /* 0x000fe20000100800 */
[----:B------:R-:W-:Y:S01]  /*2dc60*/  @!P1 IMAD.MOV R54, RZ, RZ, -R54 ;  /* 0x000000ffff369224 */ /* 0x000fe200078e0a36 */
[C---:B------:R-:W-:Y:S01]  /*2dc70*/  SEL R34, R57.reuse, R23, !P0 ;  /* 0x0000001739227207 */ /* 0x040fe20004000000 */
[----:B------:R-:W-:Y:S01]  /*2dc80*/  @!P4 IMAD.MOV R31, RZ, RZ, -R31 ;  /* 0x000000ffff1fc224 */ /* 0x000fe200078e0a1f */
[----:B------:R-:W-:Y:S01]  /*2dc90*/  STL [R1+0x7c08], R48 ;  /* 0x007c083001007387 */ /* 0x000fe20000100800 */
[----:B------:R-:W-:Y:S01]  /*2dca0*/  @!P2 IMAD.MOV R30, RZ, RZ, -R30 ;  /* 0x000000ffff1ea224 */ /* 0x000fe200078e0a1e */
[C---:B------:R-:W-:Y:S01]  /*2dcb0*/  SEL R35, R57.reuse, R5, !P0 ;  /* 0x0000000539237207 */ /* 0x040fe20004000000 */
[----:B------:R-:W-:Y:S01]  /*2dcc0*/  @!P6 IMAD.MOV R43, RZ, RZ, -R43 ;  /* 0x000000ffff2be224 */ /* 0x000fe200078e0a2b */
[----:B------:R-:W-:Y:S01]  /*2dcd0*/  STL [R1+0x7c0c], R47 ;  /* 0x007c0c2f01007387 */ /* 0x000fe20000100800 */
[----:B------:R-:W-:Y:S01]  /*2dce0*/  SEL R37, R57, R7, !P0 ;  /* 0x0000000739257207 */ /* 0x000fe20004000000 */
[----:B-1----:R-:W-:-:S02]  /*2dcf0*/  IMAD R10, R10, R27, RZ ;  /* 0x0000001b0a0a7224 */ /* 0x002fc400078e02ff */
[----:B------:R-:W-:Y:S01]  /*2dd00*/  STL [R1+0x7c10], R45 ;  /* 0x007c102d01007387 */ /* 0x000fe20000100800 */
[----:B------:R-:W-:-:S03]  /*2dd10*/  SEL R38, R57, R15, !P0 ;  /* 0x0000000f39267207 */ /* 0x000fc60004000000 */
[----:B------:R-:W-:Y:S01]  /*2dd20*/  STL [R1+0x7c14], R32 ;  /* 0x007c142001007387 */ /* 0x000fe20000100800 */
[----:B------:R-:W-:-:S03]  /*2dd30*/  SEL R39, R57, R12, !P0 ;  /* 0x0000000c39277207 */ /* 0x000fc60004000000 */
[----:B------:R-:W-:Y:S01]  /*2dd40*/  STL [R1+0x7c18], R46 ;  /* 0x007c182e01007387 */ /* 0x000fe20000100800 */
[C---:B------:R-:W-:Y:S02]  /*2dd50*/  SEL R40, R57.reuse, R14, !P0 ;  /* 0x0000000e39287207 */ /* 0x040fe40004000000 */
[C---:B------:R-:W-:Y:S01]  /*2dd60*/  SEL R41, R57.reuse, R11, !P0 ;  /* 0x0000000b39297207 */ /* 0x040fe20004000000 */
[----:B------:R-:W-:Y:S01]  /*2dd70*/  STL [R1+0x7c1c], R33 ;  /* 0x007c1c2101007387 */ /* 0x000fe20000100800 */
[C---:B------:R-:W-:Y:S02]  /*2dd80*/  SEL R36, R57.reuse, R36, !P0 ;  /* 0x0000002439247207 */ /* 0x040fe40004000000 */
[C---:B------:R-:W-:Y:S01]  /*2dd90*/  SEL R54, R57.reuse, R54, !P0 ;  /* 0x0000003639367207 */ /* 0x040fe20004000000 */
[----:B------:R-:W-:Y:S01]  /*2dda0*/  STL [R1+0x7c20], R34 ;  /* 0x007c202201007387 */ /* 0x000fe20000100800 */
[C---:B------:R-:W-:Y:S02]  /*2ddb0*/  SEL R42, R57.reuse, R31, !P0 ;  /* 0x0000001f392a7207 */ /* 0x040fe40004000000 */
[C---:B------:R-:W-:Y:S01]  /*2ddc0*/  SEL R44, R57.reuse, R30, !P0 ;  /* 0x0000001e392c7207 */ /* 0x040fe20004000000 */
[----:B------:R-:W-:Y:S01]  /*2ddd0*/  STL [R1+0x7c24], R35 ;  /* 0x007c242301007387 */ /* 0x000fe20000100800 */
[----:B------:R-:W-:-:S02]  /*2dde0*/  SEL R43, R57, R43, !P0 ;  /* 0x0000002b392b7207 */ /* 0x000fc40004000000 */
[C---:B------:R-:W-:Y:S01]  /*2ddf0*/  IADD3 R2, P0, PT, R3.reuse, UR22, RZ ;  /* 0x0000001603027c10 */ /* 0x040fe2000ff1e0ff */
[----:B------:R-:W-:Y:S01]  /*2de00*/  STL [R1+0x7c28], R37 ;  /* 0x007c282501007387 */ /* 0x000fe20000100800 */
[----:B------:R-:W-:Y:S02]  /*2de10*/  LEA.HI.X.SX32 R0, R10, UR23, 0x1, P3 ;  /* 0x000000170a007c11 */ /* 0x000fe400098f0eff */
[----:B------:R-:W-:Y:S01]  /*2de20*/  LEA.HI.X.SX32 R4, R3, UR23, 0x1, P0 ;  /* 0x0000001703047c11 */ /* 0x000fe200080f0eff */
[----:B------:R-:W-:Y:S01]  /*2de30*/  STL [R1+0x7c2c], R38 ;  /* 0x007c2c2601007387 */ /* 0x000fe20000100800 */
[----:B------:R-:W0:Y:S03]  /*2de40*/  LDC R10, c[0x0][0x3ac] ;  /* 0x0000eb00ff0a7b82 */ /* 0x000e260000000800 */
[----:B------:R-:W-:Y:S04]  /*2de50*/  STL [R1+0x7c30], R39 ;  /* 0x007c302701007387 */ /* 0x000fe80000100800 */
[----:B------:R-:W-:Y:S04]  /*2de60*/  STL [R1+0x7c34], R40 ;  /* 0x007c342801007387 */ /* 0x000fe80000100800 */
[----:B------:R-:W-:Y:S04]  /*2de70*/  STL [R1+0x7c38], R41 ;  /* 0x007c382901007387 */ /* 0x000fe80000100800 */
[----:B------:R-:W-:Y:S04]  /*2de80*/  STL [R1+0x7c3c], R36 ;  /* 0x007c3c2401007387 */ /* 0x000fe80000100800 */
[----:B------:R1:W-:Y:S04]  /*2de90*/  STL [R1+0x7b74], R0 ;  /* 0x007b740001007387 */ /* 0x0003e80000100800 */
[----:B------:R5:W-:Y:S04]  /*2dea0*/  STL [R1+0x7b80], R2 ;  /* 0x007b800201007387 */ /* 0x000be80000100800 */
[----:B------:R-:W-:Y:S04]  /*2deb0*/  STL [R1+0x7b78], R4 ;  /* 0x007b780401007387 */ /* 0x000fe80000100800 */
[----:B---3--:R-:W3:Y:S04]  /*2dec0*/  LDL.LU R53, [R1+0xb8] ;  /* 0x0000b80001357983 */ /* 0x008ee80000300800 */
[----:B------:R-:W3:Y:S04]  /*2ded0*/  LDL.LU R55, [R1+0xac] ;  /* 0x0000ac0001377983 */ /* 0x000ee80000300800 */
        /* <DEDUP_REMOVED lines=13> */
[----:B------:R-:W3:Y:S01]  /*2dfb0*/  LDL.LU R27, [R1+0x70] ;  /* 0x00007000011b7983 */ /* 0x000ee20000300800 */
[----:B----4-:R-:W-:-:S03]  /*2dfc0*/  IMAD R5, R25, UR74, RZ ;  /* 0x0000004a19057c24 */ /* 0x010fc6000f8e02ff */
[----:B------:R-:W4:Y:S01]  /*2dfd0*/  LDL.LU R25, [R1+0x68] ;  /* 0x0000680001197983 */ /* 0x000f220000300800 */
[----:B0-----:R-:W-:-:S05]  /*2dfe0*/  IMAD R7, R10, 0x20, R3 ;  /* 0x000000200a077824 */ /* 0x001fca00078e0203 */
[----:B------:R-:W-:Y:S01]  /*2dff0*/  IADD3 R19, P2, PT, R7, UR22, RZ ;  /* 0x0000001607137c10 */ /* 0x000fe2000ff5e0ff */
[----:B--2---:R-:W-:Y:S01]  /*2e000*/  IMAD R6, R26, UR74, RZ ;  /* 0x0000004a1a067c24 */ /* 0x004fe2000f8e02ff */
[----:B-1----:R-:W-:Y:S01]  /*2e010*/  IADD3 R0, P1, PT, R5, UR20, RZ ;  /* 0x0000001405007c10 */ /* 0x002fe2000ff3e0ff */
[----:B------:R-:W-:Y:S01]  /*2e020*/  IMAD R10, R10, 0x20, R7 ;  /* 0x000000200a0a7824 */ /* 0x000fe200078e0207 */
[----:B------:R-:W-:Y:S01]  /*2e030*/  LEA.HI.X.SX32 R3, R7, UR23, 0x1, P2 ;  /* 0x0000001707037c11 */ /* 0x000fe200090f0eff */
[----:B------:R-:W-:Y:S01]  /*2e040*/  STL [R1+0x7b84], R19 ;  /* 0x007b841301007387 */ /* 0x000fe20000100800 */
[----:B------:R-:W-:Y:S02]  /*2e050*/  UIMAD UR76, UR6, 0x7f, URZ ;  /* 0x0000007f064c78a4 */ /* 0x000fe4000f8e02ff */
[----:B------:R-:W-:Y:S01]  /*2e060*/  UIMAD UR7, UR7, 0x3d, URZ ;  /* 0x0000003d070778a4 */ /* 0x000fe2000f8e02ff */
[----:B------:R-:W2:Y:S01]  /*2e070*/  LDL.LU R26, [R1+0x44] ;  /* 0x00004400011a7983 */ /* 0x000ea20000300800 */
[----:B-----5:R-:W-:Y:S01]  /*2e080*/  IADD3 R2, P0, PT, R6, UR20, RZ ;  /* 0x0000001406027c10 */ /* 0x020fe2000ff1e0ff */
[----:B------:R-:W-:Y:S01]  /*2e090*/  UIMAD UR8, UR8, 0x3c, URZ ;  /* 0x0000003c080878a4 */ /* 0x000fe2000f8e02ff */
[----:B------:R-:W-:Y:S01]  /*2e0a0*/  IADD3 R31, P3, PT, R10, UR22, RZ ;  /* 0x000000160a1f7c10 */ /* 0x000fe2000ff7e0ff */
[----:B------:R-:W-:-:S02]  /*2e0b0*/  UIMAD UR9, UR9, 0x3b, URZ ;  /* 0x0000003b090978a4 */ /* 0x000fc4000f8e02ff */
[----:B------:R0:W-:Y:S01]  /*2e0c0*/  STL [R1+0x20f4], R2 ;  /* 0x0020f40201007387 */ /* 0x0001e20000100800 */
[----:B------:R-:W-:Y:S01]  /*2e0d0*/  LEA.HI.X.SX32 R10, R10, UR23, 0x1, P3 ;  /* 0x000000170a0a7c11 */ /* 0x000fe200098f0eff */
[----:B------:R-:W-:Y:S02]  /*2e0e0*/  UIMAD UR10, UR10, 0x3a, URZ ;  /* 0x0000003a0a0a78a4 */ /* 0x000fe4000f8e02ff */
[----:B------:R-:W-:Y:S01]  /*2e0f0*/  STL [R1+0x7b88], R31 ;  /* 0x007b881f01007387 */ /* 0x000fe20000100800 */
[----:B------:R-:W-:Y:S02]  /*2e100*/  UIMAD UR11, UR11, 0x39, URZ ;  /* 0x000000390b0b78a4 */ /* 0x000fe4000f8e02ff */
[----:B------:R-:W-:Y:S02]  /*2e110*/  UIMAD UR12, UR12, 0x38, URZ ;  /* 0x000000380c0c78a4 */ /* 0x000fe4000f8e02ff */
[----:B------:R-:W-:Y:S01]  /*2e120*/  UIMAD UR13, UR13, 0x37, URZ ;  /* 0x000000370d0d78a4 */ /* 0x000fe2000f8e02ff */
[----:B0-----:R-:W-:Y:S01]  /*2e130*/  LEA.HI.X.SX32 R2, R6, UR21, 0x1, P0 ;  /* 0x0000001506027c11 */ /* 0x001fe200080f0eff */
[----:B------:R0:W-:Y:S01]  /*2e140*/  STL [R1+0x20fc], R0 ;  /* 0x0020fc0001007387 */ /* 0x0001e20000100800 */
[----:B------:R-:W-:-:S02]  /*2e150*/  UIMAD UR14, UR14, 0x36, URZ ;  /* 0x000000360e0e78a4 */ /* 0x000fc4000f8e02ff */
[----:B------:R-:W-:Y:S01]  /*2e160*/  UIMAD UR15, UR15, 0x35, URZ ;  /* 0x000000350f0f78a4 */ /* 0x000fe2000f8e02ff */
[----:B------:R-:W-:Y:S01]  /*2e170*/  STL [R1+0x7b8c], R3 ;  /* 0x007b8c0301007387 */ /* 0x000fe20000100800 */
[----:B------:R-:W-:Y:S02]  /*2e180*/  UIMAD UR16, UR16, 0x34, URZ ;  /* 0x00000034101078a4 */ /* 0x000fe4000f8e02ff */
[----:B------:R-:W-:Y:S01]  /*2e190*/  UIMAD UR17, UR17, 0x33, URZ ;  /* 0x00000033111178a4 */ /* 0x000fe2000f8e02ff */
[----:B------:R3:W-:Y:S01]  /*2e1a0*/  STL [R1+0x20f0], R2 ;  /* 0x0020f00201007387 */ /* 0x0007e20000100800 */
[----:B------:R-:W-:Y:S01]  /*2e1b0*/  UIMAD UR18, UR18, 0x32, URZ ;  /* 0x00000032121278a4 */ /* 0x000fe2000f8e02ff */
[----:B0-----:R-:W-:Y:S01]  /*2e1c0*/  LEA.HI.X.SX32 R0, R5, UR21, 0x1, P1 ;  /* 0x0000001505007c11 */ /* 0x001fe200088f0eff */
[----:B------:R-:W-:Y:S01]  /*2e1d0*/  UIMAD UR19, UR19, 0x31, URZ ;  /* 0x00000031131378a4 */ /* 0x000fe2000f8e02ff */
[----:B------:R-:W-:Y:S01]  /*2e1e0*/  STL [R1+0x7b90], R10 ;  /* 0x007b900a01007387 */ /* 0x000fe20000100800 */
[----:B------:R-:W-:-:S02]  /*2e1f0*/  UIMAD UR24, UR24, 0x30, URZ ;  /* 0x00000030181878a4 */ /* 0x000fc4000f8e02ff */
[----:B------:R-:W-:Y:S01]  /*2e200*/  UIMAD UR25, UR25, 0x2f, URZ ;  /* 0x0000002f191978a4 */ /* 0x000fe2000f8e02ff */
[----:B------:R-:W-:Y:S01]  /*2e210*/  STL [R1+0x20f8], R0 ;  /* 0x0020f80001007387 */ /* 0x000fe20000100800 */
[----:B------:R-:W-:Y:S02]  /*2e220*/  UIMAD UR26, UR26, 0x2e, URZ ;  /* 0x0000002e1a1a78a4 */ /* 0x000fe4000f8e02ff */
[----:B------:R-:W-:Y:S02]  /*2e230*/  UIMAD UR27, UR27, 0x2d, URZ ;  /* 0x0000002d1b1b78a4 */ /* 0x000fe4000f8e02ff */
[----:B------:R-:W-:Y:S02]  /*2e240*/  UIMAD UR28, UR28, 0x2c, URZ ;  /* 0x0000002c1c1c78a4 */ /* 0x000fe4000f8e02ff */
[----:B------:R-:W-:Y:S02]  /*2e250*/  UIMAD UR29, UR29, 0x2b, URZ ;  /* 0x0000002b1d1d78a4 */ /* 0x000fe4000f8e02ff */
[----:B------:R-:W-:-:S02]  /*2e260*/  UIMAD UR30, UR30, 0x2a, URZ ;  /* 0x0000002a1e1e78a4 */ /* 0x000fc4000f8e02ff */
[----:B------:R-:W-:Y:S02]  /*2e270*/  UIMAD UR31, UR31, 0x29, URZ ;  /* 0x000000291f1f78a4 */ /* 0x000fe4000f8e02ff */
        /* <DEDUP_REMOVED lines=8> */
[----:B------:R-:W-:Y:S02]  /*2e300*/  USHF.L.U32 UR40, UR40, 0x5, URZ ;  /* 0x0000000528287899 */ /* 0x000fe400080006ff */
        /* <DEDUP_REMOVED lines=15> */
[----:B------:R-:W-:Y:S02]  /*2e400*/  USHF.L.U32 UR56, UR56, 0x4, URZ ;  /* 0x0000000438387899 */ /* 0x000fe400080006ff */
        /* <DEDUP_REMOVED lines=10> */
[----:B------:R-:W-:Y:S01]  /*2e4b0*/  UIMAD UR69, UR69, 0x5, URZ ;  /* 0x00000005454578a4 */ /* 0x000fe2000f8e02ff */
[----:B---3--:R-:W-:Y:S01]  /*2e4c0*/  IMAD R2, R55, UR75, RZ ;  /* 0x0000004b37027c24 */ /* 0x008fe2000f8e02ff */
[----:B------:R-:W-:Y:S02]  /*2e4d0*/  USHF.L.U32 UR70, UR70, 0x2, URZ ;  /* 0x0000000246467899 */ /* 0x000fe400080006ff */
[----:B------:R-:W-:Y:S01]  /*2e4e0*/  UIMAD UR71, UR71, 0x3, URZ ;  /* 0x00000003474778a4 */ /* 0x000fe2000f8e02ff */
[----:B------:R-:W-:Y:S01]  /*2e4f0*/  IMAD R4, R21, UR75, RZ ;  /* 0x0000004b15047c24 */ /* 0x000fe2000f8e02ff */
[----:B------:R0:W-:Y:S01]  /*2e500*/  STL [R1+0x2f0], R2 ;  /* 0x0002f00201007387 */ /* 0x0001e20000100800 */
[----:B------:R-:W1:Y:S01]  /*2e510*/  LDCU UR74, c[0x0][0x3a8] ;  /* 0x00007500ff4a77ac */ /* 0x000e620008000800 */
[----:B------:R-:W-:Y:S02]  /*2e520*/  IMAD R3, R58, UR75, RZ ;  /* 0x0000004b3a037c24 */ /* 0x000fe4000f8e02ff */
[----:B------:R3:W-:Y:S01]  /*2e530*/  STL [R1+0x2ec], R4 ;  /* 0x0002ec0401007387 */ /* 0x0007e20000100800 */
[----:B0-----:R-:W-:-:S03]  /*2e540*/  IMAD R2, R8, UR75, RZ ;  /* 0x0000004b08027c24 */ /* 0x001fc6000f8e02ff */
[----:B------:R0:W-:Y:S01]  /*2e550*/  STL [R1+0x2e8], R3 ;  /* 0x0002e80301007387 */ /* 0x0001e20000100800 */
[----:B---3--:R-:W-:-:S03]  /*2e560*/  IMAD R4, R59, UR75, RZ ;  /* 0x0000004b3b047c24 */ /* 0x008fc6000f8e02ff */
[----:B------:R3:W-:Y:S04]  /*2e570*/  STL [R1+0x2e4], R2 ;  /* 0x0002e40201007387 */ /* 0x0007e80000100800 */
[----:B------:R5:W-:Y:S01]  /*2e580*/  STL [R1+0x2e0], R4 ;  /* 0x0002e00401007387 */ /* 0x000be20000100800 */
[----:B0-----:R-:W-:Y:S02]  /*2e590*/  IMAD R3, R60, UR75, RZ ;  /* 0x0000004b3c037c24 */ /* 0x001fe4000f8e02ff */
[----:B---3--:R-:W-:-:S03]  /*2e5a0*/  IMAD R2, R17, UR75, RZ ;  /* 0x0000004b11027c24 */ /* 0x008fc6000f8e02ff */
[----:B------:R0:W-:Y:S01]  /*2e5b0*/  STL [R1+0x2dc], R3 ;  /* 0x0002dc0301007387 */ /* 0x0001e20000100800 */
[----:B-----5:R-:W-:-:S03]  /*2e5c0*/  IMAD R4, R61, UR75, RZ ;  /* 0x0000004b3d047c24 */ /* 0x020fc6000f8e02ff */
        /* <DEDUP_REMOVED lines=13> */
[----:B------:R-:W-:Y:S01]  /*2e6a0*/  STL [R1+0x2bc], R4 ;  /* 0x0002bc0401007387 */ /* 0x000fe20000100800 */
[----:B0-----:R-:W-:-:S03]  /*2e6b0*/  IMAD R3, R27, UR75, RZ ;  /* 0x0000004b1b037c24 */ /* 0x001fc6000f8e02ff */
[----:B------:R-:W3:Y:S04]  /*2e6c0*/  LDL.LU R46, [R1+0x40] ;  /* 0x00004000012e7983 */ /* 0x000ee80000300800 */
[----:B------:R-:W-:Y:S04]  /*2e6d0*/  STL [R1+0x2b8], R3 ;  /* 0x0002b80301007387 */ /* 0x000fe80000100800 */
[----:B------:R-:W5:Y:S01]  /*2e6e0*/  LDL.LU R32, [R1+0x3c] ;  /* 0x00003c0001207983 */ /* 0x000f620000300800 */
[----:B----4-:R-:W-:-:S05]  /*2e6f0*/  IMAD R2, R25, UR75, RZ ;  /* 0x0000004b19027c24 */ /* 0x010fca000f8e02ff */
[----:B------:R2:W-:Y:S04]  /*2e700*/  STL [R1+0x2b4], R2 ;  /* 0x0002b40201007387 */ /* 0x0005e80000100800 */
[----:B------:R-:W4:Y:S04]  /*2e710*/  LDL.LU R25, [R1+0x24] ;  /* 0x0000240001197983 */ /* 0x000f280000300800 */
[----:B------:R-:W5:Y:S01]  /*2e720*/  LDL.LU R45, [R1+0x20] ;  /* 0x00002000012d7983 */ /* 0x000f620000300800 */
[----:B--2---:R-:W-:-:S03]  /*2e730*/  IMAD R2, R26, UR75, RZ ;  /* 0x0000004b1a027c24 */ /* 0x004fc6000f8e02ff */
[----:B------:R-:W2:Y:S04]  /*2e740*/  LDL.LU R47, [R1+0x1c] ;  /* 0x00001c00012f7983 */ /* 0x000ea80000300800 */
[----:B------:R4:W-:Y:S04]  /*2e750*/  STL [R1+0x2b0], R2 ;  /* 0x0002b00201007387 */ /* 0x0009e80000100800 */
[----:B------:R-:W2:Y:S04]  /*2e760*/  LDL.LU R48, [R1+0x110] ;  /* 0x0001100001307983 */ /* 0x000ea80000300800 */
[----:B------:R-:W2:Y:S04]  /*2e770*/  LDL.LU R49, [R1+0x128] ;  /* 0x0001280001317983 */ /* 0x000ea80000300800 */
[----:B------:R-:W2:Y:S04]  /*2e780*/  LDL.LU R20, [R1+0x140] ;  /* 0x0001400001147983 */ /* 0x000ea80000300800 */
[----:B------:R-:W2:Y:S04]  /*2e790*/  LDL.LU R50, [R1+0x144] ;  /* 0x0001440001327983 */ /* 0x000ea80000300800 */
[----:B------:R-:W2:Y:S04]  /*2e7a0*/  LDL.LU R24, [R1+0x14c] ;  /* 0x00014c0001187983 */ /* 0x000ea80000300800 */
[----:B------:R-:W2:Y:S01]  /*2e7b0*/  LDL.LU R51, [R1+0x15c] ;  /* 0x00015c0001337983 */ /* 0x000ea20000300800 */
[----:B------:R-:W-:-:S03]  /*2e7c0*/  IMAD R0, R53, UR75, RZ ;  /* 0x0000004b35007c24 */ /* 0x000fc6000f8e02ff */
[----:B------:R-:W2:Y:S04]  /*2e7d0*/  LDL.LU R52, [R1+0x178] ;  /* 0x0001780001347983 */ /* 0x000ea80000300800 */
        /* <DEDUP_REMOVED lines=17> */
[----:B------:R-:W2:Y:S01]  /*2e8f0*/  LDL.LU R26, [R1+0x318] ;  /* 0x00031800011a7983 */ /* 0x000ea20000300800 */
[----:B---3--:R-:W-:-:S05]  /*2e900*/  IMAD R4, R46, UR75, RZ ;  /* 0x0000004b2e047c24 */ /* 0x008fca000f8e02ff */
[----:B------:R0:W-:Y:S01]  /*2e910*/  STL [R1+0x2ac], R4 ;  /* 0x0002ac0401007387 */ /* 0x0001e20000100800 */
[----:B----4-:R-:W-:-:S03]  /*2e920*/  IMAD R2, R25, UR75, RZ ;  /* 0x0000004b19027c24 */ /* 0x010fc6000f8e02ff */
[----:B------:R-:W3:Y:S01]  /*2e930*/  LDL.LU R25, [R1+0x324] ;  /* 0x0003240001197983 */ /* 0x000ee20000300800 */
[----:B-----5:R-:W-:Y:S02]  /*2e940*/  IMAD R3, R32, UR75, RZ ;  /* 0x0000004b20037c24 */ /* 0x020fe4000f8e02ff */
[----:B0-----:R-:W-:-:S03]  /*2e950*/  IMAD R4, R45, UR75, RZ ;  /* 0x0000004b2d047c24 */ /* 0x001fc6000f8e02ff */
[----:B------:R2:W-:Y:S04]  /*2e960*/  STL [R1+0x2a8], R3 ;  /* 0x0002a80301007387 */ /* 0x0005e80000100800 */
[----:B------:R0:W-:Y:S01]  /*2e970*/  STL [R1+0x2a4], R2 ;  /* 0x0002a40201007387 */ /* 0x0001e20000100800 */
[----:B--2---:R-:W-:-:S03]  /*2e980*/  IMAD R3, R47, UR75, RZ ;  /* 0x0000004b2f037c24 */ /* 0x004fc6000f8e02ff */
[----:B------:R2:W-:Y:S01]  /*2e990*/  STL [R1+0x2a0], R4 ;  /* 0x0002a00401007387 */ /* 0x0005e20000100800 */
[----:B0-----:R-:W-:-:S03]  /*2e9a0*/  IMAD R2, R48, UR75, RZ ;  /* 0x0000004b30027c24 */ /* 0x001fc6000f8e02ff */
[----:B------:R0:W-:Y:S01]  /*2e9b0*/  STL [R1+0x29c], R3 ;  /* 0x00029c0301007387 */ /* 0x0001e20000100800 */
[----:B--2---:R-:W-:-:S03]  /*2e9c0*/  IMAD R4, R49, UR75, RZ ;  /* 0x0000004b31047c24 */ /* 0x004fc6000f8e02ff */
[----:B------:R2:W-:Y:S01]  /*2e9d0*/  STL [R1+0x294], R2 ;  /* 0x0002940201007387 */ /* 0x0005e20000100800 */
[----:B0-----:R-:W-:-:S03]  /*2e9e0*/  IMAD R3, R20, UR75, RZ ;  /* 0x0000004b14037c24 */ /* 0x001fc6000f8e02ff */
[----:B------:R0:W-:Y:S04]  /*2e9f0*/  STL [R1+0x290], R4 ;  /* 0x0002900401007387 */ /* 0x0001e80000100800 */
[----:B------:R4:W-:Y:S01]  /*2ea00*/  STL [R1+0x28c], R3 ;  /* 0x00028c0301007387 */ /* 0x0009e20000100800 */
[----:B--2---:R-:W-:Y:S02]  /*2ea10*/  IMAD R2, R50, UR75, RZ ;  /* 0x0000004b32027c24 */ /* 0x004fe4000f8e02ff */
[----:B0-----:R-:W-:-:S03]  /*2ea20*/  IMAD R4, R24, UR75, RZ ;  /* 0x0000004b18047c24 */ /* 0x001fc6000f8e02ff */
[----:B------:R0:W-:Y:S01]  /*2ea30*/  STL [R1+0x288], R2 ;  /* 0x0002880201007387 */ /* 0x0001e20000100800 */
[----:B----4-:R-:W-:-:S03]  /*2ea40*/  IMAD R3, R51, UR75, RZ ;  /* 0x0000004b33037c24 */ /* 0x010fc6000f8e02ff */
[----:B------:R2:W-:Y:S04]  /*2ea50*/  STL [R1+0x284], R4 ;  /* 0x0002840401007387 */ /* 0x0005e80000100800 */
[----:B------:R4:W-:Y:S01]  /*2ea60*/  STL [R1+0x280], R3 ;  /* 0x0002800301007387 */ /* 0x0009e20000100800 */
[----:B0-----:R-:W-:Y:S02]  /*2ea70*/  IMAD R2, R52, UR75, RZ ;  /* 0x0000004b34027c24 */ /* 0x001fe4000f8e02ff */
[----:B--2---:R-:W-:-:S03]  /*2ea80*/  IMAD R4, R28, UR75, RZ ;  /* 0x0000004b1c047c24 */ /* 0x004fc6000f8e02ff */
        /* <DEDUP_REMOVED lines=32> */
[----:B------:R-:W-:Y:S04]  /*2ec90*/  STL [R1+0x23c], R4 ;  /* 0x00023c0401007387 */ /* 0x000fe80000100800 */
[----:B------:R-:W2:Y:S01]  /*2eca0*/  LDL.LU R46, [R1+0x338] ;  /* 0x00033800012e7983 */ /* 0x000ea20000300800 */
[----:B0-----:R-:W-:-:S03]  /*2ecb0*/  IMAD R2, R26, UR75, RZ ;  /* 0x0000004b1a027c24 */ /* 0x001fc6000f8e02ff */
[----:B------:R-:W-:Y:S04]  /*2ecc0*/  STL [R1+0x238], R3 ;  /* 0x0002380301007387 */ /* 0x000fe80000100800 */
[----:B------:R-:W4:Y:S04]  /*2ecd0*/  LDL.LU R32, [R1+0x358] ;  /* 0x0003580001207983 */ /* 0x000f280000300800 */
[----:B------:R3:W-:Y:S04]  /*2ece0*/  STL [R1+0x234], R2 ;  /* 0x0002340201007387 */ /* 0x0007e80000100800 */
[----:B------:R-:W5:Y:S04]  /*2ecf0*/  LDL.LU R26, [R1+0x36c] ;  /* 0x00036c00011a7983 */ /* 0x000f680000300800 */
[----:B------:R-:W5:Y:S04]  /*2ed00*/  LDL.LU R45, [R1+0x374] ;  /* 0x00037400012d7983 */ /* 0x000f680000300800 */
[----:B------:R-:W5:Y:S01]  /*2ed10*/  LDL.LU R47, [R1+0x380] ;  /* 0x00038000012f7983 */ /* 0x000f620000300800 */
[----:B---3--:R-:W-:-:S05]  /*2ed20*/  IMAD R2, R25, UR75, RZ ;  /* 0x0000004b19027c24 */ /* 0x008fca000f8e02ff */
[----:B------:R4:W-:Y:S04]  /*2ed30*/  STL [R1+0x230], R2 ;  /* 0x0002300201007387 */ /* 0x0009e80000100800 */
        /* <DEDUP_REMOVED lines=25> */
[----:B--2---:R-:W-:-:S05]  /*2eed0*/  IMAD R4, R46, UR75, RZ ;  /* 0x0000004b2e047c24 */ /* 0x004fca000f8e02ff */
[----:B------:R0:W-:Y:S01]  /*2eee0*/  STL [R1+0x22c], R4 ;  /* 0x00022c0401007387 */ /* 0x0001e20000100800 */
[----:B----4-:R-:W-:Y:S02]  /*2eef0*/  IMAD R2, R32, UR75, RZ ;  /* 0x0000004b20027c24 */ /* 0x010fe4000f8e02ff */
[----:B-----5:R-:W-:Y:S02]  /*2ef00*/  IMAD R3, R26, UR75, RZ ;  /* 0x0000004b1a037c24 */ /* 0x020fe4000f8e02ff */
[----:B------:R-:W2:Y:S04]  /*2ef10*/  LDL.LU R26, [R1+0x808] ;  /* 0x00080800011a7983 */ /* 0x000ea80000300800 */
[----:B------:R4:W-:Y:S01]  /*2ef20*/  STL [R1+0x228], R2 ;  /* 0x0002280201007387 */ /* 0x0009e20000100800 */
[----:B0-----:R-:W-:-:S03]  /*2ef30*/  IMAD R4, R47, UR75, RZ ;  /* 0x0000004b2f047c24 */ /* 0x001fc6000f8e02ff */
[----:B------:R3:W-:Y:S01]  /*2ef40*/  STL [R1+0x224], R3 ;  /* 0x0002240301007387 */ /* 0x0007e20000100800 */
[----:B----4-:R-:W-:-:S05]  /*2ef50*/  IMAD R2, R45, UR75, RZ ;  /* 0x0000004b2d027c24 */ /* 0x010fca000f8e02ff */
[----:B------:R0:W-:Y:S04]  /*2ef60*/  STL [R1+0x220], R2 ;  /* 0x0002200201007387 */ /* 0x0001e80000100800 */
[----:B------:R4:W-:Y:S01]  /*2ef70*/  STL [R1+0x21c], R4 ;  /* 0x00021c0401007387 */ /* 0x0009e20000100800 */
[----:B---3--:R-:W-:Y:S02]  /*2ef80*/  IMAD R3, R48, UR75, RZ ;  /* 0x0000004b30037c24 */ /* 0x008fe4000f8e02ff */
[----:B0-----:R-:W-:-:S03]  /*2ef90*/  IMAD R2, R49, UR75, RZ ;  /* 0x0000004b31027c24 */ /* 0x001fc6000f8e02ff */
[----:B------:R0:W-:Y:S01]  /*2efa0*/  STL [R1+0x218], R3 ;  /* 0x0002180301007387 */ /* 0x0001e20000100800 */
[----:B----4-:R-:W-:-:S03]  /*2efb0*/  IMAD R4, R20, UR75, RZ ;  /* 0x0000004b14047c24 */ /* 0x010fc6000f8e02ff */
        /* <DEDUP_REMOVED lines=9> */
[----:B----4-:R-:W-:-:S03]  /*2f050*/  IMAD R2, R28, UR75, RZ ;  /* 0x0000004b1c027c24 */ /* 0x010fc6000f8e02ff */
        /* <DEDUP_REMOVED lines=31> */
[----:B------:R4:W-:Y:S04]  /*2f250*/  STL [R1+0x1c0], R2 ;  /* 0x0001c00201007387 */ /* 0x0009e80000100800 */
[----:B------:R-:W5:Y:S01]  /*2f260*/  LDL.LU R56, [R1+0x810] ;  /* 0x0008100001387983 */ /* 0x000f620000300800 */
[----:B------:R-:W-:-:S03]  /*2f270*/  IMAD R17, R25, UR75, RZ ;  /* 0x0000004b19117c24 */ /* 0x000fc6000f8e02ff */
[----:B------:R-:W3:Y:S04]  /*2f280*/  LDL.LU R25, [R1+0x818] ;  /* 0x0008180001197983 */ /* 0x000ee80000300800 */
[----:B------:R-:W3:Y:S01]  /*2f290*/  LDL.LU R13, [R1+0x81c] ;  /* 0x00081c00010d7983 */ /* 0x000ee20000300800 */
[----:B------:R-:W-:Y:S02]  /*2f2a0*/  IMAD R21, R27, UR75, RZ ;  /* 0x0000004b1b157c24 */ /* 0x000fe4000f8e02ff */
[----:B--2---:R-:W-:Y:S02]  /*2f2b0*/  IMAD R8, R26, UR75, RZ ;  /* 0x0000004b1a087c24 */ /* 0x004fe4000f8e02ff */
[----:B------:R-:W2:Y:S04]  /*2f2c0*/  LDL.LU R26, [R1+0x824] ;  /* 0x00082400011a7983 */ /* 0x000ea80000300800 */
[----:B------:R-:W2:Y:S04]  /*2f2d0*/  LDL.LU R9, [R1+0x828] ;  /* 0x0008280001097983 */ /* 0x000ea80000300800 */
[----:B------:R-:W2:Y:S04]  /*2f2e0*/  LDL.LU R24, [R1+0x830] ;  /* 0x0008300001187983 */ /* 0x000ea80000300800 */
[----:B------:R-:W2:Y:S04]  /*2f2f0*/  LDL.LU R23, [R1+0x834] ;  /* 0x0008340001177983 */ /* 0x000ea80000300800 */
[----:B------:R-:W3:Y:S04]  /*2f300*/  LDL.LU R33, [R1+0x83c] ;  /* 0x00083c0001217983 */ /* 0x000ee80000300800 */
[----:B------:R-:W4:Y:S04]  /*2f310*/  LDL.LU R28, [R1+0x840] ;  /* 0x00084000011c7983 */ /* 0x000f280000300800 */
        /* <DEDUP_REMOVED lines=12> */
[----:B------:R-:W0:Y:S04]  /*2f3e0*/  LDL.LU R50, [R1+0x870] ;  /* 0x0008700001327983 */ /* 0x000e280000300800 */
[----:B------:R-:W4:Y:S04]  /*2f3f0*/  LDL.LU R51, [R1+0x8a8] ;  /* 0x0008a80001337983 */ /* 0x000f280000300800 */
[----:B------:R-:W4:Y:S04]  /*2f400*/  LDL.LU R52, [R1+0x8a4] ;  /* 0x0008a40001347983 */ /* 0x000f280000300800 */
[----:B------:R-:W4:Y:S04]  /*2f410*/  LDL.LU R53, [R1+0x8a0] ;  /* 0x0008a00001357983 */ /* 0x000f280000300800 */
[----:B------:R-:W4:Y:S04]  /*2f420*/  LDL.LU R55, [R1+0x89c] ;  /* 0x00089c0001377983 */ /* 0x000f280000300800 */
[----:B------:R-:W4:Y:S04]  /*2f430*/  LDL.LU R58, [R1+0x898] ;  /* 0x00089800013a7983 */ /* 0x000f280000300800 */
[----:B------:R-:W4:Y:S04]  /*2f440*/  LDL.LU R59, [R1+0x894] ;  /* 0x00089400013b7983 */ /* 0x000f280000300800 */
[----:B------:R-:W4:Y:S04]  /*2f450*/  LDL.LU R60, [R1+0x890] ;  /* 0x00089000013c7983 */ /* 0x000f280000300800 */
[----:B------:R-:W4:Y:S01]  /*2f460*/  LDL.LU R61, [R1+0x88c] ;  /* 0x00088c00013d7983 */ /* 0x000f220000300800 */
[----:B-----5:R-:W-:-:S03]  /*2f470*/  IMAD R15, R56, UR75, RZ ;  /* 0x0000004b380f7c24 */ /* 0x020fc6000f8e02ff */
[----:B------:R-:W5:Y:S01]  /*2f480*/  LDL.LU R56, [R1+0x888] ;  /* 0x0008880001387983 */ /* 0x000f620000300800 */
[----:B--2---:R-:W-:Y:S02]  /*2f490*/  IMAD R5, R23, UR75, RZ ;  /* 0x0000004b17057c24 */ /* 0x004fe4000f8e02ff */
[----:B---3--:R-:W-:Y:S02]  /*2f4a0*/  IMAD R14, R33, UR75, RZ ;  /* 0x0000004b210e7c24 */ /* 0x008fe4000f8e02ff */
[----:B0-----:R-:W-:Y:S02]  /*2f4b0*/  IMAD R4, R50, UR75, RZ ;  /* 0x0000004b32047c24 */ /* 0x001fe4000f8e02ff */
[----:B----4-:R-:W-:-:S03]  /*2f4c0*/  IMAD R3, R51, UR75, RZ ;  /* 0x0000004b33037c24 */ /* 0x010fc6000f8e02ff */
[----:B------:R0:W-:Y:S01]  /*2f4d0*/  STL [R1+0x2fc], R4 ;  /* 0x0002fc0401007387 */ /* 0x0001e20000100800 */
[----:B------:R-:W-:-:S03]  /*2f4e0*/  IMAD R2, R52, UR75, RZ ;  /* 0x0000004b34027c24 */ /* 0x000fc6000f8e02ff */
[----:B------:R2:W-:Y:S01]  /*2f4f0*/  STL [R1+0x310], R3 ;  /* 0x0003100301007387 */ /* 0x0005e20000100800 */
[----:B0-----:R-:W-:-:S03]  /*2f500*/  IMAD R4, R53, UR75, RZ ;  /* 0x0000004b35047c24 */ /* 0x001fc6000f8e02ff */
[----:B------:R0:W-:Y:S01]  /*2f510*/  STL [R1+0x318], R2 ;  /* 0x0003180201007387 */ /* 0x0001e20000100800 */
[----:B--2---:R-:W-:-:S03]  /*2f520*/  IMAD R3, R55, UR75, RZ ;  /* 0x0000004b37037c24 */ /* 0x004fc6000f8e02ff */
[----:B------:R2:W-:Y:S01]  /*2f530*/  STL [R1+0x324], R4 ;  /* 0x0003240401007387 */ /* 0x0005e20000100800 */
[----:B0-----:R-:W-:-:S03]  /*2f540*/  IMAD R2, R58, UR75, RZ ;  /* 0x0000004b3a027c24 */ /* 0x001fc6000f8e02ff */
[----:B------:R0:W-:Y:S01]  /*2f550*/  STL [R1+0x338], R3 ;  /* 0x0003380301007387 */ /* 0x0001e20000100800 */
[----:B--2---:R-:W-:-:S03]  /*2f560*/  IMAD R4, R59, UR75, RZ ;  /* 0x0000004b3b047c24 */ /* 0x004fc6000f8e02ff */
[----:B------:R2:W-:Y:S04]  /*2f570*/  STL [R1+0x358], R2 ;  /* 0x0003580201007387 */ /* 0x0005e80000100800 */
[----:B------:R3:W-:Y:S01]  /*2f580*/  STL [R1+0x36c], R4 ;  /* 0x00036c0401007387 */ /* 0x0007e20000100800 */
[----:B0-----:R-:W-:-:S03]  /*2f590*/  IMAD R3, R60, UR75, RZ ;  /* 0x0000004b3c037c24 */ /* 0x001fc6000f8e02ff */
[----:B------:R-:W4:Y:S01]  /*2f5a0*/  LDL.LU R31, [R1+0x868] ;  /* 0x00086800011f7983 */ /* 0x000f220000300800 */
[----:B--2---:R-:W-:-:S03]  /*2f5b0*/  IMAD R2, R61, UR75, RZ ;  /* 0x0000004b3d027c24 */ /* 0x004fc6000f8e02ff */
[----:B------:R-:W-:Y:S04]  /*2f5c0*/  STL [R1+0x374], R3 ;  /* 0x0003740301007387 */ /* 0x000fe80000100800 */
[----:B------:R-:W2:Y:S04]  /*2f5d0*/  LDL.LU R19, [R1+0x858] ;  /* 0x0008580001137983 */ /* 0x000ea80000300800 */
[----:B------:R0:W-:Y:S04]  /*2f5e0*/  STL [R1+0x380], R2 ;  /* 0x0003800201007387 */ /* 0x0001e80000100800 */
[----:B------:R-:W2:Y:S04]  /*2f5f0*/  LDL.LU R60, [R1+0x84c] ;  /* 0x00084c00013c7983 */ /* 0x000ea80000300800 */
[----:B---3--:R-:W3:Y:S04]  /*2f600*/  LDL.LU R4, [R1+0x848] ;  /* 0x0008480001047983 */ /* 0x008ee80000300800 */
[----:B0-----:R-:W3:Y:S01]  /*2f610*/  LDL.LU R2, [R1+0x838] ;  /* 0x0008380001027983 */ /* 0x001ee20000300800 */
[----:B------:R-:W-:-:S02]  /*2f620*/  IMAD R12, R46, UR75, RZ ;  /* 0x0000004b2e0c7c24 */ /* 0x000fc4000f8e02ff */
[----:B------:R-:W-:Y:S02]  /*2f630*/  IMAD R23, R32, UR75, RZ ;  /* 0x0000004b20177c24 */ /* 0x000fe4000f8e02ff */
[----:B------:R-:W-:Y:S02]  /*2f640*/  IMAD R11, R45, UR75, RZ ;  /* 0x0000004b2d0b7c24 */ /* 0x000fe4000f8e02ff */
[----:B------:R-:W-:Y:S02]  /*2f650*/  IMAD R6, R18, UR75, RZ ;  /* 0x0000004b12067c24 */ /* 0x000fe4000f8e02ff */
[----:B------:R-:W-:Y:S02]  /*2f660*/  IMAD R30, R47, UR75, RZ ;  /* 0x0000004b2f1e7c24 */ /* 0x000fe4000f8e02ff */
[----:B------:R-:W-:Y:S02]  /*2f670*/  IMAD R18, R48, UR75, RZ ;  /* 0x0000004b30127c24 */ /* 0x000fe4000f8e02ff */
[----:B------:R-:W-:-:S02]  /*2f680*/  IMAD R7, R49, UR75, RZ ;  /* 0x0000004b31077c24 */ /* 0x000fc4000f8e02ff */
[----:B-----5:R-:W-:-:S05]  /*2f690*/  IMAD R3, R56, UR75, RZ ;  /* 0x0000004b38037c24 */ /* 0x020fca000f8e02ff */
[----:B------:R2:W-:Y:S04]  /*2f6a0*/  STL [R1+0x394], R3 ;  /* 0x0003940301007387 */ /* 0x0005e80000100800 */
        /* <DEDUP_REMOVED lines=25> */
[----:B----4-:R-:W-:-:S05]  /*2f840*/  IMAD R31, R31, UR75, RZ ;  /* 0x0000004b1f1f7c24 */ /* 0x010fca000f8e02ff */
[----:B------:R-:W-:Y:S01]  /*2f850*/  STL [R1+0x3b8], R31 ;  /* 0x0003b81f01007387 */ /* 0x000fe20000100800 */
[----:B--2---:R-:W-:Y:S02]  /*2f860*/  IMAD R3, R19, UR75, RZ ;  /* 0x0000004b13037c24 */ /* 0x004fe4000f8e02ff */
[----:B------:R-:W-:Y:S02]  /*2f870*/  IMAD R10, R60, UR75, RZ ;  /* 0x0000004b3c0a7c24 */ /* 0x000fe4000f8e02ff */
[----:B------:R-:W2:Y:S04]  /*2f880*/  LDL.LU R60, [R1+0x764] ;  /* 0x00076400013c7983 */ /* 0x000ea80000300800 */
[----:B------:R0:W-:Y:S01]  /*2f890*/  STL [R1+0x3c8], R3 ;  /* 0x0003c80301007387 */ /* 0x0001e20000100800 */
[----:B---3--:R-:W-:-:S03]  /*2f8a0*/  IMAD R2, R2, UR75, RZ ;  /* 0x0000004b02027c24 */ /* 0x008fc6000f8e02ff */
[----:B------:R-:W-:Y:S01]  /*2f8b0*/  STL [R1+0x3d0], R10 ;  /* 0x0003d00a01007387 */ /* 0x000fe20000100800 */
[----:B0-----:R-:W-:-:S05]  /*2f8c0*/  IMAD R3, R4, UR75, RZ ;  /* 0x0000004b04037c24 */ /* 0x001fca000f8e02ff */
[----:B------:R0:W-:Y:S04]  /*2f8d0*/  STL [R1+0x408], R3 ;  /* 0x0004080301007387 */ /* 0x0001e80000100800 */
[----:B------:R3:W-:Y:S01]  /*2f8e0*/  STL [R1+0x61c], R2 ;  /* 0x00061c0201007387 */ /* 0x0007e20000100800 */
[----:B-----5:R-:W-:Y:S02]  /*2f8f0*/  IMAD R4, R57, UR75, RZ ;  /* 0x0000004b39047c24 */ /* 0x020fe4000f8e02ff */
[----:B0-----:R-:W-:-:S03]  /*2f900*/  IMAD R3, R36, UR75, RZ ;  /* 0x0000004b24037c24 */ /* 0x001fc6000f8e02ff */
[----:B------:R0:W-:Y:S01]  /*2f910*/  STL [R1+0x770], R4 ;  /* 0x0007700401007387 */ /* 0x0001e20000100800 */
[----:B---3--:R-:W-:-:S03]  /*2f920*/  IMAD R2, R41, UR75, RZ ;  /* 0x0000004b29027c24 */ /* 0x008fc6000f8e02ff */
[----:B------:R3:W-:Y:S01]  /*2f930*/  STL [R1+0x778], R3 ;  /* 0x0007780301007387 */ /* 0x0007e20000100800 */
[----:B0-----:R-:W-:-:S03]  /*2f940*/  IMAD R4, R40, UR75, RZ ;  /* 0x0000004b28047c24 */ /* 0x001fc6000f8e02ff */
[----:B------:R0:W-:Y:S01]  /*2f950*/  STL [R1+0x780], R2 ;  /* 0x0007800201007387 */ /* 0x0001e20000100800 */
[----:B---3--:R-:W-:-:S03]  /*2f960*/  IMAD R3, R39, UR75, RZ ;  /* 0x0000004b27037c24 */ /* 0x008fc6000f8e02ff */
        /* <DEDUP_REMOVED lines=35> */
[----:B------:R-:W-:Y:S01]  /*2fba0*/  STL [R1+0x774], R4 ;  /* 0x0007740401007387 */ /* 0x000fe20000100800 */
[----:B0-----:R-:W-:-:S03]  /*2fbb0*/  IMAD R3, R61, UR75, RZ ;  /* 0x0000004b3d037c24 */ /* 0x001fc6000f8e02ff */
[----:B------:R-:W4:Y:S01]  /*2fbc0*/  LDL.LU R61, [R1+0x760] ;  /* 0x00076000013d7983 */ /* 0x000f220000300800 */
[----:B---3--:R-:W-:-:S03]  /*2fbd0*/  IMAD R2, R56, UR75, RZ ;  /* 0x0000004b38027c24 */ /* 0x008fc6000f8e02ff */
[----:B------:R-:W-:Y:S04]  /*2fbe0*/  STL [R1+0x76c], R3 ;  /* 0x00076c0301007387 */ /* 0x000fe80000100800 */
[----:B------:R-:W3:Y:S01]  /*2fbf0*/  LDL.LU R56, [R1+0x75c] ;  /* 0x00075c0001387983 */ /* 0x000ee20000300800 */
[----:B------:R-:W-:-:S03]  /*2fc00*/  IMAD R57, R58, UR75, RZ ;  /* 0x0000004b3a397c24 */ /* 0x000fc6000f8e02ff */
[----:B------:R2:W-:Y:S04]  /*2fc10*/  STL [R1+0x768], R2 ;  /* 0x0007680201007387 */ /* 0x0005e80000100800 */
[----:B------:R-:W-:Y:S04]  /*2fc20*/  STL [R1+0x77c], R57 ;  /* 0x00077c3901007387 */ /* 0x000fe80000100800 */
[----:B------:R-:W5:Y:S04]  /*2fc30*/  LDL.LU R31, [R1+0x758] ;  /* 0x00075800011f7983 */ /* 0x000f680000300800 */
[----:B------:R-:W5:Y:S01]  /*2fc40*/  LDL.LU R19, [R1+0x754] ;  /* 0x0007540001137983 */ /* 0x000f620000300800 */
[----:B--2---:R-:W-:-:S05]  /*2fc50*/  IMAD R2, R60, UR75, RZ ;  /* 0x0000004b3c027c24 */ /* 0x004fca000f8e02ff */
[----:B------:R0:W-:Y:S04]  /*2fc60*/  STL [R1+0x764], R2 ;  /* 0x0007640201007387 */ /* 0x0001e80000100800 */
[----:B------:R-:W2:Y:S04]  /*2fc70*/  LDL.LU R4, [R1+0x750] ;  /* 0x0007500001047983 */ /* 0x000ea80000300800 */
[----:B0-----:R-:W2:Y:S04]  /*2fc80*/  LDL.LU R2, [R1+0x74c] ;  /* 0x00074c0001027983 */ /* 0x001ea80000300800 */
        /* <DEDUP_REMOVED lines=23> */
[----:B----4-:R-:W-:-:S03]  /*2fe00*/  IMAD R10, R61, UR75, RZ ;  /* 0x0000004b3d0a7c24 */ /* 0x010fc6000f8e02ff */
[----:B------:R-:W4:Y:S04]  /*2fe10*/  LDL.LU R61, [R1+0x6ec] ;  /* 0x0006ec00013d7983 */ /* 0x000f280000300800 */
[----:B------:R-:W-:Y:S01]  /*2fe20*/  STL [R1+0x760], R10 ;  /* 0x0007600a01007387 */ /* 0x000fe20000100800 */
[----:B---3--:R-:W-:-:S03]  /*2fe30*/  IMAD R3, R56, UR75, RZ ;  /* 0x0000004b38037c24 */ /* 0x008fc6000f8e02ff */
[----:B------:R-:W3:Y:S04]  /*2fe40*/  LDL.LU R56, [R1+0x6e8] ;  /* 0x0006e80001387983 */ /* 0x000ee80000300800 */
[----:B------:R0:W-:Y:S01]  /*2fe50*/  STL [R1+0x75c], R3 ;  /* 0x00075c0301007387 */ /* 0x0001e20000100800 */
[----:B-----5:R-:W-:Y:S02]  /*2fe60*/  IMAD R31, R31, UR75, RZ ;  /* 0x0000004b1f1f7c24 */ /* 0x020fe4000f8e02ff */
[----:B0-----:R-:W-:-:S03]  /*2fe70*/  IMAD R3, R19, UR75, RZ ;  /* 0x0000004b13037c24 */ /* 0x001fc6000f8e02ff */
[----:B------:R-:W-:Y:S04]  /*2fe80*/  STL [R1+0x758], R31 ;  /* 0x0007581f01007387 */ /* 0x000fe80000100800 */
[----:B------:R0:W-:Y:S01]  /*2fe90*/  STL [R1+0x754], R3 ;  /* 0x0007540301007387 */ /* 0x0001e20000100800 */
[----:B--2---:R-:W-:Y:S02]  /*2fea0*/  IMAD R10, R4, UR75, RZ ;  /* 0x0000004b040a7c24 */ /* 0x004fe4000f8e02ff */
[----:B------:R-:W-:-:S03]  /*2feb0*/  IMAD R4, R2, UR75, RZ ;  /* 0x0000004b02047c24 */ /* 0x000fc6000f8e02ff */
[----:B------:R-:W-:Y:S01]  /*2fec0*/  STL [R1+0x750], R10 ;  /* 0x0007500a01007387 */ /* 0x000fe20000100800 */
[----:B0-----:R-:W-:-:S03]  /*2fed0*/  IMAD R3, R36, UR75, RZ ;  /* 0x0000004b24037c24 */ /* 0x001fc6000f8e02ff */
        /* <DEDUP_REMOVED lines=12> */
[----:B0-----:R-:W-:Y:S02]  /*2ffa0*/  IMAD R3, R35, UR75, RZ ;  /* 0x0000004b23037c24 */ /* 0x001fe4000f8e02ff */
[----:B--2---:R-:W-:-:S03]  /*2ffb0*/  IMAD R2, R34, UR75, RZ ;  /* 0x0000004b22027c24 */ /* 0x004fc6000f8e02ff */
[----:B------:R0:W-:Y:S01]  /*2ffc0*/  STL [R1+0x730], R3 ;  /* 0x0007300301007387 */ /* 0x0001e20000100800 */
[----:B-----5:R-:W-:-:S03]  /*2ffd0*/  IMAD R4, R33, UR75, RZ ;  /* 0x0000004b21047c24 */ /* 0x020fc6000f8e02ff */
        /* <DEDUP_REMOVED lines=25> */
[----:B------:R-:W-:Y:S01]  /*30170*/  STL [R1+0x6f8], R4 ;  /* 0x0006f80401007387 */ /* 0x000fe20000100800 */
[----:B0-----:R-:W-:-:S03]  /*30180*/  IMAD R3, R59, UR75, RZ ;  /* 0x0000004b3b037c24 */ /* 0x001fc6000f8e02ff */
[----:B------:R-:W5:Y:S01]  /*30190*/  LDL.LU R59, [R1+0x6e4] ;  /* 0x0006e400013b7983 */ /* 0x000f620000300800 */
[----:B--2---:R-:W-:-:S03]  /*301a0*/  IMAD R2, R60, UR75, RZ ;  /* 0x0000004b3c027c24 */ /* 0x004fc6000f8e02ff */
[----:B------:R4:W-:Y:S04]  /*301b0*/  STL [R1+0x6f4], R3 ;  /* 0x0006f40301007387 */ /* 0x0009e80000100800 */
[----:B------:R-:W2:Y:S04]  /*301c0*/  LDL.LU R60, [R1+0x6e0] ;  /* 0x0006e000013c7983 */ /* 0x000ea80000300800 */
[----:B------:R3:W-:Y:S04]  /*301d0*/  STL [R1+0x6f0], R2 ;  /* 0x0006f00201007387 */ /* 0x0007e80000100800 */
[----:B------:R-:W2:Y:S01]  /*301e0*/  LDL.LU R31, [R1+0x6dc] ;  /* 0x0006dc00011f7983 */ /* 0x000ea20000300800 */
[----:B----4-:R-:W-:-:S05]  /*301f0*/  IMAD R3, R61, UR75, RZ ;  /* 0x0000004b3d037c24 */ /* 0x010fca000f8e02ff */
[----:B------:R-:W-:Y:S01]  /*30200*/  STL [R1+0x6ec], R3 ;  /* 0x0006ec0301007387 */ /* 0x000fe20000100800 */
[----:B---3--:R-:W-:-:S03]  /*30210*/  IMAD R2, R56, UR75, RZ ;  /* 0x0000004b38027c24 */ /* 0x008fc6000f8e02ff */
[----:B------:R-:W3:Y:S04]  /*30220*/  LDL.LU R19, [R1+0x6d8] ;  /* 0x0006d80001137983 */ /* 0x000ee80000300800 */
[----:B------:R0:W-:Y:S04]  /*30230*/  STL [R1+0x6e8], R2 ;  /* 0x0006e80201007387 */ /* 0x0001e80000100800 */
[----:B------:R-:W4:Y:S04]  /*30240*/  LDL.LU R4, [R1+0x6d4] ;  /* 0x0006d40001047983 */ /* 0x000f280000300800 */
[----:B0-----:R-:W4:Y:S04]  /*30250*/  LDL.LU R2, [R1+0x6d0] ;  /* 0x0006d00001027983 */ /* 0x001f280000300800 */
        /* <DEDUP_REMOVED lines=24> */
[----:B------:R-:W5:Y:S04]  /*303e0*/  LDL.LU R59, [R1+0x670] ;  /* 0x00067000013b7983 */ /* 0x000f680000300800 */
[----:B------:R-:W-:Y:S01]  /*303f0*/  STL [R1+0x6e4], R10 ;  /* 0x0006e40a01007387 */ /* 0x000fe20000100800 */
[----:B--2---:R-:W-:-:S03]  /*30400*/  IMAD R3, R60, UR75, RZ ;  /* 0x0000004b3c037c24 */ /* 0x004fc6000f8e02ff */
[----:B------:R-:W2:Y:S04]  /*30410*/  LDL.LU R60, [R1+0x66c] ;  /* 0x00066c00013c7983 */ /* 0x000ea80000300800 */
[----:B------:R3:W-:Y:S01]  /*30420*/  STL [R1+0x6e0], R3 ;  /* 0x0006e00301007387 */ /* 0x0007e20000100800 */
[----:B------:R-:W-:-:S05]  /*30430*/  IMAD R31, R31, UR75, RZ ;  /* 0x0000004b1f1f7c24 */ /* 0x000fca000f8e02ff */
[----:B------:R-:W-:Y:S01]  /*30440*/  STL [R1+0x6dc], R31 ;  /* 0x0006dc1f01007387 */ /* 0x000fe20000100800 */
[----:B---3--:R-:W-:Y:S02]  /*30450*/  IMAD R3, R19, UR75, RZ ;  /* 0x0000004b13037c24 */ /* 0x008fe4000f8e02ff */
[----:B----4-:R-:W-:-:S03]  /*30460*/  IMAD R10, R4, UR75, RZ ;  /* 0x0000004b040a7c24 */ /* 0x010fc6000f8e02ff */
[----:B------:R0:W-:Y:S01]  /*30470*/  STL [R1+0x6d8], R3 ;  /* 0x0006d80301007387 */ /* 0x0001e20000100800 */
        /* <DEDUP_REMOVED lines=48> */
[----:B------:R5:W-:Y:S04]  /*30780*/  STL [R1+0x678], R3 ;  /* 0x0006780301007387 */ /* 0x000be80000100800 */
[----:B------:R-:W3:Y:S04]  /*30790*/  LDL.LU R56, [R1+0x664] ;  /* 0x0006640001387983 */ /* 0x000ee80000300800 */
[----:B------:R2:W-:Y:S04]  /*307a0*/  STL [R1+0x674], R2 ;  /* 0x0006740201007387 */ /* 0x0005e80000100800 */
[----:B------:R-:W3:Y:S01]  /*307b0*/  LDL.LU R31, [R1+0x660] ;  /* 0x00066000011f7983 */ /* 0x000ee20000300800 */
[----:B-----5:R-:W-:-:S05]  /*307c0*/  IMAD R3, R59, UR75, RZ ;  /* 0x0000004b3b037c24 */ /* 0x020fca000f8e02ff */
[----:B------:R-:W-:Y:S01]  /*307d0*/  STL [R1+0x670], R3 ;  /* 0x0006700301007387 */ /* 0x000fe20000100800 */
[----:B--2---:R-:W-:-:S03]  /*307e0*/  IMAD R2, R60, UR75, RZ ;  /* 0x0000004b3c027c24 */ /* 0x004fc6000f8e02ff */
[----:B------:R-:W2:Y:S04]  /*307f0*/  LDL.LU R19, [R1+0x65c] ;  /* 0x00065c0001137983 */ /* 0x000ea80000300800 */
[----:B------:R0:W-:Y:S04]  /*30800*/  STL [R1+0x66c], R2 ;  /* 0x00066c0201007387 */ /* 0x0001e80000100800 */
[----:B------:R-:W5:Y:S04]  /*30810*/  LDL.LU R4, [R1+0x658] ;  /* 0x0006580001047983 */ /* 0x000f680000300800 */
        /* <DEDUP_REMOVED lines=24> */
[----:B----4-:R-:W-:-:S03]  /*309a0*/  IMAD R10, R61, UR75, RZ ;  /* 0x0000004b3d0a7c24 */ /* 0x010fc6000f8e02ff */
[----:B------:R-:W4:Y:S04]  /*309b0*/  LDL.LU R61, [R1+0x5f0] ;  /* 0x0005f000013d7983 */ /* 0x000f280000300800 */
[----:B------:R-:W-:Y:S01]  /*309c0*/  STL [R1+0x668], R10 ;  /* 0x0006680a01007387 */ /* 0x000fe20000100800 */
[----:B---3--:R-:W-:-:S03]  /*309d0*/  IMAD R3, R56, UR75, RZ ;  /* 0x0000004b38037c24 */ /* 0x008fc6000f8e02ff */
[----:B------:R-:W3:Y:S04]  /*309e0*/  LDL.LU R56, [R1+0x5ec] ;  /* 0x0005ec0001387983 */ /* 0x000ee80000300800 */
[----:B------:R2:W-:Y:S01]  /*309f0*/  STL [R1+0x664], R3 ;  /* 0x0006640301007387 */ /* 0x0005e20000100800 */
[----:B------:R-:W-:-:S05]  /*30a00*/  IMAD R31, R31, UR75, RZ ;  /* 0x0000004b1f1f7c24 */ /* 0x000fca000f8e02ff */
[----:B------:R-:W-:Y:S01]  /*30a10*/  STL [R1+0x660], R31 ;  /* 0x0006601f01007387 */ /* 0x000fe20000100800 */
[----:B--2---:R-:W-:Y:S02]  /*30a20*/  IMAD R3, R19, UR75, RZ ;  /* 0x0000004b13037c24 */ /* 0x004fe4000f8e02ff */
[----:B-----5:R-:W-:-:S03]  /*30a30*/  IMAD R10, R4, UR75, RZ ;  /* 0x0000004b040a7c24 */ /* 0x020fc6000f8e02ff */
        /* <DEDUP_REMOVED lines=367> */
[----:B------:R0:W-:Y:S02]  /*32130*/  STL [R1+0x96c], R3 ;  /* 0x00096c0301007387 */ /* 0x0001e40000100800 */
[----:B0-----:R-:W-:-:S05]  /*32140*/  IMAD R3, R31, UR75, RZ ;  /* 0x0000004b1f037c24 */ /* 0x001fca000f8e02ff */
[----:B------:R0:W-:Y:S01]  /*32150*/  STL [R1+0x970], R3 ;  /* 0x0009700301007387 */ /* 0x0001e20000100800 */
[----:B--2---:R-:W-:Y:S02]  /*32160*/  IMAD R10, R19, UR75, RZ ;  /* 0x0000004b130a7c24 */ /* 0x004fe4000f8e02ff */
[----:B-----5:R-:W-:-:S03]  /*32170*/  IMAD R4, R4, UR75, RZ ;  /* 0x0000004b04047c24 */ /* 0x020fc6000f8e02ff */
[----:B------:R-:W-:Y:S01]  /*32180*/  STL [R1+0x97c], R10 ;  /* 0x00097c0a01007387 */ /* 0x000fe20000100800 */
[----:B0-----:R-:W-:-:S03]  /*32190*/  IMAD R3, R2, UR75, RZ ;  /* 0x0000004b02037c24 */ /* 0x001fc6000f8e02ff */
[----:B------:R0:W-:Y:S01]  /*321a0*/  STL [R1+0x984], R4 ;  /* 0x0009840401007387 */ /* 0x0001e20000100800 */
[----:B------:R-:W-:-:S03]  /*321b0*/  IMAD R2, R36, UR75, RZ ;  /* 0x0000004b24027c24 */ /* 0x000fc6000f8e02ff */
        /* <DEDUP_REMOVED lines=35> */
[----:B------:R-:W-:Y:S02]  /*323f0*/  IMAD R10, R58, UR75, RZ ;  /* 0x0000004b3a0a7c24 */ /* 0x000fe4000f8e02ff */
[----:B-----5:R-:W-:Y:S01]  /*32400*/  IMAD R2, R53, UR75, RZ ;  /* 0x0000004b35027c24 */ /* 0x020fe2000f8e02ff */
[----:B------:R2:W-:Y:S04]  /*32410*/  STL [R1+0xa0c], R3 ;  /* 0x000a0c0301007387 */ /* 0x0005e80000100800 */
[----:B------:R5:W-:Y:S01]  /*32420*/  STL [R1+0xa14], R2 ;  /* 0x000a140201007387 */ /* 0x000be20000100800 */
[----:B0-----:R-:W-:Y:S02]  /*32430*/  IMAD R4, R55, UR75, RZ ;  /* 0x0000004b37047c24 */ /* 0x001fe4000f8e02ff */
[----:B--2---:R-:W-:Y:S01]  /*32440*/  IMAD R3, R59, UR75, RZ ;  /* 0x0000004b3b037c24 */ /* 0x004fe2000f8e02ff */
[----:B------:R-:W-:Y:S01]  /*32450*/  STL [R1+0xa20], R10 ;  /* 0x000a200a01007387 */ /* 0x000fe20000100800 */
[----:B-----5:R-:W-:-:S03]  /*32460*/  IMAD R2, R60, UR75, RZ ;  /* 0x0000004b3c027c24 */ /* 0x020fc6000f8e02ff */
[----:B------:R-:W-:Y:S04]  /*32470*/  STL [R1+0xed8], R4 ;  /* 0x000ed80401007387 */ /* 0x000fe80000100800 */
[----:B------:R-:W-:Y:S04]  /*32480*/  STL [R1+0xa28], R3 ;  /* 0x000a280301007387 */ /* 0x000fe80000100800 */
[----:B------:R0:W-:Y:S04]  /*32490*/  STL [R1+0x7b94], R4 ;  /* 0x007b940401007387 */ /* 0x0001e80000100800 */
[----:B------:R3:W-:Y:S04]  /*324a0*/  STL [R1+0xa30], R2 ;  /* 0x000a300201007387 */ /* 0x0007e80000100800 */
[----:B0-----:R-:W2:Y:S01]  /*324b0*/  LDL.LU R4, [R1+0x3f4] ;  /* 0x0003f40001047983 */ /* 0x001ea20000300800 */
[----:B----4-:R-:W-:-:S05]  /*324c0*/  IMAD R3, R61, UR75, RZ ;  /* 0x0000004b3d037c24 */ /* 0x010fca000f8e02ff */
[----:B------:R0:W-:Y:S01]  /*324d0*/  STL [R1+0xa34], R3 ;  /* 0x000a340301007387 */ /* 0x0001e20000100800 */
[----:B---3--:R-:W-:-:S03]  /*324e0*/  IMAD R2, R56, UR75, RZ ;  /* 0x0000004b38027c24 */ /* 0x008fc6000f8e02ff */
[----:B------:R-:W3:Y:S04]  /*324f0*/  LDL.LU R10, [R1+0x3f0] ;  /* 0x0003f000010a7983 */ /* 0x000ee80000300800 */
[----:B------:R4:W-:Y:S04]  /*32500*/  STL [R1+0xa3c], R2 ;  /* 0x000a3c0201007387 */ /* 0x0009e80000100800 */
[----:B0-----:R-:W5:Y:S04]  /*32510*/  LDL.LU R3, [R1+0x3ec] ;  /* 0x0003ec0001037983 */ /* 0x001f680000300800 */
[----:B------:R-:W5:Y:S04]  /*32520*/  LDL.LU R31, [R1+0x3e8] ;  /* 0x0003e800011f7983 */ /* 0x000f680000300800 */
[----:B------:R-:W5:Y:S04]  /*32530*/  LDL.LU R19, [R1+0x3e4] ;  /* 0x0003e40001137983 */ /* 0x000f680000300800 */
[----:B----4-:R-:W4:Y:S04]  /*32540*/  LDL.LU R2, [R1+0x3e0] ;  /* 0x0003e00001027983 */ /* 0x010f280000300800 */
        /* <DEDUP_REMOVED lines=25> */
[----:B--2---:R-:W-:-:S05]  /*326e0*/  IMAD R4, R4, UR75, RZ ;  /* 0x0000004b04047c24 */ /* 0x004fca000f8e02ff */
[----:B------:R3:W-:Y:S02]  /*326f0*/  STL [R1+0xa44], R4 ;  /* 0x000a440401007387 */ /* 0x0007e40000100800 */
[----:B---3--:R-:W-:-:S05]  /*32700*/  IMAD R4, R10, UR75, RZ ;  /* 0x0000004b0a047c24 */ /* 0x008fca000f8e02ff */
[----:B------:R0:W-:Y:S01]  /*32710*/  STL [R1+0xa4c], R4 ;  /* 0x000a4c0401007387 */ /* 0x0001e20000100800 */
[----:B-----5:R-:W-:Y:S02]  /*32720*/  IMAD R3, R3, UR75, RZ ;  /* 0x0000004b03037c24 */ /* 0x020fe4000f8e02ff */
[----:B------:R-:W-:-:S03]  /*32730*/  IMAD R10, R31, UR75, RZ ;  /* 0x0000004b1f0a7c24 */ /* 0x000fc6000f8e02ff */
[----:B------:R4:W-:Y:S01]  /*32740*/  STL [R1+0xa54], R3 ;  /* 0x000a540301007387 */ /* 0x0009e20000100800 */
[----:B0-----:R-:W-:-:S03]  /*32750*/  IMAD R4, R19, UR75, RZ ;  /* 0x0000004b13047c24 */ /* 0x001fc6000f8e02ff */
[----:B------:R-:W-:Y:S04]  /*32760*/  STL [R1+0xa58], R10 ;  /* 0x000a580a01007387 */ /* 0x000fe80000100800 */
[----:B------:R0:W-:Y:S01]  /*32770*/  STL [R1+0xa60], R4 ;  /* 0x000a600401007387 */ /* 0x0001e20000100800 */
[----:B----4-:R-:W-:Y:S02]  /*32780*/  IMAD R3, R2, UR75, RZ ;  /* 0x0000004b02037c24 */ /* 0x010fe4000f8e02ff */
[----:B------:R-:W-:-:S03]  /*32790*/  IMAD R2, R36, UR75, RZ ;  /* 0x0000004b24027c24 */ /* 0x000fc6000f8e02ff */
[----:B------:R2:W-:Y:S01]  /*327a0*/  STL [R1+0xa68], R3 ;  /* 0x000a680301007387 */ /* 0x0005e20000100800 */
[----:B0-----:R-:W-:-:S03]  /*327b0*/  IMAD R4, R41, UR75, RZ ;  /* 0x0000004b29047c24 */ /* 0x001fc6000f8e02ff */
[----:B------:R0:W-:Y:S04]  /*327c0*/  STL [R1+0xa70], R2 ;  /* 0x000a700201007387 */ /* 0x0001e80000100800 */
[----:B------:R3:W-:Y:S01]  /*327d0*/  STL [R1+0xa74], R4 ;  /* 0x000a740401007387 */ /* 0x0007e20000100800 */
[----:B--2---:R-:W-:Y:S02]  /*327e0*/  IMAD R3, R40, UR75, RZ ;  /* 0x0000004b28037c24 */ /* 0x004fe4000f8e02ff */
[----:B0-----:R-:W-:-:S03]  /*327f0*/  IMAD R2, R39, UR75, RZ ;  /* 0x0000004b27027c24 */ /* 0x001fc6000f8e02ff */
[----:B------:R0:W-:Y:S01]  /*32800*/  STL [R1+0xa7c], R3 ;  /* 0x000a7c0301007387 */ /* 0x0001e20000100800 */
[----:B---3--:R-:W-:-:S03]  /*32810*/  IMAD R4, R38, UR75, RZ ;  /* 0x0000004b26047c24 */ /* 0x008fc6000f8e02ff */
[----:B------:R2:W-:Y:S04]  /*32820*/  STL [R1+0xa84], R2 ;  /* 0x000a840201007387 */ /* 0x0005e80000100800 */
[----:B------:R3:W-:Y:S01]  /*32830*/  STL [R1+0xa8c], R4 ;  /* 0x000a8c0401007387 */ /* 0x0007e20000100800 */
[----:B0-----:R-:W-:Y:S02]  /*32840*/  IMAD R3, R37, UR75, RZ ;  /* 0x0000004b25037c24 */ /* 0x001fe4000f8e02ff */
[----:B--2---:R-:W-:-:S03]  /*32850*/  IMAD R2, R35, UR75, RZ ;  /* 0x0000004b23027c24 */ /* 0x004fc6000f8e02ff */
        /* <DEDUP_REMOVED lines=35> */
[----:B--2---:R-:W-:Y:S01]  /*32a90*/  IMAD R2, R56, UR75, RZ ;  /* 0x0000004b38027c24 */ /* 0x004fe2000f8e02ff */
[----:B---3--:R-:W2:Y:S04]  /*32aa0*/  LDL.LU R4, [R1+0x35c] ;  /* 0x00035c0001047983 */ /* 0x008ea80000300800 */
[----:B------:R0:W-:Y:S04]  /*32ab0*/  STL [R1+0xb14], R3 ;  /* 0x000b140301007387 */ /* 0x0001e80000100800 */
        /* <DEDUP_REMOVED lines=33> */
[----:B---3--:R-:W-:Y:S02]  /*32cd0*/  IMAD R4, R10, UR75, RZ ;  /* 0x0000004b0a047c24 */ /* 0x008fe4000f8e02ff */
[----:B-----5:R-:W-:Y:S02]  /*32ce0*/  IMAD R3, R3, UR75, RZ ;  /* 0x0000004b03037c24 */ /* 0x020fe4000f8e02ff */
[----:B------:R-:W-:Y:S01]  /*32cf0*/  IMAD R10, R31, UR75, RZ ;  /* 0x0000004b1f0a7c24 */ /* 0x000fe2000f8e02ff */
[----:B------:R0:W-:Y:S04]  /*32d00*/  STL [R1+0xb2c], R4 ;  /* 0x000b2c0401007387 */ /* 0x0001e80000100800 */
[----:B------:R4:W-:Y:S01]  /*32d10*/  STL [R1+0xb30], R3 ;  /* 0x000b300301007387 */ /* 0x0009e20000100800 */
[----:B0-----:R-:W-:-:S03]  /*32d20*/  IMAD R4, R19, UR75, RZ ;  /* 0x0000004b13047c24 */ /* 0x001fc6000f8e02ff */
[----:B------:R-:W-:Y:S01]  /*32d30*/  STL [R1+0xb38], R10 ;  /* 0x000b380a01007387 */ /* 0x000fe20000100800 */
        /* <DEDUP_REMOVED lines=144> */
[----:B------:R-:W2:Y:S04]  /*33640*/  LDL.LU R36, [R1+0xd8] ;  /* 0x0000d80001247983 */ /* 0x000ea80000300800 */
[----:B------:R3:W-:Y:S04]  /*33650*/  STL [R1+0xcd4], R3 ;  /* 0x000cd40301007387 */ /* 0x0007e80000100800 */
[----:B------:R-:W4:Y:S04]  /*33660*/  LDL.LU R41, [R1+0xd4] ;  /* 0x0000d40001297983 */ /* 0x000f280000300800 */
[----:B------:R5:W-:Y:S04]  /*33670*/  STL [R1+0xcdc], R2 ;  /* 0x000cdc0201007387 */ /* 0x000be80000100800 */
        /* <DEDUP_REMOVED lines=23> */
[----:B0-----:R-:W4:Y:S04]  /*337f0*/  LDL.LU R4, [R1+0x18] ;  /* 0x0000180001047983 */ /* 0x001f280000300800 */
[----:B------:R-:W4:Y:S04]  /*33800*/  LDL.LU R10, [R1+0x14] ;  /* 0x00001400010a7983 */ /* 0x000f280000300800 */
[----:B---3--:R-:W3:Y:S04]  /*33810*/  LDL.LU R3, [R1+0x10] ;  /* 0x0000100001037983 */ /* 0x008ee80000300800 */
[----:B------:R-:W3:Y:S04]  /*33820*/  LDL.LU R31, [R1+0xc] ;  /* 0x00000c00011f7983 */ /* 0x000ee80000300800 */
[----:B------:R-:W3:Y:S04]  /*33830*/  LDL.LU R19, [R1+0x8] ;  /* 0x0000080001137983 */ /* 0x000ee80000300800 */
[----:B-----5:R-:W5:Y:S01]  /*33840*/  LDL.LU R2, [R1+0x4] ;  /* 0x0000040001027983 */ /* 0x020f620000300800 */
[----:B--2---:R-:W-:-:S05]  /*33850*/  IMAD R36, R36, UR75, RZ ;  /* 0x0000004b24247c24 */ /* 0x004fca000f8e02ff */
[----:B------:R0:W-:Y:S01]  /*33860*/  STL [R1+0xce4], R36 ;  /* 0x000ce42401007387 */ /* 0x0001e20000100800 */
[----:B----4-:R-:W-:-:S03]  /*33870*/  IMAD R41, R41, UR75, RZ ;  /* 0x0000004b29297c24 */ /* 0x010fc6000f8e02ff */
[----:B0-----:R-:W2:Y:S01]  /*33880*/  LDL.LU R36, [R1+0x7c3c] ;  /* 0x007c3c0001247983 */ /* 0x001ea20000300800 */
[----:B------:R-:W-:-:S03]  /*33890*/  IMAD R40, R40, UR75, RZ ;  /* 0x0000004b28287c24 */ /* 0x000fc6000f8e02ff */
[----:B------:R0:W-:Y:S01]  /*338a0*/  STL [R1+0xcec], R41 ;  /* 0x000cec2901007387 */ /* 0x0001e20000100800 */
[----:B------:R-:W-:Y:S02]  /*338b0*/  IMAD R39, R39, UR75, RZ ;  /* 0x0000004b27277c24 */ /* 0x000fe4000f8e02ff */
[----:B------:R-:W-:Y:S01]  /*338c0*/  IMAD R38, R38, UR75, RZ ;  /* 0x0000004b26267c24 */ /* 0x000fe2000f8e02ff */
[----:B0-----:R-:W4:Y:S01]  /*338d0*/  LDL.LU R41, [R1+0x7c38] ;  /* 0x007c380001297983 */ /* 0x001f220000300800 */
[----:B------:R-:W-:-:S03]  /*338e0*/  IMAD R37, R37, UR75, RZ ;  /* 0x0000004b25257c24 */ /* 0x000fc6000f8e02ff */
[----:B------:R0:W-:Y:S01]  /*338f0*/  STL [R1+0xcf4], R40 ;  /* 0x000cf42801007387 */ /* 0x0001e20000100800 */
[----:B------:R-:W-:Y:S02]  /*33900*/  IMAD R35, R35, UR75, RZ ;  /* 0x0000004b23237c24 */ /* 0x000fe4000f8e02ff */
[----:B------:R-:W-:Y:S01]  /*33910*/  IMAD R34, R34, UR75, RZ ;  /* 0x0000004b22227c24 */ /* 0x000fe2000f8e02ff */
[----:B0-----:R-:W2:Y:S04]  /*33920*/  LDL.LU R40, [R1+0x7c34] ;  /* 0x007c340001287983 */ /* 0x001ea80000300800 */
[----:B------:R0:W-:Y:S01]  /*33930*/  STL [R1+0xcf8], R39 ;  /* 0x000cf82701007387 */ /* 0x0001e20000100800 */
[----:B------:R-:W-:Y:S02]  /*33940*/  IMAD R33, R33, UR75, RZ ;  /* 0x0000004b21217c24 */ /* 0x000fe4000f8e02ff */
[----:B------:R-:W-:Y:S01]  /*33950*/  IMAD R46, R46, UR75, RZ ;  /* 0x0000004b2e2e7c24 */ /* 0x000fe2000f8e02ff */
[----:B0-----:R-:W2:Y:S04]  /*33960*/  LDL.LU R39, [R1+0x7c30] ;  /* 0x007c300001277983 */ /* 0x001ea80000300800 */
[----:B------:R0:W-:Y:S01]  /*33970*/  STL [R1+0xd00], R38 ;  /* 0x000d002601007387 */ /* 0x0001e20000100800 */
[----:B------:R-:W-:-:S03]  /*33980*/  IMAD R32, R32, UR75, RZ ;  /* 0x0000004b20207c24 */ /* 0x000fc6000f8e02ff */
        /* <DEDUP_REMOVED lines=52> */
[----:B0-----:R-:W4:Y:S04]  /*33cd0*/  LDL.LU R61, [R1+0x7be0] ;  /* 0x007be000013d7983 */ /* 0x001f280000300800 */
[----:B------:R0:W-:Y:S04]  /*33ce0*/  STL [R1+0xd90], R56 ;  /* 0x000d903801007387 */ /* 0x0001e80000100800 */
[----:B0-----:R-:W4:Y:S01]  /*33cf0*/  LDL.LU R56, [R1+0x7bdc] ;  /* 0x007bdc0001387983 */ /* 0x001f220000300800 */
[----:B------:R-:W-:-:S05]  /*33d00*/  IMAD R4, R4, UR75, RZ ;  /* 0x0000004b04047c24 */ /* 0x000fca000f8e02ff */
[----:B------:R0:W-:Y:S02]  /*33d10*/  STL [R1+0xd98], R4 ;  /* 0x000d980401007387 */ /* 0x0001e40000100800 */
[----:B0-----:R-:W-:Y:S02]  /*33d20*/  IMAD R4, R10, UR75, RZ ;  /* 0x0000004b0a047c24 */ /* 0x001fe4000f8e02ff */
[----:B---3--:R-:W-:-:S03]  /*33d30*/  IMAD R10, R3, UR75, RZ ;  /* 0x0000004b030a7c24 */ /* 0x008fc6000f8e02ff */
[----:B------:R0:W-:Y:S01]  /*33d40*/  STL [R1+0xda0], R4 ;  /* 0x000da00401007387 */ /* 0x0001e20000100800 */
[----:B------:R-:W-:Y:S02]  /*33d50*/  IMAD R3, R19, UR75, RZ ;  /* 0x0000004b13037c24 */ /* 0x000fe4000f8e02ff */
[----:B-----5:R-:W-:Y:S01]  /*33d60*/  IMAD R2, R2, UR75, RZ ;  /* 0x0000004b02027c24 */ /* 0x020fe2000f8e02ff */
[----:B------:R-:W-:Y:S01]  /*33d70*/  STL [R1+0xda8], R10 ;  /* 0x000da80a01007387 */ /* 0x000fe20000100800 */
[----:B0-----:R-:W-:-:S05]  /*33d80*/  IMAD R4, R31, UR75, RZ ;  /* 0x0000004b1f047c24 */ /* 0x001fca000f8e02ff */
[----:B------:R-:W-:Y:S04]  /*33d90*/  STL [R1+0xdb0], R4 ;  /* 0x000db00401007387 */ /* 0x000fe80000100800 */
[----:B------:R-:W-:Y:S04]  /*33da0*/  STL [R1+0xdb8], R3 ;  /* 0x000db80301007387 */ /* 0x000fe80000100800 */
[----:B------:R2:W-:Y:S02]  /*33db0*/  STL [R1+0xdbc], R2 ;  /* 0x000dbc0201007387 */ /* 0x0005e40000100800 */
[----:B--2---:R-:W-:-:S02]  /*33dc0*/  IMAD R2, R60, UR75, RZ ;  /* 0x0000004b3c027c24 */ /* 0x004fc4000f8e02ff */
[----:B----4-:R-:W-:Y:S02]  /*33dd0*/  IMAD R3, R61, UR75, RZ ;  /* 0x0000004b3d037c24 */ /* 0x010fe4000f8e02ff */
[----:B------:R-:W-:-:S05]  /*33de0*/  IMAD R4, R56, UR75, RZ ;  /* 0x0000004b38047c24 */ /* 0x000fca000f8e02ff */
[----:B------:R0:W-:Y:S04]  /*33df0*/  STL [R1+0xdc4], R4 ;  /* 0x000dc40401007387 */ /* 0x0001e80000100800 */
        /* <DEDUP_REMOVED lines=34> */
[----:B0-----:R-:W-:-:S03]  /*34020*/  IMAD R3, R37, UR75, RZ ;  /* 0x0000004b25037c24 */ /* 0x001fc6000f8e02ff */
[----:B------:R-:W4:Y:S01]  /*34030*/  LDL R32, [R1+0x2f0] ;  /* 0x0002f00001207983 */ /* 0x000f220000100800 */
[----:B--2---:R-:W-:-:S03]  /*34040*/  IMAD R2, R38, UR75, RZ ;  /* 0x0000004b26027c24 */ /* 0x004fc6000f8e02ff */
[----:B------:R0:W-:Y:S04]  /*34050*/  STL [R1+0xe4c], R3 ;  /* 0x000e4c0301007387 */ /* 0x0001e80000100800 */
[----:B------:R-:W2:Y:S04]  /*34060*/  LDL R45, [R1+0x2ec] ;  /* 0x0002ec00012d7983 */ /* 0x000ea80000100800 */
[----:B------:R5:W-:Y:S04]  /*34070*/  STL [R1+0xe54], R2 ;  /* 0x000e540201007387 */ /* 0x000be80000100800 */
[----:B------:R-:W2:Y:S04]  /*34080*/  LDL R47, [R1+0x2e8] ;  /* 0x0002e800012f7983 */ /* 0x000ea80000100800 */
        /* <DEDUP_REMOVED lines=10> */
[----:B------:R-:W2:Y:S01]  /*34130*/  LDL R61, [R1+0x2bc] ;  /* 0x0002bc00013d7983 */ /* 0x000ea20000100800 */
[----:B---3--:R-:W-:-:S02]  /*34140*/  IMAD R4, R39, UR75, RZ ;  /* 0x0000004b27047c24 */ /* 0x008fc4000f8e02ff */
[----:B------:R-:W-:Y:S02]  /*34150*/  IMAD R10, R40, UR75, RZ ;  /* 0x0000004b280a7c24 */ /* 0x000fe4000f8e02ff */
[----:B0-----:R-:W-:Y:S01]  /*34160*/  IMAD R3, R41, UR75, RZ ;  /* 0x0000004b29037c24 */ /* 0x001fe2000f8e02ff */
[----:B------:R-:W-:Y:S01]  /*34170*/  STL [R1+0xe5c], R4 ;  /* 0x000e5c0401007387 */ /* 0x000fe20000100800 */
[----:B------:R-:W-:-:S03]  /*34180*/  IMAD R31, R36, UR75, RZ ;  /* 0x0000004b241f7c24 */ /* 0x000fc6000f8e02ff */
[----:B------:R-:W-:Y:S01]  /*34190*/  STL [R1+0x7b98], R4 ;  /* 0x007b980401007387 */ /* 0x000fe20000100800 */
[----:B------:R-:W-:-:S03]  /*341a0*/  IMAD R19, R54, UR75, RZ ;  /* 0x0000004b36137c24 */ /* 0x000fc6000f8e02ff */
[----:B------:R-:W-:Y:S04]  /*341b0*/  STL [R1+0xe64], R10 ;  /* 0x000e640a01007387 */ /* 0x000fe80000100800 */
[----:B------:R-:W-:Y:S04]  /*341c0*/  STL [R1+0x7b9c], R10 ;  /* 0x007b9c0a01007387 */ /* 0x000fe80000100800 */
[----:B------:R-:W-:Y:S04]  /*341d0*/  STL [R1+0xe6c], R3 ;  /* 0x000e6c0301007387 */ /* 0x000fe80000100800 */
[----:B------:R0:W-:Y:S04]  /*341e0*/  STL [R1+0x7ba0], R3 ;  /* 0x007ba00301007387 */ /* 0x0001e80000100800 */
[----:B------:R-:W-:Y:S01]  /*341f0*/  STL [R1+0xe70], R31 ;  /* 0x000e701f01007387 */ /* 0x000fe20000100800 */
[----:B-----5:R-:W-:-:S03]  /*34200*/  IMAD R2, R42, UR75, RZ ;  /* 0x0000004b2a027c24 */ /* 0x020fc6000f8e02ff */
[----:B------:R-:W-:Y:S01]  /*34210*/  STL [R1+0x7ba4], R31 ;  /* 0x007ba41f01007387 */ /* 0x000fe20000100800 */
[----:B0-----:R-:W-:-:S03]  /*34220*/  IMAD R3, R43, UR75, RZ ;  /* 0x0000004b2b037c24 */ /* 0x001fc6000f8e02ff */
[----:B------:R-:W-:Y:S04]  /*34230*/  STL [R1+0xe78], R19 ;  /* 0x000e781301007387 */ /* 0x000fe80000100800 */
[----:B------:R-:W-:Y:S01]  /*34240*/  STL [R1+0x7ba8], R19 ;  /* 0x007ba81301007387 */ /* 0x000fe20000100800 */
[----:B------:R-:W-:-:S03]  /*34250*/  IMAD R56, R44, UR75, RZ ;  /* 0x0000004b2c387c24 */ /* 0x000fc6000f8e02ff */
[----:B------:R0:W-:Y:S04]  /*34260*/  STL [R1+0x978], R3 ;  /* 0x0009780301007387 */ /* 0x0001e80000100800 */
[----:B------:R4:W-:Y:S01]  /*34270*/  STL [R1+0x7bac], R0 ;  /* 0x007bac0001007387 */ /* 0x0009e20000100800 */
[----:B0-----:R-:W-:-:S03]  /*34280*/  SHF.R.S32.HI R3, RZ, 0x1f, R0 ;  /* 0x0000001fff037819 */ /* 0x001fc60000011400 */
[----:B------:R-:W-:Y:S04]  /*34290*/  STL [R1+0xe80], R2 ;  /* 0x000e800201007387 */ /* 0x000fe80000100800 */
[----:B------:R-:W-:Y:S04]  /*342a0*/  STL [R1+0x298], R3 ;  /* 0x0002980301007387 */ /* 0x000fe80000100800 */
[----:B------:R-:W-:Y:S04]  /*342b0*/  STL [R1+0x7bb0], R2 ;  /* 0x007bb00201007387 */ /* 0x000fe80000100800 */
[----:B------:R-:W-:Y:S04]  /*342c0*/  STL [R1+0xe88], R56 ;  /* 0x000e883801007387 */ /* 0x000fe80000100800 */
[----:B------:R-:W-:Y:S01]  /*342d0*/  STL [R1+0x7bb4], R56 ;  /* 0x007bb43801007387 */ /* 0x000fe20000100800 */
[----:B----4-:R-:W-:-:S05]  /*342e0*/  SHF.R.S32.HI R0, RZ, 0x1f, R32 ;  /* 0x0000001fff007819 */ /* 0x010fca0000011420 */
[----:B------:R2:W-:Y:S02]  /*342f0*/  STL [R1+0x1bc], R0 ;  /* 0x0001bc0001007387 */ /* 0x0005e40000100800 */
[----:B--2---:R-:W-:Y:S02]  /*34300*/  SHF.R.S32.HI R0, RZ, 0x1f, R45 ;  /* 0x0000001fff007819 */ /* 0x004fe4000001142d */
[----:B------:R-:W-:Y:S02]  /*34310*/  SHF.R.S32.HI R3, RZ, 0x1f, R47 ;  /* 0x0000001fff037819 */ /* 0x000fe4000001142f */
[----:B------:R-:W-:Y:S01]  /*34320*/  SHF.R.S32.HI R2, RZ, 0x1f, R48 ;  /* 0x0000001fff027819 */ /* 0x000fe20000011430 */
[----:B------:R0:W-:Y:S04]  /*34330*/  STL [R1+0x1b8], R0 ;  /* 0x0001b80001007387 */ /* 0x0001e80000100800 */
[----:B------:R2:W-:Y:S01]  /*34340*/  STL [R1+0x1b4], R3 ;  /* 0x0001b40301007387 */ /* 0x0005e20000100800 */
[----:B0-----:R-:W-:-:S03]  /*34350*/  SHF.R.S32.HI R0, RZ, 0x1f, R49 ;  /* 0x0000001fff007819 */ /* 0x001fc60000011431 */
[----:B------:R0:W-:Y:S01]  /*34360*/  STL [R1+0x1b0], R2 ;  /* 0x0001b00201007387 */ /* 0x0001e20000100800 */
[----:B--2---:R-:W-:-:S03]  /*34370*/  SHF.R.S32.HI R3, RZ, 0x1f, R50 ;  /* 0x0000001fff037819 */ /* 0x004fc60000011432 */
        /* <DEDUP_REMOVED lines=16> */
[----:B------:R-:W2:Y:S04]  /*34480*/  LDL R31, [R1+0x2b8] ;  /* 0x0002b800011f7983 */ /* 0x000ea80000100800 */
[----:B------:R-:W-:Y:S04]  /*34490*/  STL [R1+0x18c], R2 ;  /* 0x00018c0201007387 */ /* 0x000fe80000100800 */
[----:B------:R-:W3:Y:S04]  /*344a0*/  LDL R44, [R1+0x2b4] ;  /* 0x0002b400012c7983 */ /* 0x000ee80000100800 */
[----:B------:R2:W-:Y:S04]  /*344b0*/  STL [R1+0x188], R0 ;  /* 0x0001880001007387 */ /* 0x0005e80000100800 */
[----:B0-----:R-:W4:Y:S04]  /*344c0*/  LDL R3, [R1+0x2b0] ;  /* 0x0002b00001037983 */ /* 0x001f280000100800 */
[----:B------:R-:W5:Y:S04]  /*344d0*/  LDL R42, [R1+0x2ac] ;  /* 0x0002ac00012a7983 */ /* 0x000f680000100800 */
        /* <DEDUP_REMOVED lines=26> */
[----:B------:R-:W5:Y:S01]  /*34680*/  LDL R61, [R1+0x23c] ;  /* 0x00023c00013d7983 */ /* 0x000f620000100800 */
[----:B--2---:R-:W-:-:S05]  /*34690*/  SHF.R.S32.HI R0, RZ, 0x1f, R31 ;  /* 0x0000001fff007819 */ /* 0x004fca000001141f */
[----:B------:R5:W-:Y:S01]  /*346a0*/  STL [R1+0x184], R0 ;  /* 0x0001840001007387 */ /* 0x000be20000100800 */
[----:B---3--:R-:W-:Y:S02]  /*346b0*/  SHF.R.S32.HI R19, RZ, 0x1f, R44 ;  /* 0x0000001fff137819 */ /* 0x008fe4000001142c */
[----:B----4-:R-:W-:-:S03]  /*346c0*/  SHF.R.S32.HI R2, RZ, 0x1f, R3 ;  /* 0x0000001fff027819 */ /* 0x010fc60000011403 */
[----:B------:R-:W-:Y:S01]  /*346d0*/  STL [R1+0x180], R19 ;  /* 0x0001801301007387 */ /* 0x000fe20000100800 */
[----:B-----5:R-:W-:-:S03]  /*346e0*/  SHF.R.S32.HI R0, RZ, 0x1f, R42 ;  /* 0x0000001fff007819 */ /* 0x020fc6000001142a */
[----:B------:R0:W-:Y:S01]  /*346f0*/  STL [R1+0x17c], R2 ;  /* 0x00017c0201007387 */ /* 0x0001e20000100800 */
[----:B------:R-:W-:-:S03]  /*34700*/  SHF.R.S32.HI R3, RZ, 0x1f, R10 ;  /* 0x0000001fff037819 */ /* 0x000fc6000001140a */
        /* <DEDUP_REMOVED lines=53> */
[----:B------:R2:W-:Y:S04]  /*34a60*/  STL [R1+0x100], R2 ;  /* 0x0001000201007387 */ /* 0x0005e80000100800 */
        /* <DEDUP_REMOVED lines=31> */
[----:B------:R-:W-:-:S02]  /*34c60*/  IMAD R25, R25, UR75, RZ ;  /* 0x0000004b19197c24 */ /* 0x000fc4000f8e02ff */
[----:B------:R-:W-:Y:S02]  /*34c70*/  IMAD R13, R13, UR75, RZ ;  /* 0x0000004b0d0d7c24 */ /* 0x000fe4000f8e02ff */
[----:B------:R-:W-:Y:S02]  /*34c80*/  IMAD R26, R26, UR75, RZ ;  /* 0x0000004b1a1a7c24 */ /* 0x000fe4000f8e02ff */
[----:B------:R-:W-:Y:S02]  /*34c90*/  IMAD R9, R9, UR75, RZ ;  /* 0x0000004b09097c24 */ /* 0x000fe4000f8e02ff */
[----:B------:R-:W-:Y:S02]  /*34ca0*/  IMAD R24, R24, UR75, RZ ;  /* 0x0000004b18187c24 */ /* 0x000fe4000f8e02ff */
[----:B------:R-:W-:Y:S02]  /*34cb0*/  IMAD R28, R28, UR75, RZ ;  /* 0x0000004b1c1c7c24 */ /* 0x000fe4000f8e02ff */
[----:B------:R-:W-:-:S02]  /*34cc0*/  IMAD R16, R16, UR75, RZ ;  /* 0x0000004b10107c24 */ /* 0x000fc4000f8e02ff */
[----:B------:R-:W-:Y:S01]  /*34cd0*/  IMAD R29, R29, UR75, RZ ;  /* 0x0000004b1d1d7c24 */ /* 0x000fe2000f8e02ff */
[----:B--2---:R-:W-:-:S05]  /*34ce0*/  SHF.R.S32.HI R2, RZ, 0x1f, R31 ;  /* 0x0000001fff027819 */ /* 0x004fca000001141f */
[----:B------:R5:W-:Y:S01]  /*34cf0*/  STL [R1+0xf8], R2 ;  /* 0x0000f80201007387 */ /* 0x000be20000100800 */
[----:B---3--:R-:W-:Y:S02]  /*34d00*/  SHF.R.S32.HI R0, RZ, 0x1f, R44 ;  /* 0x0000001fff007819 */ /* 0x008fe4000001142c */
[----:B----4-:R-:W-:-:S03]  /*34d10*/  SHF.R.S32.HI R3, RZ, 0x1f, R3 ;  /* 0x0000001fff037819 */ /* 0x010fc60000011403 */
[----:B------:R0:W-:Y:S01]  /*34d20*/  STL [R1+0xf4], R0 ;  /* 0x0000f40001007387 */ /* 0x0001e20000100800 */
[----:B-----5:R-:W-:-:S03]  /*34d30*/  SHF.R.S32.HI R2, RZ, 0x1f, R42 ;  /* 0x0000001fff027819 */ /* 0x020fc6000001142a */
[----:B------:R2:W-:Y:S04]  /*34d40*/  STL [R1+0xf0], R3 ;  /* 0x0000f00301007387 */ /* 0x0005e80000100800 */
[----:B------:R3:W-:Y:S01]  /*34d50*/  STL [R1+0xec], R2 ;  /* 0x0000ec0201007387 */ /* 0x0007e20000100800 */
[----:B0-----:R-:W-:Y:S02]  /*34d60*/  SHF.R.S32.HI R0, RZ, 0x1f, R10 ;  /* 0x0000001fff007819 */ /* 0x001fe4000001140a */
[----:B--2---:R-:W-:-:S03]  /*34d70*/  SHF.R.S32.HI R3, RZ, 0x1f, R54 ;  /* 0x0000001fff037819 */ /* 0x004fc60000011436 */
[----:B------:R0:W-:Y:S01]  /*34d80*/  STL [R1+0xe8], R0 ;  /* 0x0000e80001007387 */ /* 0x0001e20000100800 */
[----:B---3--:R-:W-:-:S03]  /*34d90*/  SHF.R.S32.HI R2, RZ, 0x1f, R4 ;  /* 0x0000001fff027819 */ /* 0x008fc60000011404 */
        /* <DEDUP_REMOVED lines=48> */
[----:B------:R-:W-:Y:S04]  /*350a0*/  STL [R1+0x84], R3 ;  /* 0x0000840301007387 */ /* 0x000fe80000100800 */
[----:B------:R-:W-:Y:S01]  /*350b0*/  STL [R1+0x7b64], R21 ;  /* 0x007b641501007387 */ /* 0x000fe20000100800 */
[----:B0-----:R-:W-:-:S03]  /*350c0*/  SHF.R.S32.HI R0, RZ, 0x1f, R21 ;  /* 0x0000001fff007819 */ /* 0x001fc60000011415 */
[----:B------:R0:W-:Y:S04]  /*350d0*/  STL [R1+0x80], R2 ;  /* 0x0000800201007387 */ /* 0x0001e80000100800 */
[----:B------:R2:W-:Y:S01]  /*350e0*/  STL [R1+0x7c], R0 ;  /* 0x00007c0001007387 */ /* 0x0005e20000100800 */
[----:B0-----:R-:W-:-:S03]  /*350f0*/  SHF.R.S32.HI R2, RZ, 0x1f, R17 ;  /* 0x0000001fff027819 */ /* 0x001fc60000011411 */
[----:B------:R-:W-:Y:S01]  /*35100*/  STL [R1+0x7b5c], R17 ;  /* 0x007b5c1101007387 */ /* 0x000fe20000100800 */
[----:B--2---:R-:W-:-:S03]  /*35110*/  SHF.R.S32.HI R0, RZ, 0x1f, R8 ;  /* 0x0000001fff007819 */ /* 0x004fc60000011408 */
[----:B------:R0:W-:Y:S04]  /*35120*/  STL [R1+0x78], R2 ;  /* 0x0000780201007387 */ /* 0x0001e80000100800 */
[----:B------:R-:W-:Y:S01]  /*35130*/  STL [R1+0x7b58], R8 ;  /* 0x007b580801007387 */ /* 0x000fe20000100800 */
[----:B0-----:R-:W-:-:S03]  /*35140*/  SHF.R.S32.HI R2, RZ, 0x1f, R15 ;  /* 0x0000001fff027819 */ /* 0x001fc6000001140f */
[----:B------:R0:W-:Y:S04]  /*35150*/  STL [R1+0x74], R0 ;  /* 0x0000740001007387 */ /* 0x0001e80000100800 */
[----:B------:R-:W-:Y:S04]  /*35160*/  STL [R1+0x7b60], R15 ;  /* 0x007b600f01007387 */ /* 0x000fe80000100800 */
[----:B------:R2:W-:Y:S01]  /*35170*/  STL [R1+0x70], R2 ;  /* 0x0000700201007387 */ /* 0x0005e20000100800 */
[----:B0-----:R-:W-:-:S03]  /*35180*/  SHF.R.S32.HI R0, RZ, 0x1f, R25 ;  /* 0x0000001fff007819 */ /* 0x001fc60000011419 */
[----:B------:R-:W-:Y:S01]  /*35190*/  STL [R1+0x7b50], R25 ;  /* 0x007b501901007387 */ /* 0x000fe20000100800 */
[----:B--2---:R-:W-:-:S03]  /*351a0*/  SHF.R.S32.HI R2, RZ, 0x1f, R13 ;  /* 0x0000001fff027819 */ /* 0x004fc6000001140d */
        /* <DEDUP_REMOVED lines=26> */
[----:B------:R-:W-:Y:S01]  /*35350*/  STL [R1+0x48], R2 ;  /* 0x0000480201007387 */ /* 0x000fe20000100800 */
[----:B0-----:R-:W-:-:S03]  /*35360*/  SHF.R.S32.HI R0, RZ, 0x1f, R29 ;  /* 0x0000001fff007819 */ /* 0x001fc6000001141d */
[----:B------:R-:W2:Y:S04]  /*35370*/  LDL R52, [R1+0x2fc] ;  /* 0x0002fc0001347983 */ /* 0x000ea80000100800 */
[----:B------:R-:W-:Y:S04]  /*35380*/  STL [R1+0x7bc8], R29 ;  /* 0x007bc81d01007387 */ /* 0x000fe80000100800 */
[----:B------:R0:W-:Y:S04]  /*35390*/  STL [R1+0x44], R0 ;  /* 0x0000440001007387 */ /* 0x0001e80000100800 */
[----:B------:R-:W3:Y:S01]  /*353a0*/  LDL R53, [R1+0x310] ;  /* 0x0003100001357983 */ /* 0x000ee20000100800 */
[----:B------:R-:W-:Y:S01]  /*353b0*/  IMAD R27, R27, UR75, RZ ;  /* 0x0000004b1b1b7c24 */ /* 0x000fe2000f8e02ff */
[----:B0-----:R-:W-:-:S02]  /*353c0*/  SHF.R.S32.HI R0, RZ, 0x1f, R12 ;  /* 0x0000001fff007819 */ /* 0x001fc4000001140c */
[----:B------:R-:W-:Y:S01]  /*353d0*/  STL [R1+0x7bcc], R12 ;  /* 0x007bcc0c01007387 */ /* 0x000fe20000100800 */
[----:B------:R-:W-:-:S03]  /*353e0*/  IMAD R20, R20, UR75, RZ ;  /* 0x0000004b14147c24 */ /* 0x000fc6000f8e02ff */
[----:B------:R0:W-:Y:S01]  /*353f0*/  STL [R1+0x40], R0 ;  /* 0x0000400001007387 */ /* 0x0001e20000100800 */
[----:B------:R-:W-:-:S03]  /*35400*/  SHF.R.S32.HI R2, RZ, 0x1f, R23 ;  /* 0x0000001fff027819 */ /* 0x000fc60000011417 */
[----:B------:R-:W-:Y:S01]  /*35410*/  STL [R1+0x7bd0], R27 ;  /* 0x007bd01b01007387 */ /* 0x000fe20000100800 */
[----:B0-----:R-:W-:-:S05]  /*35420*/  SHF.R.S32.HI R0, RZ, 0x1f, R27 ;  /* 0x0000001fff007819 */ /* 0x001fca000001141b */
[----:B------:R0:W-:Y:S04]  /*35430*/  STL [R1+0x3c], R0 ;  /* 0x00003c0001007387 */ /* 0x0001e80000100800 */
[----:B------:R-:W-:Y:S04]  /*35440*/  STL [R1+0x7bd4], R23 ;  /* 0x007bd41701007387 */ /* 0x000fe80000100800 */
[----:B------:R4:W-:Y:S01]  /*35450*/  STL [R1+0x38], R2 ;  /* 0x0000380201007387 */ /* 0x0009e20000100800 */
[----:B0-----:R-:W-:-:S03]  /*35460*/  SHF.R.S32.HI R0, RZ, 0x1f, R20 ;  /* 0x0000001fff007819 */ /* 0x001fc60000011414 */
[----:B------:R-:W5:Y:S04]  /*35470*/  LDL R49, [R1+0x318] ;  /* 0x0003180001317983 */ /* 0x000f680000100800 */
[----:B------:R-:W-:Y:S04]  /*35480*/  STL [R1+0x7bd8], R20 ;  /* 0x007bd81401007387 */ /* 0x000fe80000100800 */
[----:B------:R0:W-:Y:S01]  /*35490*/  STL [R1+0x34], R0 ;  /* 0x0000340001007387 */ /* 0x0001e20000100800 */
[----:B----4-:R-:W-:-:S03]  /*354a0*/  SHF.R.S32.HI R2, RZ, 0x1f, R30 ;  /* 0x0000001fff027819 */ /* 0x010fc6000001141e */
[----:B------:R-:W4:Y:S01]  /*354b0*/  LDL R55, [R1+0x324] ;  /* 0x0003240001377983 */ /* 0x000f220000100800 */
[----:B0-----:R-:W-:Y:S01]  /*354c0*/  SHF.R.S32.HI R0, RZ, 0x1f, R11 ;  /* 0x0000001fff007819 */ /* 0x001fe2000001140b */
[----:B------:R-:W-:Y:S01]  /*354d0*/  IMAD R22, R22, UR75, RZ ;  /* 0x0000004b16167c24 */ /* 0x000fe2000f8e02ff */
[----:B------:R-:W-:Y:S01]  /*354e0*/  SHF.R.S32.HI R57, RZ, 0x1f, R57 ;  /* 0x0000001fff397819 */ /* 0x000fe20000011439 */
[----:B------:R-:W-:Y:S02]  /*354f0*/  USHF.R.S32.HI UR77, URZ, 0x1f, UR76 ;  /* 0x0000001fff4d7899 */ /* 0x000fe4000801144c */
[----:B------:R0:W-:Y:S01]  /*35500*/  STL [R1+0x30], R0 ;  /* 0x0000300001007387 */ /* 0x0001e20000100800 */
[----:B------:R-:W-:Y:S02]  /*35510*/  UIMAD UR20, UR6, 0x7e, URZ ;  /* 0x0000007e061478a4 */ /* 0x000fe4000f8e02ff */
[----:B------:R-:W-:Y:S01]  /*35520*/  UIMAD UR21, UR6, 0x7d, URZ ;  /* 0x0000007d061578a4 */ /* 0x000fe2000f8e02ff */
[----:B------:R1:W-:Y:S01]  /*35530*/  STL [R1+0x2c], R2 ;  /* 0x00002c0201007387 */ /* 0x0003e20000100800 */
[----:B------:R-:W-:-:S02]  /*35540*/  UIMAD UR22, UR6, 0x7c, URZ ;  /* 0x0000007c061678a4 */ /* 0x000fc4000f8e02ff */
[----:B------:R-:W-:Y:S01]  /*35550*/  USHF.R.S32.HI UR23, URZ, 0x1f, UR5 ;  /* 0x0000001fff177899 */ /* 0x000fe20008011405 */
[----:B------:R-:W4:Y:S01]  /*35560*/  LDL R50, [R1+0x338] ;  /* 0x0003380001327983 */ /* 0x000f220000100800 */
[----:B------:R-:W2:Y:S01]  /*35570*/  LDCU UR75, c[0x0][0x3a8] ;  /* 0x00007500ff4b77ac */ /* 0x000ea20008000800 */
[----:B0-----:R-:W-:Y:S02]  /*35580*/  SHF.R.S32.HI R0, RZ, 0x1f, R18 ;  /* 0x0000001fff007819 */ /* 0x001fe40000011412 */
[----:B-1----:R-:W-:-:S03]  /*35590*/  SHF.R.S32.HI R2, RZ, 0x1f, R7 ;  /* 0x0000001fff027819 */ /* 0x002fc60000011407 */
[----:B------:R0:W-:Y:S04]  /*355a0*/  STL [R1+0x28], R0 ;  /* 0x0000280001007387 */ /* 0x0001e80000100800 */
[----:B------:R-:W-:Y:S04]  /*355b0*/  STL [R1+0x24], R2 ;  /* 0x0000240201007387 */ /* 0x000fe80000100800 */
[----:B------:R-:W4:Y:S01]  /*355c0*/  LDL R54, [R1+0x358] ;  /* 0x0003580001367983 */ /* 0x000f220000100800 */
[----:B0-----:R-:W-:-:S03]  /*355d0*/  SHF.R.S32.HI R0, RZ, 0x1f, R22 ;  /* 0x0000001fff007819 */ /* 0x001fc60000011416 */
[----:B------:R-:W4:Y:S04]  /*355e0*/  LDL R36, [R1+0x36c] ;  /* 0x00036c0001247983 */ /* 0x000f280000100800 */
[----:B------:R2:W-:Y:S04]  /*355f0*/  STL [R1+0x20], R0 ;  /* 0x0000200001007387 */ /* 0x0005e80000100800 */
[----:B------:R-:W4:Y:S04]  /*35600*/  LDL R39, [R1+0x374] ;  /* 0x0003740001277983 */ /* 0x000f280000100800 */
        /* <DEDUP_REMOVED lines=10> */
[----:B------:R-:W4:Y:S01]  /*356b0*/  LDL R38, [R1+0x788] ;  /* 0x0007880001267983 */ /* 0x000f220000100800 */
[----:B--2---:R-:W-:-:S03]  /*356c0*/  SHF.R.S32.HI R0, RZ, 0x1f, R52 ;  /* 0x0000001fff007819 */ /* 0x004fc60000011434 */
[----:B------:R-:W2:Y:S04]  /*356d0*/  LDL R52, [R1+0x790] ;  /* 0x0007900001347983 */ /* 0x000ea80000100800 */
[----:B------:R3:W-:Y:S04]  /*356e0*/  STL [R1+0x1c], R0 ;  /* 0x00001c0001007387 */ /* 0x0007e80000100800 */
[----:B------:R-:W2:Y:S04]  /*356f0*/  LDL R40, [R1+0x798] ;  /* 0x0007980001287983 */ /* 0x000ea80000100800 */
[----:B------:R-:W2:Y:S01]  /*35700*/  LDL R41, [R1+0x7a0] ;  /* 0x0007a00001297983 */ /* 0x000ea20000100800 */
[----:B---3--:R-:W-:-:S05]  /*35710*/  SHF.R.S32.HI R0, RZ, 0x1f, R53 ;  /* 0x0000001fff007819 */ /* 0x008fca0000011435 */
[----:B------:R5:W-:Y:S04]  /*35720*/  STL [R1+0x18], R0 ;  /* 0x0000180001007387 */ /* 0x000be80000100800 */
[----:B------:R-:W3:Y:S04]  /*35730*/  LDL R4, [R1+0x7a8] ;  /* 0x0007a80001047983 */ /* 0x000ee80000100800 */
[----:B------:R-:W2:Y:S04]  /*35740*/  LDL R46, [R1+0x7b0] ;  /* 0x0007b000012e7983 */ /* 0x000ea80000100800 */
[----:B------:R-:W2:Y:S04]  /*35750*/  LDL R53, [R1+0x7b8] ;  /* 0x0007b80001357983 */ /* 0x000ea80000100800 */
[----:B------:R-:W2:Y:S04]  /*35760*/  LDL R45, [R1+0x7c0] ;  /* 0x0007c000012d7983 */ /* 0x000ea80000100800 */
[----:B------:R-:W2:Y:S01]  /*35770*/  LDL R47, [R1+0x7c8] ;  /* 0x0007c800012f7983 */ /* 0x000ea20000100800 */
[----:B-----5:R-:W-:-:S05]  /*35780*/  SHF.R.S32.HI R0, RZ, 0x1f, R49 ;  /* 0x0000001fff007819 */ /* 0x020fca0000011431 */
[----:B------:R4:W-:Y:S04]  /*35790*/  STL [R1+0x14], R0 ;  /* 0x0000140001007387 */ /* 0x0009e80000100800 */
[----:B------:R-:W5:Y:S04]  /*357a0*/  LDL R48, [R1+0x7c4] ;  /* 0x0007c40001307983 */ /* 0x000f680000100800 */
[----:B------:R-:W5:Y:S01]  /*357b0*/  LDL R49, [R1+0x7bc] ;  /* 0x0007bc0001317983 */ /* 0x000f620000100800 */
[----:B----4-:R-:W-:-:S03]  /*357c0*/  SHF.R.S32.HI R0, RZ, 0x1f, R55 ;  /* 0x0000001fff007819 */ /* 0x010fc60000011437 */
[----:B------:R-:W4:Y:S04]  /*357d0*/  LDL R55, [R1+0x7b4] ;  /* 0x0007b40001377983 */ /* 0x000f280000100800 */
[----:B------:R0:W-:Y:S02]  /*357e0*/  STL [R1+0x10], R0 ;  /* 0x0000100001007387 */ /* 0x0001e40000100800 */
[----:B0-----:R-:W-:Y:S02]  /*357f0*/  SHF.R.S32.HI R0, RZ, 0x1f, R50 ;  /* 0x0000001fff007819 */ /* 0x001fe40000011432 */
[----:B------:R-:W4:Y:S04]  /*35800*/  LDL R50, [R1+0x7ac] ;  /* 0x0007ac0001327983 */ /* 0x000f280000100800 */
[----:B------:R0:W-:Y:S01]  /*35810*/  STL [R1+0xc], R0 ;  /* 0x00000c0001007387 */ /* 0x0001e20000100800 */
[----:B------:R-:W-:-:S02]  /*35820*/  SHF.R.S32.HI R3, RZ, 0x1f, R54 ;  /* 0x0000001fff037819 */ /* 0x000fc40000011436 */
[----:B------:R-:W-:-:S03]  /*35830*/  SHF.R.S32.HI R2, RZ, 0x1f, R36 ;  /* 0x0000001fff027819 */ /* 0x000fc60000011424 */
[----:B------:R-:W-:Y:S01]  /*35840*/  STL [R1+0x8], R3 ;  /* 0x0000080301007387 */ /* 0x000fe20000100800 */
[----:B0-----:R-:W-:-:S03]  /*35850*/  SHF.R.S32.HI R0, RZ, 0x1f, R39 ;  /* 0x0000001fff007819 */ /* 0x001fc60000011427 */
[----:B------:R0:W-:Y:S04]  /*35860*/  STL [R1+0x4], R2 ;  /* 0x0000040201007387 */ /* 0x0001e80000100800 */
[----:B------:R1:W-:Y:S04]  /*35870*/  STL [R1], R0 ;  /* 0x0000000001007387 */ /* 0x0003e80000100800 */
        /* <DEDUP_REMOVED lines=21> */
[----:B0-----:R-:W4:Y:S04]  /*359d0*/  LDL R2, [R1+0x71c] ;  /* 0x00071c0001027983 */ /* 0x001f280000100800 */
[----:B-1----:R-:W4:Y:S04]  /*359e0*/  LDL R0, [R1+0x714] ;  /* 0x0007140001007983 */ /* 0x002f280000100800 */
[----:B------:R-:W4:Y:S01]  /*359f0*/  LDL R3, [R1+0x710] ;  /* 0x0007100001037983 */ /* 0x000f220000100800 */
[----:B---3--:R-:W-:-:S03]  /*35a00*/  SHF.R.S32.HI R42, RZ, 0x1f, R4 ;  /* 0x0000001fff2a7819 */ /* 0x008fc60000011404 */
[----:B------:R-:W3:Y:S04]  /*35a10*/  LDL R54, [R1+0x78c] ;  /* 0x00078c0001367983 */ /* 0x000ee80000100800 */
[----:B------:R-:W3:Y:S01]  /*35a20*/  LDL R4, [R1+0x738] ;  /* 0x0007380001047983 */ /* 0x000ee20000100800 */
[----:B--2---:R-:W-:Y:S02]  /*35a30*/  SHF.R.S32.HI R43, RZ, 0x1f, R46 ;  /* 0x0000001fff2b7819 */ /* 0x004fe4000001142e */
[----:B------:R-:W-:Y:S02]  /*35a40*/  SHF.R.S32.HI R36, RZ, 0x1f, R37 ;  /* 0x0000001fff247819 */ /* 0x000fe40000011425 */
[----:B------:R-:W-:Y:S02]  /*35a50*/  SHF.R.S32.HI R37, RZ, 0x1f, R51 ;  /* 0x0000001fff257819 */ /* 0x000fe40000011433 */
[----:B------:R-:W-:Y:S01]  /*35a60*/  SHF.R.S32.HI R39, RZ, 0x1f, R52 ;  /* 0x0000001fff277819 */ /* 0x000fe20000011434 */
[----:B------:R-:W2:Y:S01]  /*35a70*/  LDL R51, [R1+0x7a4] ;  /* 0x0007a40001337983 */ /* 0x000ea20000100800 */
[----:B------:R-:W-:-:S03]  /*35a80*/  SHF.R.S32.HI R46, RZ, 0x1f, R47 ;  /* 0x0000001fff2e7819 */ /* 0x000fc6000001142f */
[----:B------:R-:W2:Y:S01]  /*35a90*/  LDL R52, [R1+0x79c] ;  /* 0x00079c0001347983 */ /* 0x000ea20000100800 */
[----:B------:R-:W-:-:S03]  /*35aa0*/  SHF.R.S32.HI R44, RZ, 0x1f, R53 ;  /* 0x0000001fff2c7819 */ /* 0x000fc60000011435 */
[----:B------:R-:W2:Y:S01]  /*35ab0*/  LDL R53, [R1+0x794] ;  /* 0x0007940001357983 */ /* 0x000ea20000100800 */
[----:B-----5:R-:W-:Y:S02]  /*35ac0*/  SHF.R.S32.HI R47, RZ, 0x1f, R48 ;  /* 0x0000001fff2f7819 */ /* 0x020fe40000011430 */
[----:B------:R-:W-:Y:S02]  /*35ad0*/  SHF.R.S32.HI R48, RZ, 0x1f, R49 ;  /* 0x0000001fff307819 */ /* 0x000fe40000011431 */
[----:B----4-:R-:W-:Y:S02]  /*35ae0*/  SHF.R.S32.HI R49, RZ, 0x1f, R55 ;  /* 0x0000001fff317819 */ /* 0x010fe40000011437 */
[----:B------:R-:W4:Y:S01]  /*35af0*/  LDL R55, [R1+0x784] ;  /* 0x0007840001377983 */ /* 0x000f220000100800 */
[----:B------:R-:W-:Y:S02]  /*35b00*/  SHF.R.S32.HI R20, RZ, 0x1f, R27 ;  /* 0x0000001fff147819 */ /* 0x000fe4000001141b */
[----:B------:R-:W-:-:S03]  /*35b10*/  SHF.R.S32.HI R12, RZ, 0x1f, R12 ;  /* 0x0000001fff0c7819 */ /* 0x000fc6000001140c */
[----:B------:R0:W-:Y:S01]  /*35b20*/  STL [R1+0x2f8], R20 ;  /* 0x0002f81401007387 */ /* 0x0001e20000100800 */
[----:B------:R-:W-:-:S03]  /*35b30*/  SHF.R.S32.HI R23, RZ, 0x1f, R29 ;  /* 0x0000001fff177819 */ /* 0x000fc6000001141d */
[----:B------:R1:W-:Y:S01]  /*35b40*/  STL [R1+0x300], R12 ;  /* 0x0003000c01007387 */ /* 0x0003e20000100800 */
[----:B0-----:R-:W-:-:S03]  /*35b50*/  SHF.R.S32.HI R20, RZ, 0x1f, R6 ;  /* 0x0000001fff147819 */ /* 0x001fc60000011406 */
[----:B------:R-:W-:Y:S01]  /*35b60*/  STL [R1+0x304], R23 ;  /* 0x0003041701007387 */ /* 0x000fe20000100800 */
[----:B-1----:R-:W-:Y:S02]  /*35b70*/  SHF.R.S32.HI R12, RZ, 0x1f, R16 ;  /* 0x0000001fff0c7819 */ /* 0x002fe40000011410 */
[----:B------:R-:W-:Y:S01]  /*35b80*/  SHF.R.S32.HI R6, RZ, 0x1f, R28 ;  /* 0x0000001fff067819 */ /* 0x000fe2000001141c */
[----:B------:R-:W-:Y:S01]  /*35b90*/  STL [R1+0x308], R20 ;  /* 0x0003081401007387 */ /* 0x000fe20000100800 */
[----:B------:R-:W-:-:S03]  /*35ba0*/  SHF.R.S32.HI R14, RZ, 0x1f, R14 ;  /* 0x0000001fff0e7819 */ /* 0x000fc6000001140e */
[----:B------:R0:W-:Y:S04]  /*35bb0*/  STL [R1+0x30c], R12 ;  /* 0x00030c0c01007387 */ /* 0x0001e80000100800 */
[----:B------:R1:W-:Y:S01]  /*35bc0*/  STL [R1+0x314], R6 ;  /* 0x0003140601007387 */ /* 0x0003e20000100800 */
[----:B0-----:R-:W-:Y:S02]  /*35bd0*/  SHF.R.S32.HI R12, RZ, 0x1f, R5 ;  /* 0x0000001fff0c7819 */ /* 0x001fe40000011405 */
[----:B------:R-:W-:Y:S02]  /*35be0*/  SHF.R.S32.HI R5, RZ, 0x1f, R9 ;  /* 0x0000001fff057819 */ /* 0x000fe40000011409 */
[----:B-1----:R-:W-:Y:S01]  /*35bf0*/  SHF.R.S32.HI R6, RZ, 0x1f, R24 ;  /* 0x0000001fff067819 */ /* 0x002fe20000011418 */
[----:B------:R-:W-:Y:S01]  /*35c00*/  STL [R1+0x31c], R14 ;  /* 0x00031c0e01007387 */ /* 0x000fe20000100800 */
[----:B------:R-:W-:-:S03]  /*35c10*/  SHF.R.S32.HI R9, RZ, 0x1f, R26 ;  /* 0x0000001fff097819 */ /* 0x000fc6000001141a */
[----:B------:R-:W-:Y:S04]  /*35c20*/  STL [R1+0x320], R12 ;  /* 0x0003200c01007387 */ /* 0x000fe80000100800 */
[----:B------:R0:W-:Y:S04]  /*35c30*/  STL [R1+0x328], R6 ;  /* 0x0003280601007387 */ /* 0x0001e80000100800 */
[----:B------:R1:W-:Y:S04]  /*35c40*/  STL [R1+0x32c], R5 ;  /* 0x00032c0501007387 */ /* 0x0003e80000100800 */
[----:B------:R-:W-:Y:S01]  /*35c50*/  STL [R1+0x330], R9 ;  /* 0x0003300901007387 */ /* 0x000fe20000100800 */
[----:B0-----:R-:W-:-:S02]  /*35c60*/  SHF.R.S32.HI R6, RZ, 0x1f, R13 ;  /* 0x0000001fff067819 */ /* 0x001fc4000001140d */
[----:B-1----:R-:W-:Y:S02]  /*35c70*/  SHF.R.S32.HI R5, RZ, 0x1f, R10 ;  /* 0x0000001fff057819 */ /* 0x002fe4000001140a */
[----:B------:R-:W5:Y:S04]  /*35c80*/  LDL R10, [R1+0x70c] ;  /* 0x00070c00010a7983 */ /* 0x000f680000100800 */
[----:B------:R-:W-:Y:S04]  /*35c90*/  STL [R1+0x334], R6 ;  /* 0x0003340601007387 */ /* 0x000fe80000100800 */
[----:B------:R3:W-:Y:S02]  /*35ca0*/  STL [R1+0x33c], R5 ;  /* 0x00033c0501007387 */ /* 0x0007e40000100800 */
[----:B---3--:R-:W-:-:S02]  /*35cb0*/  SHF.R.S32.HI R5, RZ, 0x1f, R4 ;  /* 0x0000001fff057819 */ /* 0x008fc40000011404 */
[----:B------:R-:W3:Y:S01]  /*35cc0*/  LDL R4, [R1+0x708] ;  /* 0x0007080001047983 */ /* 0x000ee20000100800 */
[----:B------:R-:W-:-:S05]  /*35cd0*/  SHF.R.S32.HI R6, RZ, 0x1f, R25 ;  /* 0x0000001fff067819 */ /* 0x000fca0000011419 */
[----:B------:R0:W-:Y:S04]  /*35ce0*/  STL [R1+0x340], R6 ;  /* 0x0003400601007387 */ /* 0x0001e80000100800 */
[----:B------:R1:W-:Y:S01]  /*35cf0*/  STL [R1+0x344], R5 ;  /* 0x0003440501007387 */ /* 0x0003e20000100800 */
[----:B0-----:R-:W-:Y:S02]  /*35d00*/  SHF.R.S32.HI R6, RZ, 0x1f, R15 ;  /* 0x0000001fff067819 */ /* 0x001fe4000001140f */
[----:B-1----:R-:W-:Y:S02]  /*35d10*/  SHF.R.S32.HI R5, RZ, 0x1f, R8 ;  /* 0x0000001fff057819 */ /* 0x002fe40000011408 */
[----:B------:R-:W-:Y:S01]  /*35d20*/  SHF.R.S32.HI R8, RZ, 0x1f, R17 ;  /* 0x0000001fff087819 */ /* 0x000fe20000011411 */
[----:B------:R0:W-:Y:S04]  /*35d30*/  STL [R1+0x348], R6 ;  /* 0x0003480601007387 */ /* 0x0001e80000100800 */
[----:B------:R1:W-:Y:S04]  /*35d40*/  STL [R1+0x34c], R5 ;  /* 0x00034c0501007387 */ /* 0x0003e80000100800 */
[----:B------:R-:W-:Y:S01]  /*35d50*/  STL [R1+0x350], R8 ;  /* 0x0003500801007387 */ /* 0x000fe20000100800 */
[----:B0-----:R-:W-:-:S02]  /*35d60*/  SHF.R.S32.HI R6, RZ, 0x1f, R21 ;  /* 0x0000001fff067819 */ /* 0x001fc40000011415 */
[----:B-1----:R-:W-:Y:S02]  /*35d70*/  SHF.R.S32.HI R5, RZ, 0x1f, R19 ;  /* 0x0000001fff057819 */ /* 0x002fe40000011413 */
[----:B------:R-:W2:Y:S04]  /*35d80*/  LDL R19, [R1+0x704] ;  /* 0x0007040001137983 */ /* 0x000ea80000100800 */
[----:B------:R0:W-:Y:S04]  /*35d90*/  STL [R1+0x354], R6 ;  /* 0x0003540601007387 */ /* 0x0001e80000100800 */
[----:B------:R1:W-:Y:S01]  /*35da0*/  STL [R1+0x35c], R5 ;  /* 0x00035c0501007387 */ /* 0x0003e20000100800 */
[----:B0-----:R-:W-:-:S02]  /*35db0*/  SHF.R.S32.HI R6, RZ, 0x1f, R56 ;  /* 0x0000001fff067819 */ /* 0x001fc40000011438 */
[----:B-1----:R-:W-:-:S03]  /*35dc0*/  SHF.R.S32.HI R5, RZ, 0x1f, R31 ;  /* 0x0000001fff057819 */ /* 0x002fc6000001141f */
[----:B------:R-:W-:Y:S01]  /*35dd0*/  STL [R1+0x360], R6 ;  /* 0x0003600601007387 */ /* 0x000fe20000100800 */
[----:B------:R-:W-:-:S03]  /*35de0*/  SHF.R.S32.HI R2, RZ, 0x1f, R2 ;  /* 0x0000001fff027819 */ /* 0x000fc60000011402 */
[----:B------:R-:W4:Y:S04]  /*35df0*/  LDL R31, [R1+0x700] ;  /* 0x00070000011f7983 */ /* 0x000f280000100800 */
[----:B------:R0:W-:Y:S04]  /*35e00*/  STL [R1+0x364], R2 ;  /* 0x0003640201007387 */ /* 0x0001e80000100800 */
[----:B------:R1:W-:Y:S04]  /*35e10*/  STL [R1+0x368], R5 ;  /* 0x0003680501007387 */ /* 0x0003e80000100800 */
[----:B------:R-:W4:Y:S01]  /*35e20*/  LDL R20, [R1+0x6fc] ;  /* 0x0006fc0001147983 */ /* 0x000f220000100800 */
[----:B0-----:R-:W-:-:S02]  /*35e30*/  SHF.R.S32.HI R2, RZ, 0x1f, R0 ;  /* 0x0000001fff027819 */ /* 0x001fc40000011400 */
[----:B------:R-:W-:-:S03]  /*35e40*/  SHF.R.S32.HI R0, RZ, 0x1f, R3 ;  /* 0x0000001fff007819 */ /* 0x000fc60000011403 */
[----:B------:R-:W-:Y:S04]  /*35e50*/  STL [R1+0x370], R2 ;  /* 0x0003700201007387 */ /* 0x000fe80000100800 */
        /* <DEDUP_REMOVED lines=9> */
[----:B-1----:R-:W4:Y:S04]  /*35ef0*/  LDL R5, [R1+0x6d8] ;  /* 0x0006d80001057983 */ /* 0x002f280000100800 */
[----:B------:R-:W4:Y:S04]  /*35f00*/  LDL R24, [R1+0x6d4] ;  /* 0x0006d40001187983 */ /* 0x000f280000100800 */
[----:B------:R-:W4:Y:S04]  /*35f10*/  LDL R9, [R1+0x6d0] ;  /* 0x0006d00001097983 */ /* 0x000f280000100800 */
[----:B------:R-:W4:Y:S04]  /*35f20*/  LDL R26, [R1+0x6cc] ;  /* 0x0006cc00011a7983 */ /* 0x000f280000100800 */
[----:B------:R-:W4:Y:S04]  /*35f30*/  LDL R13, [R1+0x6c8] ;  /* 0x0006c800010d7983 */ /* 0x000f280000100800 */
[----:B------:R-:W4:Y:S04]  /*35f40*/  LDL R3, [R1+0x6c4] ;  /* 0x0006c40001037983 */ /* 0x000f280000100800 */
[----:B------:R-:W4:Y:S01]  /*35f50*/  LDL R25, [R1+0x6c0] ;  /* 0x0006c00001197983 */ /* 0x000f220000100800 */
[----:B-----5:R-:W-:-:S03]  /*35f60*/  SHF.R.S32.HI R0, RZ, 0x1f, R10 ;  /* 0x0000001fff007819 */ /* 0x020fc6000001140a */
[----:B------:R-:W5:Y:S04]  /*35f70*/  LDL R10, [R1+0x6bc] ;  /* 0x0006bc00010a7983 */ /* 0x000f680000100800 */
[----:B------:R3:W-:Y:S04]  /*35f80*/  STL [R1+0x37c], R0 ;  /* 0x00037c0001007387 */ /* 0x0007e80000100800 */
[----:B------:R-:W5:Y:S04]  /*35f90*/  LDL R15, [R1+0x6b8] ;  /* 0x0006b800010f7983 */ /* 0x000f680000100800 */
[----:B------:R-:W5:Y:S01]  /*35fa0*/  LDL R8, [R1+0x6b4] ;  /* 0x0006b40001087983 */ /* 0x000f620000100800 */
[----:B---3--:R-:W-:-:S05]  /*35fb0*/  SHF.R.S32.HI R0, RZ, 0x1f, R4 ;  /* 0x0000001fff007819 */ /* 0x008fca0000011404 */
[----:B------:R2:W-:Y:S04]  /*35fc0*/  STL [R1+0x384], R0 ;  /* 0x0003840001007387 */ /* 0x0005e80000100800 */
[----:B------:R-:W3:Y:S04]  /*35fd0*/  LDL R17, [R1+0x6b0] ;  /* 0x0006b00001117983 */ /* 0x000ee80000100800 */
[----:B------:R-:W3:Y:S04]  /*35fe0*/  LDL R4, [R1+0x6a8] ;  /* 0x0006a80001047983 */ /* 0x000ee80000100800 */
[----:B------:R-:W3:Y:S04]  /*35ff0*/  LDL R21, [R1+0x6ac] ;  /* 0x0006ac0001157983 */ /* 0x000ee80000100800 */
[----:B------:R-:W3:Y:S04]  /*36000*/  LDL R56, [R1+0x6a4] ;  /* 0x0006a40001387983 */ /* 0x000ee80000100800 */
[----:B------:R-:W3:Y:S01]  /*36010*/  LDL R2, [R1+0x6a0] ;  /* 0x0006a00001027983 */ /* 0x000ee20000100800 */
[----:B--2---:R-:W-:-:S05]  /*36020*/  SHF.R.S32.HI R0, RZ, 0x1f, R19 ;  /* 0x0000001fff007819 */ /* 0x004fca0000011413 */
[----:B------:R0:W-:Y:S04]  /*36030*/  STL [R1+0x388], R0 ;  /* 0x0003880001007387 */ /* 0x0001e80000100800 */
[----:B------:R-:W2:Y:S04]  /*36040*/  LDL R19, [R1+0x69c] ;  /* 0x00069c0001137983 */ /* 0x000ea80000100800 */
[----:B0-----:R-:W2:Y:S01]  /*36050*/  LDL R0, [R1+0x698] ;  /* 0x0006980001007983 */ /* 0x001ea20000100800 */
[----:B----4-:R-:W-:-:S05]  /*36060*/  SHF.R.S32.HI R31, RZ, 0x1f, R31 ;  /* 0x0000001fff1f7819 */ /* 0x010fca000001141f */
[----:B------:R0:W-:Y:S04]  /*36070*/  STL [R1+0x38c], R31 ;  /* 0x00038c1f01007387 */ /* 0x0001e80000100800 */
[----:B0-----:R-:W4:Y:S01]  /*36080*/  LDL R31, [R1+0x694] ;  /* 0x00069400011f7983 */ /* 0x001f220000100800 */
[----:B------:R-:W-:-:S05]  /*36090*/  SHF.R.S32.HI R20, RZ, 0x1f, R20 ;  /* 0x0000001fff147819 */ /* 0x000fca0000011414 */
[----:B------:R0:W-:Y:S01]  /*360a0*/  STL [R1+0x390], R20 ;  /* 0x0003901401007387 */ /* 0x0001e20000100800 */
[----:B------:R-:W-:Y:S02]  /*360b0*/  SHF.R.S32.HI R23, RZ, 0x1f, R23 ;  /* 0x0000001fff177819 */ /* 0x000fe40000011417 */
[----:B0-----:R-:W-:-:S03]  /*360c0*/  SHF.R.S32.HI R20, RZ, 0x1f, R27 ;  /* 0x0000001fff147819 */ /* 0x001fc6000001141b */
[----:B------:R0:W-:Y:S01]  /*360d0*/  STL [R1+0x398], R23 ;  /* 0x0003981701007387 */ /* 0x0001e20000100800 */
[----:B------:R-:W-:-:S03]  /*360e0*/  SHF.R.S32.HI R12, RZ, 0x1f, R12 ;  /* 0x0000001fff0c7819 */ /* 0x000fc6000001140c */
[----:B------:R1:W-:Y:S04]  /*360f0*/  STL [R1+0x39c], R20 ;  /* 0x00039c1401007387 */ /* 0x0003e80000100800 */
[----:B------:R1:W-:Y:S01]  /*36100*/  STL [R1+0x3a0], R12 ;  /* 0x0003a00c01007387 */ /* 0x0003e20000100800 */
[----:B0-----:R-:W-:Y:S02]  /*36110*/  SHF.R.S32.HI R23, RZ, 0x1f, R29 ;  /* 0x0000001fff177819 */ /* 0x001fe4000001141d */
[----:B-1----:R-:W-:-:S03]  /*36120*/  SHF.R.S32.HI R20, RZ, 0x1f, R6 ;  /* 0x0000001fff147819 */ /* 0x002fc60000011406 */
[----:B------:R-:W-:Y:S01]  /*36130*/  STL [R1+0x3a4], R23 ;  /* 0x0003a41701007387 */ /* 0x000fe20000100800 */
[----:B------:R-:W-:Y:S02]  /*36140*/  SHF.R.S32.HI R12, RZ, 0x1f, R16 ;  /* 0x0000001fff0c7819 */ /* 0x000fe40000011410 */
        /* <DEDUP_REMOVED lines=16> */
[----:B------:R-:W4:Y:S04]  /*36250*/  LDL R3, [R1+0x690] ;  /* 0x0006900001037983 */ /* 0x000f280000100800 */
[----:B------:R0:W-:Y:S04]  /*36260*/  STL [R1+0x3d4], R6 ;  /* 0x0003d40601007387 */ /* 0x0001e80000100800 */
[----:B------:R5:W-:Y:S01]  /*36270*/  STL [R1+0x3d8], R5 ;  /* 0x0003d80501007387 */ /* 0x000be20000100800 */
[----:B0-----:R-:W-:-:S02]  /*36280*/  SHF.R.S32.HI R6, RZ, 0x1f, R25 ;  /* 0x0000001fff067819 */ /* 0x001fc40000011419 */
[----:B-----5:R-:W-:Y:S02]  /*36290*/  SHF.R.S32.HI R5, RZ, 0x1f, R10 ;  /* 0x0000001fff057819 */ /* 0x020fe4000001140a */
[----:B------:R-:W5:Y:S04]  /*362a0*/  LDL R10, [R1+0x68c] ;  /* 0x00068c00010a7983 */ /* 0x000f680000100800 */
[----:B------:R0:W-:Y:S04]  /*362b0*/  STL [R1+0x3dc], R6 ;  /* 0x0003dc0601007387 */ /* 0x0001e80000100800 */
[----:B------:R1:W-:Y:S01]  /*362c0*/  STL [R1+0x3e0], R5 ;  /* 0x0003e00501007387 */ /* 0x0003e20000100800 */
[----:B0-----:R-:W-:-:S02]  /*362d0*/  SHF.R.S32.HI R6, RZ, 0x1f, R15 ;  /* 0x0000001fff067819 */ /* 0x001fc4000001140f */
[----:B-1----:R-:W-:-:S03]  /*362e0*/  SHF.R.S32.HI R5, RZ, 0x1f, R8 ;  /* 0x0000001fff057819 */ /* 0x002fc60000011408 */
[----:B------:R-:W-:Y:S04]  /*362f0*/  STL [R1+0x3e4], R6 ;  /* 0x0003e40601007387 */ /* 0x000fe80000100800 */
[----:B------:R0:W-:Y:S01]  /*36300*/  STL [R1+0x3e8], R5 ;  /* 0x0003e80501007387 */ /* 0x0001e20000100800 */
[----:B---3--:R-:W-:Y:S02]  /*36310*/  SHF.R.S32.HI R8, RZ, 0x1f, R17 ;  /* 0x0000001fff087819 */ /* 0x008fe40000011411 */
[----:B0-----:R-:W-:-:S03]  /*36320*/  SHF.R.S32.HI R5, RZ, 0x1f, R4 ;  /* 0x0000001fff057819 */ /* 0x001fc60000011404 */
[----:B------:R-:W-:Y:S04]  /*36330*/  STL [R1+0x3ec], R8 ;  /* 0x0003ec0801007387 */ /* 0x000fe80000100800 */
[----:B------:R-:W3:Y:S01]  /*36340*/  LDL R4, [R1+0x688] ;  /* 0x0006880001047983 */ /* 0x000ee20000100800 */
[----:B------:R-:W-:-:S05]  /*36350*/  SHF.R.S32.HI R6, RZ, 0x1f, R21 ;  /* 0x0000001fff067819 */ /* 0x000fca0000011415 */
[----:B------:R0:W-:Y:S01]  /*36360*/  STL [R1+0x3f0], R6 ;  /* 0x0003f00601007387 */ /* 0x0001e20000100800 */
[----:B------:R-:W-:-:S03]  /*36370*/  SHF.R.S32.HI R2, RZ, 0x1f, R2 ;  /* 0x0000001fff027819 */ /* 0x000fc60000011402 */
[----:B------:R2:W-:Y:S01]  /*36380*/  STL [R1+0x3f4], R5 ;  /* 0x0003f40501007387 */ /* 0x0005e20000100800 */
[----:B0-----:R-:W-:-:S05]  /*36390*/  SHF.R.S32.HI R6, RZ, 0x1f, R56 ;  /* 0x0000001fff067819 */ /* 0x001fca0000011438 */
[----:B------:R-:W-:Y:S01]  /*363a0*/  STL [R1+0x3f8], R6 ;  /* 0x0003f80601007387 */ /* 0x000fe20000100800 */
[----:B--2---:R-:W-:-:S03]  /*363b0*/  SHF.R.S32.HI R5, RZ, 0x1f, R19 ;  /* 0x0000001fff057819 */ /* 0x004fc60000011413 */
[----:B------:R-:W2:Y:S04]  /*363c0*/  LDL R19, [R1+0x684] ;  /* 0x0006840001137983 */ /* 0x000ea80000100800 */
[----:B------:R0:W-:Y:S04]  /*363d0*/  STL [R1+0x3fc], R2 ;  /* 0x0003fc0201007387 */ /* 0x0001e80000100800 */
[----:B------:R1:W-:Y:S04]  /*363e0*/  STL [R1+0x400], R5 ;  /* 0x0004000501007387 */ /* 0x0003e80000100800 */
[----:B------:R-:W2:Y:S01]  /*363f0*/  LDL R20, [R1+0x680] ;  /* 0x0006800001147983 */ /* 0x000ea20000100800 */
[----:B0-----:R-:W-:-:S05]  /*36400*/  SHF.R.S32.HI R2, RZ, 0x1f, R0 ;  /* 0x0000001fff027819 */ /* 0x001fca0000011400 */
[----:B------:R-:W-:Y:S04]  /*36410*/  STL [R1+0x404], R2 ;  /* 0x0004040201007387 */ /* 0x000fe80000100800 */
[----:B------:R-:W2:Y:S01]  /*36420*/  LDL R23, [R1+0x67c] ;  /* 0x00067c0001177983 */ /* 0x000ea20000100800 */
[----:B----4-:R-:W-:-:S05]  /*36430*/  SHF.R.S32.HI R0, RZ, 0x1f, R31 ;  /* 0x0000001fff007819 */ /* 0x010fca000001141f */
        /* <DEDUP_REMOVED lines=15> */
[----:B0-----:R-:W-:-:S03]  /*36530*/  SHF.R.S32.HI R0, RZ, 0x1f, R3 ;  /* 0x0000001fff007819 */ /* 0x001fc60000011403 */
[----:B------:R-:W4:Y:S04]  /*36540*/  LDL R3, [R1+0x640] ;  /* 0x0006400001037983 */ /* 0x000f280000100800 */
[----:B------:R5:W-:Y:S04]  /*36550*/  STL [R1+0x410], R0 ;  /* 0x0004100001007387 */ /* 0x000be80000100800 */
[----:B------:R-:W4:Y:S04]  /*36560*/  LDL R15, [R1+0x63c] ;  /* 0x00063c00010f7983 */ /* 0x000f280000100800 */
[----:B------:R-:W4:Y:S01]  /*36570*/  LDL R8, [R1+0x638] ;  /* 0x0006380001087983 */ /* 0x000f220000100800 */
[----:B-----5:R-:W-:-:S05]  /*36580*/  SHF.R.S32.HI R0, RZ, 0x1f, R10 ;  /* 0x0000001fff007819 */ /* 0x020fca000001140a */
[----:B------:R3:W-:Y:S04]  /*36590*/  STL [R1+0x414], R0 ;  /* 0x0004140001007387 */ /* 0x0007e80000100800 */
[----:B------:R-:W5:Y:S04]  /*365a0*/  LDL R17, [R1+0x634] ;  /* 0x0006340001117983 */ /* 0x000f680000100800 */
[----:B------:R-:W5:Y:S04]  /*365b0*/  LDL R10, [R1+0x62c] ;  /* 0x00062c00010a7983 */ /* 0x000f680000100800 */
[----:B------:R-:W5:Y:S04]  /*365c0*/  LDL R21, [R1+0x630] ;  /* 0x0006300001157983 */ /* 0x000f680000100800 */
[----:B------:R-:W5:Y:S04]  /*365d0*/  LDL R56, [R1+0x628] ;  /* 0x0006280001387983 */ /* 0x000f680000100800 */
[----:B------:R-:W5:Y:S01]  /*365e0*/  LDL R2, [R1+0x624] ;  /* 0x0006240001027983 */ /* 0x000f620000100800 */
[----:B---3--:R-:W-:-:S05]  /*365f0*/  SHF.R.S32.HI R0, RZ, 0x1f, R4 ;  /* 0x0000001fff007819 */ /* 0x008fca0000011404 */
[----:B------:R0:W-:Y:S04]  /*36600*/  STL [R1+0x418], R0 ;  /* 0x0004180001007387 */ /* 0x0001e80000100800 */
[----:B------:R-:W3:Y:S04]  /*36610*/  LDL R4, [R1+0x620] ;  /* 0x0006200001047983 */ /* 0x000ee80000100800 */
[----:B0-----:R-:W3:Y:S01]  /*36620*/  LDL R0, [R1+0x618] ;  /* 0x0006180001007983 */ /* 0x001ee20000100800 */
[----:B--2---:R-:W-:-:S05]  /*36630*/  SHF.R.S32.HI R19, RZ, 0x1f, R19 ;  /* 0x0000001fff137819 */ /* 0x004fca0000011413 */
[----:B------:R0:W-:Y:S01]  /*36640*/  STL [R1+0x41c], R19 ;  /* 0x00041c1301007387 */ /* 0x0001e20000100800 */
[----:B------:R-:W-:-:S03]  /*36650*/  SHF.R.S32.HI R20, RZ, 0x1f, R20 ;  /* 0x0000001fff147819 */ /* 0x000fc60000011414 */
[----:B0-----:R-:W2:Y:S04]  /*36660*/  LDL R19, [R1+0x614] ;  /* 0x0006140001137983 */ /* 0x001ea80000100800 */
[----:B------:R4:W-:Y:S01]  /*36670*/  STL [R1+0x420], R20 ;  /* 0x0004201401007387 */ /* 0x0009e20000100800 */
[----:B------:R-:W-:-:S05]  /*36680*/  SHF.R.S32.HI R23, RZ, 0x1f, R23 ;  /* 0x0000001fff177819 */ /* 0x000fca0000011417 */
[----:B------:R0:W-:Y:S01]  /*36690*/  STL [R1+0x424], R23 ;  /* 0x0004241701007387 */ /* 0x0001e20000100800 */
[----:B----4-:R-:W-:Y:S02]  /*366a0*/  SHF.R.S32.HI R20, RZ, 0x1f, R27 ;  /* 0x0000001fff147819 */ /* 0x010fe4000001141b */
[----:B------:R-:W-:-:S03]  /*366b0*/  SHF.R.S32.HI R12, RZ, 0x1f, R12 ;  /* 0x0000001fff0c7819 */ /* 0x000fc6000001140c */
[----:B------:R1:W-:Y:S01]  /*366c0*/  STL [R1+0x428], R20 ;  /* 0x0004281401007387 */ /* 0x0003e20000100800 */
[----:B0-----:R-:W-:-:S03]  /*366d0*/  SHF.R.S32.HI R23, RZ, 0x1f, R29 ;  /* 0x0000001fff177819 */ /* 0x001fc6000001141d */
[----:B------:R0:W-:Y:S01]  /*366e0*/  STL [R1+0x42c], R12 ;  /* 0x00042c0c01007387 */ /* 0x0001e20000100800 */
[----:B-1----:R-:W-:-:S03]  /*366f0*/  SHF.R.S32.HI R20, RZ, 0x1f, R6 ;  /* 0x0000001fff147819 */ /* 0x002fc60000011406 */
[----:B------:R-:W-:Y:S01]  /*36700*/  STL [R1+0x430], R23 ;  /* 0x0004301701007387 */ /* 0x000fe20000100800 */
[----:B0-----:R-:W-:Y:S02]  /*36710*/  SHF.R.S32.HI R12, RZ, 0x1f, R16 ;  /* 0x0000001fff0c7819 */ /* 0x001fe40000011410 */
        /* <DEDUP_REMOVED lines=20> */
[----:B-1----:R-:W-:Y:S02]  /*36860*/  SHF.R.S32.HI R5, RZ, 0x1f, R3 ;  /* 0x0000001fff057819 */ /* 0x002fe40000011403 */
[----:B------:R-:W4:Y:S04]  /*36870*/  LDL R3, [R1+0x60c] ;  /* 0x00060c0001037983 */ /* 0x000f280000100800 */
[----:B------:R0:W-:Y:S04]  /*36880*/  STL [R1+0x45c], R6 ;  /* 0x00045c0601007387 */ /* 0x0001e80000100800 */
[----:B------:R1:W-:Y:S01]  /*36890*/  STL [R1+0x460], R5 ;  /* 0x0004600501007387 */ /* 0x0003e20000100800 */
[----:B0-----:R-:W-:-:S02]  /*368a0*/  SHF.R.S32.HI R6, RZ, 0x1f, R15 ;  /* 0x0000001fff067819 */ /* 0x001fc4000001140f */
[----:B-1----:R-:W-:Y:S02]  /*368b0*/  SHF.R.S32.HI R5, RZ, 0x1f, R8 ;  /* 0x0000001fff057819 */ /* 0x002fe40000011408 */
[----:B-----5:R-:W-:Y:S01]  /*368c0*/  SHF.R.S32.HI R8, RZ, 0x1f, R17 ;  /* 0x0000001fff087819 */ /* 0x020fe20000011411 */
[----:B------:R0:W-:Y:S04]  /*368d0*/  STL [R1+0x464], R6 ;  /* 0x0004640601007387 */ /* 0x0001e80000100800 */
[----:B------:R1:W-:Y:S04]  /*368e0*/  STL [R1+0x468], R5 ;  /* 0x0004680501007387 */ /* 0x0003e80000100800 */
[----:B------:R-:W-:Y:S01]  /*368f0*/  STL [R1+0x46c], R8 ;  /* 0x00046c0801007387 */ /* 0x000fe20000100800 */
[----:B0-----:R-:W-:-:S02]  /*36900*/  SHF.R.S32.HI R6, RZ, 0x1f, R21 ;  /* 0x0000001fff067819 */ /* 0x001fc40000011415 */
[----:B-1----:R-:W-:Y:S02]  /*36910*/  SHF.R.S32.HI R5, RZ, 0x1f, R10 ;  /* 0x0000001fff057819 */ /* 0x002fe4000001140a */
[----:B------:R-:W5:Y:S04]  /*36920*/  LDL R10, [R1+0x608] ;  /* 0x00060800010a7983 */ /* 0x000f680000100800 */
[----:B------:R0:W-:Y:S04]  /*36930*/  STL [R1+0x470], R6 ;  /* 0x0004700601007387 */ /* 0x0001e80000100800 */
[----:B------:R3:W-:Y:S01]  /*36940*/  STL [R1+0x474], R5 ;  /* 0x0004740501007387 */ /* 0x0007e20000100800 */
[----:B0-----:R-:W-:-:S05]  /*36950*/  SHF.R.S32.HI R6, RZ, 0x1f, R56 ;  /* 0x0000001fff067819 */ /* 0x001fca0000011438 */
[----:B------:R-:W-:Y:S01]  /*36960*/  STL [R1+0x478], R6 ;  /* 0x0004780601007387 */ /* 0x000fe20000100800 */
[----:B---3--:R-:W-:-:S03]  /*36970*/  SHF.R.S32.HI R5, RZ, 0x1f, R4 ;  /* 0x0000001fff057819 */ /* 0x008fc60000011404 */
[----:B------:R-:W3:Y:S01]  /*36980*/  LDL R4, [R1+0x604] ;  /* 0x0006040001047983 */ /* 0x000ee20000100800 */
[----:B------:R-:W-:-:S05]  /*36990*/  SHF.R.S32.HI R2, RZ, 0x1f, R2 ;  /* 0x0000001fff027819 */ /* 0x000fca0000011402 */
[----:B------:R0:W-:Y:S04]  /*369a0*/  STL [R1+0x47c], R2 ;  /* 0x00047c0201007387 */ /* 0x0001e80000100800 */
[----:B------:R1:W-:Y:S04]  /*369b0*/  STL [R1+0x480], R5 ;  /* 0x0004800501007387 */ /* 0x0003e80000100800 */
[----:B------:R-:W3:Y:S01]  /*369c0*/  LDL R20, [R1+0x600] ;  /* 0x0006000001147983 */ /* 0x000ee20000100800 */
[----:B0-----:R-:W-:-:S05]  /*369d0*/  SHF.R.S32.HI R2, RZ, 0x1f, R0 ;  /* 0x0000001fff027819 */ /* 0x001fca0000011400 */
[----:B------:R-:W-:Y:S04]  /*369e0*/  STL [R1+0x484], R2 ;  /* 0x0004840201007387 */ /* 0x000fe80000100800 */
[----:B------:R-:W3:Y:S01]  /*369f0*/  LDL R23, [R1+0x5fc] ;  /* 0x0005fc0001177983 */ /* 0x000ee20000100800 */
[----:B--2---:R-:W-:-:S05]  /*36a00*/  SHF.R.S32.HI R0, RZ, 0x1f, R19 ;  /* 0x0000001fff007819 */ /* 0x004fca0000011413 */
        /* <DEDUP_REMOVED lines=8> */
[----:B-1----:R-:W2:Y:S04]  /*36a90*/  LDL R5, [R1+0x5dc] ;  /* 0x0005dc0001057983 */ /* 0x002ea80000100800 */
[----:B------:R-:W2:Y:S04]  /*36aa0*/  LDL R24, [R1+0x5d8] ;  /* 0x0005d80001187983 */ /* 0x000ea80000100800 */
[----:B------:R-:W2:Y:S04]  /*36ab0*/  LDL R9, [R1+0x5d4] ;  /* 0x0005d40001097983 */ /* 0x000ea80000100800 */
[----:B------:R-:W2:Y:S04]  /*36ac0*/  LDL R26, [R1+0x5d0] ;  /* 0x0005d000011a7983 */ /* 0x000ea80000100800 */
[----:B------:R-:W2:Y:S04]  /*36ad0*/  LDL R13, [R1+0x5cc] ;  /* 0x0005cc00010d7983 */ /* 0x000ea80000100800 */
[----:B------:R-:W2:Y:S04]  /*36ae0*/  LDL R19, [R1+0x5c8] ;  /* 0x0005c80001137983 */ /* 0x000ea80000100800 */
[----:B------:R-:W2:Y:S01]  /*36af0*/  LDL R25, [R1+0x5c4] ;  /* 0x0005c40001197983 */ /* 0x000ea20000100800 */
[----:B----4-:R-:W-:-:S03]  /*36b00*/  SHF.R.S32.HI R0, RZ, 0x1f, R31 ;  /* 0x0000001fff007819 */ /* 0x010fc6000001141f */
[----:B------:R-:W4:Y:S04]  /*36b10*/  LDL R31, [R1+0x5c0] ;  /* 0x0005c000011f7983 */ /* 0x000f280000100800 */
[----:B------:R0:W-:Y:S04]  /*36b20*/  STL [R1+0x48c], R0 ;  /* 0x00048c0001007387 */ /* 0x0001e80000100800 */
[----:B------:R-:W4:Y:S04]  /*36b30*/  LDL R15, [R1+0x5bc] ;  /* 0x0005bc00010f7983 */ /* 0x000f280000100800 */
[----:B------:R-:W4:Y:S01]  /*36b40*/  LDL R8, [R1+0x5b8] ;  /* 0x0005b80001087983 */ /* 0x000f220000100800 */
[----:B0-----:R-:W-:-:S05]  /*36b50*/  SHF.R.S32.HI R0, RZ, 0x1f, R3 ;  /* 0x0000001fff007819 */ /* 0x001fca0000011403 */
[----:B------:R5:W-:Y:S04]  /*36b60*/  STL [R1+0x490], R0 ;  /* 0x0004900001007387 */ /* 0x000be80000100800 */
[----:B------:R-:W4:Y:S04]  /*36b70*/  LDL R17, [R1+0x5b4] ;  /* 0x0005b40001117983 */ /* 0x000f280000100800 */
[----:B------:R-:W4:Y:S04]  /*36b80*/  LDL R21, [R1+0x5ac] ;  /* 0x0005ac0001157983 */ /* 0x000f280000100800 */
[----:B------:R-:W4:Y:S04]  /*36b90*/  LDL R3, [R1+0x5a8] ;  /* 0x0005a80001037983 */ /* 0x000f280000100800 */
[----:B------:R-:W4:Y:S04]  /*36ba0*/  LDL R56, [R1+0x5a4] ;  /* 0x0005a40001387983 */ /* 0x000f280000100800 */
[----:B------:R-:W4:Y:S01]  /*36bb0*/  LDL R2, [R1+0x5a0] ;  /* 0x0005a00001027983 */ /* 0x000f220000100800 */
[----:B-----5:R-:W-:-:S05]  /*36bc0*/  SHF.R.S32.HI R0, RZ, 0x1f, R10 ;  /* 0x0000001fff007819 */ /* 0x020fca000001140a */
[----:B------:R0:W-:Y:S04]  /*36bd0*/  STL [R1+0x494], R0 ;  /* 0x0004940001007387 */ /* 0x0001e80000100800 */
[----:B------:R-:W5:Y:S04]  /*36be0*/  LDL R10, [R1+0x59c] ;  /* 0x00059c00010a7983 */ /* 0x000f680000100800 */
[----:B0-----:R-:W5:Y:S01]  /*36bf0*/  LDL R0, [R1+0x598] ;  /* 0x0005980001007983 */ /* 0x001f620000100800 */
[----:B---3--:R-:W-:-:S05]  /*36c00*/  SHF.R.S32.HI R4, RZ, 0x1f, R4 ;  /* 0x0000001fff047819 */ /* 0x008fca0000011404 */
[----:B------:R0:W-:Y:S04]  /*36c10*/  STL [R1+0x498], R4 ;  /* 0x0004980401007387 */ /* 0x0001e80000100800 */
[----:B0-----:R-:W3:Y:S01]  /*36c20*/  LDL R4, [R1+0x594] ;  /* 0x0005940001047983 */ /* 0x001ee20000100800 */
[----:B------:R-:W-:-:S05]  /*36c30*/  SHF.R.S32.HI R20, RZ, 0x1f, R20 ;  /* 0x0000001fff147819 */ /* 0x000fca0000011414 */
[----:B------:R2:W-:Y:S01]  /*36c40*/  STL [R1+0x49c], R20 ;  /* 0x00049c1401007387 */ /* 0x0005e20000100800 */
[----:B------:R-:W-:-:S05]  /*36c50*/  SHF.R.S32.HI R23, RZ, 0x1f, R23 ;  /* 0x0000001fff177819 */ /* 0x000fca0000011417 */
[----:B------:R0:W-:Y:S01]  /*36c60*/  STL [R1+0x4a0], R23 ;  /* 0x0004a01701007387 */ /* 0x0001e20000100800 */
[----:B--2---:R-:W-:Y:S02]  /*36c70*/  SHF.R.S32.HI R20, RZ, 0x1f, R27 ;  /* 0x0000001fff147819 */ /* 0x004fe4000001141b */
        /* <DEDUP_REMOVED lines=27> */
[----:B----4-:R-:W-:Y:S02]  /*36e30*/  SHF.R.S32.HI R5, RZ, 0x1f, R31 ;  /* 0x0000001fff057819 */ /* 0x010fe4000001141f */
[----:B------:R-:W4:Y:S04]  /*36e40*/  LDL R31, [R1+0x58c] ;  /* 0x00058c00011f7983 */ /* 0x000f280000100800 */
[----:B------:R0:W-:Y:S04]  /*36e50*/  STL [R1+0x4d8], R6 ;  /* 0x0004d80601007387 */ /* 0x0001e80000100800 */
[----:B------:R1:W-:Y:S01]  /*36e60*/  STL [R1+0x4dc], R5 ;  /* 0x0004dc0501007387 */ /* 0x0003e20000100800 */
[----:B0-----:R-:W-:-:S02]  /*36e70*/  SHF.R.S32.HI R6, RZ, 0x1f, R15 ;  /* 0x0000001fff067819 */ /* 0x001fc4000001140f */
[----:B-1----:R-:W-:Y:S02]  /*36e80*/  SHF.R.S32.HI R5, RZ, 0x1f, R8 ;  /* 0x0000001fff057819 */ /* 0x002fe40000011408 */
[----:B------:R-:W-:Y:S01]  /*36e90*/  SHF.R.S32.HI R8, RZ, 0x1f, R17 ;  /* 0x0000001fff087819 */ /* 0x000fe20000011411 */
        /* <DEDUP_REMOVED lines=8> */
[----:B0-----:R-:W-:-:S05]  /*36f20*/  SHF.R.S32.HI R6, RZ, 0x1f, R56 ;  /* 0x0000001fff067819 */ /* 0x001fca0000011438 */
[----:B------:R-:W-:Y:S01]  /*36f30*/  STL [R1+0x4f4], R6 ;  /* 0x0004f40601007387 */ /* 0x000fe20000100800 */
[----:B-----5:R-:W-:-:S03]  /*36f40*/  SHF.R.S32.HI R5, RZ, 0x1f, R10 ;  /* 0x0000001fff057819 */ /* 0x020fc6000001140a */
[----:B------:R-:W5:Y:S01]  /*36f50*/  LDL R10, [R1+0x584] ;  /* 0x00058400010a7983 */ /* 0x000f620000100800 */
[----:B------:R-:W-:-:S05]  /*36f60*/  SHF.R.S32.HI R2, RZ, 0x1f, R2 ;  /* 0x0000001fff027819 */ /* 0x000fca0000011402 */
[----:B------:R0:W-:Y:S04]  /*36f70*/  STL [R1+0x4f8], R2 ;  /* 0x0004f80201007387 */ /* 0x0001e80000100800 */
[----:B------:R1:W-:Y:S04]  /*36f80*/  STL [R1+0x4fc], R5 ;  /* 0x0004fc0501007387 */ /* 0x0003e80000100800 */
[----:B------:R-:W5:Y:S01]  /*36f90*/  LDL R20, [R1+0x580] ;  /* 0x0005800001147983 */ /* 0x000f620000100800 */
[----:B0-----:R-:W-:-:S05]  /*36fa0*/  SHF.R.S32.HI R2, RZ, 0x1f, R0 ;  /* 0x0000001fff027819 */ /* 0x001fca0000011400 */
[----:B------:R-:W-:Y:S04]  /*36fb0*/  STL [R1+0x500], R2 ;  /* 0x0005000201007387 */ /* 0x000fe80000100800 */
[----:B------:R-:W5:Y:S01]  /*36fc0*/  LDL R23, [R1+0x57c] ;  /* 0x00057c0001177983 */ /* 0x000f620000100800 */
[----:B---3--:R-:W-:-:S05]  /*36fd0*/  SHF.R.S32.HI R0, RZ, 0x1f, R4 ;  /* 0x0000001fff007819 */ /* 0x008fca0000011404 */
[----:B------:R2:W-:Y:S04]  /*36fe0*/  STL [R1+0x504], R0 ;  /* 0x0005040001007387 */ /* 0x0005e80000100800 */
[----:B------:R-:W3:Y:S04]  /*36ff0*/  LDL R27, [R1+0x578] ;  /* 0x00057800011b7983 */ /* 0x000ee80000100800 */
[----:B------:R-:W3:Y:S04]  /*37000*/  LDL R12, [R1+0x574] ;  /* 0x00057400010c7983 */ /* 0x000ee80000100800 */
[----:B------:R-:W3:Y:S04]  /*37010*/  LDL R29, [R1+0x570] ;  /* 0x00057000011d7983 */ /* 0x000ee80000100800 */
[----:B------:R-:W3:Y:S04]  /*37020*/  LDL R6, [R1+0x56c] ;  /* 0x00056c0001067983 */ /* 0x000ee80000100800 */
[----:B------:R-:W3:Y:S04]  /*37030*/  LDL R16, [R1+0x568] ;  /* 0x0005680001107983 */ /* 0x000ee80000100800 */
[----:B------:R-:W3:Y:S04]  /*37040*/  LDL R28, [R1+0x564] ;  /* 0x00056400011c7983 */ /* 0x000ee80000100800 */
[----:B------:R-:W3:Y:S04]  /*37050*/  LDL R14, [R1+0x560] ;  /* 0x00056000010e7983 */ /* 0x000ee80000100800 */
[----:B-1----:R-:W3:Y:S04]  /*37060*/  LDL R5, [R1+0x55c] ;  /* 0x00055c0001057983 */ /* 0x002ee80000100800 */
[----:B------:R-:W3:Y:S04]  /*37070*/  LDL R24, [R1+0x5b0] ;  /* 0x0005b00001187983 */ /* 0x000ee80000100800 */
[----:B------:R-:W3:Y:S04]  /*37080*/  LDL R9, [R1+0x7cc] ;  /* 0x0007cc0001097983 */ /* 0x000ee80000100800 */
[----:B------:R-:W3:Y:S04]  /*37090*/  LDL R26, [R1+0x7d4] ;  /* 0x0007d400011a7983 */ /* 0x000ee80000100800 */
[----:B------:R-:W3:Y:S04]  /*370a0*/  LDL R4, [R1+0x7e4] ;  /* 0x0007e40001047983 */ /* 0x000ee80000100800 */
[----:B------:R-:W3:Y:S04]  /*370b0*/  LDL R13, [R1+0x7dc] ;  /* 0x0007dc00010d7983 */ /* 0x000ee80000100800 */
[----:B------:R-:W3:Y:S01]  /*370c0*/  LDL R25, [R1+0x7ec] ;  /* 0x0007ec0001197983 */ /* 0x000ee20000100800 */
[----:B--2---:R-:W-:-:S03]  /*370d0*/  SHF.R.S32.HI R0, RZ, 0x1f, R19 ;  /* 0x0000001fff007819 */ /* 0x004fc60000011413 */
[----:B------:R-:W2:Y:S04]  /*370e0*/  LDL R19, [R1+0x7f0] ;  /* 0x0007f00001137983 */ /* 0x000ea80000100800 */
[----:B------:R4:W-:Y:S04]  /*370f0*/  STL [R1+0x508], R0 ;  /* 0x0005080001007387 */ /* 0x0009e80000100800 */
[----:B------:R-:W2:Y:S04]  /*37100*/  LDL R15, [R1+0x7f8] ;  /* 0x0007f800010f7983 */ /* 0x000ea80000100800 */
[----:B------:R-:W2:Y:S01]  /*37110*/  LDL R8, [R1+0x800] ;  /* 0x0008000001087983 */ /* 0x000ea20000100800 */
[----:B----4-:R-:W-:-:S05]  /*37120*/  SHF.R.S32.HI R0, RZ, 0x1f, R31 ;  /* 0x0000001fff007819 */ /* 0x010fca000001141f */
[----:B------:R0:W-:Y:S04]  /*37130*/  STL [R1+0x50c], R0 ;  /* 0x00050c0001007387 */ /* 0x0001e80000100800 */
[----:B------:R-:W4:Y:S04]  /*37140*/  LDL R17, [R1+0x808] ;  /* 0x0008080001117983 */ /* 0x000f280000100800 */
[----:B------:R-:W4:Y:S04]  /*37150*/  LDL R21, [R1+0x810] ;  /* 0x0008100001157983 */ /* 0x000f280000100800 */
[----:B------:R-:W4:Y:S04]  /*37160*/  LDL R31, [R1+0x818] ;  /* 0x00081800011f7983 */ /* 0x000f280000100800 */
[----:B------:R-:W4:Y:S04]  /*37170*/  LDL R56, [R1+0x81c] ;  /* 0x00081c0001387983 */ /* 0x000f280000100800 */
[----:B------:R-:W4:Y:S01]  /*37180*/  LDL R2, [R1+0x824] ;  /* 0x0008240001027983 */ /* 0x000f220000100800 */
[----:B0-----:R-:W-:-:S05]  /*37190*/  SHF.R.S32.HI R0, RZ, 0x1f, R3 ;  /* 0x0000001fff007819 */ /* 0x001fca0000011403 */
[----:B------:R0:W-:Y:S04]  /*371a0*/  STL [R1+0x510], R0 ;  /* 0x0005100001007387 */ /* 0x0001e80000100800 */
[----:B------:R-:W4:Y:S04]  /*371b0*/  LDL R3, [R1+0x82c] ;  /* 0x00082c0001037983 */ /* 0x000f280000100800 */
[----:B0-----:R-:W4:Y:S01]  /*371c0*/  LDL R0, [R1+0x834] ;  /* 0x0008340001007983 */ /* 0x001f220000100800 */
[----:B-----5:R-:W-:-:S05]  /*371d0*/  SHF.R.S32.HI R10, RZ, 0x1f, R10 ;  /* 0x0000001fff0a7819 */ /* 0x020fca000001140a */
[----:B------:R0:W-:Y:S04]  /*371e0*/  STL [R1+0x514], R10 ;  /* 0x0005140a01007387 */ /* 0x0001e80000100800 */
[----:B0-----:R-:W5:Y:S01]  /*371f0*/  LDL R10, [R1+0x83c] ;  /* 0x00083c00010a7983 */ /* 0x001f620000100800 */
[----:B------:R-:W-:-:S05]  /*37200*/  SHF.R.S32.HI R20, RZ, 0x1f, R20 ;  /* 0x0000001fff147819 */ /* 0x000fca0000011414 */
[----:B------:R3:W-:Y:S01]  /*37210*/  STL [R1+0x518], R20 ;  /* 0x0005181401007387 */ /* 0x0007e20000100800 */
[----:B------:R-:W-:-:S05]  /*37220*/  SHF.R.S32.HI R23, RZ, 0x1f, R23 ;  /* 0x0000001fff177819 */ /* 0x000fca0000011417 */
[----:B------:R0:W-:Y:S01]  /*37230*/  STL [R1+0x51c], R23 ;  /* 0x00051c1701007387 */ /* 0x0001e20000100800 */
[----:B---3--:R-:W-:Y:S02]  /*37240*/  SHF.R.S32.HI R20, RZ, 0x1f, R27 ;  /* 0x0000001fff147819 */ /* 0x008fe4000001141b */
        /* <DEDUP_REMOVED lines=18> */
[----:B------:R-:W-:Y:S04]  /*37370*/  STL [R1+0x540], R6 ;  /* 0x0005400601007387 */ /* 0x000fe80000100800 */
[----:B------:R0:W-:Y:S04]  /*37380*/  STL [R1+0x544], R5 ;  /* 0x0005440501007387 */ /* 0x0001e80000100800 */
[----:B------:R-:W-:Y:S01]  /*37390*/  STL [R1+0x548], R9 ;  /* 0x0005480901007387 */ /* 0x000fe20000100800 */
[----:B0-----:R-:W-:-:S03]  /*373a0*/  SHF.R.S32.HI R5, RZ, 0x1f, R4 ;  /* 0x0000001fff057819 */ /* 0x001fc60000011404 */
[----:B------:R-:W3:Y:S01]  /*373b0*/  LDL R4, [R1+0x840] ;  /* 0x0008400001047983 */ /* 0x000ee20000100800 */
[----:B------:R-:W-:-:S05]  /*373c0*/  SHF.R.S32.HI R6, RZ, 0x1f, R13 ;  /* 0x0000001fff067819 */ /* 0x000fca000001140d */
[----:B------:R0:W-:Y:S04]  /*373d0*/  STL [R1+0x54c], R6 ;  /* 0x00054c0601007387 */ /* 0x0001e80000100800 */
[----:B------:R2:W-:Y:S01]  /*373e0*/  STL [R1+0x550], R5 ;  /* 0x0005500501007387 */ /* 0x0005e20000100800 */
[----:B0-----:R-:W-:Y:S02]  /*373f0*/  SHF.R.S32.HI R6, RZ, 0x1f, R25 ;  /* 0x0000001fff067819 */ /* 0x001fe40000011419 */
[----:B--2---:R-:W-:Y:S02]  /*37400*/  SHF.R.S32.HI R5, RZ, 0x1f, R19 ;  /* 0x0000001fff057819 */ /* 0x004fe40000011413 */
[----:B------:R-:W2:Y:S04]  /*37410*/  LDL R19, [R1+0x848] ;  /* 0x0008480001137983 */ /* 0x000ea80000100800 */
[----:B------:R0:W-:Y:S04]  /*37420*/  STL [R1+0x554], R6 ;  /* 0x0005540601007387 */ /* 0x0001e80000100800 */
[----:B------:R1:W-:Y:S01]  /*37430*/  STL [R1+0x558], R5 ;  /* 0x0005580501007387 */ /* 0x0003e20000100800 */
[----:B0-----:R-:W-:-:S02]  /*37440*/  SHF.R.S32.HI R6, RZ, 0x1f, R15 ;  /* 0x0000001fff067819 */ /* 0x001fc4000001140f */
[----:B-1----:R-:W-:-:S03]  /*37450*/  SHF.R.S32.HI R5, RZ, 0x1f, R8 ;  /* 0x0000001fff057819 */ /* 0x002fc60000011408 */
[----:B------:R0:W-:Y:S01]  /*37460*/  STL [R1+0x7d0], R6 ;  /* 0x0007d00601007387 */ /* 0x0001e20000100800 */
[----:B----4-:R-:W-:-:S03]  /*37470*/  SHF.R.S32.HI R8, RZ, 0x1f, R17 ;  /* 0x0000001fff087819 */ /* 0x010fc60000011411 */
[----:B------:R1:W-:Y:S01]  /*37480*/  STL [R1+0x7d8], R5 ;  /* 0x0007d80501007387 */ /* 0x0003e20000100800 */
[----:B0-----:R-:W-:-:S03]  /*37490*/  SHF.R.S32.HI R6, RZ, 0x1f, R21 ;  /* 0x0000001fff067819 */ /* 0x001fc60000011415 */
[----:B------:R-:W-:Y:S01]  /*374a0*/  STL [R1+0x7e0], R8 ;  /* 0x0007e00801007387 */ /* 0x000fe20000100800 */
[----:B-1----:R-:W-:-:S03]  /*374b0*/  SHF.R.S32.HI R5, RZ, 0x1f, R31 ;  /* 0x0000001fff057819 */ /* 0x002fc6000001141f */
[----:B------:R-:W4:Y:S04]  /*374c0*/  LDL R31, [R1+0x850] ;  /* 0x00085000011f7983 */ /* 0x000f280000100800 */
[----:B------:R0:W-:Y:S04]  /*374d0*/  STL [R1+0x7e8], R6 ;  /* 0x0007e80601007387 */ /* 0x0001e80000100800 */
[----:B------:R1:W-:Y:S01]  /*374e0*/  STL [R1+0x7f4], R5 ;  /* 0x0007f40501007387 */ /* 0x0003e20000100800 */
[----:B0-----:R-:W-:Y:S02]  /*374f0*/  SHF.R.S32.HI R6, RZ, 0x1f, R56 ;  /* 0x0000001fff067819 */ /* 0x001fe40000011438 */
[----:B------:R-:W-:-:S03]  /*37500*/  SHF.R.S32.HI R2, RZ, 0x1f, R2 ;  /* 0x0000001fff027819 */ /* 0x000fc60000011402 */
[----:B------:R-:W-:Y:S01]  /*37510*/  STL [R1+0x7fc], R6 ;  /* 0x0007fc0601007387 */ /* 0x000fe20000100800 */
[----:B-1----:R-:W-:-:S03]  /*37520*/  SHF.R.S32.HI R5, RZ, 0x1f, R3 ;  /* 0x0000001fff057819 */ /* 0x002fc60000011403 */
[----:B------:R-:W4:Y:S04]  /*37530*/  LDL R3, [R1+0x858] ;  /* 0x0008580001037983 */ /* 0x000f280000100800 */
[----:B------:R0:W-:Y:S04]  /*37540*/  STL [R1+0x804], R2 ;  /* 0x0008040201007387 */ /* 0x0001e80000100800 */
[----:B------:R1:W-:Y:S04]  /*37550*/  STL [R1+0x80c], R5 ;  /* 0x00080c0501007387 */ /* 0x0003e80000100800 */
[----:B------:R-:W4:Y:S01]  /*37560*/  LDL R20, [R1+0x860] ;  /* 0x0008600001147983 */ /* 0x000f220000100800 */
[----:B0-----:R-:W-:-:S05]  /*37570*/  SHF.R.S32.HI R2, RZ, 0x1f, R0 ;  /* 0x0000001fff027819 */ /* 0x001fca0000011400 */
[----:B------:R-:W-:Y:S04]  /*37580*/  STL [R1+0x814], R2 ;  /* 0x0008140201007387 */ /* 0x000fe80000100800 */
[----:B------:R-:W4:Y:S01]  /*37590*/  LDL R23, [R1+0x864] ;  /* 0x0008640001177983 */ /* 0x000f220000100800 */
[----:B-----5:R-:W-:-:S05]  /*375a0*/  SHF.R.S32.HI R0, RZ, 0x1f, R10 ;  /* 0x0000001fff007819 */ /* 0x020fca000001140a */
[----:B------:R3:W-:Y:S04]  /*375b0*/  STL [R1+0x820], R0 ;  /* 0x0008200001007387 */ /* 0x0007e80000100800 */
[----:B------:R-:W5:Y:S04]  /*375c0*/  LDL R27, [R1+0x86c] ;  /* 0x00086c00011b7983 */ /* 0x000f680000100800 */
[----:B------:R-:W5:Y:S04]  /*375d0*/  LDL R12, [R1+0x874] ;  /* 0x00087400010c7983 */ /* 0x000f680000100800 */
[----:B------:R-:W5:Y:S04]  /*375e0*/  LDL R29, [R1+0x87c] ;  /* 0x00087c00011d7983 */ /* 0x000f680000100800 */
[----:B------:R-:W5:Y:S04]  /*375f0*/  LDL R6, [R1+0x884] ;  /* 0x0008840001067983 */ /* 0x000f680000100800 */
[----:B------:R-:W5:Y:S04]  /*37600*/  LDL R16, [R1+0x888] ;  /* 0x0008880001107983 */ /* 0x000f680000100800 */
[----:B------:R-:W5:Y:S04]  /*37610*/  LDL R28, [R1+0x890] ;  /* 0x00089000011c7983 */ /* 0x000f680000100800 */
[----:B------:R-:W5:Y:S04]  /*37620*/  LDL R14, [R1+0x898] ;  /* 0x00089800010e7983 */ /* 0x000f680000100800 */
[----:B-1----:R-:W5:Y:S04]  /*37630*/  LDL R5, [R1+0x8a0] ;  /* 0x0008a00001057983 */ /* 0x002f680000100800 */
[----:B------:R-:W5:Y:S04]  /*37640*/  LDL R24, [R1+0x8a8] ;  /* 0x0008a80001187983 */ /* 0x000f680000100800 */
[----:B------:R-:W5:Y:S04]  /*37650*/  LDL R9, [R1+0x8b0] ;  /* 0x0008b00001097983 */ /* 0x000f680000100800 */
[----:B------:R-:W5:Y:S04]  /*37660*/  LDL R26, [R1+0x8b4] ;  /* 0x0008b400011a7983 */ /* 0x000f680000100800 */
[----:B------:R-:W5:Y:S04]  /*37670*/  LDL R13, [R1+0x8bc] ;  /* 0x0008bc00010d7983 */ /* 0x000f680000100800 */
[----:B------:R-:W5:Y:S04]  /*37680*/  LDL R10, [R1+0x8c4] ;  /* 0x0008c400010a7983 */ /* 0x000f680000100800 */
[----:B------:R-:W5:Y:S01]  /*37690*/  LDL R25, [R1+0x8cc] ;  /* 0x0008cc0001197983 */ /* 0x000f620000100800 */
[----:B---3--:R-:W-:-:S03]  /*376a0*/  SHF.R.S32.HI R0, RZ, 0x1f, R4 ;  /* 0x0000001fff007819 */ /* 0x008fc60000011404 */
[----:B------:R-:W3:Y:S04]  /*376b0*/  LDL R4, [R1+0x8d4] ;  /* 0x0008d40001047983 */ /* 0x000ee80000100800 */
[----:B------:R2:W-:Y:S04]  /*376c0*/  STL [R1+0x828], R0 ;  /* 0x0008280001007387 */ /* 0x0005e80000100800 */
[----:B------:R-:W3:Y:S04]  /*376d0*/  LDL R15, [R1+0x8d8] ;  /* 0x0008d800010f7983 */ /* 0x000ee80000100800 */
[----:B------:R-:W3:Y:S01]  /*376e0*/  LDL R8, [R1+0x8e0] ;  /* 0x0008e00001087983 */ /* 0x000ee20000100800 */
[----:B--2---:R-:W-:-:S05]  /*376f0*/  SHF.R.S32.HI R0, RZ, 0x1f, R19 ;  /* 0x0000001fff007819 */ /* 0x004fca0000011413 */
[----:B------:R4:W-:Y:S04]  /*37700*/  STL [R1+0x830], R0 ;  /* 0x0008300001007387 */ /* 0x0009e80000100800 */
[----:B------:R-:W2:Y:S04]  /*37710*/  LDL R17, [R1+0x8e8] ;  /* 0x0008e80001117983 */ /* 0x000ea80000100800 */
[----:B------:R-:W2:Y:S04]  /*37720*/  LDL R21, [R1+0x8f0] ;  /* 0x0008f00001157983 */ /* 0x000ea80000100800 */
[----:B------:R-:W2:Y:S04]  /*37730*/  LDL R19, [R1+0x8f8] ;  /* 0x0008f80001137983 */ /* 0x000ea80000100800 */
[----:B------:R-:W2:Y:S04]  /*37740*/  LDL R56, [R1+0x8fc] ;  /* 0x0008fc0001387983 */ /* 0x000ea80000100800 */
[----:B------:R-:W2:Y:S01]  /*37750*/  LDL R2, [R1+0x904] ;  /* 0x0009040001027983 */ /* 0x000ea20000100800 */
[----:B----4-:R-:W-:-:S05]  /*37760*/  SHF.R.S32.HI R0, RZ, 0x1f, R31 ;  /* 0x0000001fff007819 */ /* 0x010fca000001141f */
[----:B------:R0:W-:Y:S04]  /*37770*/  STL [R1+0x838], R0 ;  /* 0x0008380001007387 */ /* 0x0001e80000100800 */
[----:B------:R-:W4:Y:S04]  /*37780*/  LDL R31, [R1+0x90c] ;  /* 0x00090c00011f7983 */ /* 0x000f280000100800 */
[----:B0-----:R-:W4:Y:S01]  /*37790*/  LDL R0, [R1+0x914] ;  /* 0x0009140001007983 */ /* 0x001f220000100800 */
[----:B------:R-:W-:-:S05]  /*377a0*/  SHF.R.S32.HI R3, RZ, 0x1f, R3 ;  /* 0x0000001fff037819 */ /* 0x000fca0000011403 */
[----:B------:R0:W-:Y:S04]  /*377b0*/  STL [R1+0x844], R3 ;  /* 0x0008440301007387 */ /* 0x0001e80000100800 */
[----:B0-----:R-:W4:Y:S01]  /*377c0*/  LDL R3, [R1+0x91c] ;  /* 0x00091c0001037983 */ /* 0x001f220000100800 */
[----:B------:R-:W-:-:S05]  /*377d0*/  SHF.R.S32.HI R20, RZ, 0x1f, R20 ;  /* 0x0000001fff147819 */ /* 0x000fca0000011414 */
[----:B------:R5:W-:Y:S01]  /*377e0*/  STL [R1+0x84c], R20 ;  /* 0x00084c1401007387 */ /* 0x000be20000100800 */
[----:B------:R-:W-:-:S05]  /*377f0*/  SHF.R.S32.HI R23, RZ, 0x1f, R23 ;  /* 0x0000001fff177819 */ /* 0x000fca0000011417 */
[----:B------:R0:W-:Y:S01]  /*37800*/  STL [R1+0x854], R23 ;  /* 0x0008541701007387 */ /* 0x0001e20000100800 */
[----:B-----5:R-:W-:Y:S02]  /*37810*/  SHF.R.S32.HI R20, RZ, 0x1f, R27 ;  /* 0x0000001fff147819 */ /* 0x020fe4000001141b */
        /* <DEDUP_REMOVED lines=32> */
[----:B-1----:R-:W-:-:S03]  /*37a20*/  SHF.R.S32.HI R5, RZ, 0x1f, R8 ;  /* 0x0000001fff057819 */ /* 0x002fc60000011408 */
[----:B------:R0:W-:Y:S04]  /*37a30*/  STL [R1+0x8e4], R6 ;  /* 0x0008e40601007387 */ /* 0x0001e80000100800 */
[----:B------:R1:W-:Y:S01]  /*37a40*/  STL [R1+0x8ec], R5 ;  /* 0x0008ec0501007387 */ /* 0x0003e20000100800 */
[----:B--2---:R-:W-:Y:S02]  /*37a50*/  SHF.R.S32.HI R8, RZ, 0x1f, R17 ;  /* 0x0000001fff087819 */ /* 0x004fe40000011411 */
[----:B0-----:R-:W-:-:S03]  /*37a60*/  SHF.R.S32.HI R6, RZ, 0x1f, R21 ;  /* 0x0000001fff067819 */ /* 0x001fc60000011415 */
[----:B------:R-:W-:Y:S01]  /*37a70*/  STL [R1+0x8f4], R8 ;  /* 0x0008f40801007387 */ /* 0x000fe20000100800 */
[----:B-1----:R-:W-:-:S03]  /*37a80*/  SHF.R.S32.HI R5, RZ, 0x1f, R19 ;  /* 0x0000001fff057819 */ /* 0x002fc60000011413 */
[----:B------:R-:W2:Y:S04]  /*37a90*/  LDL R19, [R1+0x930] ;  /* 0x0009300001137983 */ /* 0x000ea80000100800 */
[----:B------:R0:W-:Y:S04]  /*37aa0*/  STL [R1+0x900], R6 ;  /* 0x0009000601007387 */ /* 0x0001e80000100800 */
[----:B------:R4:W-:Y:S01]  /*37ab0*/  STL [R1+0x908], R5 ;  /* 0x0009080501007387 */ /* 0x0009e20000100800 */
[----:B0-----:R-:W-:Y:S02]  /*37ac0*/  SHF.R.S32.HI R6, RZ, 0x1f, R56 ;  /* 0x0000001fff067819 */ /* 0x001fe40000011438 */
[----:B------:R-:W-:-:S03]  /*37ad0*/  SHF.R.S32.HI R2, RZ, 0x1f, R2 ;  /* 0x0000001fff027819 */ /* 0x000fc60000011402 */
[----:B------:R-:W-:Y:S01]  /*37ae0*/  STL [R1+0x910], R6 ;  /* 0x0009100601007387 */ /* 0x000fe20000100800 */
[----:B----4-:R-:W-:-:S03]  /*37af0*/  SHF.R.S32.HI R5, RZ, 0x1f, R31 ;  /* 0x0000001fff057819 */ /* 0x010fc6000001141f */
[----:B------:R-:W4:Y:S04]  /*37b00*/  LDL R31, [R1+0x938] ;  /* 0x00093800011f7983 */ /* 0x000f280000100800 */
[----:B------:R0:W-:Y:S04]  /*37b10*/  STL [R1+0x918], R2 ;  /* 0x0009180201007387 */ /* 0x0001e80000100800 */
[----:B------:R1:W-:Y:S04]  /*37b20*/  STL [R1+0x924], R5 ;  /* 0x0009240501007387 */ /* 0x0003e80000100800 */
[----:B------:R-:W4:Y:S01]  /*37b30*/  LDL R20, [R1+0x940] ;  /* 0x0009400001147983 */ /* 0x000f220000100800 */
[----:B0-----:R-:W-:-:S05]  /*37b40*/  SHF.R.S32.HI R2, RZ, 0x1f, R0 ;  /* 0x0000001fff027819 */ /* 0x001fca0000011400 */
[----:B------:R-:W-:Y:S04]  /*37b50*/  STL [R1+0x92c], R2 ;  /* 0x00092c0201007387 */ /* 0x000fe80000100800 */
[----:B------:R-:W4:Y:S01]  /*37b60*/  LDL R23, [R1+0x948] ;  /* 0x0009480001177983 */ /* 0x000f220000100800 */
[----:B------:R-:W-:-:S05]  /*37b70*/  SHF.R.S32.HI R0, RZ, 0x1f, R3 ;  /* 0x0000001fff007819 */ /* 0x000fca0000011403 */
        /* <DEDUP_REMOVED lines=32> */
[----:B------:R0:W-:Y:S01]  /*37d80*/  STL [R1+0x958], R31 ;  /* 0x0009581f01007387 */ /* 0x0001e20000100800 */
[----:B------:R-:W-:-:S03]  /*37d90*/  SHF.R.S32.HI R20, RZ, 0x1f, R20 ;  /* 0x0000001fff147819 */ /* 0x000fc60000011414 */
[----:B0-----:R-:W4:Y:S04]  /*37da0*/  LDL R31, [R1+0xa00] ;  /* 0x000a0000011f7983 */ /* 0x001f280000100800 */
[----:B------:R0:W-:Y:S01]  /*37db0*/  STL [R1+0x960], R20 ;  /* 0x0009601401007387 */ /* 0x0001e20000100800 */
[----:B------:R-:W-:-:S05]  /*37dc0*/  SHF.R.S32.HI R23, RZ, 0x1f, R23 ;  /* 0x0000001fff177819 */ /* 0x000fca0000011417 */
[----:B------:R1:W-:Y:S01]  /*37dd0*/  STL [R1+0x968], R23 ;  /* 0x0009681701007387 */ /* 0x0003e20000100800 */
[----:B0-----:R-:W-:Y:S02]  /*37de0*/  SHF.R.S32.HI R20, RZ, 0x1f, R27 ;  /* 0x0000001fff147819 */ /* 0x001fe4000001141b */
[----:B------:R-:W-:-:S03]  /*37df0*/  SHF.R.S32.HI R12, RZ, 0x1f, R12 ;  /* 0x0000001fff0c7819 */ /* 0x000fc6000001140c */
[----:B------:R0:W-:Y:S01]  /*37e00*/  STL [R1+0x974], R20 ;  /* 0x0009741401007387 */ /* 0x0001e20000100800 */
[----:B-1----:R-:W-:-:S03]  /*37e10*/  SHF.R.S32.HI R23, RZ, 0x1f, R29 ;  /* 0x0000001fff177819 */ /* 0x002fc6000001141d */
        /* <DEDUP_REMOVED lines=122> */
[----:B-1----:R-:W-:-:S03]  /*385c0*/  SHF.R.S32.HI R5, RZ, 0x1f, R8 ;  /* 0x0000001fff057819 */ /* 0x002fc60000011408 */
[----:B------:R0:W-:Y:S01]  /*385d0*/  STL [R1+0xb04], R6 ;  /* 0x000b040601007387 */ /* 0x0001e20000100800 */
[----:B-----5:R-:W-:-:S03]  /*385e0*/  SHF.R.S32.HI R8, RZ, 0x1f, R17 ;  /* 0x0000001fff087819 */ /* 0x020fc60000011411 */
[----:B------:R1:W-:Y:S04]  /*385f0*/  STL [R1+0xb10], R5 ;  /* 0x000b100501007387 */ /* 0x0003e80000100800 */
[----:B------:R-:W-:Y:S01]  /*38600*/  STL [R1+0xb18], R8 ;  /* 0x000b180801007387 */ /* 0x000fe20000100800 */
[----:B0-----:R-:W-:Y:S02]  /*38610*/  SHF.R.S32.HI R6, RZ, 0x1f, R21 ;  /* 0x0000001fff067819 */ /* 0x001fe40000011415 */
        /* <DEDUP_REMOVED lines=87> */
[----:B-1----:R-:W-:-:S03]  /*38b90*/  SHF.R.S32.HI R5, RZ, 0x1f, R8 ;  /* 0x0000001fff057819 */ /* 0x002fc60000011408 */
[----:B------:R0:W-:Y:S01]  /*38ba0*/  STL [R1+0xc1c], R6 ;  /* 0x000c1c0601007387 */ /* 0x0001e20000100800 */
[----:B------:R-:W-:-:S03]  /*38bb0*/  SHF.R.S32.HI R8, RZ, 0x1f, R17 ;  /* 0x0000001fff087819 */ /* 0x000fc60000011411 */
[----:B------:R1:W-:Y:S01]  /*38bc0*/  STL [R1+0xc24], R5 ;  /* 0x000c240501007387 */ /* 0x0003e20000100800 */
[----:B0-----:R-:W-:-:S03]  /*38bd0*/  SHF.R.S32.HI R6, RZ, 0x1f, R21 ;  /* 0x0000001fff067819 */ /* 0x001fc60000011415 */
[----:B------:R-:W-:Y:S01]  /*38be0*/  STL [R1+0xc2c], R8 ;  /* 0x000c2c0801007387 */ /* 0x000fe20000100800 */
[----:B-1----:R-:W-:-:S03]  /*38bf0*/  SHF.R.S32.HI R5, RZ, 0x1f, R3 ;  /* 0x0000001fff057819 */ /* 0x002fc60000011403 */
[----:B------:R-:W4:Y:S04]  /*38c00*/  LDL R3, [R1+0xbc8] ;  /* 0x000bc80001037983 */ /* 0x000f280000100800 */
[----:B------:R0:W-:Y:S04]  /*38c10*/  STL [R1+0xc34], R6 ;  /* 0x000c340601007387 */ /* 0x0001e80000100800 */
[----:B------:R5:W-:Y:S01]  /*38c20*/  STL [R1+0xc40], R5 ;  /* 0x000c400501007387 */ /* 0x000be20000100800 */
[----:B0-----:R-:W-:-:S05]  /*38c30*/  SHF.R.S32.HI R6, RZ, 0x1f, R56 ;  /* 0x0000001fff067819 */ /* 0x001fca0000011438 */
[----:B------:R-:W-:Y:S01]  /*38c40*/  STL [R1+0xc48], R6 ;  /* 0x000c480601007387 */ /* 0x000fe20000100800 */
[----:B------:R-:W-:Y:S02]  /*38c50*/  SHF.R.S32.HI R2, RZ, 0x1f, R2 ;  /* 0x0000001fff027819 */ /* 0x000fe40000011402 */
[----:B-----5:R-:W-:Y:S02]  /*38c60*/  SHF.R.S32.HI R5, RZ, 0x1f, R10 ;  /* 0x0000001fff057819 */ /* 0x020fe4000001140a */
[----:B------:R-:W5:Y:S04]  /*38c70*/  LDL R10, [R1+0xbd0] ;  /* 0x000bd000010a7983 */ /* 0x000f680000100800 */
        /* <DEDUP_REMOVED lines=79> */
[----:B------:R0:W-:Y:S04]  /*39170*/  STL [R1+0xd30], R6 ;  /* 0x000d300601007387 */ /* 0x0001e80000100800 */
[----:B------:R1:W-:Y:S01]  /*39180*/  STL [R1+0xd38], R5 ;  /* 0x000d380501007387 */ /* 0x0003e20000100800 */
[----:B----4-:R-:W-:Y:S02]  /*39190*/  SHF.R.S32.HI R8, RZ, 0x1f, R17 ;  /* 0x0000001fff087819 */ /* 0x010fe40000011411 */
[----:B0-----:R-:W-:-:S03]  /*391a0*/  SHF.R.S32.HI R6, RZ, 0x1f, R21 ;  /* 0x0000001fff067819 */ /* 0x001fc60000011415 */
[----:B------:R-:W-:Y:S01]  /*391b0*/  STL [R1+0xd40], R8 ;  /* 0x000d400801007387 */ /* 0x000fe20000100800 */
[----:B-1----:R-:W-:-:S03]  /*391c0*/  SHF.R.S32.HI R5, RZ, 0x1f, R31 ;  /* 0x0000001fff057819 */ /* 0x002fc6000001141f */
[----:B------:R-:W4:Y:S04]  /*391d0*/  LDL R31, [R1+0xcac] ;  /* 0x000cac00011f7983 */ /* 0x000f280000100800 */
[----:B------:R0:W-:Y:S01]  /*391e0*/  STL [R1+0xd4c], R6 ;  /* 0x000d4c0601007387 */ /* 0x0001e20000100800 */
[----:B------:R-:W-:-:S03]  /*391f0*/  SHF.R.S32.HI R2, RZ, 0x1f, R2 ;  /* 0x0000001fff027819 */ /* 0x000fc60000011402 */
[----:B------:R1:W-:Y:S01]  /*39200*/  STL [R1+0xd54], R5 ;  /* 0x000d540501007387 */ /* 0x0003e20000100800 */
[----:B0-----:R-:W-:-:S05]  /*39210*/  SHF.R.S32.HI R6, RZ, 0x1f, R56 ;  /* 0x0000001fff067819 */ /* 0x001fca0000011438 */
        /* <DEDUP_REMOVED lines=36> */
[----:B0-----:R-:W2:Y:S01]  /*39460*/  LDL R0, [R1+0xd60] ;  /* 0x000d600001007983 */ /* 0x001ea20000100800 */
[----:B----4-:R-:W-:-:S05]  /*39470*/  SHF.R.S32.HI R19, RZ, 0x1f, R31 ;  /* 0x0000001fff137819 */ /* 0x010fca000001141f */
[----:B------:R0:W-:Y:S04]  /*39480*/  STL [R1+0xd9c], R19 ;  /* 0x000d9c1301007387 */ /* 0x0001e80000100800 */
[----:B------:R-:W4:Y:S04]  /*39490*/  LDL R31, [R1+0xd6c] ;  /* 0x000d6c00011f7983 */ /* 0x000f280000100800 */
[----:B0-----:R-:W4:Y:S01]  /*394a0*/  LDL R19, [R1+0xd68] ;  /* 0x000d680001137983 */ /* 0x001f220000100800 */
[----:B------:R-:W-:-:S05]  /*394b0*/  SHF.R.S32.HI R3, RZ, 0x1f, R3 ;  /* 0x0000001fff037819 */ /* 0x000fca0000011403 */
[----:B------:R0:W-:Y:S01]  /*394c0*/  STL [R1+0xda4], R3 ;  /* 0x000da40301007387 */ /* 0x0001e20000100800 */
[----:B------:R-:W-:-:S03]  /*394d0*/  SHF.R.S32.HI R20, RZ, 0x1f, R20 ;  /* 0x0000001fff147819 */ /* 0x000fc60000011414 */
[----:B0-----:R-:W4:Y:S04]  /*394e0*/  LDL R3, [R1+0xd74] ;  /* 0x000d740001037983 */ /* 0x001f280000100800 */
[----:B------:R0:W-:Y:S02]  /*394f0*/  STL [R1+0xdac], R20 ;  /* 0x000dac1401007387 */ /* 0x0001e40000100800 */
[----:B0-----:R-:W-:-:S05]  /*39500*/  SHF.R.S32.HI R20, RZ, 0x1f, R23 ;  /* 0x0000001fff147819 */ /* 0x001fca0000011417 */
[----:B------:R0:W-:Y:S01]  /*39510*/  STL [R1+0xdb4], R20 ;  /* 0x000db41401007387 */ /* 0x0001e20000100800 */
[----:B-----5:R-:W-:Y:S02]  /*39520*/  SHF.R.S32.HI R23, RZ, 0x1f, R27 ;  /* 0x0000001fff177819 */ /* 0x020fe4000001141b */
[----:B------:R-:W-:-:S03]  /*39530*/  SHF.R.S32.HI R12, RZ, 0x1f, R12 ;  /* 0x0000001fff0c7819 */ /* 0x000fc6000001140c */
[----:B------:R-:W-:Y:S01]  /*39540*/  STL [R1+0xdc0], R23 ;  /* 0x000dc01701007387 */ /* 0x000fe20000100800 */
[----:B0-----:R-:W-:-:S03]  /*39550*/  SHF.R.S32.HI R20, RZ, 0x1f, R29 ;  /* 0x0000001fff147819 */ /* 0x001fc6000001141d */
[----:B------:R0:W-:Y:S01]  /*39560*/  STL [R1+0xdc8], R12 ;  /* 0x000dc80c01007387 */ /* 0x0001e20000100800 */
[----:B------:R-:W-:-:S03]  /*39570*/  SHF.R.S32.HI R6, RZ, 0x1f, R6 ;  /* 0x0000001fff067819 */ /* 0x000fc60000011406 */
[----:B------:R-:W-:Y:S04]  /*39580*/  STL [R1+0xdd0], R20 ;  /* 0x000dd01401007387 */ /* 0x000fe80000100800 */
[----:B------:R1:W-:Y:S01]  /*39590*/  STL [R1+0xdd8], R6 ;  /* 0x000dd80601007387 */ /* 0x0003e20000100800 */
[----:B0-----:R-:W-:Y:S02]  /*395a0*/  SHF.R.S32.HI R12, RZ, 0x1f, R16 ;  /* 0x0000001fff0c7819 */ /* 0x001fe40000011410 */
[----:B------:R-:W-:-:S03]  /*395b0*/  SHF.R.S32.HI R16, RZ, 0x1f, R28 ;  /* 0x0000001fff107819 */ /* 0x000fc6000001141c */
[----:B------:R0:W-:Y:S01]  /*395c0*/  STL [R1+0xde4], R12 ;  /* 0x000de40c01007387 */ /* 0x0001e20000100800 */
[----:B-1----:R-:W-:-:S03]  /*395d0*/  SHF.R.S32.HI R6, RZ, 0x1f, R14 ;  /* 0x0000001fff067819 */ /* 0x002fc6000001140e */
[----:B------:R-:W-:Y:S04]  /*395e0*/  STL [R1+0xdec], R16 ;  /* 0x000dec1001007387 */ /* 0x000fe80000100800 */
[----:B------:R1:W-:Y:S01]  /*395f0*/  STL [R1+0xdf4], R6 ;  /* 0x000df40601007387 */ /* 0x0003e20000100800 */
[----:B0-----:R-:W-:Y:S02]  /*39600*/  SHF.R.S32.HI R12, RZ, 0x1f, R5 ;  /* 0x0000001fff0c7819 */ /* 0x001fe40000011405 */
[----:B------:R-:W-:-:S03]  /*39610*/  SHF.R.S32.HI R5, RZ, 0x1f, R24 ;  /* 0x0000001fff057819 */ /* 0x000fc60000011418 */
[----:B------:R-:W-:Y:S01]  /*39620*/  STL [R1+0xdfc], R12 ;  /* 0x000dfc0c01007387 */ /* 0x000fe20000100800 */
[----:B-1----:R-:W-:Y:S02]  /*39630*/  SHF.R.S32.HI R6, RZ, 0x1f, R9 ;  /* 0x0000001fff067819 */ /* 0x002fe40000011409 */
[----:B------:R-:W-:Y:S01]  /*39640*/  SHF.R.S32.HI R9, RZ, 0x1f, R26 ;  /* 0x0000001fff097819 */ /* 0x000fe2000001141a */
        /* <DEDUP_REMOVED lines=23> */
[----:B------:R-:W-:Y:S01]  /*397c0*/  STL [R1+0xe68], R6 ;  /* 0x000e680601007387 */ /* 0x000fe20000100800 */
[----:B0-----:R-:W-:Y:S02]  /*397d0*/  SHF.R.S32.HI R5, RZ, 0x1f, R2 ;  /* 0x0000001fff057819 */ /* 0x001fe40000011402 */
[----:B------:R-:W-:-:S03]  /*397e0*/  SHF.R.S32.HI R2, RZ, 0x1f, R0 ;  /* 0x0000001fff027819 */ /* 0x000fc60000011400 */
[----:B------:R-:W-:Y:S04]  /*397f0*/  STL [R1+0xe74], R5 ;  /* 0x000e740501007387 */ /* 0x000fe80000100800 */
[----:B------:R-:W2:Y:S04]  /*39800*/  LDL R21, [R1+0xd90] ;  /* 0x000d900001157983 */ /* 0x000ea80000100800 */
[----:B------:R0:W-:Y:S01]  /*39810*/  STL [R1+0xe7c], R2 ;  /* 0x000e7c0201007387 */ /* 0x0001e20000100800 */
[----:B----4-:R-:W-:Y:S02]  /*39820*/  SHF.R.S32.HI R0, RZ, 0x1f, R19 ;  /* 0x0000001fff007819 */ /* 0x010fe40000011413 */
[----:B0-----:R-:W-:-:S03]  /*39830*/  SHF.R.S32.HI R2, RZ, 0x1f, R31 ;  /* 0x0000001fff027819 */ /* 0x001fc6000001141f */
[----:B------:R0:W-:Y:S04]  /*39840*/  STL [R1+0xe84], R0 ;  /* 0x000e840001007387 */ /* 0x0001e80000100800 */
[----:B------:R-:W4:Y:S04]  /*39850*/  LDL R20, [R1+0xd98] ;  /* 0x000d980001147983 */ /* 0x000f280000100800 */
[----:B------:R1:W-:Y:S04]  /*39860*/  STL [R1+0xe8c], R2 ;  /* 0x000e8c0201007387 */ /* 0x0003e80000100800 */
[----:B------:R-:W4:Y:S01]  /*39870*/  LDL R23, [R1+0xda0] ;  /* 0x000da00001177983 */ /* 0x000f220000100800 */
[----:B0-----:R-:W-:-:S05]  /*39880*/  SHF.R.S32.HI R0, RZ, 0x1f, R3 ;  /* 0x0000001fff007819 */ /* 0x001fca0000011403 */
        /* <DEDUP_REMOVED lines=10> */
[----:B0-----:R-:W4:Y:S04]  /*39930*/  LDL R0, [R1+0xde8] ;  /* 0x000de80001007983 */ /* 0x001f280000100800 */
[----:B------:R-:W4:Y:S04]  /*39940*/  LDL R19, [R1+0xdf0] ;  /* 0x000df00001137983 */ /* 0x000f280000100800 */
[----:B------:R-:W4:Y:S04]  /*39950*/  LDL R31, [R1+0xdf8] ;  /* 0x000df800011f7983 */ /* 0x000f280000100800 */
[----:B------:R-:W4:Y:S04]  /*39960*/  LDL R8, [R1+0xe00] ;  /* 0x000e000001087983 */ /* 0x000f280000100800 */
[----:B------:R-:W4:Y:S04]  /*39970*/  LDL R3, [R1+0xe04] ;  /* 0x000e040001037983 */ /* 0x000f280000100800 */
[----:B------:R-:W4:Y:S01]  /*39980*/  LDL R26, [R1+0xe0c] ;  /* 0x000e0c00011a7983 */ /* 0x000f220000100800 */
[----:B-----5:R-:W-:-:S05]  /*39990*/  SHF.R.S32.HI R5, RZ, 0x1f, R10 ;  /* 0x0000001fff057819 */ /* 0x020fca000001140a */
[----:B------:R3:W-:Y:S04]  /*399a0*/  STL [R1+0xe94], R5 ;  /* 0x000e940501007387 */ /* 0x0007e80000100800 */
[----:B------:R-:W5:Y:S01]  /*399b0*/  LDL R10, [R1+0xe14] ;  /* 0x000e1400010a7983 */ /* 0x000f620000100800 */
[----:B---3--:R-:W-:-:S03]  /*399c0*/  SHF.R.S32.HI R5, RZ, 0x1f, R4 ;  /* 0x0000001fff057819 */ /* 0x008fc60000011404 */
[----:B------:R-:W3:Y:S04]  /*399d0*/  LDL R4, [R1+0xe1c] ;  /* 0x000e1c0001047983 */ /* 0x000ee80000100800 */
[----:B------:R0:W-:Y:S04]  /*399e0*/  STL [R1+0xe98], R5 ;  /* 0x000e980501007387 */ /* 0x0001e80000100800 */
[----:B------:R-:W3:Y:S04]  /*399f0*/  LDL R24, [R1+0xe28] ;  /* 0x000e280001187983 */ /* 0x000ee80000100800 */
[----:B------:R-:W3:Y:S04]  /*39a00*/  LDL R13, [R1+0xe30] ;  /* 0x000e3000010d7983 */ /* 0x000ee80000100800 */
[----:B0-----:R-:W3:Y:S04]  /*39a10*/  LDL R5, [R1+0xe24] ;  /* 0x000e240001057983 */ /* 0x001ee80000100800 */
[----:B------:R-:W3:Y:S04]  /*39a20*/  LDL R9, [R1+0xe38] ;  /* 0x000e380001097983 */ /* 0x000ee80000100800 */
[----:B------:R-:W3:Y:S01]  /*39a30*/  LDL R25, [R1+0xe40] ;  /* 0x000e400001197983 */ /* 0x000ee20000100800 */
[----:B--2---:R-:W-:-:S05]  /*39a40*/  SHF.R.S32.HI R15, RZ, 0x1f, R17 ;  /* 0x0000001fff0f7819 */ /* 0x004fca0000011411 */
[----:B------:R0:W-:Y:S04]  /*39a50*/  STL [R1+0xe9c], R15 ;  /* 0x000e9c0f01007387 */ /* 0x0001e80000100800 */
[----:B------:R-:W2:Y:S04]  /*39a60*/  LDL R17, [R1+0xe4c] ;  /* 0x000e4c0001117983 */ /* 0x000ea80000100800 */
[----:B0-----:R-:W2:Y:S01]  /*39a70*/  LDL R15, [R1+0xe48] ;  /* 0x000e4800010f7983 */ /* 0x001ea20000100800 */
[----:B------:R-:W-:-:S05]  /*39a80*/  SHF.R.S32.HI R21, RZ, 0x1f, R21 ;  /* 0x0000001fff157819 */ /* 0x000fca0000011415 */
[----:B------:R0:W-:Y:S04]  /*39a90*/  STL [R1+0xea0], R21 ;  /* 0x000ea01501007387 */ /* 0x0001e80000100800 */
[----:B0-----:R-:W2:Y:S01]  /*39aa0*/  LDL R21, [R1+0xe54] ;  /* 0x000e540001157983 */ /* 0x001ea20000100800 */
[----:B----4-:R-:W-:-:S05]  /*39ab0*/  SHF.R.S32.HI R20, RZ, 0x1f, R20 ;  /* 0x0000001fff147819 */ /* 0x010fca0000011414 */
[----:B------:R0:W-:Y:S01]  /*39ac0*/  STL [R1+0xea4], R20 ;  /* 0x000ea41401007387 */ /* 0x0001e20000100800 */
[----:B------:R-:W-:-:S03]  /*39ad0*/  SHF.R.S32.HI R23, RZ, 0x1f, R23 ;  /* 0x0000001fff177819 */ /* 0x000fc60000011417 */
[----:B0-----:R-:W4:Y:S04]  /*39ae0*/  LDL.LU R20, [R1+0x7bd8] ;  /* 0x007bd80001147983 */ /* 0x001f280000300800 */
[----:B------:R0:W-:Y:S04]  /*39af0*/  STL [R1+0xea8], R23 ;  /* 0x000ea81701007387 */ /* 0x0001e80000100800 */
[----:B0-----:R-:W4:Y:S01]  /*39b00*/  LDL.LU R23, [R1+0x7bd4] ;  /* 0x007bd40001177983 */ /* 0x001f220000300800 */
[----:B------:R-:W-:Y:S02]  /*39b10*/  SHF.R.S32.HI R27, RZ, 0x1f, R27 ;  /* 0x0000001fff1b7819 */ /* 0x000fe4000001141b */
[----:B------:R-:W-:-:S03]  /*39b20*/  SHF.R.S32.HI R12, RZ, 0x1f, R12 ;  /* 0x0000001fff0c7819 */ /* 0x000fc6000001140c */
[----:B------:R0:W-:Y:S01]  /*39b30*/  STL [R1+0xeac], R27 ;  /* 0x000eac1b01007387 */ /* 0x0001e20000100800 */
[----:B------:R-:W-:Y:S02]  /*39b40*/  SHF.R.S32.HI R29, RZ, 0x1f, R29 ;  /* 0x0000001fff1d7819 */ /* 0x000fe4000001141d */
[----:B------:R-:W-:Y:S01]  /*39b50*/  SHF.R.S32.HI R6, RZ, 0x1f, R6 ;  /* 0x0000001fff067819 */ /* 0x000fe20000011406 */
[----:B0-----:R-:W4:Y:S01]  /*39b60*/  LDL.LU R27, [R1+0x7bd0] ;  /* 0x007bd000011b7983 */ /* 0x001f220000300800 */
[----:B------:R-:W-:-:S03]  /*39b70*/  SHF.R.S32.HI R16, RZ, 0x1f, R16 ;  /* 0x0000001fff107819 */ /* 0x000fc60000011410 */
[----:B------:R0:W-:Y:S01]  /*39b80*/  STL [R1+0xeb0], R12 ;  /* 0x000eb00c01007387 */ /* 0x0001e20000100800 */
[----:B------:R-:W-:Y:S02]  /*39b90*/  SHF.R.S32.HI R28, RZ, 0x1f, R28 ;  /* 0x0000001fff1c7819 */ /* 0x000fe4000001141c */
[----:B------:R-:W-:Y:S01]  /*39ba0*/  SHF.R.S32.HI R14, RZ, 0x1f, R14 ;  /* 0x0000001fff0e7819 */ /* 0x000fe2000001140e */
[----:B0-----:R-:W4:Y:S04]  /*39bb0*/  LDL.LU R12, [R1+0x7bcc] ;  /* 0x007bcc00010c7983 */ /* 0x001f280000300800 */
[----:B------:R0:W-:Y:S01]  /*39bc0*/  STL [R1+0xeb4], R29 ;  /* 0x000eb41d01007387 */ /* 0x0001e20000100800 */
[----:B------:R-:W-:Y:S02]  /*39bd0*/  SHF.R.S32.HI R56, RZ, 0x1f, R56 ;  /* 0x0000001fff387819 */ /* 0x000fe40000011438 */
[----:B------:R-:W-:Y:S01]  /*39be0*/  SHF.R.S32.HI R2, RZ, 0x1f, R2 ;  /* 0x0000001fff027819 */ /* 0x000fe20000011402 */
[----:B0-----:R-:W4:Y:S04]  /*39bf0*/  LDL.LU R29, [R1+0x7bc8] ;  /* 0x007bc800011d7983 */ /* 0x001f280000300800 */
[----:B------:R0:W-:Y:S01]  /*39c00*/  STL [R1+0xeb8], R6 ;  /* 0x000eb80601007387 */ /* 0x0001e20000100800 */
[----:B------:R-:W-:-:S03]  /*39c10*/  SHF.R.S32.HI R0, RZ, 0x1f, R0 ;  /* 0x0000001fff007819 */ /* 0x000fc60000011400 */
        /* <DEDUP_REMOVED lines=17> */
[----:B-----5:R-:W-:-:S03]  /*39d30*/  SHF.R.S32.HI R10, RZ, 0x1f, R10 ;  /* 0x0000001fff0a7819 */ /* 0x020fc6000001140a */
[----:B0-----:R-:W5:Y:S04]  /*39d40*/  LDL.LU R0, [R1+0x7bac] ;  /* 0x007bac0001007983 */ /* 0x001f680000300800 */
[----:B------:R0:W-:Y:S04]  /*39d50*/  STL [R1+0xed4], R19 ;  /* 0x000ed41301007387 */ /* 0x0001e80000100800 */
[----:B0-----:R-:W4:Y:S04]  /*39d60*/  LDL.LU R19, [R1+0x7ba8] ;  /* 0x007ba80001137983 */ /* 0x001f280000300800 */
[----:B------:R0:W-:Y:S04]  /*39d70*/  STL [R1+0xedc], R31 ;  /* 0x000edc1f01007387 */ /* 0x0001e80000100800 */
[----:B0-----:R-:W4:Y:S04]  /*39d80*/  LDL.LU R31, [R1+0x7ba4] ;  /* 0x007ba400011f7983 */ /* 0x001f280000300800 */
[----:B------:R0:W-:Y:S04]  /*39d90*/  STL [R1+0xee0], R8 ;  /* 0x000ee00801007387 */ /* 0x0001e80000100800 */
[----:B0-----:R-:W4:Y:S04]  /*39da0*/  LDL.LU R8, [R1+0x2f0] ;  /* 0x0002f00001087983 */ /* 0x001f280000300800 */
[----:B------:R0:W-:Y:S01]  /*39db0*/  STL [R1+0xee4], R3 ;  /* 0x000ee40301007387 */ /* 0x0001e20000100800 */
[----:B---3--:R-:W-:-:S03]  /*39dc0*/  SHF.R.S32.HI R4, RZ, 0x1f, R4 ;  /* 0x0000001fff047819 */ /* 0x008fc60000011404 */
[----:B0-----:R-:W3:Y:S04]  /*39dd0*/  LDL.LU R3, [R1+0x7ba0] ;  /* 0x007ba00001037983 */ /* 0x001ee80000300800 */
[----:B------:R0:W-:Y:S04]  /*39de0*/  STL [R1+0xee8], R26 ;  /* 0x000ee81a01007387 */ /* 0x0001e80000100800 */
[----:B0-----:R-:W3:Y:S04]  /*39df0*/  LDL.LU R26, [R1+0x298] ;  /* 0x00029800011a7983 */ /* 0x001ee80000300800 */
[----:B------:R0:W-:Y:S04]  /*39e00*/  STL [R1+0xeec], R10 ;  /* 0x000eec0a01007387 */ /* 0x0001e80000100800 */
[----:B0-----:R-:W3:Y:S04]  /*39e10*/  LDL.LU R10, [R1+0x7b9c] ;  /* 0x007b9c00010a7983 */ /* 0x001ee80000300800 */
[----:B------:R0:W-:Y:S04]  /*39e20*/  STL [R1+0xef0], R4 ;  /* 0x000ef00401007387 */ /* 0x0001e80000100800 */
[----:B0-----:R-:W3:Y:S01]  /*39e30*/  LDL.LU R4, [R1+0x7b98] ;  /* 0x007b980001047983 */ /* 0x001ee20000300800 */
[----:B------:R-:W-:-:S02]  /*39e40*/  SHF.R.S32.HI R5, RZ, 0x1f, R5 ;  /* 0x0000001fff057819 */ /* 0x000fc40000011405 */
[----:B------:R-:W-:-:S03]  /*39e50*/  SHF.R.S32.HI R24, RZ, 0x1f, R24 ;  /* 0x0000001fff187819 */ /* 0x000fc60000011418 */
[----:B------:R0:W-:Y:S02]  /*39e60*/  STL [R1+0xef4], R5 ;  /* 0x000ef40501007387 */ /* 0x0001e40000100800 */
[----:B0-----:R-:W-:Y:S02]  /*39e70*/  SHF.R.S32.HI R5, RZ, 0x1f, R13 ;  /* 0x0000001fff057819 */ /* 0x001fe4000001140d */
[----:B------:R-:W4:Y:S04]  /*39e80*/  LDL.LU R13, [R1+0x2ec] ;  /* 0x0002ec00010d7983 */ /* 0x000f280000300800 */
[----:B------:R0:W-:Y:S04]  /*39e90*/  STL [R1+0xef8], R24 ;  /* 0x000ef81801007387 */ /* 0x0001e80000100800 */
[----:B------:R2:W-:Y:S01]  /*39ea0*/  STL [R1+0xefc], R5 ;  /* 0x000efc0501007387 */ /* 0x0005e20000100800 */
[----:B0-----:R-:W-:-:S02]  /*39eb0*/  SHF.R.S32.HI R24, RZ, 0x1f, R9 ;  /* 0x0000001fff187819 */ /* 0x001fc40000011409 */
[----:B------:R-:W-:Y:S02]  /*39ec0*/  SHF.R.S32.HI R9, RZ, 0x1f, R25 ;  /* 0x0000001fff097819 */ /* 0x000fe40000011419 */
[----:B--2---:R-:W-:Y:S01]  /*39ed0*/  SHF.R.S32.HI R5, RZ, 0x1f, R15 ;  /* 0x0000001fff057819 */ /* 0x004fe2000001140f */
[----:B------:R-:W-:Y:S01]  /*39ee0*/  STL [R1+0xf00], R24 ;  /* 0x000f001801007387 */ /* 0x000fe20000100800 */
[----:B------:R-:W-:-:S03]  /*39ef0*/  SHF.R.S32.HI R15, RZ, 0x1f, R17 ;  /* 0x0000001fff0f7819 */ /* 0x000fc60000011411 */
[----:B------:R-:W2:Y:S04]  /*39f00*/  LDL.LU R25, [R1+0x1bc] ;  /* 0x0001bc0001197983 */ /* 0x000ea80000300800 */
[----:B------:R-:W-:Y:S04]  /*39f10*/  STL [R1+0xf04], R9 ;  /* 0x000f040901007387 */ /* 0x000fe80000100800 */
[----:B------:R0:W-:Y:S04]  /*39f20*/  STL [R1+0xf08], R5 ;  /* 0x000f080501007387 */ /* 0x0001e80000100800 */
[----:B------:R-:W-:Y:S01]  /*39f30*/  STL [R1+0xf0c], R15 ;  /* 0x000f0c0f01007387 */ /* 0x000fe20000100800 */
[----:B0-----:R-:W-:-:S02]  /*39f40*/  SHF.R.S32.HI R5, RZ, 0x1f, R21 ;  /* 0x0000001fff057819 */ /* 0x001fc40000011415 */
[----:B---3--:R-:W-:Y:S02]  /*39f50*/  SHF.R.S32.HI R9, RZ, 0x1f, R4 ;  /* 0x0000001fff097819 */ /* 0x008fe40000011404 */
[----:B------:R-:W3:Y:S04]  /*39f60*/  LDL.LU R4, [R1+0x7b94] ;  /* 0x007b940001047983 */ /* 0x000ee80000300800 */
[----:B------:R0:W-:Y:S02]  /*39f70*/  STL [R1+0xf14], R5 ;  /* 0x000f140501007387 */ /* 0x0001e40000100800 */
[----:B0-----:R-:W-:Y:S02]  /*39f80*/  SHF.R.S32.HI R5, RZ, 0x1f, R10 ;  /* 0x0000001fff057819 */ /* 0x001fe4000001140a */
[----:B------:R-:W2:Y:S04]  /*39f90*/  LDL.LU R10, [R1+0x7b90] ;  /* 0x007b9000010a7983 */ /* 0x000ea80000300800 */
[----:B------:R0:W-:Y:S02]  /*39fa0*/  STL [R1+0xf18], R9 ;  /* 0x000f180901007387 */ /* 0x0001e40000100800 */
[----:B0-----:R-:W-:-:S02]  /*39fb0*/  SHF.R.S32.HI R9, RZ, 0x1f, R3 ;  /* 0x0000001fff097819 */ /* 0x001fc40000011403 */
[----:B------:R-:W2:Y:S04]  /*39fc0*/  LDL.LU R3, [R1+0x7b8c] ;  /* 0x007b8c0001037983 */ /* 0x000ea80000300800 */
[----:B------:R4:W-:Y:S04]  /*39fd0*/  STL [R1+0xf1c], R5 ;  /* 0x000f1c0501007387 */ /* 0x0009e80000100800 */
[----:B------:R-:W2:Y:S04]  /*39fe0*/  LDL.LU R21, [R1+0x2e8] ;  /* 0x0002e80001157983 */ /* 0x000ea80000300800 */
[----:B------:R0:W-:Y:S01]  /*39ff0*/  STL [R1+0xf20], R9 ;  /* 0x000f200901007387 */ /* 0x0001e20000100800 */
[----:B----4-:R-:W-:-:S03]  /*3a000*/  SHF.R.S32.HI R5, RZ, 0x1f, R31 ;  /* 0x0000001fff057819 */ /* 0x010fc6000001141f */
[----:B------:R-:W5:Y:S01]  /*3a010*/  LDL.LU R31, [R1+0x7b88] ;  /* 0x007b8800011f7983 */ /* 0x000f620000300800 */
[----:B0-----:R-:W-:-:S03]  /*3a020*/  SHF.R.S32.HI R9, RZ, 0x1f, R19 ;  /* 0x0000001fff097819 */ /* 0x001fc60000011413 */
[----:B------:R-:W4:Y:S04]  /*3a030*/  LDL.LU R19, [R1+0x7b84] ;  /* 0x007b840001137983 */ /* 0x000f280000300800 */
[----:B------:R0:W-:Y:S02]  /*3a040*/  STL [R1+0xf24], R5 ;  /* 0x000f240501007387 */ /* 0x0001e40000100800 */
[----:B0-----:R-:W-:Y:S02]  /*3a050*/  SHF.R.S32.HI R5, RZ, 0x1f, R2 ;  /* 0x0000001fff057819 */ /* 0x001fe40000011402 */
[----:B------:R-:W2:Y:S04]  /*3a060*/  LDL.LU R2, [R1+0x7b80] ;  /* 0x007b800001027983 */ /* 0x000ea80000300800 */
[----:B------:R0:W-:Y:S04]  /*3a070*/  STL [R1+0xf28], R9 ;  /* 0x000f280901007387 */ /* 0x0001e80000100800 */
[----:B------:R-:W2:Y:S04]  /*3a080*/  LDL.LU R15, [R1+0x1b8] ;  /* 0x0001b800010f7983 */ /* 0x000ea80000300800 */
[----:B------:R3:W-:Y:S01]  /*3a090*/  STL [R1+0xf2c], R5 ;  /* 0x000f2c0501007387 */ /* 0x0007e20000100800 */
[----:B0-----:R-:W-:-:S03]  /*3a0a0*/  SHF.R.S32.HI R9, RZ, 0x1f, R56 ;  /* 0x0000001fff097819 */ /* 0x001fc60000011438 */
[----:B------:R-:W2:Y:S01]  /*3a0b0*/  LDL.LU R56, [R1+0x7b7c] ;  /* 0x007b7c0001387983 */ /* 0x000ea20000300800 */
[----:B---3--:R-:W-:-:S03]  /*3a0c0*/  SHF.R.S32.HI R5, RZ, 0x1f, R4 ;  /* 0x0000001fff057819 */ /* 0x008fc60000011404 */
[----:B------:R-:W3:Y:S04]  /*3a0d0*/  LDL.LU R4, [R1+0x7b78] ;  /* 0x007b780001047983 */ /* 0x000ee80000300800 */
[----:B------:R4:W-:Y:S04]  /*3a0e0*/  STL [R1+0xf30], R9 ;  /* 0x000f300901007387 */ /* 0x0009e80000100800 */
[----:B------:R-:W-:Y:S01]  /*3a0f0*/  STL [R1+0xf34], R5 ;  /* 0x000f340501007387 */ /* 0x000fe20000100800 */
[----:B-----5:R-:W-:-:S05]  /*3a100*/  IADD3 R17, P0, PT, R0, R31, RZ ;  /* 0x0000001f00117210 */ /* 0x020fca0007f1e0ff */
[----:B------:R0:W-:Y:S01]  /*3a110*/  STL [R1+0x7990], R17 ;  /* 0x0079901101007387 */ /* 0x0001e20000100800 */
[----:B----4-:R-:W-:-:S03]  /*3a120*/  IADD3 R9, P5, PT, R0, R19, RZ ;  /* 0x0000001300097210 */ /* 0x010fc60007fbe0ff */
[----:B0-----:R-:W4:Y:S04]  /*3a130*/  LDL.LU R17, [R1+0x2e4] ;  /* 0x0002e40001117983 */ /* 0x001f280000300800 */
[----:B------:R0:W-:Y:S01]  /*3a140*/  STL [R1+0x7994], R9 ;  /* 0x0079940901007387 */ /* 0x0001e20000100800 */
[----:B--2---:R-:W-:-:S05]  /*3a150*/  IADD3 R5, P4, PT, R0, R2, RZ ;  /* 0x0000000200057210 */ /* 0x004fca0007f9e0ff */
[----:B------:R1:W-:Y:S01]  /*3a160*/  STL [R1+0x7998], R5 ;  /* 0x0079980501007387 */ /* 0x0003e20000100800 */
[----:B0-----:R-:W-:-:S03]  /*3a170*/  IADD3 R9, P3, PT, R0, R56, RZ ;  /* 0x0000003800097210 */ /* 0x001fc60007f7e0ff */
[----:B------:R-:W2:Y:S01]  /*3a180*/  LDL.LU R0, [R1+0x7b74] ;  /* 0x007b740001007983 */ /* 0x000ea20000300800 */
[----:B-1----:R-:W-:-:S03]  /*3a190*/  IADD3 R5, P2, PT, R8, R31, RZ ;  /* 0x0000001f08057210 */ /* 0x002fc60007f5e0ff */
[----:B------:R0:W-:Y:S01]  /*3a1a0*/  STL [R1+0x7980], R9 ;  /* 0x0079800901007387 */ /* 0x0001e20000100800 */
[----:B------:R-:W-:-:S03]  /*3a1b0*/  IADD3 R24, P1, PT, R8, R19, RZ ;  /* 0x0000001308187210 */ /* 0x000fc60007f3e0ff */
[----:B0-----:R-:W5:Y:S04]  /*3a1c0*/  LDL.LU R9, [R1+0x1b4] ;  /* 0x0001b40001097983 */ /* 0x001f680000300800 */
[----:B------:R0:W-:Y:S04]  /*3a1d0*/  STL [R1+0x7984], R5 ;  /* 0x0079840501007387 */ /* 0x0001e80000100800 */
[----:B------:R1:W-:Y:S01]  /*3a1e0*/  STL [R1+0x7988], R24 ;  /* 0x0079881801007387 */ /* 0x0003e20000100800 */
[----:B0-----:R-:W-:Y:S01]  /*3a1f0*/  IMAD.X R5, R26, 0x1, R10, P0 ;  /* 0x000000011a057824 */ /* 0x001fe200000e060a */
[----:B-1----:R-:W-:-:S04]  /*3a200*/  IADD3 R24, P0, PT, R8, R2, RZ ;  /* 0x0000000208187210 */ /* 0x002fc80007f1e0ff */
[----:B------:R0:W-:Y:S04]  /*3a210*/  STL [R1+0x7978], R5 ;  /* 0x0079780501007387 */ /* 0x0001e80000100800 */
[----:B------:R1:W-:Y:S01]  /*3a220*/  STL [R1+0x798c], R24 ;  /* 0x00798c1801007387 */ /* 0x0003e20000100800 */
[----:B0-----:R-:W-:Y:S01]  /*3a230*/  IMAD.X R5, R26, 0x1, R3, P5 ;  /* 0x000000011a057824 */ /* 0x001fe200028e0603 */
[----:B-1----:R-:W-:-:S04]  /*3a240*/  IADD3 R24, P5, PT, R8, R56, RZ ;  /* 0x0000003808187210 */ /* 0x002fc80007fbe0ff */
[----:B------:R3:W-:Y:S04]  /*3a250*/  STL [R1+0x797c], R5 ;  /* 0x00797c0501007387 */ /* 0x0007e80000100800 */
[----:B------:R-:W4:Y:S04]  /*3a260*/  LDL.LU R8, [R1+0x2e0] ;  /* 0x0002e00001087983 */ /* 0x000f280000300800 */
[----:B------:R0:W-:Y:S01]  /*3a270*/  STL [R1+0x7970], R24 ;  /* 0x0079701801007387 */ /* 0x0001e20000100800 */
[----:B---3--:R-:W-:Y:S01]  /*3a280*/  IMAD.X R5, R26, 0x1, R4, P4 ;  /* 0x000000011a057824 */ /* 0x008fe200020e0604 */
[----:B0-----:R-:W-:-:S04]  /*3a290*/  IADD3 R24, P4, PT, R13, R31, RZ ;  /* 0x0000001f0d187210 */ /* 0x001fc80007f9e0ff */
[----:B------:R2:W-:Y:S04]  /*3a2a0*/  STL [R1+0x796c], R5 ;  /* 0x00796c0501007387 */ /* 0x0005e80000100800 */
[----:B------:R0:W-:Y:S01]  /*3a2b0*/  STL [R1+0x7974], R24 ;  /* 0x0079741801007387 */ /* 0x0001e20000100800 */
[----:B--2---:R-:W-:-:S03]  /*3a2c0*/  IMAD.X R5, R26, 0x1, R0, P3 ;  /* 0x000000011a057824 */ /* 0x004fc600018e0600 */
[----:B------:R-:W2:Y:S01]  /*3a2d0*/  LDL.LU R26, [R1+0x1b0] ;  /* 0x0001b000011a7983 */ /* 0x000ea20000300800 */
[----:B0-----:R-:W-:-:S03]  /*3a2e0*/  IADD3 R24, P3, PT, R13, R19, RZ ;  /* 0x000000130d187210 */ /* 0x001fc60007f7e0ff */
        /* <DEDUP_REMOVED lines=9> */
[----:B------:R-:W3:Y:S04]  /*3a380*/  LDL.LU R13, [R1+0x2dc] ;  /* 0x0002dc00010d7983 */ /* 0x000ee80000300800 */
[----:B------:R1:W-:Y:S01]  /*3a390*/  STL [R1+0x7950], R24 ;  /* 0x0079501801007387 */ /* 0x0003e20000100800 */
[----:B0-----:R-:W-:Y:S01]  /*3a3a0*/  IMAD.X R5, R25, 0x1, R4, P0 ;  /* 0x0000000119057824 */ /* 0x001fe200000e0604 */
[----:B-1----:R-:W-:-:S04]  /*3a3b0*/  IADD3 R24, P0, PT, R21, R31, RZ ;  /* 0x0000001f15187210 */ /* 0x002fc80007f1e0ff */
[----:B------:R0:W-:Y:S04]  /*3a3c0*/  STL [R1+0x794c], R5 ;  /* 0x00794c0501007387 */ /* 0x0001e80000100800 */
[----:B------:R1:W-:Y:S01]  /*3a3d0*/  STL [R1+0x7954], R24 ;  /* 0x0079541801007387 */ /* 0x0003e20000100800 */
[----:B0-----:R-:W-:-:S03]  /*3a3e0*/  IMAD.X R5, R25, 0x1, R0, P5 ;  /* 0x0000000119057824 */ /* 0x001fc600028e0600 */
[----:B------:R-:W3:Y:S01]  /*3a3f0*/  LDL.LU R25, [R1+0x1ac] ;  /* 0x0001ac0001197983 */ /* 0x000ee20000300800 */
[----:B-1----:R-:W-:-:S03]  /*3a400*/  IADD3 R24, P5, PT, R21, R19, RZ ;  /* 0x0000001315187210 */ /* 0x002fc60007fbe0ff */
        /* <DEDUP_REMOVED lines=12> */
[----:B----4-:R-:W-:-:S04]  /*3a4d0*/  IADD3 R24, P2, PT, R17, R31, RZ ;  /* 0x0000001f11187210 */ /* 0x010fc80007f5e0ff */
[----:B------:R0:W-:Y:S04]  /*3a4e0*/  STL [R1+0x792c], R5 ;  /* 0x00792c0501007387 */ /* 0x0001e80000100800 */
[----:B------:R1:W-:Y:S01]  /*3a4f0*/  STL [R1+0x7934], R24 ;  /* 0x0079341801007387 */ /* 0x0003e20000100800 */
[----:B0-----:R-:W-:-:S03]  /*3a500*/  IMAD.X R5, R15, 0x1, R0, P1 ;  /* 0x000000010f057824 */ /* 0x001fc600008e0600 */
[----:B------:R-:W4:Y:S01]  /*3a510*/  LDL.LU R15, [R1+0x1a8] ;  /* 0x0001a800010f7983 */ /* 0x000f220000300800 */
[----:B-1----:R-:W-:-:S03]  /*3a520*/  IADD3 R24, P1, PT, R17, R19, RZ ;  /* 0x0000001311187210 */ /* 0x002fc60007f3e0ff */
[----:B------:R5:W-:Y:S04]  /*3a530*/  STL [R1+0x7918], R5 ;  /* 0x0079180501007387 */ /* 0x000be80000100800 */
[----:B------:R0:W-:Y:S01]  /*3a540*/  STL [R1+0x7924], R24 ;  /* 0x0079241801007387 */ /* 0x0001e20000100800 */
[----:B-----5:R-:W-:Y:S01]  /*3a550*/  IMAD.X R5, R9, 0x1, R10, P0 ;  /* 0x0000000109057824 */ /* 0x020fe200000e060a */
[----:B0-----:R-:W-:-:S04]  /*3a560*/  IADD3 R24, P0, PT, R17, R2, RZ ;  /* 0x0000000211187210 */ /* 0x001fc80007f1e0ff */
[----:B------:R0:W-:Y:S04]  /*3a570*/  STL [R1+0x791c], R5 ;  /* 0x00791c0501007387 */ /* 0x0001e80000100800 */
[----:B------:R1:W-:Y:S01]  /*3a580*/  STL [R1+0x7928], R24 ;  /* 0x0079281801007387 */ /* 0x0003e20000100800 */
[----:B0-----:R-:W-:Y:S01]  /*3a590*/  IMAD.X R5, R9, 0x1, R3, P5 ;  /* 0x0000000109057824 */ /* 0x001fe200028e0603 */
[----:B-1----:R-:W-:-:S04]  /*3a5a0*/  IADD3 R24, P5, PT, R17, R56, RZ ;  /* 0x0000003811187210 */ /* 0x002fc80007fbe0ff */
[----:B------:R0:W-:Y:S04]  /*3a5b0*/  STL [R1+0x7920], R5 ;  /* 0x0079200501007387 */ /* 0x0001e80000100800 */
[----:B------:R-:W5:Y:S04]  /*3a5c0*/  LDL.LU R17, [R1+0x2d4] ;  /* 0x0002d40001117983 */ /* 0x000f680000300800 */
[----:B------:R1:W-:Y:S01]  /*3a5d0*/  STL [R1+0x7910], R24 ;  /* 0x0079101801007387 */ /* 0x0003e20000100800 */
[----:B0-----:R-:W-:Y:S01]  /*3a5e0*/  IMAD.X R5, R9, 0x1, R4, P4 ;  /* 0x0000000109057824 */ /* 0x001fe200020e0604 */
[----:B-1----:R-:W-:-:S04]  /*3a5f0*/  IADD3 R24, P4, PT, R8, R31, RZ ;  /* 0x0000001f08187210 */ /* 0x002fc80007f9e0ff */
[----:B------:R0:W-:Y:S04]  /*3a600*/  STL [R1+0x790c], R5 ;  /* 0x00790c0501007387 */ /* 0x0001e80000100800 */
[----:B------:R1:W-:Y:S01]  /*3a610*/  STL [R1+0x7914], R24 ;  /* 0x0079141801007387 */ /* 0x0003e20000100800 */
[----:B0-----:R-:W-:-:S03]  /*3a620*/  IMAD.X R5, R9, 0x1, R0, P3 ;  /* 0x0000000109057824 */ /* 0x001fc600018e0600 */
[----:B------:R-:W5:Y:S01]  /*3a630*/  LDL.LU R9, [R1+0x1a4] ;  /* 0x0001a40001097983 */ /* 0x000f620000300800 */
[----:B-1----:R-:W-:-:S03]  /*3a640*/  IADD3 R24, P3, PT, R8, R19, RZ ;  /* 0x0000001308187210 */ /* 0x002fc60007f7e0ff */
[----:B------:R2:W-:Y:S04]  /*3a650*/  STL [R1+0x78f8], R5 ;  /* 0x0078f80501007387 */ /* 0x0005e80000100800 */
[----:B------:R0:W-:Y:S01]  /*3a660*/  STL [R1+0x7904], R24 ;  /* 0x0079041801007387 */ /* 0x0001e20000100800 */
[----:B--2---:R-:W-:Y:S01]  /*3a670*/  IMAD.X R5, R26, 0x1, R10, P2 ;  /* 0x000000011a057824 */ /* 0x004fe200010e060a */
[----:B0-----:R-:W-:-:S04]  /*3a680*/  IADD3 R24, P2, PT, R8, R2, RZ ;  /* 0x0000000208187210 */ /* 0x001fc80007f5e0ff */
[----:B------:R0:W-:Y:S04]  /*3a690*/  STL [R1+0x78fc], R5 ;  /* 0x0078fc0501007387 */ /* 0x0001e80000100800 */
[----:B------:R1:W-:Y:S01]  /*3a6a0*/  STL [R1+0x7908], R24 ;  /* 0x0079081801007387 */ /* 0x0003e20000100800 */
[----:B0-----:R-:W-:Y:S01]  /*3a6b0*/  IMAD.X R5, R26, 0x1, R3, P1 ;  /* 0x000000011a057824 */ /* 0x001fe200008e0603 */
[----:B-1----:R-:W-:-:S04]  /*3a6c0*/  IADD3 R24, P1, PT, R8, R56, RZ ;  /* 0x0000003808187210 */ /* 0x002fc80007f3e0ff */
[----:B------:R0:W-:Y:S04]  /*3a6d0*/  STL [R1+0x7900], R5 ;  /* 0x0079000501007387 */ /* 0x0001e80000100800 */
[----:B------:R-:W2:Y:S04]  /*3a6e0*/  LDL.LU R8, [R1+0x2d0] ;  /* 0x0002d00001087983 */ /* 0x000ea80000300800 */
[----:B------:R3:W-:Y:S01]  /*3a6f0*/  STL [R1+0x78f0], R24 ;  /* 0x0078f01801007387 */ /* 0x0007e20000100800 */
[----:B0-----:R-:W-:Y:S01]  /*3a700*/  IMAD.X R5, R26, 0x1, R4, P0 ;  /* 0x000000011a057824 */ /* 0x001fe200000e0604 */
[----:B---3--:R-:W-:-:S04]  /*3a710*/  IADD3 R24, P0, PT, R13, R31, RZ ;  /* 0x0000001f0d187210 */ /* 0x008fc80007f1e0ff */
        /* <DEDUP_REMOVED lines=25> */
[----:B----4-:R-:W-:Y:S01]  /*3a8b0*/  IMAD.X R5, R15, 0x1, R10, P0 ;  /* 0x000000010f057824 */ /* 0x010fe200000e060a */
[----:B0-----:R-:W-:-:S04]  /*3a8c0*/  IADD3 R24, P0, PT, R21, R2, RZ ;  /* 0x0000000215187210 */ /* 0x001fc80007f1e0ff */
[----:B------:R0:W-:Y:S04]  /*3a8d0*/  STL [R1+0x78bc], R5 ;  /* 0x0078bc0501007387 */ /* 0x0001e80000100800 */
[----:B------:R1:W-:Y:S01]  /*3a8e0*/  STL [R1+0x78c8], R24 ;  /* 0x0078c81801007387 */ /* 0x0003e20000100800 */
[----:B0-----:R-:W-:Y:S01]  /*3a8f0*/  IMAD.X R5, R15, 0x1, R3, P5 ;  /* 0x000000010f057824 */ /* 0x001fe200028e0603 */
[----:B-1----:R-:W-:-:S04]  /*3a900*/  IADD3 R24, P5, PT, R21, R56, RZ ;  /* 0x0000003815187210 */ /* 0x002fc80007fbe0ff */
[----:B------:R0:W-:Y:S04]  /*3a910*/  STL [R1+0x78c0], R5 ;  /* 0x0078c00501007387 */ /* 0x0001e80000100800 */
[----:B------:R-:W4:Y:S04]  /*3a920*/  LDL.LU R21, [R1+0x2c8] ;  /* 0x0002c80001157983 */ /* 0x000f280000300800 */
[----:B------:R5:W-:Y:S01]  /*3a930*/  STL [R1+0x78b0], R24 ;  /* 0x0078b01801007387 */ /* 0x000be20000100800 */
[----:B0-----:R-:W-:Y:S01]  /*3a940*/  IMAD.X R5, R15, 0x1, R4, P4 ;  /* 0x000000010f057824 */ /* 0x001fe200020e0604 */
[----:B-----5:R-:W-:-:S04]  /*3a950*/  IADD3 R24, P4, PT, R17, R31, RZ ;  /* 0x0000001f11187210 */ /* 0x020fc80007f9e0ff */
[----:B------:R0:W-:Y:S04]  /*3a960*/  STL [R1+0x78ac], R5 ;  /* 0x0078ac0501007387 */ /* 0x0001e80000100800 */
[----:B------:R1:W-:Y:S01]  /*3a970*/  STL [R1+0x78b4], R24 ;  /* 0x0078b41801007387 */ /* 0x0003e20000100800 */
[----:B0-----:R-:W-:-:S03]  /*3a980*/  IMAD.X R5, R15, 0x1, R0, P3 ;  /* 0x000000010f057824 */ /* 0x001fc600018e0600 */
[----:B------:R-:W5:Y:S01]  /*3a990*/  LDL.LU R15, [R1+0x198] ;  /* 0x00019800010f7983 */ /* 0x000f620000300800 */
        /* <DEDUP_REMOVED lines=10> */
[----:B------:R-:W5:Y:S04]  /*3aa40*/  LDL.LU R17, [R1+0x2c4] ;  /* 0x0002c40001117983 */ /* 0x000f680000300800 */
[----:B------:R-:W-:Y:S01]  /*3aa50*/  STL [R1+0x7890], R24 ;  /* 0x0078901801007387 */ /* 0x000fe20000100800 */
[----:B0-----:R-:W-:-:S05]  /*3aa60*/  IMAD.X R5, R9, 0x1, R4, P0 ;  /* 0x0000000109057824 */ /* 0x001fca00000e0604 */
[----:B------:R0:W-:Y:S02]  /*3aa70*/  STL [R1+0x788c], R5 ;  /* 0x00788c0501007387 */ /* 0x0001e40000100800 */
[----:B0-----:R-:W-:Y:S01]  /*3aa80*/  IMAD.X R5, R9, 0x1, R0, P5 ;  /* 0x0000000109057824 */ /* 0x001fe200028e0600 */
[----:B--2---:R-:W-:-:S05]  /*3aa90*/  IADD3 R24, P0, PT, R8, R31, RZ ;  /* 0x0000001f08187210 */ /* 0x004fca0007f1e0ff */
[----:B------:R0:W-:Y:S04]  /*3aaa0*/  STL [R1+0x7894], R24 ;  /* 0x0078941801007387 */ /* 0x0001e80000100800 */
[----:B------:R-:W2:Y:S04]  /*3aab0*/  LDL.LU R9, [R1+0x194] ;  /* 0x0001940001097983 */ /* 0x000ea80000300800 */
[----:B------:R3:W-:Y:S01]  /*3aac0*/  STL [R1+0x7878], R5 ;  /* 0x0078780501007387 */ /* 0x0007e20000100800 */
[----:B0-----:R-:W-:-:S05]  /*3aad0*/  IADD3 R24, P5, PT, R8, R19, RZ ;  /* 0x0000001308187210 */ /* 0x001fca0007fbe0ff */
[----:B------:R0:W-:Y:S01]  /*3aae0*/  STL [R1+0x7884], R24 ;  /* 0x0078841801007387 */ /* 0x0001e20000100800 */
[----:B---3--:R-:W-:Y:S01]  /*3aaf0*/  IMAD.X R5, R26, 0x1, R10, P4 ;  /* 0x000000011a057824 */ /* 0x008fe200020e060a */
[----:B0-----:R-:W-:-:S04]  /*3ab00*/  IADD3 R24, P4, PT, R8, R2, RZ ;  /* 0x0000000208187210 */ /* 0x001fc80007f9e0ff */
        /* <DEDUP_REMOVED lines=61> */
[----:B0-----:R-:W-:-:S05]  /*3aee0*/  IMAD.X R5, R9, 0x1, R4, P2 ;  /* 0x0000000109057824 */ /* 0x001fca00010e0604 */
[----:B------:R0:W-:Y:S01]  /*3aef0*/  STL [R1+0x780c], R5 ;  /* 0x00780c0501007387 */ /* 0x0001e20000100800 */
[----:B---3--:R-:W-:Y:S01]  /*3af00*/  IADD3 R24, P2, PT, R8, R31, RZ ;  /* 0x0000001f08187210 */ /* 0x008fe20007f5e0ff */
[----:B0-----:R-:W-:-:S04]  /*3af10*/  IMAD.X R5, R9, 0x1, R0, P1 ;  /* 0x0000000109057824 */ /* 0x001fc800008e0600 */
[----:B------:R0:W-:Y:S04]  /*3af20*/  STL [R1+0x7814], R24 ;  /* 0x0078141801007387 */ /* 0x0001e80000100800 */
[----:B------:R-:W3:Y:S04]  /*3af30*/  LDL.LU R9, [R1+0x184] ;  /* 0x0001840001097983 */ /* 0x000ee80000300800 */
[----:B------:R1:W-:Y:S01]  /*3af40*/  STL [R1+0x77f8], R5 ;  /* 0x0077f80501007387 */ /* 0x0003e20000100800 */
[----:B0-----:R-:W-:-:S05]  /*3af50*/  IADD3 R24, P1, PT, R8, R19, RZ ;  /* 0x0000001308187210 */ /* 0x001fca0007f3e0ff */
[----:B------:R0:W-:Y:S01]  /*3af60*/  STL [R1+0x7804], R24 ;  /* 0x0078041801007387 */ /* 0x0001e20000100800 */
[----:B-1----:R-:W-:Y:S01]  /*3af70*/  IMAD.X R5, R26, 0x1, R10, P0 ;  /* 0x000000011a057824 */ /* 0x002fe200000e060a */
        /* <DEDUP_REMOVED lines=62> */
[----:B0-----:R-:W-:-:S05]  /*3b360*/  IMAD.X R5, R9, 0x1, R4, P4 ;  /* 0x0000000109057824 */ /* 0x001fca00020e0604 */
[----:B------:R0:W-:Y:S01]  /*3b370*/  STL [R1+0x778c], R5 ;  /* 0x00778c0501007387 */ /* 0x0001e20000100800 */
[----:B-1----:R-:W-:Y:S01]  /*3b380*/  IADD3 R24, P4, PT, R8, R31, RZ ;  /* 0x0000001f08187210 */ /* 0x002fe20007f9e0ff */
        /* <DEDUP_REMOVED lines=143> */
[----:B----4-:R-:W-:Y:S01]  /*3bc80*/  IADD3 R24, P2, PT, R8, R31, RZ ;  /* 0x0000001f08187210 */ /* 0x010fe20007f5e0ff */
[----:B0-----:R-:W-:-:S04]  /*3bc90*/  IMAD.X R5, R9, 0x1, R0, P1 ;  /* 0x0000000109057824 */ /* 0x001fc800008e0600 */
[----:B------:R0:W-:Y:S04]  /*3bca0*/  STL [R1+0x7694], R24 ;  /* 0x0076941801007387 */ /* 0x0001e80000100800 */
[----:B------:R-:W4:Y:S04]  /*3bcb0*/  LDL.LU R9, [R1+0x154] ;  /* 0x0001540001097983 */ /* 0x000f280000300800 */
[----:B------:R5:W-:Y:S01]  /*3bcc0*/  STL [R1+0x7678], R5 ;  /* 0x0076780501007387 */ /* 0x000be20000100800 */
[----:B0-----:R-:W-:-:S05]  /*3bcd0*/  IADD3 R24, P1, PT, R8, R19, RZ ;  /* 0x0000001308187210 */ /* 0x001fca0007f3e0ff */
        /* <DEDUP_REMOVED lines=64> */
[----:B0-----:R-:W-:-:S05]  /*3c0e0*/  IMAD.X R5, R9, 0x1, R4, P4 ;  /* 0x0000000109057824 */ /* 0x001fca00020e0604 */
[----:B------:R0:W-:Y:S01]  /*3c0f0*/  STL [R1+0x760c], R5 ;  /* 0x00760c0501007387 */ /* 0x0001e20000100800 */
[----:B-----5:R-:W-:Y:S01]  /*3c100*/  IADD3 R24, P4, PT, R8, R31, RZ ;  /* 0x0000001f08187210 */ /* 0x020fe20007f9e0ff */
[----:B0-----:R-:W-:-:S04]  /*3c110*/  IMAD.X R5, R9, 0x1, R0, P3 ;  /* 0x0000000109057824 */ /* 0x001fc800018e0600 */
[----:B------:R0:W-:Y:S04]  /*3c120*/  STL [R1+0x7614], R24 ;  /* 0x0076141801007387 */ /* 0x0001e80000100800 */
[----:B------:R-:W5:Y:S04]  /*3c130*/  LDL.LU R9, [R1+0x144] ;  /* 0x0001440001097983 */ /* 0x000f680000300800 */
        /* <DEDUP_REMOVED lines=66> */
[----:B0-----:R-:W-:-:S05]  /*3c560*/  IMAD.X R5, R9, 0x1, R4, P0 ;  /* 0x0000000109057824 */ /* 0x001fca00000e0604 */
[----:B------:R0:W-:Y:S01]  /*3c570*/  STL [R1+0x758c], R5 ;  /* 0x00758c0501007387 */ /* 0x0001e20000100800 */
[----:B-1----:R-:W-:Y:S01]  /*3c580*/  IADD3 R24, P0, PT, R8, R31, RZ ;  /* 0x0000001f08187210 */ /* 0x002fe20007f1e0ff */
[----:B0-----:R-:W-:-:S04]  /*3c590*/  IMAD.X R5, R9, 0x1, R0, P5 ;  /* 0x0000000109057824 */ /* 0x001fc800028e0600 */
[----:B------:R0:W-:Y:S04]  /*3c5a0*/  STL [R1+0x7594], R24 ;  /* 0x0075941801007387 */ /* 0x0001e80000100800 */
[----:B------:R-:W5:Y:S04]  /*3c5b0*/  LDL.LU R9, [R1+0x128] ;  /* 0x0001280001097983 */ /* 0x000f680000300800 */
[----:B------:R2:W-:Y:S01]  /*3c5c0*/  STL [R1+0x7578], R5 ;  /* 0x0075780501007387 */ /* 0x0005e20000100800 */
[----:B0-----:R-:W-:-:S05]  /*3c5d0*/  IADD3 R24, P5, PT, R8, R19, RZ ;  /* 0x0000001308187210 */ /* 0x001fca0007fbe0ff */
        /* <DEDUP_REMOVED lines=591> */
[----:B------:R-:W3:Y:S01]  /*3ead0*/  LDL.LU R26, [R1+0xa0] ;  /* 0x0000a000011a7983 */ /* 0x000ee20000300800 */
        /* <DEDUP_REMOVED lines=8> */
[----:B-1----:R-:W-:Y:S02]  /*3eb60*/  IADD3 R24, P3, PT, R13, R56, RZ ;  /* 0x000000380d187210 */ /* 0x002fe40007f7e0ff */
[----:B------:R-:W3:Y:S04]  /*3eb70*/  LDL.LU R13, [R1+0x1d8] ;  /* 0x0001d800010d7983 */ /* 0x000ee80000300800 */
[----:B------:R0:W-:Y:S04]  /*3eb80*/  STL [R1+0x7160], R5 ;  /* 0x0071600501007387 */ /* 0x0001e80000100800 */
        /* <DEDUP_REMOVED lines=38> */
[----:B------:R-:W-:Y:S01]  /*3edf0*/  STL [R1+0x710c], R5 ;  /* 0x00710c0501007387 */ /* 0x000fe20000100800 */
[----:B---3--:R-:W-:-:S05]  /*3ee00*/  IADD3 R24, P0, PT, R8, R31, RZ ;  /* 0x0000001f08187210 */ /* 0x008fca0007f1e0ff */
[----:B------:R0:W-:Y:S04]  /*3ee10*/  STL [R1+0x7114], R24 ;  /* 0x0071141801007387 */ /* 0x0001e80000100800 */
[----:B0-----:R-:W3:Y:S01]  /*3ee20*/  LDL.LU R24, [R1+0x94] ;  /* 0x0000940001187983 */ /* 0x001ee20000300800 */
[----:B------:R-:W-:Y:S01]  /*3ee30*/  IMAD.X R5, R9, 0x1, R0, P5 ;  /* 0x0000000109057824 */ /* 0x000fe200028e0600 */
[----:B------:R-:W-:-:S04]  /*3ee40*/  IADD3 R9, P5, PT, R8, R19, RZ ;  /* 0x0000001308097210 */ /* 0x000fc80007fbe0ff */
[----:B------:R0:W-:Y:S04]  /*3ee50*/  STL [R1+0x70f8], R5 ;  /* 0x0070f80501007387 */ /* 0x0001e80000100800 */
[----:B------:R1:W-:Y:S01]  /*3ee60*/  STL [R1+0x7104], R9 ;  /* 0x0071040901007387 */ /* 0x0003e20000100800 */
[----:B0-----:R-:W-:Y:S01]  /*3ee70*/  IMAD.X R5, R26, 0x1, R10, P4 ;  /* 0x000000011a057824 */ /* 0x001fe200020e060a */
[----:B-1----:R-:W-:-:S04]  /*3ee80*/  IADD3 R9, P4, PT, R8, R2, RZ ;  /* 0x0000000208097210 */ /* 0x002fc80007f9e0ff */
[----:B------:R0:W-:Y:S04]  /*3ee90*/  STL [R1+0x70fc], R5 ;  /* 0x0070fc0501007387 */ /* 0x0001e80000100800 */
[----:B------:R1:W-:Y:S01]  /*3eea0*/  STL [R1+0x7108], R9 ;  /* 0x0071080901007387 */ /* 0x0003e20000100800 */
[----:B0-----:R-:W-:Y:S01]  /*3eeb0*/  IMAD.X R5, R26, 0x1, R3, P3 ;  /* 0x000000011a057824 */ /* 0x001fe200018e0603 */
[----:B------:R-:W-:-:S04]  /*3eec0*/  IADD3 R8, P3, PT, R8, R56, RZ ;  /* 0x0000003808087210 */ /* 0x000fc80007f7e0ff */
[----:B------:R-:W-:Y:S04]  /*3eed0*/  STL [R1+0x7100], R5 ;  /* 0x0071000501007387 */ /* 0x000fe80000100800 */
[----:B------:R0:W-:Y:S01]  /*3eee0*/  STL [R1+0x70f0], R8 ;  /* 0x0070f00801007387 */ /* 0x0001e20000100800 */
[----:B-1----:R-:W-:-:S03]  /*3eef0*/  IMAD.X R9, R26, 0x1, R4, P2 ;  /* 0x000000011a097824 */ /* 0x002fc600010e0604 */
[----:B0-----:R-:W3:Y:S01]  /*3ef00*/  LDL.LU R8, [R1+0x1cc] ;  /* 0x0001cc0001087983 */ /* 0x001ee20000300800 */
[----:B------:R-:W-:-:S03]  /*3ef10*/  IADD3 R5, P2, PT, R13, R31, RZ ;  /* 0x0000001f0d057210 */ /* 0x000fc60007f5e0ff */
[----:B------:R0:W-:Y:S04]  /*3ef20*/  STL [R1+0x70ec], R9 ;  /* 0x0070ec0901007387 */ /* 0x0001e80000100800 */
[----:B------:R1:W-:Y:S04]  /*3ef30*/  STL [R1+0x70f4], R5 ;  /* 0x0070f40501007387 */ /* 0x0003e80000100800 */
[----:B0-----:R-:W3:Y:S01]  /*3ef40*/  LDL.LU R9, [R1+0x90] ;  /* 0x0000900001097983 */ /* 0x001ee20000300800 */
[----:B------:R-:W-:Y:S01]  /*3ef50*/  IMAD.X R26, R26, 0x1, R0, P1 ;  /* 0x000000011a1a7824 */ /* 0x000fe200008e0600 */
[----:B-1----:R-:W-:-:S04]  /*3ef60*/  IADD3 R5, P1, PT, R13, R19, RZ ;  /* 0x000000130d057210 */ /* 0x002fc80007f3e0ff */
        /* <DEDUP_REMOVED lines=9> */
[----:B------:R-:W4:Y:S01]  /*3f000*/  LDL.LU R13, [R1+0x1c8] ;  /* 0x0001c800010d7983 */ /* 0x000f220000300800 */
[----:B0-----:R-:W-:-:S03]  /*3f010*/  IMAD.X R26, R25, 0x1, R4, P4 ;  /* 0x00000001191a7824 */ /* 0x001fc600020e0604 */
[----:B------:R-:W-:Y:S04]  /*3f020*/  STL [R1+0x70d0], R5 ;  /* 0x0070d00501007387 */ /* 0x000fe80000100800 */
[----:B------:R0:W-:Y:S02]  /*3f030*/  STL [R1+0x70cc], R26 ;  /* 0x0070cc1a01007387 */ /* 0x0001e40000100800 */
[----:B0-----:R-:W-:Y:S02]  /*3f040*/  IMAD.X R26, R25, 0x1, R0, P3 ;  /* 0x00000001191a7824 */ /* 0x001fe400018e0600 */
[----:B------:R-:W4:Y:S01]  /*3f050*/  LDL.LU R25, [R1+0x8c] ;  /* 0x00008c0001197983 */ /* 0x000f220000300800 */
[----:B-----5:R-:W-:-:S05]  /*3f060*/  IADD3 R5, P4, PT, R21, R31, RZ ;  /* 0x0000001f15057210 */ /* 0x020fca0007f9e0ff */
[----:B------:R0:W-:Y:S04]  /*3f070*/  STL [R1+0x70d4], R5 ;  /* 0x0070d40501007387 */ /* 0x0001e80000100800 */
[----:B------:R1:W-:Y:S01]  /*3f080*/  STL [R1+0x70b8], R26 ;  /* 0x0070b81a01007387 */ /* 0x0003e20000100800 */
[----:B0-----:R-:W-:Y:S01]  /*3f090*/  IADD3 R5, P3, PT, R21, R19, RZ ;  /* 0x0000001315057210 */ /* 0x001fe20007f7e0ff */
[----:B-1----:R-:W-:-:S04]  /*3f0a0*/  IMAD.X R26, R15, 0x1, R10, P2 ;  /* 0x000000010f1a7824 */ /* 0x002fc800010e060a */
[----:B------:R0:W-:Y:S04]  /*3f0b0*/  STL [R1+0x70c4], R5 ;  /* 0x0070c40501007387 */ /* 0x0001e80000100800 */
[----:B------:R1:W-:Y:S01]  /*3f0c0*/  STL [R1+0x70bc], R26 ;  /* 0x0070bc1a01007387 */ /* 0x0003e20000100800 */
[----:B0-----:R-:W-:Y:S01]  /*3f0d0*/  IADD3 R5, P2, PT, R21, R2, RZ ;  /* 0x0000000215057210 */ /* 0x001fe20007f5e0ff */
[----:B-1----:R-:W-:-:S04]  /*3f0e0*/  IMAD.X R26, R15, 0x1, R3, P1 ;  /* 0x000000010f1a7824 */ /* 0x002fc800008e0603 */
[----:B------:R0:W-:Y:S02]  /*3f0f0*/  STL [R1+0x70c8], R5 ;  /* 0x0070c80501007387 */ /* 0x0001e40000100800 */
[----:B0-----:R-:W-:Y:S02]  /*3f100*/  IADD3 R5, P1, PT, R21, R56, RZ ;  /* 0x0000003815057210 */ /* 0x001fe40007f3e0ff */
[----:B------:R-:W5:Y:S04]  /*3f110*/  LDL.LU R21, [R1+0x1c4] ;  /* 0x0001c40001157983 */ /* 0x000f680000300800 */
[----:B------:R0:W-:Y:S04]  /*3f120*/  STL [R1+0x70c0], R26 ;  /* 0x0070c01a01007387 */ /* 0x0001e80000100800 */
[----:B------:R-:W-:Y:S01]  /*3f130*/  STL [R1+0x70b0], R5 ;  /* 0x0070b00501007387 */ /* 0x000fe20000100800 */
[----:B0-----:R-:W-:-:S05]  /*3f140*/  IMAD.X R26, R15, 0x1, R4, P0 ;  /* 0x000000010f1a7824 */ /* 0x001fca00000e0604 */
[----:B------:R0:W-:Y:S04]  /*3f150*/  STL [R1+0x70ac], R26 ;  /* 0x0070ac1a01007387 */ /* 0x0001e80000100800 */
[----:B0-----:R-:W5:Y:S01]  /*3f160*/  LDL.LU R26, [R1+0x88] ;  /* 0x00008800011a7983 */ /* 0x001f620000300800 */
[----:B--2---:R-:W-:-:S05]  /*3f170*/  IADD3 R5, P0, PT, R17, R31, RZ ;  /* 0x0000001f11057210 */ /* 0x004fca0007f1e0ff */
[----:B------:R0:W-:Y:S02]  /*3f180*/  STL [R1+0x70b4], R5 ;  /* 0x0070b40501007387 */ /* 0x0001e40000100800 */
[----:B0-----:R-:W-:Y:S01]  /*3f190*/  IMAD.X R5, R15, 0x1, R0, P5 ;  /* 0x000000010f057824 */ /* 0x001fe200028e0600 */
[----:B------:R-:W-:-:S04]  /*3f1a0*/  IADD3 R15, P5, PT, R17, R19, RZ ;  /* 0x00000013110f7210 */ /* 0x000fc80007fbe0ff */
[----:B------:R3:W-:Y:S04]  /*3f1b0*/  STL [R1+0x7098], R5 ;  /* 0x0070980501007387 */ /* 0x0007e80000100800 */
[----:B------:R0:W-:Y:S01]  /*3f1c0*/  STL [R1+0x70a4], R15 ;  /* 0x0070a40f01007387 */ /* 0x0001e20000100800 */
[----:B---3--:R-:W-:Y:S01]  /*3f1d0*/  IMAD.X R5, R24, 0x1, R10, P4 ;  /* 0x0000000118057824 */ /* 0x008fe200020e060a */
[----:B0-----:R-:W-:-:S04]  /*3f1e0*/  IADD3 R15, P4, PT, R17, R2, RZ ;  /* 0x00000002110f7210 */ /* 0x001fc80007f9e0ff */
[----:B------:R-:W-:Y:S04]  /*3f1f0*/  STL [R1+0x709c], R5 ;  /* 0x00709c0501007387 */ /* 0x000fe80000100800 */
[----:B------:R0:W-:Y:S04]  /*3f200*/  STL [R1+0x70a8], R15 ;  /* 0x0070a80f01007387 */ /* 0x0001e80000100800 */
[----:B0-----:R-:W2:Y:S01]  /*3f210*/  LDL.LU R15, [R1+0x1c0] ;  /* 0x0001c000010f7983 */ /* 0x001ea20000300800 */
[----:B------:R-:W-:Y:S01]  /*3f220*/  IMAD.X R5, R24, 0x1, R3, P3 ;  /* 0x0000000118057824 */ /* 0x000fe200018e0603 */
[----:B------:R-:W-:-:S04]  /*3f230*/  IADD3 R17, P3, PT, R17, R56, RZ ;  /* 0x0000003811117210 */ /* 0x000fc80007f7e0ff */
[----:B------:R0:W-:Y:S04]  /*3f240*/  STL [R1+0x70a0], R5 ;  /* 0x0070a00501007387 */ /* 0x0001e80000100800 */
[----:B------:R1:W-:Y:S01]  /*3f250*/  STL [R1+0x7090], R17 ;  /* 0x0070901101007387 */ /* 0x0003e20000100800 */
[----:B0-----:R-:W-:-:S03]  /*3f260*/  IMAD.X R5, R24, 0x1, R4, P2 ;  /* 0x0000000118057824 */ /* 0x001fc600010e0604 */
[----:B-1----:R-:W3:Y:S01]  /*3f270*/  LDL.LU R17, [R1+0x84] ;  /* 0x0000840001117983 */ /* 0x002ee20000300800 */
[----:B------:R-:W-:-:S03]  /*3f280*/  IMAD.X R24, R24, 0x1, R0, P1 ;  /* 0x0000000118187824 */ /* 0x000fc600008e0600 */
[----:B------:R0:W-:Y:S02]  /*3f290*/  STL [R1+0x708c], R5 ;  /* 0x00708c0501007387 */ /* 0x0001e40000100800 */
[----:B0-----:R-:W-:-:S05]  /*3f2a0*/  IADD3 R5, P2, PT, R8, R31, RZ ;  /* 0x0000001f08057210 */ /* 0x001fca0007f5e0ff */
[----:B------:R0:W-:Y:S04]  /*3f2b0*/  STL [R1+0x7094], R5 ;  /* 0x0070940501007387 */ /* 0x0001e80000100800 */
[----:B0-----:R-:W2:Y:S04]  /*3f2c0*/  LDL.LU R5, [R1+0x7b70] ;  /* 0x007b700001057983 */ /* 0x001ea80000300800 */
[----:B------:R0:W-:Y:S02]  /*3f2d0*/  STL [R1+0x7078], R24 ;  /* 0x0070781801007387 */ /* 0x0001e40000100800 */
[----:B0-----:R-:W-:-:S05]  /*3f2e0*/  IADD3 R24, P1, PT, R8, R19, RZ ;  /* 0x0000001308187210 */ /* 0x001fca0007f3e0ff */
[----:B------:R0:W-:Y:S02]  /*3f2f0*/  STL [R1+0x7084], R24 ;  /* 0x0070841801007387 */ /* 0x0001e40000100800 */
[----:B0-----:R-:W-:-:S05]  /*3f300*/  IMAD.X R24, R9, 0x1, R10, P0 ;  /* 0x0000000109187824 */ /* 0x001fca00000e060a */
[----:B------:R0:W-:Y:S02]  /*3f310*/  STL [R1+0x707c], R24 ;  /* 0x00707c1801007387 */ /* 0x0001e40000100800 */
[----:B0-----:R-:W-:-:S05]  /*3f320*/  IADD3 R24, P0, PT, R8, R2, RZ ;  /* 0x0000000208187210 */ /* 0x001fca0007f1e0ff */
[----:B------:R0:W-:Y:S02]  /*3f330*/  STL [R1+0x7088], R24 ;  /* 0x0070881801007387 */ /* 0x0001e40000100800 */
[----:B0-----:R-:W-:Y:S01]  /*3f340*/  IMAD.X R24, R9, 0x1, R3, P5 ;  /* 0x0000000109187824 */ /* 0x001fe200028e0603 */
[----:B------:R-:W-:-:S04]  /*3f350*/  IADD3 R8, P5, PT, R8, R56, RZ ;  /* 0x0000003808087210 */ /* 0x000fc80007fbe0ff */
[----:B------:R0:W-:Y:S04]  /*3f360*/  STL [R1+0x7080], R24 ;  /* 0x0070801801007387 */ /* 0x0001e80000100800 */
[----:B------:R1:W-:Y:S01]  /*3f370*/  STL [R1+0x7070], R8 ;  /* 0x0070700801007387 */ /* 0x0003e20000100800 */
[----:B0-----:R-:W-:-:S03]  /*3f380*/  IMAD.X R24, R9, 0x1, R4, P4 ;  /* 0x0000000109187824 */ /* 0x001fc600020e0604 */
[----:B-1----:R-:W3:Y:S01]  /*3f390*/  LDL.LU R8, [R1+0x80] ;  /* 0x0000800001087983 */ /* 0x002ee20000300800 */
[----:B------:R-:W-:-:S03]  /*3f3a0*/  IMAD.X R9, R9, 0x1, R0, P3 ;  /* 0x0000000109097824 */ /* 0x000fc600018e0600 */
[----:B------:R4:W-:Y:S02]  /*3f3b0*/  STL [R1+0x706c], R24 ;  /* 0x00706c1801007387 */ /* 0x0009e40000100800 */
[----:B----4-:R-:W-:-:S05]  /*3f3c0*/  IADD3 R24, P4, PT, R13, R31, RZ ;  /* 0x0000001f0d187210 */ /* 0x010fca0007f9e0ff */
[----:B------:R0:W-:Y:S04]  /*3f3d0*/  STL [R1+0x7074], R24 ;  /* 0x0070741801007387 */ /* 0x0001e80000100800 */
[----:B0-----:R-:W4:Y:S04]  /*3f3e0*/  LDL.LU R24, [R1+0x7b6c] ;  /* 0x007b6c0001187983 */ /* 0x001f280000300800 */
[----:B------:R0:W-:Y:S02]  /*3f3f0*/  STL [R1+0x7058], R9 ;  /* 0x0070580901007387 */ /* 0x0001e40000100800 */
[----:B0-----:R-:W-:-:S05]  /*3f400*/  IADD3 R9, P3, PT, R13, R19, RZ ;  /* 0x000000130d097210 */ /* 0x001fca0007f7e0ff */
[----:B------:R0:W-:Y:S02]  /*3f410*/  STL [R1+0x7064], R9 ;  /* 0x0070640901007387 */ /* 0x0001e40000100800 */
[----:B0-----:R-:W-:-:S05]  /*3f420*/  IMAD.X R9, R25, 0x1, R10, P2 ;  /* 0x0000000119097824 */ /* 0x001fca00010e060a */
[----:B------:R0:W-:Y:S02]  /*3f430*/  STL [R1+0x705c], R9 ;  /* 0x00705c0901007387 */ /* 0x0001e40000100800 */
[----:B0-----:R-:W-:-:S05]  /*3f440*/  IADD3 R9, P2, PT, R13, R2, RZ ;  /* 0x000000020d097210 */ /* 0x001fca0007f5e0ff */
[----:B------:R0:W-:Y:S02]  /*3f450*/  STL [R1+0x7068], R9 ;  /* 0x0070680901007387 */ /* 0x0001e40000100800 */
[----:B0-----:R-:W-:-:S05]  /*3f460*/  IMAD.X R9, R25, 0x1, R3, P1 ;  /* 0x0000000119097824 */ /* 0x001fca00008e0603 */
[----:B------:R0:W-:Y:S02]  /*3f470*/  STL [R1+0x7060], R9 ;  /* 0x0070600901007387 */ /* 0x0001e40000100800 */
[----:B0-----:R-:W-:Y:S02]  /*3f480*/  IADD3 R9, P1, PT, R13, R56, RZ ;  /* 0x000000380d097210 */ /* 0x001fe40007f3e0ff */
[----:B------:R-:W4:Y:S04]  /*3f490*/  LDL.LU R13, [R1+0x7c] ;  /* 0x00007c00010d7983 */ /* 0x000f280000300800 */
[----:B------:R0:W-:Y:S02]  /*3f4a0*/  STL [R1+0x7050], R9 ;  /* 0x0070500901007387 */ /* 0x0001e40000100800 */
[----:B0-----:R-:W-:-:S02]  /*3f4b0*/  IMAD.X R9, R25, 0x1, R4, P0 ;  /* 0x0000000119097824 */ /* 0x001fc400000e0604 */
[----:B------:R-:W-:-:S03]  /*3f4c0*/  IMAD.X R25, R25, 0x1, R0, P5 ;  /* 0x0000000119197824 */ /* 0x000fc600028e0600 */
[----:B------:R5:W-:Y:S02]  /*3f4d0*/  STL [R1+0x704c], R9 ;  /* 0x00704c0901007387 */ /* 0x000be40000100800 */
[----:B-----5:R-:W-:-:S05]  /*3f4e0*/  IADD3 R9, P0, PT, R21, R31, RZ ;  /* 0x0000001f15097210 */ /* 0x020fca0007f1e0ff */
[----:B------:R0:W-:Y:S04]  /*3f4f0*/  STL [R1+0x7054], R9 ;  /* 0x0070540901007387 */ /* 0x0001e80000100800 */
[----:B0-----:R-:W5:Y:S04]  /*3f500*/  LDL.LU R9, [R1+0x7b68] ;  /* 0x007b680001097983 */ /* 0x001f680000300800 */
        /* <DEDUP_REMOVED lines=10> */
[----:B0-----:R-:W4:Y:S04]  /*3f5b0*/  LDL.LU R25, [R1+0x78] ;  /* 0x0000780001197983 */ /* 0x001f280000300800 */
[----:B------:R0:W-:Y:S02]  /*3f5c0*/  STL [R1+0x7030], R21 ;  /* 0x0070301501007387 */ /* 0x0001e40000100800 */
[----:B0-----:R-:W-:-:S05]  /*3f5d0*/  IMAD.X R21, R26, 0x1, R4, P2 ;  /* 0x000000011a157824 */ /* 0x001fca00010e0604 */
[----:B------:R2:W-:Y:S02]  /*3f5e0*/  STL [R1+0x702c], R21 ;  /* 0x00702c1501007387 */ /* 0x0005e40000100800 */
[----:B--2---:R-:W-:-:S05]  /*3f5f0*/  IADD3 R21, P2, PT, R15, R31, RZ ;  /* 0x0000001f0f157210 */ /* 0x004fca0007f5e0ff */
[----:B------:R0:W-:Y:S04]  /*3f600*/  STL [R1+0x7034], R21 ;  /* 0x0070341501007387 */ /* 0x0001e80000100800 */
[----:B0-----:R-:W2:Y:S01]  /*3f610*/  LDL.LU R21, [R1+0x7b64] ;  /* 0x007b640001157983 */ /* 0x001ea20000300800 */
[----:B------:R-:W-:-:S05]  /*3f620*/  IMAD.X R26, R26, 0x1, R0, P1 ;  /* 0x000000011a1a7824 */ /* 0x000fca00008e0600 */
[----:B------:R0:W-:Y:S02]  /*3f630*/  STL [R1+0x7018], R26 ;  /* 0x0070181a01007387 */ /* 0x0001e40000100800 */
[----:B0-----:R-:W-:-:S05]  /*3f640*/  IADD3 R26, P1, PT, R15, R19, RZ ;  /* 0x000000130f1a7210 */ /* 0x001fca0007f3e0ff */
[----:B------:R3:W-:Y:S02]  /*3f650*/  STL [R1+0x7024], R26 ;  /* 0x0070241a01007387 */ /* 0x0007e40000100800 */
[----:B---3--:R-:W-:-:S05]  /*3f660*/  IMAD.X R26, R17, 0x1, R10, P0 ;  /* 0x00000001111a7824 */ /* 0x008fca00000e060a */
[----:B------:R0:W-:Y:S02]  /*3f670*/  STL [R1+0x701c], R26 ;  /* 0x00701c1a01007387 */ /* 0x0001e40000100800 */
[----:B0-----:R-:W-:-:S05]  /*3f680*/  IADD3 R26, P0, PT, R15, R2, RZ ;  /* 0x000000020f1a7210 */ /* 0x001fca0007f1e0ff */
[----:B------:R0:W-:Y:S02]  /*3f690*/  STL [R1+0x7028], R26 ;  /* 0x0070281a01007387 */ /* 0x0001e40000100800 */
[----:B0-----:R-:W-:-:S05]  /*3f6a0*/  IMAD.X R26, R17, 0x1, R3, P5 ;  /* 0x00000001111a7824 */ /* 0x001fca00028e0603 */
[----:B------:R0:W-:Y:S02]  /*3f6b0*/  STL [R1+0x7020], R26 ;  /* 0x0070201a01007387 */ /* 0x0001e40000100800 */
[----:B0-----:R-:W-:Y:S01]  /*3f6c0*/  IADD3 R26, P5, PT, R15, R56, RZ ;  /* 0x000000380f1a7210 */ /* 0x001fe20007fbe0ff */
[----:B------:R-:W-:-:S04]  /*3f6d0*/  IMAD.X R15, R17, 0x1, R4, P4 ;  /* 0x00000001110f7824 */ /* 0x000fc800020e0604 */
[----:B------:R0:W-:Y:S01]  /*3f6e0*/  STL [R1+0x7010], R26 ;  /* 0x0070101a01007387 */ /* 0x0001e20000100800 */
[----:B------:R-:W-:-:S03]  /*3f6f0*/  IMAD.X R17, R17, 0x1, R0, P3 ;  /* 0x0000000111117824 */ /* 0x000fc600018e0600 */
[----:B0-----:R-:W3:Y:S04]  /*3f700*/  LDL.LU R26, [R1+0x74] ;  /* 0x00007400011a7983 */ /* 0x001ee80000300800 */
[----:B------:R2:W-:Y:S02]  /*3f710*/  STL [R1+0x700c], R15 ;  /* 0x00700c0f01007387 */ /* 0x0005e40000100800 */
[----:B--2---:R-:W-:-:S05]  /*3f720*/  IADD3 R15, P4, PT, R21, R31, RZ ;  /* 0x0000001f150f7210 */ /* 0x004fca0007f9e0ff */
        /* <DEDUP_REMOVED lines=10> */
[----:B------:R0:W-:Y:S04]  /*3f7d0*/  STL [R1+0x7000], R17 ;  /* 0x0070001101007387 */ /* 0x0001e80000100800 */
[----:B0-----:R-:W2:Y:S01]  /*3f7e0*/  LDL.LU R17, [R1+0x7b5c] ;  /* 0x007b5c0001117983 */ /* 0x001ea20000300800 */
[----:B------:R-:W-:-:S05]  /*3f7f0*/  IADD3 R21, P1, PT, R21, R56, RZ ;  /* 0x0000003815157210 */ /* 0x000fca0007f3e0ff */
[----:B------:R0:W-:Y:S02]  /*3f800*/  STL [R1+0x6ff0], R21 ;  /* 0x006ff01501007387 */ /* 0x0001e40000100800 */
[----:B0-----:R-:W-:-:S05]  /*3f810*/  IMAD.X R21, R8, 0x1, R4, P0 ;  /* 0x0000000108157824 */ /* 0x001fca00000e0604 */
[----:B------:R2:W-:Y:S02]  /*3f820*/  STL [R1+0x6fec], R21 ;  /* 0x006fec1501007387 */ /* 0x0005e40000100800 */
[----:B--2---:R-:W-:-:S05]  /*3f830*/  IADD3 R21, P0, PT, R17, R31, RZ ;  /* 0x0000001f11157210 */ /* 0x004fca0007f1e0ff */
[----:B------:R0:W-:Y:S02]  /*3f840*/  STL [R1+0x6ff4], R21 ;  /* 0x006ff41501007387 */ /* 0x0001e40000100800 */
[----:B0-----:R-:W-:Y:S02]  /*3f850*/  IMAD.X R21, R8, 0x1, R0, P5 ;  /* 0x0000000108157824 */ /* 0x001fe400028e0600 */
[----:B------:R-:W2:Y:S04]  /*3f860*/  LDL.LU R8, [R1+0x7b58] ;  /* 0x007b580001087983 */ /* 0x000ea80000300800 */
[----:B------:R0:W-:Y:S02]  /*3f870*/  STL [R1+0x6fd8], R21 ;  /* 0x006fd81501007387 */ /* 0x0001e40000100800 */
[----:B0-----:R-:W-:-:S05]  /*3f880*/  IADD3 R21, P5, PT, R17, R19, RZ ;  /* 0x0000001311157210 */ /* 0x001fca0007fbe0ff */
[----:B------:R4:W-:Y:S02]  /*3f890*/  STL [R1+0x6fe4], R21 ;  /* 0x006fe41501007387 */ /* 0x0009e40000100800 */
[----:B----4-:R-:W-:-:S05]  /*3f8a0*/  IMAD.X R21, R13, 0x1, R10, P4 ;  /* 0x000000010d157824 */ /* 0x010fca00020e060a */
        /* <DEDUP_REMOVED lines=8> */
[----:B-1----:R-:W4:Y:S04]  /*3f930*/  LDL.LU R17, [R1+0x6c] ;  /* 0x00006c0001117983 */ /* 0x002f280000300800 */
[----:B------:R2:W-:Y:S01]  /*3f940*/  STL [R1+0x6fcc], R21 ;  /* 0x006fcc1501007387 */ /* 0x0005e20000100800 */
[----:B------:R-:W-:Y:S01]  /*3f950*/  IMAD.X R13, R13, 0x1, R0, P1 ;  /* 0x000000010d0d7824 */ /* 0x000fe200008e0600 */
[----:B--2---:R-:W-:-:S05]  /*3f960*/  IADD3 R21, P2, PT, R8, R31, RZ ;  /* 0x0000001f08157210 */ /* 0x004fca0007f5e0ff */
        /* <DEDUP_REMOVED lines=10> */
[----:B------:R-:W2:Y:S04]  /*3fa10*/  LDL.LU R8, [R1+0x70] ;  /* 0x0000700001087983 */ /* 0x000ea80000300800 */
[----:B------:R0:W-:Y:S04]  /*3fa20*/  STL [R1+0x6fc0], R13 ;  /* 0x006fc00d01007387 */ /* 0x0001e80000100800 */
[----:B------:R1:W-:Y:S01]  /*3fa30*/  STL [R1+0x6fb0], R21 ;  /* 0x006fb01501007387 */ /* 0x0003e20000100800 */
[----:B0-----:R-:W-:-:S03]  /*3fa40*/  IMAD.X R13, R25, 0x1, R4, P4 ;  /* 0x00000001190d7824 */ /* 0x001fc600020e0604 */
[----:B-1----:R-:W2:Y:S01]  /*3fa50*/  LDL.LU R21, [R1+0x68] ;  /* 0x0000680001157983 */ /* 0x002ea20000300800 */
        /* <DEDUP_REMOVED lines=13> */
[----:B------:R0:W-:Y:S04]  /*3fb30*/  STL [R1+0x6fa0], R25 ;  /* 0x006fa01901007387 */ /* 0x0001e80000100800 */
[----:B0-----:R-:W3:Y:S01]  /*3fb40*/  LDL.LU R25, [R1+0x7b50] ;  /* 0x007b500001197983 */ /* 0x001ee20000300800 */
[----:B------:R-:W-:-:S05]  /*3fb50*/  IADD3 R15, P1, PT, R15, R56, RZ ;  /* 0x000000380f0f7210 */ /* 0x000fca0007f3e0ff */
[----:B------:R0:W-:Y:S02]  /*3fb60*/  STL [R1+0x6f90], R15 ;  /* 0x006f900f01007387 */ /* 0x0001e40000100800 */
[----:B0-----:R-:W-:-:S05]  /*3fb70*/  IMAD.X R15, R26, 0x1, R4, P0 ;  /* 0x000000011a0f7824 */ /* 0x001fca00000e0604 */
[----:B------:R3:W-:Y:S01]  /*3fb80*/  STL [R1+0x6f8c], R15 ;  /* 0x006f8c0f01007387 */ /* 0x0007e20000100800 */
[----:B------:R-:W-:Y:S01]  /*3fb90*/  IMAD.X R26, R26, 0x1, R0, P5 ;  /* 0x000000011a1a7824 */ /* 0x000fe200028e0600 */
[----:B---3--:R-:W-:-:S05]  /*3fba0*/  IADD3 R15, P0, PT, R25, R31, RZ ;  /* 0x0000001f190f7210 */ /* 0x008fca0007f1e0ff */
[----:B------:R0:W-:Y:S04]  /*3fbb0*/  STL [R1+0x6f94], R15 ;  /* 0x006f940f01007387 */ /* 0x0001e80000100800 */
[----:B------:R2:W-:Y:S01]  /*3fbc0*/  STL [R1+0x6f78], R26 ;  /* 0x006f781a01007387 */ /* 0x0005e20000100800 */
[----:B0-----:R-:W-:Y:S01]  /*3fbd0*/  IADD3 R15, P5, PT, R25, R19, RZ ;  /* 0x00000013190f7210 */ /* 0x001fe20007fbe0ff */
[----:B--2---:R-:W-:-:S04]  /*3fbe0*/  IMAD.X R26, R8, 0x1, R10, P4 ;  /* 0x00000001081a7824 */ /* 0x004fc800020e060a */
        /* <DEDUP_REMOVED lines=10> */
[----:B-1----:R-:W3:Y:S04]  /*3fc90*/  LDL.LU R15, [R1+0x60] ;  /* 0x00006000010f7983 */ /* 0x002ee80000300800 */
[----:B------:R0:W-:Y:S02]  /*3fca0*/  STL [R1+0x6f6c], R26 ;  /* 0x006f6c1a01007387 */ /* 0x0001e40000100800 */
[----:B0-----:R-:W-:-:S05]  /*3fcb0*/  IADD3 R26, P2, PT, R13, R31, RZ ;  /* 0x0000001f0d1a7210 */ /* 0x001fca0007f5e0ff */
[----:B------:R0:W-:Y:S04]  /*3fcc0*/  STL [R1+0x6f74], R26 ;  /* 0x006f741a01007387 */ /* 0x0001e80000100800 */
[----:B0-----:R-:W2:Y:S01]  /*3fcd0*/  LDL.LU R26, [R1+0x7b4c] ;  /* 0x007b4c00011a7983 */ /* 0x001ea20000300800 */
[----:B------:R-:W-:-:S05]  /*3fce0*/  IMAD.X R8, R8, 0x1, R0, P1 ;  /* 0x0000000108087824 */ /* 0x000fca00008e0600 */
[----:B------:R0:W-:Y:S02]  /*3fcf0*/  STL [R1+0x6f58], R8 ;  /* 0x006f580801007387 */ /* 0x0001e40000100800 */
[----:B0-----:R-:W-:-:S05]  /*3fd00*/  IADD3 R8, P1, PT, R13, R19, RZ ;  /* 0x000000130d087210 */ /* 0x001fca0007f3e0ff */
[----:B------:R4:W-:Y:S02]  /*3fd10*/  STL [R1+0x6f64], R8 ;  /* 0x006f640801007387 */ /* 0x0009e40000100800 */
[----:B----4-:R-:W-:-:S05]  /*3fd20*/  IMAD.X R8, R17, 0x1, R10, P0 ;  /* 0x0000000111087824 */ /* 0x010fca00000e060a */
        /* <DEDUP_REMOVED lines=9> */
[----:B0-----:R-:W4:Y:S04]  /*3fdc0*/  LDL.LU R8, [R1+0x5c] ;  /* 0x00005c0001087983 */ /* 0x001f280000300800 */
[----:B------:R2:W-:Y:S02]  /*3fdd0*/  STL [R1+0x6f4c], R13 ;  /* 0x006f4c0d01007387 */ /* 0x0005e40000100800 */
        /* <DEDUP_REMOVED lines=9> */
[----:B------:R0:W-:Y:S01]  /*3fe70*/  STL [R1+0x6f48], R13 ;  /* 0x006f480d01007387 */ /* 0x0001e20000100800 */
[----:B------:R-:W-:-:S03]  /*3fe80*/  IADD3 R26, P1, PT, R26, R56, RZ ;  /* 0x000000381a1a7210 */ /* 0x000fc60007f3e0ff */
[----:B------:R1:W-:Y:S01]  /*3fe90*/  STL [R1+0x6f40], R17 ;  /* 0x006f401101007387 */ /* 0x0003e20000100800 */
[----:B0-----:R-:W-:-:S03]  /*3fea0*/  IMAD.X R13, R21, 0x1, R4, P0 ;  /* 0x00000001150d7824 */ /* 0x001fc600000e0604 */
[----:B-1----:R-:W2:Y:S04]  /*3feb0*/  LDL.LU R17, [R1+0x58] ;  /* 0x0000580001117983 */ /* 0x002ea80000300800 */
[----:B------:R5:W-:Y:S04]  /*3fec0*/  STL [R1+0x6f30], R26 ;  /* 0x006f301a01007387 */ /* 0x000be80000100800 */
[----:B------:R0:W-:Y:S01]  /*3fed0*/  STL [R1+0x6f2c], R13 ;  /* 0x006f2c0d01007387 */ /* 0x0001e20000100800 */
[----:B-----5:R-:W-:Y:S01]  /*3fee0*/  IADD3 R26, P0, PT, R9, R31, RZ ;  /* 0x0000001f091a7210 */ /* 0x020fe20007f1e0ff */
[----:B0-----:R-:W-:Y:S01]  /*3fef0*/  IMAD.X R13, R21, 0x1, R0, P5 ;  /* 0x00000001150d7824 */ /* 0x001fe200028e0600 */
[----:B------:R-:W-:-:S03]  /*3ff00*/  IADD3 R21, P5, PT, R9, R19, RZ ;  /* 0x0000001309157210 */ /* 0x000fc60007fbe0ff */
[----:B------:R0:W-:Y:S04]  /*3ff10*/  STL [R1+0x6f34], R26 ;  /* 0x006f341a01007387 */ /* 0x0001e80000100800 */
[----:B------:R1:W-:Y:S04]  /*3ff20*/  STL [R1+0x6f18], R13 ;  /* 0x006f180d01007387 */ /* 0x0003e80000100800 */
[----:B------:R5:W-:Y:S01]  /*3ff30*/  STL [R1+0x6f24], R21 ;  /* 0x006f241501007387 */ /* 0x000be20000100800 */
[----:B0-----:R-:W-:Y:S01]  /*3ff40*/  IMAD.X R26, R25, 0x1, R10, P4 ;  /* 0x00000001191a7824 */ /* 0x001fe200020e060a */
[----:B-1----:R-:W-:-:S04]  /*3ff50*/  IADD3 R13, P4, PT, R9, R2, RZ ;  /* 0x00000002090d7210 */ /* 0x002fc80007f9e0ff */
[----:B------:R-:W-:Y:S01]  /*3ff60*/  STL [R1+0x6f1c], R26 ;  /* 0x006f1c1a01007387 */ /* 0x000fe20000100800 */
[----:B-----5:R-:W-:Y:S01]  /*3ff70*/  IMAD.X R21, R25, 0x1, R3, P3 ;  /* 0x0000000119157824 */ /* 0x020fe200018e0603 */
[----:B------:R-:W-:Y:S02]  /*3ff80*/  IADD3 R9, P3, PT, R9, R56, RZ ;  /* 0x0000003809097210 */ /* 0x000fe40007f7e0ff */
[----:B------:R0:W-:Y:S04]  /*3ff90*/  STL [R1+0x6f28], R13 ;  /* 0x006f280d01007387 */ /* 0x0001e80000100800 */
[----:B------:R1:W-:Y:S01]  /*3ffa0*/  STL [R1+0x6f20], R21 ;  /* 0x006f201501007387 */ /* 0x0003e20000100800 */
[----:B0-----:R-:W-:-:S03]  /*3ffb0*/  IMAD.X R13, R25, 0x1, R4, P2 ;  /* 0x00000001190d7824 */ /* 0x001fc600010e0604 */
[----:B-1----:R-:W5:Y:S04]  /*3ffc0*/  LDL.LU R21, [R1+0x54] ;  /* 0x0000540001157983 */ /* 0x002f680000300800 */
[----:B------:R0:W-:Y:S04]  /*3ffd0*/  STL [R1+0x6f10], R9 ;  /* 0x006f100901007387 */ /* 0x0001e80000100800 */
[----:B------:R1:W-:Y:S01]  /*3ffe0*/  STL [R1+0x6f0c], R13 ;  /* 0x006f0c0d01007387 */ /* 0x0003e20000100800 */
[C---:B0-----:R-:W-:Y:S01]  /*3fff0*/  IADD3 R9, P2, PT, R24.reuse, R31, RZ ;  /* 0x0000001f18097210 */ /* 0x041fe20007f5e0ff */
[----:B-1----:R-:W-:Y:S01]  /*40000*/  IMAD.X R13, R25, 0x1, R0, P1 ;  /* 0x00000001190d7824 */ /* 0x002fe200008e0600 */
[----:B------:R-:W-:-:S03]  /*40010*/  IADD3 R25, P1, PT, R24, R19, RZ ;  /* 0x0000001318197210 */ /* 0x000fc60007f3e0ff */
[----:B------:R3:W-:Y:S04]  /*40020*/  STL [R1+0x6f14], R9 ;  /* 0x006f140901007387 */ /* 0x0007e80000100800 */
[----:B------:R0:W-:Y:S04]  /*40030*/  STL [R1+0x6ef8], R13 ;  /* 0x006ef80d01007387 */ /* 0x0001e80000100800 */
[----:B------:R1:W-:Y:S01]  /*40040*/  STL [R1+0x6f04], R25 ;  /* 0x006f041901007387 */ /* 0x0003e20000100800 */
[----:B---3--:R-:W-:Y:S01]  /*40050*/  IMAD.X R9, R15, 0x1, R10, P0 ;  /* 0x000000010f097824 */ /* 0x008fe200000e060a */
[----:B0-----:R-:W-:-:S04]  /*40060*/  IADD3 R13, P0, PT, R24, R2, RZ ;  /* 0x00000002180d7210 */ /* 0x001fc80007f1e0ff */
[----:B------:R-:W-:Y:S01]  /*40070*/  STL [R1+0x6efc], R9 ;  /* 0x006efc0901007387 */ /* 0x000fe20000100800 */
[----:B-1----:R-:W-:-:S03]  /*40080*/  IMAD.X R25, R15, 0x1, R3, P5 ;  /* 0x000000010f197824 */ /* 0x002fc600028e0603 */
[----:B------:R-:W-:Y:S04]  /*40090*/  STL [R1+0x6f08], R13 ;  /* 0x006f080d01007387 */ /* 0x000fe80000100800 */
[----:B------:R0:W-:Y:S04]  /*400a0*/  STL [R1+0x6f00], R25 ;  /* 0x006f001901007387 */ /* 0x0001e80000100800 */
[----:B0-----:R-:W3:Y:S01]  /*400b0*/  LDL.LU R25, [R1+0x50] ;  /* 0x0000500001197983 */ /* 0x001ee20000300800 */
[----:B------:R-:W-:Y:S01]  /*400c0*/  IADD3 R9, P5, PT, R24, R56, RZ ;  /* 0x0000003818097210 */ /* 0x000fe20007fbe0ff */
[----:B------:R-:W-:-:S02]  /*400d0*/  IMAD.X R13, R15, 0x1, R4, P4 ;  /* 0x000000010f0d7824 */ /* 0x000fc400020e0604 */
[----:B------:R-:W-:Y:S02]  /*400e0*/  IMAD.X R15, R15, 0x1, R0, P3 ;  /* 0x000000010f0f7824 */ /* 0x000fe400018e0600 */
[----:B------:R0:W-:Y:S04]  /*400f0*/  STL [R1+0x6ef0], R9 ;  /* 0x006ef00901007387 */ /* 0x0001e80000100800 */
[----:B------:R1:W-:Y:S01]  /*40100*/  STL [R1+0x6eec], R13 ;  /* 0x006eec0d01007387 */ /* 0x0003e20000100800 */
[C---:B0-----:R-:W-:Y:S02]  /*40110*/  IADD3 R9, P4, PT, R5.reuse, R31, RZ ;  /* 0x0000001f05097210 */ /* 0x041fe40007f9e0ff */
[----:B-1----:R-:W-:-:S03]  /*40120*/  IADD3 R13, P3, PT, R5, R19, RZ ;  /* 0x00000013050d7210 */ /* 0x002fc60007f7e0ff */
[----:B------:R4:W-:Y:S04]  /*40130*/  STL [R1+0x6ef4], R9 ;  /* 0x006ef40901007387 */ /* 0x0009e80000100800 */
[----:B------:R0:W-:Y:S04]  /*40140*/  STL [R1+0x6ed8], R15 ;  /* 0x006ed80f01007387 */ /* 0x0001e80000100800 */
[----:B------:R1:W-:Y:S01]  /*40150*/  STL [R1+0x6ee4], R13 ;  /* 0x006ee40d01007387 */ /* 0x0003e20000100800 */
[----:B----4-:R-:W-:Y:S01]  /*40160*/  IMAD.X R9, R8, 0x1, R10, P2 ;  /* 0x0000000108097824 */ /* 0x010fe200010e060a */
[----:B0-----:R-:W-:-:S04]  /*40170*/  IADD3 R15, P2, PT, R5, R2, RZ ;  /* 0x00000002050f7210 */ /* 0x001fc80007f5e0ff */
[----:B------:R0:W-:Y:S01]  /*40180*/  STL [R1+0x6edc], R9 ;  /* 0x006edc0901007387 */ /* 0x0001e20000100800 */
[----:B-1----:R-:W-:-:S03]  /*40190*/  IMAD.X R13, R8, 0x1, R3, P1 ;  /* 0x00000001080d7824 */ /* 0x002fc600008e0603 */
[----:B------:R1:W-:Y:S04]  /*401a0*/  STL [R1+0x6ee8], R15 ;  /* 0x006ee80f01007387 */ /* 0x0003e80000100800 */
[----:B------:R-:W-:Y:S01]  /*401b0*/  STL [R1+0x6ee0], R13 ;  /* 0x006ee00d01007387 */ /* 0x000fe20000100800 */
[----:B0-----:R-:W-:Y:S01]  /*401c0*/  IADD3 R9, P1, PT, R5, R56, RZ ;  /* 0x0000003805097210 */ /* 0x001fe20007f3e0ff */
[----:B------:R-:W-:Y:S02]  /*401d0*/  IMAD.X R5, R8, 0x1, R4, P0 ;  /* 0x0000000108057824 */ /* 0x000fe400000e0604 */
[----:B-1----:R-:W4:Y:S04]  /*401e0*/  LDL.LU R15, [R1+0x4c] ;  /* 0x00004c00010f7983 */ /* 0x002f280000300800 */
[----:B------:R0:W-:Y:S04]  /*401f0*/  STL [R1+0x6ed0], R9 ;  /* 0x006ed00901007387 */ /* 0x0001e80000100800 */
[----:B------:R1:W-:Y:S01]  /*40200*/  STL [R1+0x6ecc], R5 ;  /* 0x006ecc0501007387 */ /* 0x0003e20000100800 */
[----:B0-----:R-:W-:Y:S01]  /*40210*/  IADD3 R9, P0, PT, R14, R31, RZ ;  /* 0x0000001f0e097210 */ /* 0x001fe20007f1e0ff */
[----:B-1----:R-:W-:Y:S01]  /*40220*/  IMAD.X R5, R8, 0x1, R0, P5 ;  /* 0x0000000108057824 */ /* 0x002fe200028e0600 */
[----:B------:R-:W-:-:S03]  /*40230*/  IADD3 R8, P5, PT, R14, R19, RZ ;  /* 0x000000130e087210 */ /* 0x000fc60007fbe0ff */
[----:B------:R2:W-:Y:S04]  /*40240*/  STL [R1+0x6ed4], R9 ;  /* 0x006ed40901007387 */ /* 0x0005e80000100800 */
[----:B------:R0:W-:Y:S04]  /*40250*/  STL [R1+0x6eb8], R5 ;  /* 0x006eb80501007387 */ /* 0x0001e80000100800 */
[----:B------:R1:W-:Y:S01]  /*40260*/  STL [R1+0x6ec4], R8 ;  /* 0x006ec40801007387 */ /* 0x0003e20000100800 */
[C---:B--2---:R-:W-:Y:S01]  /*40270*/  IMAD.X R9, R17.reuse, 0x1, R10, P4 ;  /* 0x0000000111097824 */ /* 0x044fe200020e060a */
[----:B0-----:R-:W-:Y:S01]  /*40280*/  IADD3 R5, P4, PT, R14, R2, RZ ;  /* 0x000000020e057210 */ /* 0x001fe20007f9e0ff */
[----:B-1----:R-:W-:-:S03]  /*40290*/  IMAD.X R8, R17, 0x1, R3, P3 ;  /* 0x0000000111087824 */ /* 0x002fc600018e0603 */
[----:B------:R0:W-:Y:S04]  /*402a0*/  STL [R1+0x6ebc], R9 ;  /* 0x006ebc0901007387 */ /* 0x0001e80000100800 */
[----:B------:R1:W-:Y:S04]  /*402b0*/  STL [R1+0x6ec8], R5 ;  /* 0x006ec80501007387 */ /* 0x0003e80000100800 */
[----:B------:R2:W-:Y:S01]  /*402c0*/  STL [R1+0x6ec0], R8 ;  /* 0x006ec00801007387 */ /* 0x0005e20000100800 */
[----:B0-----:R-:W-:Y:S01]  /*402d0*/  IADD3 R9, P3, PT, R14, R56, RZ ;  /* 0x000000380e097210 */ /* 0x001fe20007f7e0ff */
[----:B-1----:R-:W-:-:S02]  /*402e0*/  IMAD.X R5, R17, 0x1, R4, P2 ;  /* 0x0000000111057824 */ /* 0x002fc400010e0604 */
[----:B--2---:R-:W2:Y:S04]  /*402f0*/  LDL.LU R8, [R1+0x48] ;  /* 0x0000480001087983 */ /* 0x004ea80000300800 */
        /* <DEDUP_REMOVED lines=8> */
[C---:B-----5:R-:W-:Y:S01]  /*40380*/  IMAD.X R9, R21.reuse, 0x1, R10, P0 ;  /* 0x0000000115097824 */ /* 0x060fe200000e060a */
[----:B0-----:R-:W-:Y:S01]  /*40390*/  IADD3 R5, P0, PT, R28, R2, RZ ;  /* 0x000000021c057210 */ /* 0x001fe20007f1e0ff */
[----:B-1----:R-:W-:-:S03]  /*403a0*/  IMAD.X R13, R21, 0x1, R3, P5 ;  /* 0x00000001150d7824 */ /* 0x002fc600028e0603 */
[----:B------:R0:W-:Y:S04]  /*403b0*/  STL [R1+0x6e9c], R9 ;  /* 0x006e9c0901007387 */ /* 0x0001e80000100800 */
[----:B------:R1:W-:Y:S04]  /*403c0*/  STL [R1+0x6ea8], R5 ;  /* 0x006ea80501007387 */ /* 0x0003e80000100800 */
[----:B------:R-:W-:Y:S01]  /*403d0*/  STL [R1+0x6ea0], R13 ;  /* 0x006ea00d01007387 */ /* 0x000fe20000100800 */
[----:B0-----:R-:W-:-:S03]  /*403e0*/  IADD3 R9, P5, PT, R28, R56, RZ ;  /* 0x000000381c097210 */ /* 0x001fc60007fbe0ff */
[----:B------:R-:W5:Y:S01]  /*403f0*/  LDL.LU R17, [R1+0x44] ;  /* 0x0000440001117983 */ /* 0x000f620000300800 */
[----:B-1----:R-:W-:-:S03]  /*40400*/  IMAD.X R5, R21, 0x1, R4, P4 ;  /* 0x0000000115057824 */ /* 0x002fc600020e0604 */
        /* <DEDUP_REMOVED lines=8> */
[C---:B---3--:R-:W-:Y:S01]  /*40490*/  IMAD.X R9, R25.reuse, 0x1, R10, P2 ;  /* 0x0000000119097824 */ /* 0x048fe200010e060a */
[----:B0-----:R-:W-:Y:S01]  /*404a0*/  IADD3 R5, P2, PT, R16, R2, RZ ;  /* 0x0000000210057210 */ /* 0x001fe20007f5e0ff */
[----:B-1----:R-:W-:-:S03]  /*404b0*/  IMAD.X R13, R25, 0x1, R3, P1 ;  /* 0x00000001190d7824 */ /* 0x002fc600008e0603 */
[----:B------:R0:W-:Y:S04]  /*404c0*/  STL [R1+0x6e7c], R9 ;  /* 0x006e7c0901007387 */ /* 0x0001e80000100800 */
[----:B------:R1:W-:Y:S04]  /*404d0*/  STL [R1+0x6e88], R5 ;  /* 0x006e880501007387 */ /* 0x0003e80000100800 */
[----:B------:R3:W-:Y:S04]  /*404e0*/  STL [R1+0x6e80], R13 ;  /* 0x006e800d01007387 */ /* 0x0007e80000100800 */
[----:B------:R-:W5:Y:S01]  /*404f0*/  LDL.LU R21, [R1+0x40] ;  /* 0x0000400001157983 */ /* 0x000f620000300800 */
[----:B0-----:R-:W-:Y:S01]  /*40500*/  IADD3 R9, P1, PT, R16, R56, RZ ;  /* 0x0000003810097210 */ /* 0x001fe20007f3e0ff */
[----:B-1----:R-:W-:-:S04]  /*40510*/  IMAD.X R5, R25, 0x1, R4, P0 ;  /* 0x0000000119057824 */ /* 0x002fc800000e0604 */
[----:B------:R-:W-:Y:S01]  /*40520*/  STL [R1+0x6e70], R9 ;  /* 0x006e700901007387 */ /* 0x000fe20000100800 */
[----:B---3--:R-:W-:-:S03]  /*40530*/  IADD3 R13, P0, PT, R6, R31, RZ ;  /* 0x0000001f060d7210 */ /* 0x008fc60007f1e0ff */
[----:B------:R0:W-:Y:S04]  /*40540*/  STL [R1+0x6e6c], R5 ;  /* 0x006e6c0501007387 */ /* 0x0001e80000100800 */
[----:B------:R4:W-:Y:S01]  /*40550*/  STL [R1+0x6e74], R13 ;  /* 0x006e740d01007387 */ /* 0x0009e20000100800 */
[----:B0-----:R-:W-:Y:S01]  /*40560*/  IMAD.X R5, R25, 0x1, R0, P5 ;  /* 0x0000000119057824 */ /* 0x001fe200028e0600 */
[----:B------:R-:W-:-:S04]  /*40570*/  IADD3 R9, P5, PT, R6, R19, RZ ;  /* 0x0000001306097210 */ /* 0x000fc80007fbe0ff */
[----:B------:R0:W-:Y:S04]  /*40580*/  STL [R1+0x6e58], R5 ;  /* 0x006e580501007387 */ /* 0x0001e80000100800 */
[----:B------:R1:W-:Y:S01]  /*40590*/  STL [R1+0x6e64], R9 ;  /* 0x006e640901007387 */ /* 0x0003e20000100800 */
[C---:B----4-:R-:W-:Y:S01]  /*405a0*/  IMAD.X R13, R15.reuse, 0x1, R10, P4 ;  /* 0x000000010f0d7824 */ /* 0x050fe200020e060a */
[----:B0-----:R-:W-:Y:S01]  /*405b0*/  IADD3 R5, P4, PT, R6, R2, RZ ;  /* 0x0000000206057210 */ /* 0x001fe20007f9e0ff */
[----:B-1----:R-:W-:-:S03]  /*405c0*/  IMAD.X R9, R15, 0x1, R3, P3 ;  /* 0x000000010f097824 */ /* 0x002fc600018e0603 */
[----:B------:R-:W-:Y:S04]  /*405d0*/  STL [R1+0x6e5c], R13 ;  /* 0x006e5c0d01007387 */ /* 0x000fe80000100800 */
[----:B------:R0:W-:Y:S01]  /*405e0*/  STL [R1+0x6e68], R5 ;  /* 0x006e680501007387 */ /* 0x0001e20000100800 */
[----:B------:R-:W-:-:S03]  /*405f0*/  IADD3 R6, P3, PT, R6, R56, RZ ;  /* 0x0000003806067210 */ /* 0x000fc60007f7e0ff */
[----:B------:R-:W-:Y:S04]  /*40600*/  STL [R1+0x6e60], R9 ;  /* 0x006e600901007387 */ /* 0x000fe80000100800 */
[----:B------:R-:W3:Y:S01]  /*40610*/  LDL.LU R25, [R1+0x3c] ;  /* 0x00003c0001197983 */ /* 0x000ee20000300800 */
[----:B0-----:R-:W-:-:S03]  /*40620*/  IMAD.X R5, R15, 0x1, R4, P2 ;  /* 0x000000010f057824 */ /* 0x001fc600010e0604 */
        /* <DEDUP_REMOVED lines=13> */
[----:B------:R-:W-:Y:S01]  /*40700*/  STL [R1+0x6e40], R9 ;  /* 0x006e400901007387 */ /* 0x000fe20000100800 */
[----:B0-----:R-:W-:-:S03]  /*40710*/  IADD3 R6, P5, PT, R29, R56, RZ ;  /* 0x000000381d067210 */ /* 0x001fc60007fbe0ff */
[----:B------:R-:W2:Y:S01]  /*40720*/  LDL.LU R15, [R1+0x38] ;  /* 0x00003800010f7983 */ /* 0x000ea20000300800 */
[----:B-1----:R-:W-:-:S03]  /*40730*/  IMAD.X R5, R8, 0x1, R4, P4 ;  /* 0x0000000108057824 */ /* 0x002fc600020e0604 */
        /* <DEDUP_REMOVED lines=13> */
[----:B------:R4:W-:Y:S01]  /*40810*/  STL [R1+0x6e20], R8 ;  /* 0x006e200801007387 */ /* 0x0009e20000100800 */
[----:B0-----:R-:W-:Y:S01]  /*40820*/  IADD3 R6, P1, PT, R12, R56, RZ ;  /* 0x000000380c067210 */ /* 0x001fe20007f3e0ff */
[----:B-1----:R-:W-:-:S02]  /*40830*/  IMAD.X R5, R17, 0x1, R4, P0 ;  /* 0x0000000111057824 */ /* 0x002fc400000e0604 */
[----:B----4-:R-:W4:Y:S04]  /*40840*/  LDL.LU R8, [R1+0x34] ;  /* 0x0000340001087983 */ /* 0x010f280000300800 */
        /* <DEDUP_REMOVED lines=8> */
[----:B0-----:R-:W-:Y:S01]  /*408d0*/  IMAD.X R6, R21, 0x1, R10, P4 ;  /* 0x0000000115067824 */ /* 0x001fe200020e060a */
[----:B-1----:R-:W-:-:S04]  /*408e0*/  IADD3 R5, P4, PT, R27, R2, RZ ;  /* 0x000000021b057210 */ /* 0x002fc80007f9e0ff */
[----:B------:R0:W-:Y:S01]  /*408f0*/  STL [R1+0x6dfc], R6 ;  /* 0x006dfc0601007387 */ /* 0x0001e20000100800 */
[----:B-----5:R-:W-:-:S03]  /*40900*/  IMAD.X R9, R21, 0x1, R3, P3 ;  /* 0x0000000115097824 */ /* 0x020fc600018e0603 */
[----:B------:R1:W-:Y:S04]  /*40910*/  STL [R1+0x6e08], R5 ;  /* 0x006e080501007387 */ /* 0x0003e80000100800 */
[----:B------:R5:W-:Y:S04]  /*40920*/  STL [R1+0x6e00], R9 ;  /* 0x006e000901007387 */ /* 0x000be80000100800 */
[----:B------:R-:W4:Y:S01]  /*40930*/  LDL.LU R17, [R1+0x30] ;  /* 0x0000300001117983 */ /* 0x000f220000300800 */
[----:B0-----:R-:W-:Y:S01]  /*40940*/  IADD3 R6, P3, PT, R27, R56, RZ ;  /* 0x000000381b067210 */ /* 0x001fe20007f7e0ff */
[----:B-1----:R-:W-:Y:S01]  /*40950*/  IMAD.X R5, R21, 0x1, R4, P2 ;  /* 0x0000000115057824 */ /* 0x002fe200010e0604 */
[----:B-----5:R-:W-:-:S03]  /*40960*/  IADD3 R9, P2, PT, R23, R31, RZ ;  /* 0x0000001f17097210 */ /* 0x020fc60007f5e0ff */
[----:B------:R0:W-:Y:S04]  /*40970*/  STL [R1+0x6df0], R6 ;  /* 0x006df00601007387 */ /* 0x0001e80000100800 */
[----:B------:R1:W-:Y:S04]  /*40980*/  STL [R1+0x6dec], R5 ;  /* 0x006dec0501007387 */ /* 0x0003e80000100800 */
[----:B------:R3:W-:Y:S01]  /*40990*/  STL [R1+0x6df4], R9 ;  /* 0x006df40901007387 */ /* 0x0007e20000100800 */
[----:B0-----:R-:W-:Y:S01]  /*409a0*/  IMAD.X R6, R21, 0x1, R0, P1 ;  /* 0x0000000115067824 */ /* 0x001fe200008e0600 */
[----:B-1----:R-:W-:-:S04]  /*409b0*/  IADD3 R5, P1, PT, R23, R19, RZ ;  /* 0x0000001317057210 */ /* 0x002fc80007f3e0ff */
[----:B------:R0:W-:Y:S04]  /*409c0*/  STL [R1+0x6dd8], R6 ;  /* 0x006dd80601007387 */ /* 0x0001e80000100800 */
[----:B------:R1:W-:Y:S01]  /*409d0*/  STL [R1+0x6de4], R5 ;  /* 0x006de40501007387 */ /* 0x0003e20000100800 */
[----:B---3--:R-:W-:Y:S01]  /*409e0*/  IMAD.X R9, R25, 0x1, R10, P0 ;  /* 0x0000000119097824 */ /* 0x008fe200000e060a */
[----:B0-----:R-:W-:Y:S01]  /*409f0*/  IADD3 R6, P0, PT, R23, R2, RZ ;  /* 0x0000000217067210 */ /* 0x001fe20007f1e0ff */
[----:B-1----:R-:W-:-:S03]  /*40a00*/  IMAD.X R5, R25, 0x1, R3, P5 ;  /* 0x0000000119057824 */ /* 0x002fc600028e0603 */
[----:B------:R0:W-:Y:S04]  /*40a10*/  STL [R1+0x6ddc], R9 ;  /* 0x006ddc0901007387 */ /* 0x0001e80000100800 */
[----:B------:R1:W-:Y:S01]  /*40a20*/  STL [R1+0x6de8], R6 ;  /* 0x006de80601007387 */ /* 0x0003e20000100800 */
[----:B0-----:R-:W-:-:S03]  /*40a30*/  IADD3 R9, P5, PT, R23, R56, RZ ;  /* 0x0000003817097210 */ /* 0x001fc60007fbe0ff */
[----:B------:R0:W-:Y:S04]  /*40a40*/  STL [R1+0x6de0], R5 ;  /* 0x006de00501007387 */ /* 0x0001e80000100800 */
[----:B------:R3:W-:Y:S01]  /*40a50*/  STL [R1+0x6dd0], R9 ;  /* 0x006dd00901007387 */ /* 0x0007e20000100800 */
[----:B-1----:R-:W-:-:S03]  /*40a60*/  IMAD.X R6, R25, 0x1, R4, P4 ;  /* 0x0000000119067824 */ /* 0x002fc600020e0604 */
[----:B------:R-:W5:Y:S01]  /*40a70*/  LDL.LU R21, [R1+0x2c] ;  /* 0x00002c0001157983 */ /* 0x000f620000300800 */
[C---:B0-----:R-:W-:Y:S01]  /*40a80*/  IADD3 R5, P4, PT, R20.reuse, R31, RZ ;  /* 0x0000001f14057210 */ /* 0x041fe20007f9e0ff */
[----:B---3--:R-:W-:Y:S02]  /*40a90*/  IMAD.X R9, R25, 0x1, R0, P3 ;  /* 0x0000000119097824 */ /* 0x008fe400018e0600 */
[----:B------:R0:W-:Y:S04]  /*40aa0*/  STL [R1+0x6dcc], R6 ;  /* 0x006dcc0601007387 */ /* 0x0001e80000100800 */
[----:B------:R2:W-:Y:S04]  /*40ab0*/  STL [R1+0x6dd4], R5 ;  /* 0x006dd40501007387 */ /* 0x0005e80000100800 */
[----:B------:R1:W-:Y:S01]  /*40ac0*/  STL [R1+0x6db8], R9 ;  /* 0x006db80901007387 */ /* 0x0003e20000100800 */
[----:B0-----:R-:W-:-:S05]  /*40ad0*/  IADD3 R6, P3, PT, R20, R19, RZ ;  /* 0x0000001314067210 */ /* 0x001fca0007f7e0ff */
[----:B------:R0:W-:Y:S01]  /*40ae0*/  STL [R1+0x6dc4], R6 ;  /* 0x006dc40601007387 */ /* 0x0001e20000100800 */
[C---:B--2---:R-:W-:Y:S01]  /*40af0*/  IMAD.X R5, R15.reuse, 0x1, R10, P2 ;  /* 0x000000010f057824 */ /* 0x044fe200010e060a */
[----:B-1----:R-:W-:Y:S01]  /*40b00*/  IADD3 R9, P2, PT, R20, R2, RZ ;  /* 0x0000000214097210 */ /* 0x002fe20007f5e0ff */
[----:B0-----:R-:W-:-:S03]  /*40b10*/  IMAD.X R6, R15, 0x1, R3, P1 ;  /* 0x000000010f067824 */ /* 0x001fc600008e0603 */
[----:B------:R0:W-:Y:S04]  /*40b20*/  STL [R1+0x6dbc], R5 ;  /* 0x006dbc0501007387 */ /* 0x0001e80000100800 */
[----:B------:R1:W-:Y:S01]  /*40b30*/  STL [R1+0x6dc8], R9 ;  /* 0x006dc80901007387 */ /* 0x0003e20000100800 */
[----:B0-----:R-:W-:-:S03]  /*40b40*/  IADD3 R5, P1, PT, R20, R56, RZ ;  /* 0x0000003814057210 */ /* 0x001fc60007f3e0ff */
[----:B------:R0:W-:Y:S01]  /*40b50*/  STL [R1+0x6dc0], R6 ;  /* 0x006dc00601007387 */ /* 0x0001e20000100800 */
[----:B-1----:R-:W-:-:S03]  /*40b60*/  IMAD.X R9, R15, 0x1, R4, P0 ;  /* 0x000000010f097824 */ /* 0x002fc600000e0604 */
[----:B------:R1:W-:Y:S04]  /*40b70*/  STL [R1+0x6db0], R5 ;  /* 0x006db00501007387 */ /* 0x0003e80000100800 */
[----:B------:R2:W-:Y:S01]  /*40b80*/  STL [R1+0x6dac], R9 ;  /* 0x006dac0901007387 */ /* 0x0005e20000100800 */
[----:B0-----:R-:W-:Y:S01]  /*40b90*/  IADD3 R6, P0, PT, R11, R31, RZ ;  /* 0x0000001f0b067210 */ /* 0x001fe20007f1e0ff */
[----:B-1----:R-:W-:Y:S02]  /*40ba0*/  IMAD.X R5, R15, 0x1, R0, P5 ;  /* 0x000000010f057824 */ /* 0x002fe400028e0600 */
[----:B------:R-:W3:Y:S01]  /*40bb0*/  LDL.LU R15, [R1+0x28] ;  /* 0x00002800010f7983 */ /* 0x000ee20000300800 */
[----:B--2---:R-:W-:-:S03]  /*40bc0*/  IADD3 R9, P5, PT, R11, R19, RZ ;  /* 0x000000130b097210 */ /* 0x004fc60007fbe0ff */
[----:B------:R4:W-:Y:S04]  /*40bd0*/  STL [R1+0x6db4], R6 ;  /* 0x006db40601007387 */ /* 0x0009e80000100800 */
[----:B------:R0:W-:Y:S04]  /*40be0*/  STL [R1+0x6d98], R5 ;  /* 0x006d980501007387 */ /* 0x0001e80000100800 */
[----:B------:R1:W-:Y:S01]  /*40bf0*/  STL [R1+0x6da4], R9 ;  /* 0x006da40901007387 */ /* 0x0003e20000100800 */
[C---:B----4-:R-:W-:Y:S01]  /*40c00*/  IMAD.X R6, R8.reuse, 0x1, R10, P4 ;  /* 0x0000000108067824 */ /* 0x050fe200020e060a */
[----:B0-----:R-:W-:Y:S01]  /*40c10*/  IADD3 R5, P4, PT, R11, R2, RZ ;  /* 0x000000020b057210 */ /* 0x001fe20007f9e0ff */
[----:B-1----:R-:W-:-:S03]  /*40c20*/  IMAD.X R9, R8, 0x1, R3, P3 ;  /* 0x0000000108097824 */ /* 0x002fc600018e0603 */
        /* <DEDUP_REMOVED lines=8> */
[----:B-1----:R-:W-:-:S04]  /*40cb0*/  IMAD.X R6, R8, 0x1, R0, P1 ;  /* 0x0000000108067824 */ /* 0x002fc800008e0600 */
[----:B------:R-:W-:Y:S01]  /*40cc0*/  STL [R1+0x6d94], R9 ;  /* 0x006d940901007387 */ /* 0x000fe20000100800 */
[----:B--2---:R-:W-:-:S03]  /*40cd0*/  IADD3 R5, P1, PT, R30, R19, RZ ;  /* 0x000000131e057210 */ /* 0x004fc60007f3e0ff */
[----:B------:R-:W2:Y:S04]  /*40ce0*/  LDL.LU R13, [R1+0x24] ;  /* 0x00002400010d7983 */ /* 0x000ea80000300800 */
[----:B------:R0:W-:Y:S04]  /*40cf0*/  STL [R1+0x6d78], R6 ;  /* 0x006d780601007387 */ /* 0x0001e80000100800 */
[----:B------:R1:W-:Y:S01]  /*40d00*/  STL [R1+0x6d84], R5 ;  /* 0x006d840501007387 */ /* 0x0003e20000100800 */
[C---:B------:R-:W-:Y:S02]  /*40d10*/  IMAD.X R8, R17.reuse, 0x1, R3, P5 ;  /* 0x0000000111087824 */ /* 0x040fe400028e0603 */
[----:B0-----:R-:W-:Y:S01]  /*40d20*/  IMAD.X R6, R17, 0x1, R10, P0 ;  /* 0x0000000111067824 */ /* 0x001fe200000e060a */
[----:B-1----:R-:W-:-:S04]  /*40d30*/  IADD3 R5, P0, PT, R30, R2, RZ ;  /* 0x000000021e057210 */ /* 0x002fc80007f1e0ff */
[----:B------:R-:W-:Y:S04]  /*40d40*/  STL [R1+0x6d7c], R6 ;  /* 0x006d7c0601007387 */ /* 0x000fe80000100800 */
[----:B------:R-:W-:Y:S04]  /*40d50*/  STL [R1+0x6d88], R5 ;  /* 0x006d880501007387 */ /* 0x000fe80000100800 */
[----:B------:R0:W-:Y:S04]  /*40d60*/  STL [R1+0x6d80], R8 ;  /* 0x006d800801007387 */ /* 0x0001e80000100800 */
[----:B0-----:R-:W4:Y:S01]  /*40d70*/  LDL.LU R8, [R1+0x2fc] ;  /* 0x0002fc0001087983 */ /* 0x001f220000300800 */
[----:B------:R-:W-:Y:S01]  /*40d80*/  IADD3 R6, P5, PT, R30, R56, RZ ;  /* 0x000000381e067210 */ /* 0x000fe20007fbe0ff */
[----:B------:R-:W-:Y:S01]  /*40d90*/  IMAD.X R5, R17, 0x1, R4, P4 ;  /* 0x0000000111057824 */ /* 0x000fe200020e0604 */
[----:B------:R-:W-:-:S03]  /*40da0*/  IADD3 R9, P4, PT, R18, R31, RZ ;  /* 0x0000001f12097210 */ /* 0x000fc60007f9e0ff */
[----:B------:R0:W-:Y:S04]  /*40db0*/  STL [R1+0x6d70], R6 ;  /* 0x006d700601007387 */ /* 0x0001e80000100800 */
[----:B------:R1:W-:Y:S01]  /*40dc0*/  STL [R1+0x6d6c], R5 ;  /* 0x006d6c0501007387 */ /* 0x0003e20000100800 */
[----:B0-----:R-:W-:-:S03]  /*40dd0*/  IMAD.X R6, R17, 0x1, R0, P3 ;  /* 0x0000000111067824 */ /* 0x001fc600018e0600 */
[----:B------:R5:W-:Y:S01]  /*40de0*/  STL [R1+0x6d74], R9 ;  /* 0x006d740901007387 */ /* 0x000be20000100800 */
[----:B-1----:R-:W-:-:S03]  /*40df0*/  IADD3 R5, P3, PT, R18, R19, RZ ;  /* 0x0000001312057210 */ /* 0x002fc60007f7e0ff */
[----:B------:R-:W4:Y:S04]  /*40e00*/  LDL.LU R17, [R1+0x20] ;  /* 0x0000200001117983 */ /* 0x000f280000300800 */
[----:B------:R0:W-:Y:S04]  /*40e10*/  STL [R1+0x6d58], R6 ;  /* 0x006d580601007387 */ /* 0x0001e80000100800 */
[----:B------:R1:W-:Y:S01]  /*40e20*/  STL [R1+0x6d64], R5 ;  /* 0x006d640501007387 */ /* 0x0003e20000100800 */
[C---:B-----5:R-:W-:Y:S02]  /*40e30*/  IMAD.X R9, R21.reuse, 0x1, R3, P1 ;  /* 0x0000000115097824 */ /* 0x060fe400008e0603 */
[----:B0-----:R-:W-:Y:S01]  /*40e40*/  IMAD.X R6, R21, 0x1, R10, P2 ;  /* 0x0000000115067824 */ /* 0x001fe200010e060a */
[----:B-1----:R-:W-:-:S04]  /*40e50*/  IADD3 R5, P2, PT, R18, R2, RZ ;  /* 0x0000000212057210 */ /* 0x002fc80007f5e0ff */
[----:B------:R0:W-:Y:S04]  /*40e60*/  STL [R1+0x6d5c], R6 ;  /* 0x006d5c0601007387 */ /* 0x0001e80000100800 */
[----:B------:R1:W-:Y:S04]  /*40e70*/  STL [R1+0x6d68], R5 ;  /* 0x006d680501007387 */ /* 0x0003e80000100800 */
[----:B------:R5:W-:Y:S01]  /*40e80*/  STL [R1+0x6d60], R9 ;  /* 0x006d600901007387 */ /* 0x000be20000100800 */
[----:B0-----:R-:W-:Y:S01]  /*40e90*/  IADD3 R6, P1, PT, R18, R56, RZ ;  /* 0x0000003812067210 */ /* 0x001fe20007f3e0ff */
[----:B-1----:R-:W-:-:S02]  /*40ea0*/  IMAD.X R5, R21, 0x1, R4, P0 ;  /* 0x0000000115057824 */ /* 0x002fc400000e0604 */
[----:B-----5:R-:W5:Y:S01]  /*40eb0*/  LDL.LU R9, [R1+0x310] ;  /* 0x0003100001097983 */ /* 0x020f620000300800 */
[----:B------:R-:W-:-:S03]  /*40ec0*/  IADD3 R11, P0, PT, R7, R31, RZ ;  /* 0x0000001f070b7210 */ /* 0x000fc60007f1e0ff */
[----:B------:R0:W-:Y:S04]  /*40ed0*/  STL [R1+0x6d50], R6 ;  /* 0x006d500601007387 */ /* 0x0001e80000100800 */
[----:B------:R1:W-:Y:S04]  /*40ee0*/  STL [R1+0x6d4c], R5 ;  /* 0x006d4c0501007387 */ /* 0x0003e80000100800 */
[----:B------:R-:W-:Y:S01]  /*40ef0*/  STL [R1+0x6d54], R11 ;  /* 0x006d540b01007387 */ /* 0x000fe20000100800 */
[----:B0-----:R-:W-:-:S03]  /*40f00*/  IMAD.X R6, R21, 0x1, R0, P5 ;  /* 0x0000000115067824 */ /* 0x001fc600028e0600 */
[----:B------:R-:W5:Y:S01]  /*40f10*/  LDL.LU R21, [R1+0x1c] ;  /* 0x00001c0001157983 */ /* 0x000f620000300800 */
[----:B-1----:R-:W-:-:S03]  /*40f20*/  IADD3 R5, P5, PT, R7, R19, RZ ;  /* 0x0000001307057210 */ /* 0x002fc60007fbe0ff */
[----:B------:R3:W-:Y:S04]  /*40f30*/  STL [R1+0x6d38], R6 ;  /* 0x006d380601007387 */ /* 0x0007e80000100800 */
[----:B------:R0:W-:Y:S01]  /*40f40*/  STL [R1+0x6d44], R5 ;  /* 0x006d440501007387 */ /* 0x0001e20000100800 */
[----:B---3--:R-:W-:Y:S01]  /*40f50*/  IMAD.X R6, R15, 0x1, R10, P4 ;  /* 0x000000010f067824 */ /* 0x008fe200020e060a */
[----:B------:R-:W-:Y:S01]  /*40f60*/  IADD3 R11, P4, PT, R7, R2, RZ ;  /* 0x00000002070b7210 */ /* 0x000fe20007f9e0ff */
[----:B0-----:R-:W-:-:S03]  /*40f70*/  IMAD.X R5, R15, 0x1, R3, P3 ;  /* 0x000000010f057824 */ /* 0x001fc600018e0603 */
[----:B------:R0:W-:Y:S04]  /*40f80*/  STL [R1+0x6d3c], R6 ;  /* 0x006d3c0601007387 */ /* 0x0001e80000100800 */
[----:B------:R-:W-:Y:S04]  /*40f90*/  STL [R1+0x6d48], R11 ;  /* 0x006d480b01007387 */ /* 0x000fe80000100800 */
[----:B------:R-:W3:Y:S01]  /*40fa0*/  LDL.LU R26, [R1+0x318] ;  /* 0x00031800011a7983 */ /* 0x000ee20000300800 */
[----:B0-----:R-:W-:-:S03]  /*40fb0*/  IADD3 R6, P3, PT, R7, R56, RZ ;  /* 0x0000003807067210 */ /* 0x001fc60007f7e0ff */
[----:B------:R0:W-:Y:S04]  /*40fc0*/  STL [R1+0x6d40], R5 ;  /* 0x006d400501007387 */ /* 0x0001e80000100800 */
[----:B------:R1:W-:Y:S01]  /*40fd0*/  STL [R1+0x6d30], R6 ;  /* 0x006d300601007387 */ /* 0x0003e20000100800 */
[C---:B0-----:R-:W-:Y:S01]  /*40fe0*/  IMAD.X R5, R15.reuse, 0x1, R4, P2 ;  /* 0x000000010f057824 */ /* 0x041fe200010e0604 */
[----:B------:R-:W-:Y:S01]  /*40ff0*/  IADD3 R7, P2, PT, R22, R31, RZ ;  /* 0x0000001f16077210 */ /* 0x000fe20007f5e0ff */
[----:B-1----:R-:W-:-:S03]  /*41000*/  IMAD.X R6, R15, 0x1, R0, P1 ;  /* 0x000000010f067824 */ /* 0x002fc600008e0600 */
[----:B------:R0:W-:Y:S04]  /*41010*/  STL [R1+0x6d2c], R5 ;  /* 0x006d2c0501007387 */ /* 0x0001e80000100800 */
[----:B------:R-:W-:Y:S04]  /*41020*/  STL [R1+0x6d34], R7 ;  /* 0x006d340701007387 */ /* 0x000fe80000100800 */
[----:B------:R-:W3:Y:S01]  /*41030*/  LDL.LU R15, [R1+0x18] ;  /* 0x00001800010f7983 */ /* 0x000ee20000300800 */
[----:B0-----:R-:W-:-:S03]  /*41040*/  IADD3 R5, P1, PT, R22, R19, RZ ;  /* 0x0000001316057210 */ /* 0x001fc60007f3e0ff */
[----:B------:R2:W-:Y:S04]  /*41050*/  STL [R1+0x6d18], R6 ;  /* 0x006d180601007387 */ /* 0x0005e80000100800 */
[----:B------:R0:W-:Y:S01]  /*41060*/  STL [R1+0x6d24], R5 ;  /* 0x006d240501007387 */ /* 0x0001e20000100800 */
[C---:B--2---:R-:W-:Y:S01]  /*41070*/  IMAD.X R6, R13.reuse, 0x1, R10, P0 ;  /* 0x000000010d067824 */ /* 0x044fe200000e060a */
[----:B0-----:R-:W-:Y:S01]  /*41080*/  IADD3 R5, P0, PT, R22, R2, RZ ;  /* 0x0000000216057210 */ /* 0x001fe20007f1e0ff */
[----:B------:R-:W-:-:S03]  /*41090*/  IMAD.X R7, R13, 0x1, R3, P5 ;  /* 0x000000010d077824 */ /* 0x000fc600028e0603 */
        /* <DEDUP_REMOVED lines=8> */
[----:B0-----:R-:W-:Y:S01]  /*41120*/  IMAD.X R6, R13, 0x1, R0, P3 ;  /* 0x000000010d067824 */ /* 0x001fe200018e0600 */
[----:B----4-:R-:W-:-:S05]  /*41130*/  IADD3 R7, P4, PT, R8, R31, RZ ;  /* 0x0000001f08077210 */ /* 0x010fca0007f9e0ff */
[----:B------:R0:W-:Y:S04]  /*41140*/  STL [R1+0x6d14], R7 ;  /* 0x006d140701007387 */ /* 0x0001e80000100800 */
[----:B------:R-:W4:Y:S01]  /*41150*/  LDL.LU R13, [R1+0x14] ;  /* 0x00001400010d7983 */ /* 0x000f220000300800 */
[----:B-1----:R-:W-:-:S03]  /*41160*/  IADD3 R5, P3, PT, R8, R19, RZ ;  /* 0x0000001308057210 */ /* 0x002fc60007f7e0ff */
[----:B------:R1:W-:Y:S04]  /*41170*/  STL [R1+0x6cec], R6 ;  /* 0x006cec0601007387 */ /* 0x0003e80000100800 */
[----:B------:R1:W-:Y:S01]  /*41180*/  STL [R1+0x6cfc], R5 ;  /* 0x006cfc0501007387 */ /* 0x0003e20000100800 */
[C---:B0-----:R-:W-:Y:S02]  /*41190*/  IMAD.X R7, R17.reuse, 0x1, R3, P1 ;  /* 0x0000000111077824 */ /* 0x041fe400008e0603 */
[----:B-1----:R-:W-:Y:S01]  /*411a0*/  IMAD.X R6, R17, 0x1, R10, P2 ;  /* 0x0000000111067824 */ /* 0x002fe200010e060a */
[----:B------:R-:W-:-:S04]  /*411b0*/  IADD3 R5, P2, PT, R8, R2, RZ ;  /* 0x0000000208057210 */ /* 0x000fc80007f5e0ff */
[----:B------:R0:W-:Y:S04]  /*411c0*/  STL [R1+0x6cf0], R6 ;  /* 0x006cf00601007387 */ /* 0x0001e80000100800 */
[----:B------:R1:W-:Y:S04]  /*411d0*/  STL [R1+0x6d00], R5 ;  /* 0x006d000501007387 */ /* 0x0003e80000100800 */
[----:B------:R5:W-:Y:S01]  /*411e0*/  STL [R1+0x6cf4], R7 ;  /* 0x006cf40701007387 */ /* 0x000be20000100800 */
[----:B0-----:R-:W-:-:S03]  /*411f0*/  IADD3 R6, P1, PT, R8, R56, RZ ;  /* 0x0000003808067210 */ /* 0x001fc60007f3e0ff */
[----:B------:R-:W4:Y:S01]  /*41200*/  LDL.LU R8, [R1+0x338] ;  /* 0x0003380001087983 */ /* 0x000f220000300800 */
[----:B-1----:R-:W-:-:S03]  /*41210*/  IMAD.X R5, R17, 0x1, R4, P0 ;  /* 0x0000000111057824 */ /* 0x002fc600000e0604 */
[----:B------:R0:W-:Y:S04]  /*41220*/  STL [R1+0x6d04], R6 ;  /* 0x006d040601007387 */ /* 0x0001e80000100800 */
[----:B------:R1:W-:Y:S01]  /*41230*/  STL [R1+0x6cf8], R5 ;  /* 0x006cf80501007387 */ /* 0x0003e20000100800 */
[----:B-----5:R-:W-:Y:S01]  /*41240*/  IADD3 R7, P0, PT, R9, R31, RZ ;  /* 0x0000001f09077210 */ /* 0x020fe20007f1e0ff */
[----:B0-----:R-:W-:-:S04]  /*41250*/  IMAD.X R6, R17, 0x1, R0, P5 ;  /* 0x0000000111067824 */ /* 0x001fc800028e0600 */
[----:B------:R0:W-:Y:S01]  /*41260*/  STL [R1+0x6d08], R7 ;  /* 0x006d080701007387 */ /* 0x0001e20000100800 */
[----:B-1----:R-:W-:-:S03]  /*41270*/  IADD3 R5, P5, PT, R9, R19, RZ ;  /* 0x0000001309057210 */ /* 0x002fc60007fbe0ff */
[----:B------:R-:W5:Y:S04]  /*41280*/  LDL.LU R17, [R1+0x10] ;  /* 0x0000100001117983 */ /* 0x000f680000300800 */
[----:B------:R1:W-:Y:S01]  /*41290*/  STL [R1+0x6ccc], R6 ;  /* 0x006ccc0601007387 */ /* 0x0003e20000100800 */
[----:B0-----:R-:W-:-:S03]  /*412a0*/  IMAD.X R7, R21, 0x1, R10, P4 ;  /* 0x0000000115077824 */ /* 0x001fc600020e060a */
[----:B------:R0:W-:Y:S04]  /*412b0*/  STL [R1+0x6cdc], R5 ;  /* 0x006cdc0501007387 */ /* 0x0001e80000100800 */
[----:B------:R0:W-:Y:S01]  /*412c0*/  STL [R1+0x6cd0], R7 ;  /* 0x006cd00701007387 */ /* 0x0001e20000100800 */
[----:B-1----:R-:W-:Y:S01]  /*412d0*/  IADD3 R6, P4, PT, R9, R2, RZ ;  /* 0x0000000209067210 */ /* 0x002fe20007f9e0ff */
[----:B0-----:R-:W-:-:S04]  /*412e0*/  IMAD.X R5, R21, 0x1, R3, P3 ;  /* 0x0000000115057824 */ /* 0x001fc800018e0603 */
[----:B------:R0:W-:Y:S01]  /*412f0*/  STL [R1+0x6ce0], R6 ;  /* 0x006ce00601007387 */ /* 0x0001e20000100800 */
[----:B------:R-:W-:-:S03]  /*41300*/  IADD3 R7, P3, PT, R9, R56, RZ ;  /* 0x0000003809077210 */ /* 0x000fc60007f7e0ff */
[----:B------:R-:W-:Y:S04]  /*41310*/  STL [R1+0x6cd4], R5 ;  /* 0x006cd40501007387 */ /* 0x000fe80000100800 */
[----:B------:R-:W-:Y:S01]  /*41320*/  STL [R1+0x6ce4], R7 ;  /* 0x006ce40701007387 */ /* 0x000fe20000100800 */
[----:B0-----:R-:W-:-:S03]  /*41330*/  IMAD.X R6, R21, 0x1, R4, P2 ;  /* 0x0000000115067824 */ /* 0x001fc600010e0604 */
[----:B------:R-:W5:Y:S04]  /*41340*/  LDL.LU R24, [R1+0x358] ;  /* 0x0003580001187983 */ /* 0x000f680000300800 */
[----:B------:R0:W-:Y:S02]  /*41350*/  STL [R1+0x6cd8], R6 ;  /* 0x006cd80601007387 */ /* 0x0001e40000100800 */
[----:B0-----:R-:W-:Y:S01]  /*41360*/  IMAD.X R6, R21, 0x1, R0, P1 ;  /* 0x0000000115067824 */ /* 0x001fe200008e0600 */
[----:B---3--:R-:W-:-:S05]  /*41370*/  IADD3 R5, P2, PT, R26, R31, RZ ;  /* 0x0000001f1a057210 */ /* 0x008fca0007f5e0ff */
[----:B------:R0:W-:Y:S04]  /*41380*/  STL [R1+0x6ce8], R5 ;  /* 0x006ce80501007387 */ /* 0x0001e80000100800 */
[----:B------:R-:W3:Y:S01]  /*41390*/  LDL.LU R21, [R1+0xc] ;  /* 0x00000c0001157983 */ /* 0x000ee20000300800 */
[----:B0-----:R-:W-:-:S03]  /*413a0*/  IADD3 R5, P1, PT, R26, R19, RZ ;  /* 0x000000131a057210 */ /* 0x001fc60007f3e0ff */
[----:B------:R0:W-:Y:S04]  /*413b0*/  STL [R1+0x6cac], R6 ;  /* 0x006cac0601007387 */ /* 0x0001e80000100800 */
[----:B------:R1:W-:Y:S01]  /*413c0*/  STL [R1+0x6cbc], R5 ;  /* 0x006cbc0501007387 */ /* 0x0003e20000100800 */
[C---:B0-----:R-:W-:Y:S02]  /*413d0*/  IMAD.X R6, R15.reuse, 0x1, R10, P0 ;  /* 0x000000010f067824 */ /* 0x041fe400000e060a */
[----:B------:R-:W-:Y:S01]  /*413e0*/  IMAD.X R7, R15, 0x1, R3, P5 ;  /* 0x000000010f077824 */ /* 0x000fe200028e0603 */
[C---:B-1----:R-:W-:Y:S02]  /*413f0*/  IADD3 R5, P0, PT, R26.reuse, R2, RZ ;  /* 0x000000021a057210 */ /* 0x042fe40007f1e0ff */
[----:B------:R0:W-:Y:S04]  /*41400*/  STL [R1+0x6cb0], R6 ;  /* 0x006cb00601007387 */ /* 0x0001e80000100800 */
[----:B------:R1:W-:Y:S04]  /*41410*/  STL [R1+0x6cc0], R5 ;  /* 0x006cc00501007387 */ /* 0x0003e80000100800 */
[----:B------:R-:W-:Y:S01]  /*41420*/  STL [R1+0x6cb4], R7 ;  /* 0x006cb40701007387 */ /* 0x000fe20000100800 */
[----:B0-----:R-:W-:-:S03]  /*41430*/  IADD3 R6, P5, PT, R26, R56, RZ ;  /* 0x000000381a067210 */ /* 0x001fc60007fbe0ff */
[----:B------:R-:W3:Y:S01]  /*41440*/  LDL.LU R9, [R1+0x36c] ;  /* 0x00036c0001097983 */ /* 0x000ee20000300800 */
[----:B-1----:R-:W-:-:S03]  /*41450*/  IMAD.X R5, R15, 0x1, R4, P4 ;  /* 0x000000010f057824 */ /* 0x002fc600020e0604 */
[----:B------:R-:W-:Y:S04]  /*41460*/  STL [R1+0x6cc4], R6 ;  /* 0x006cc40601007387 */ /* 0x000fe80000100800 */
[----:B------:R0:W-:Y:S02]  /*41470*/  STL [R1+0x6cb8], R5 ;  /* 0x006cb80501007387 */ /* 0x0001e40000100800 */
[----:B0-----:R-:W-:Y:S01]  /*41480*/  IMAD.X R5, R15, 0x1, R0, P3 ;  /* 0x000000010f057824 */ /* 0x001fe200018e0600 */
[C---:B--2---:R-:W-:Y:S01]  /*41490*/  IADD3 R6, P4, PT, R25.reuse, R31, RZ ;  /* 0x0000001f19067210 */ /* 0x044fe20007f9e0ff */
[----:B------:R-:W2:Y:S04]  /*414a0*/  LDL.LU R15, [R1+0x8] ;  /* 0x00000800010f7983 */ /* 0x000ea80000300800 */
[----:B------:R0:W-:Y:S04]  /*414b0*/  STL [R1+0x6cc8], R6 ;  /* 0x006cc80601007387 */ /* 0x0001e80000100800 */
[----:B------:R4:W-:Y:S01]  /*414c0*/  STL [R1+0x6c8c], R5 ;  /* 0x006c8c0501007387 */ /* 0x0009e20000100800 */
[----:B0-----:R-:W-:-:S05]  /*414d0*/  IADD3 R6, P3, PT, R25, R19, RZ ;  /* 0x0000001319067210 */ /* 0x001fca0007f7e0ff */
[----:B------:R0:W-:Y:S01]  /*414e0*/  STL [R1+0x6c9c], R6 ;  /* 0x006c9c0601007387 */ /* 0x0001e20000100800 */
[----:B----4-:R-:W-:Y:S01]  /*414f0*/  IMAD.X R5, R13, 0x1, R10, P2 ;  /* 0x000000010d057824 */ /* 0x010fe200010e060a */
[----:B------:R-:W-:-:S04]  /*41500*/  IADD3 R7, P2, PT, R25, R2, RZ ;  /* 0x0000000219077210 */ /* 0x000fc80007f5e0ff */
[----:B------:R1:W-:Y:S04]  /*41510*/  STL [R1+0x6c90], R5 ;  /* 0x006c900501007387 */ /* 0x0003e80000100800 */
[----:B------:R-:W-:Y:S04]  /*41520*/  STL [R1+0x6ca0], R7 ;  /* 0x006ca00701007387 */ /* 0x000fe80000100800 */
[----:B------:R-:W4:Y:S01]  /*41530*/  LDL.LU R26, [R1+0x374] ;  /* 0x00037400011a7983 */ /* 0x000f220000300800 */
[----:B0-----:R-:W-:Y:S01]  /*41540*/  IMAD.X R6, R13, 0x1, R3, P1 ;  /* 0x000000010d067824 */ /* 0x001fe200008e0603 */
[----:B-1----:R-:W-:-:S04]  /*41550*/  IADD3 R5, P1, PT, R25, R56, RZ ;  /* 0x0000003819057210 */ /* 0x002fc80007f3e0ff */
[----:B------:R0:W-:Y:S04]  /*41560*/  STL [R1+0x6c94], R6 ;  /* 0x006c940601007387 */ /* 0x0001e80000100800 */
[----:B------:R1:W-:Y:S04]  /*41570*/  STL [R1+0x6ca4], R5 ;  /* 0x006ca40501007387 */ /* 0x0003e80000100800 */
[----:B------:R-:W4:Y:S01]  /*41580*/  LDL.LU R25, [R1+0x4] ;  /* 0x0000040001197983 */ /* 0x000f220000300800 */
[----:B0-----:R-:W-:Y:S01]  /*41590*/  IMAD.X R6, R13, 0x1, R4, P0 ;  /* 0x000000010d067824 */ /* 0x001fe200000e0604 */
[----:B-1----:R-:W-:-:S04]  /*415a0*/  IADD3 R5, P0, PT, R8, R31, RZ ;  /* 0x0000001f08057210 */ /* 0x002fc80007f1e0ff */
[----:B------:R0:W-:Y:S04]  /*415b0*/  STL [R1+0x6c98], R6 ;  /* 0x006c980601007387 */ /* 0x0001e80000100800 */
[----:B------:R1:W-:Y:S01]  /*415c0*/  STL [R1+0x6ca8], R5 ;  /* 0x006ca80501007387 */ /* 0x0003e20000100800 */
[----:B0-----:R-:W-:Y:S01]  /*415d0*/  IMAD.X R6, R13, 0x1, R0, P5 ;  /* 0x000000010d067824 */ /* 0x001fe200028e0600 */
[----:B-1----:R-:W-:-:S04]  /*415e0*/  IADD3 R5, P5, PT, R8, R19, RZ ;  /* 0x0000001308057210 */ /* 0x002fc80007fbe0ff */
[----:B------:R0:W-:Y:S04]  /*415f0*/  STL [R1+0x6c6c], R6 ;  /* 0x006c6c0601007387 */ /* 0x0001e80000100800 */
[----:B------:R1:W-:Y:S01]  /*41600*/  STL [R1+0x6c7c], R5 ;  /* 0x006c7c0501007387 */ /* 0x0003e20000100800 */
[C---:B-----5:R-:W-:Y:S01]  /*41610*/  IMAD.X R7, R17.reuse, 0x1, R10, P4 ;  /* 0x0000000111077824 */ /* 0x060fe200020e060a */
[----:B0-----:R-:W-:Y:S01]  /*41620*/  IADD3 R6, P4, PT, R8, R2, RZ ;  /* 0x0000000208067210 */ /* 0x001fe20007f9e0ff */
[----:B-1----:R-:W-:-:S03]  /*41630*/  IMAD.X R5, R17, 0x1, R3, P3 ;  /* 0x0000000111057824 */ /* 0x002fc600018e0603 */
[----:B------:R-:W-:Y:S04]  /*41640*/  STL [R1+0x6c70], R7 ;  /* 0x006c700701007387 */ /* 0x000fe80000100800 */
[----:B------:R-:W5:Y:S04]  /*41650*/  LDL.LU R13, [R1+0x380] ;  /* 0x00038000010d7983 */ /* 0x000f680000300800 */
[----:B------:R0:W-:Y:S04]  /*41660*/  STL [R1+0x6c80], R6 ;  /* 0x006c800601007387 */ /* 0x0001e80000100800 */
[----:B------:R1:W-:Y:S01]  /*41670*/  STL [R1+0x6c74], R5 ;  /* 0x006c740501007387 */ /* 0x0003e20000100800 */
[----:B0-----:R-:W-:-:S03]  /*41680*/  IADD3 R6, P3, PT, R8, R56, RZ ;  /* 0x0000003808067210 */ /* 0x001fc60007f7e0ff */
[----:B------:R-:W5:Y:S01]  /*41690*/  LDL.LU R8, [R1] ;  /* 0x0000000001087983 */ /* 0x000f620000300800 */
        /* <DEDUP_REMOVED lines=8> */
[----:B------:R1:W-:Y:S04]  /*41720*/  STL [R1+0x6c5c], R7 ;  /* 0x006c5c0701007387 */ /* 0x0003e80000100800 */
[----:B------:R-:W5:Y:S01]  /*41730*/  LDL.LU R17, [R1+0x394] ;  /* 0x0003940001117983 */ /* 0x000f620000300800 */
[C---:B---3--:R-:W-:Y:S01]  /*41740*/  IMAD.X R6, R21.reuse, 0x1, R10, P0 ;  /* 0x0000000115067824 */ /* 0x048fe200000e060a */
[----:B0-----:R-:W-:Y:S01]  /*41750*/  IADD3 R5, P0, PT, R24, R2, RZ ;  /* 0x0000000218057210 */ /* 0x001fe20007f1e0ff */
[----:B-1----:R-:W-:-:S03]  /*41760*/  IMAD.X R7, R21, 0x1, R4, P4 ;  /* 0x0000000115077824 */ /* 0x002fc600020e0604 */
[----:B------:R0:W-:Y:S04]  /*41770*/  STL [R1+0x6c50], R6 ;  /* 0x006c500601007387 */ /* 0x0001e80000100800 */
[----:B------:R1:W-:Y:S01]  /*41780*/  STL [R1+0x6c60], R5 ;  /* 0x006c600501007387 */ /* 0x0003e20000100800 */
[----:B0-----:R-:W-:Y:S01]  /*41790*/  IMAD.X R6, R21, 0x1, R3, P5 ;  /* 0x0000000115067824 */ /* 0x001fe200028e0603 */
[----:B-1----:R-:W-:-:S04]  /*417a0*/  IADD3 R5, P5, PT, R24, R56, RZ ;  /* 0x0000003818057210 */ /* 0x002fc80007fbe0ff */
[----:B------:R-:W-:Y:S04]  /*417b0*/  STL [R1+0x6c54], R6 ;  /* 0x006c540601007387 */ /* 0x000fe80000100800 */
[----:B------:R0:W-:Y:S04]  /*417c0*/  STL [R1+0x6c64], R5 ;  /* 0x006c640501007387 */ /* 0x0001e80000100800 */
[----:B------:R1:W-:Y:S01]  /*417d0*/  STL [R1+0x6c58], R7 ;  /* 0x006c580701007387 */ /* 0x0003e20000100800 */
[----:B0-----:R-:W-:Y:S01]  /*417e0*/  IMAD.X R5, R21, 0x1, R0, P3 ;  /* 0x0000000115057824 */ /* 0x001fe200018e0600 */
[----:B------:R-:W-:-:S02]  /*417f0*/  IADD3 R6, P4, PT, R9, R31, RZ ;  /* 0x0000001f09067210 */ /* 0x000fc40007f9e0ff */
[----:B-1----:R-:W-:-:S03]  /*41800*/  IADD3 R7, P3, PT, R9, R19, RZ ;  /* 0x0000001309077210 */ /* 0x002fc60007f7e0ff */
[----:B------:R2:W-:Y:S04]  /*41810*/  STL [R1+0x6c68], R6 ;  /* 0x006c680601007387 */ /* 0x0005e80000100800 */
[----:B------:R0:W-:Y:S04]  /*41820*/  STL [R1+0x6c2c], R5 ;  /* 0x006c2c0501007387 */ /* 0x0001e80000100800 */
[----:B------:R1:W-:Y:S04]  /*41830*/  STL [R1+0x6c3c], R7 ;  /* 0x006c3c0701007387 */ /* 0x0003e80000100800 */
[----:B------:R-:W3:Y:S01]  /*41840*/  LDL.LU R21, [R1+0x3b8] ;  /* 0x0003b80001157983 */ /* 0x000ee20000300800 */
[----:B--2---:R-:W-:Y:S01]  /*41850*/  IMAD.X R6, R15, 0x1, R10, P2 ;  /* 0x000000010f067824 */ /* 0x004fe200010e060a */
        /* <DEDUP_REMOVED lines=10> */
[----:B----4-:R-:W-:-:S02]  /*41900*/  IADD3 R6, P0, PT, R26, R31, RZ ;  /* 0x0000001f1a067210 */ /* 0x010fc40007f1e0ff */
[----:B-1----:R-:W-:-:S03]  /*41910*/  IADD3 R7, P5, PT, R26, R19, RZ ;  /* 0x000000131a077210 */ /* 0x002fc60007fbe0ff */
[----:B------:R0:W-:Y:S04]  /*41920*/  STL [R1+0x6c48], R6 ;  /* 0x006c480601007387 */ /* 0x0001e80000100800 */
[----:B------:R1:W-:Y:S04]  /*41930*/  STL [R1+0x6c0c], R5 ;  /* 0x006c0c0501007387 */ /* 0x0003e80000100800 */
[----:B------:R2:W-:Y:S04]  /*41940*/  STL [R1+0x6c1c], R7 ;  /* 0x006c1c0701007387 */ /* 0x0005e80000100800 */
[----:B------:R-:W4:Y:S01]  /*41950*/  LDL.LU R15, [R1+0x3c8] ;  /* 0x0003c800010f7983 */ /* 0x000f220000300800 */
[----:B0-----:R-:W-:Y:S01]  /*41960*/  IMAD.X R6, R25, 0x1, R10, P4 ;  /* 0x0000000119067824 */ /* 0x001fe200020e060a */
[----:B-1----:R-:W-:-:S04]  /*41970*/  IADD3 R5, P4, PT, R26, R2, RZ ;  /* 0x000000021a057210 */ /* 0x002fc80007f9e0ff */
[----:B------:R0:W-:Y:S01]  /*41980*/  STL [R1+0x6c10], R6 ;  /* 0x006c100601007387 */ /* 0x0001e20000100800 */
[----:B--2---:R-:W-:-:S03]  /*41990*/  IMAD.X R7, R25, 0x1, R4, P2 ;  /* 0x0000000119077824 */ /* 0x004fc600010e0604 */
[----:B------:R1:W-:Y:S01]  /*419a0*/  STL [R1+0x6c20], R5 ;  /* 0x006c200501007387 */ /* 0x0003e20000100800 */
[----:B0-----:R-:W-:Y:S01]  /*419b0*/  IMAD.X R6, R25, 0x1, R3, P3 ;  /* 0x0000000119067824 */ /* 0x001fe200018e0603 */
[----:B-1----:R-:W-:-:S04]  /*419c0*/  IADD3 R5, P3, PT, R26, R56, RZ ;  /* 0x000000381a057210 */ /* 0x002fc80007f7e0ff */
[----:B------:R-:W-:Y:S04]  /*419d0*/  STL [R1+0x6c14], R6 ;  /* 0x006c140601007387 */ /* 0x000fe80000100800 */
[----:B------:R0:W-:Y:S04]  /*419e0*/  STL [R1+0x6c24], R5 ;  /* 0x006c240501007387 */ /* 0x0001e80000100800 */
[----:B------:R1:W-:Y:S01]  /*419f0*/  STL [R1+0x6c18], R7 ;  /* 0x006c180701007387 */ /* 0x0003e20000100800 */
[----:B0-----:R-:W-:Y:S01]  /*41a00*/  IMAD.X R5, R25, 0x1, R0, P1 ;  /* 0x0000000119057824 */ /* 0x001fe200008e0600 */
[----:B-----5:R-:W-:-:S02]  /*41a10*/  IADD3 R6, P2, PT, R13, R31, RZ ;  /* 0x0000001f0d067210 */ /* 0x020fc40007f5e0ff */
[----:B-1----:R-:W-:-:S03]  /*41a20*/  IADD3 R7, P1, PT, R13, R19, RZ ;  /* 0x000000130d077210 */ /* 0x002fc60007f3e0ff */
[----:B------:R0:W-:Y:S04]  /*41a30*/  STL [R1+0x6c28], R6 ;  /* 0x006c280601007387 */ /* 0x0001e80000100800 */
[----:B------:R1:W-:Y:S04]  /*41a40*/  STL [R1+0x6bec], R5 ;  /* 0x006bec0501007387 */ /* 0x0003e80000100800 */
[----:B------:R2:W-:Y:S01]  /*41a50*/  STL [R1+0x6bfc], R7 ;  /* 0x006bfc0701007387 */ /* 0x0005e20000100800 */
[----:B0-----:R-:W-:-:S03]  /*41a60*/  IMAD.X R6, R8, 0x1, R10, P0 ;  /* 0x0000000108067824 */ /* 0x001fc600000e060a */
[----:B------:R-:W5:Y:S01]  /*41a70*/  LDL.LU R25, [R1+0x3d0] ;  /* 0x0003d00001197983 */ /* 0x000f620000300800 */
[----:B-1----:R-:W-:-:S03]  /*41a80*/  IADD3 R5, P0, PT, R13, R2, RZ ;  /* 0x000000020d057210 */ /* 0x002fc60007f1e0ff */
[----:B------:R0:W-:Y:S01]  /*41a90*/  STL [R1+0x6bf0], R6 ;  /* 0x006bf00601007387 */ /* 0x0001e20000100800 */
[----:B--2---:R-:W-:-:S03]  /*41aa0*/  IMAD.X R7, R8, 0x1, R4, P4 ;  /* 0x0000000108077824 */ /* 0x004fc600020e0604 */
[----:B------:R1:W-:Y:S01]  /*41ab0*/  STL [R1+0x6c00], R5 ;  /* 0x006c000501007387 */ /* 0x0003e20000100800 */
[----:B0-----:R-:W-:Y:S01]  /*41ac0*/  IMAD.X R6, R8, 0x1, R3, P5 ;  /* 0x0000000108067824 */ /* 0x001fe200028e0603 */
[----:B-1----:R-:W-:-:S04]  /*41ad0*/  IADD3 R5, P5, PT, R13, R56, RZ ;  /* 0x000000380d057210 */ /* 0x002fc80007fbe0ff */
[----:B------:R0:W-:Y:S01]  /*41ae0*/  STL [R1+0x6bf4], R6 ;  /* 0x006bf40601007387 */ /* 0x0001e20000100800 */
[----:B------:R-:W-:-:S03]  /*41af0*/  SHF.R.S32.HI R61, RZ, 0x1f, R61 ;  /* 0x0000001fff3d7819 */ /* 0x000fc6000001143d */
[----:B------:R1:W-:Y:S04]  /*41b00*/  STL [R1+0x6c04], R5 ;  /* 0x006c040501007387 */ /* 0x0003e80000100800 */
[----:B------:R2:W-:Y:S01]  /*41b10*/  STL [R1+0x6bf8], R7 ;  /* 0x006bf80701007387 */ /* 0x0005e20000100800 */
[C---:B0-----:R-:W-:Y:S01]  /*41b20*/  IADD3 R6, P4, PT, R17.reuse, R31, RZ ;  /* 0x0000001f11067210 */ /* 0x041fe20007f9e0ff */
[----:B-1----:R-:W-:Y:S01]  /*41b30*/  IMAD.X R5, R8, 0x1, R0, P3 ;  /* 0x0000000108057824 */ /* 0x002fe200018e0600 */
[----:B--2---:R-:W-:-:S03]  /*41b40*/  IADD3 R7, P3, PT, R17, R19, RZ ;  /* 0x0000001311077210 */ /* 0x004fc60007f7e0ff */
        /* <DEDUP_REMOVED lines=11> */
[----:B------:R-:W-:Y:S01]  /*41c00*/  STL [R1+0x6bd4], R6 ;  /* 0x006bd40601007387 */ /* 0x000fe20000100800 */
[----:B------:R-:W-:-:S03]  /*41c10*/  SHF.R.S32.HI R60, RZ, 0x1f, R60 ;  /* 0x0000001fff3c7819 */ /* 0x000fc6000001143c */
[----:B------:R0:W-:Y:S04]  /*41c20*/  STL [R1+0x6be4], R5 ;  /* 0x006be40501007387 */ /* 0x0001e80000100800 */
[----:B------:R1:W-:Y:S01]  /*41c30*/  STL [R1+0x6bd8], R7 ;  /* 0x006bd80701007387 */ /* 0x0003e20000100800 */
[----:B0-----:R-:W-:Y:S01]  /*41c40*/  IMAD.X R5, R61, 0x1, R0, P5 ;  /* 0x000000013d057824 */ /* 0x001fe200028e0600 */
[C---:B---3--:R-:W-:Y:S02]  /*41c50*/  IADD3 R6, P0, PT, R21.reuse, R31, RZ ;  /* 0x0000001f15067210 */ /* 0x048fe40007f1e0ff */
[----:B-1----:R-:W-:-:S03]  /*41c60*/  IADD3 R7, P5, PT, R21, R19, RZ ;  /* 0x0000001315077210 */ /* 0x002fc60007fbe0ff */
[----:B------:R0:W-:Y:S04]  /*41c70*/  STL [R1+0x6be8], R6 ;  /* 0x006be80601007387 */ /* 0x0001e80000100800 */
[----:B------:R1:W-:Y:S04]  /*41c80*/  STL [R1+0x6bac], R5 ;  /* 0x006bac0501007387 */ /* 0x0003e80000100800 */
[----:B------:R2:W-:Y:S01]  /*41c90*/  STL [R1+0x6bbc], R7 ;  /* 0x006bbc0701007387 */ /* 0x0005e20000100800 */
[----:B0-----:R-:W-:-:S03]  /*41ca0*/  IMAD.X R6, R60, 0x1, R10, P4 ;  /* 0x000000013c067824 */ /* 0x001fc600020e060a */
[----:B------:R-:W3:Y:S01]  /*41cb0*/  LDL.LU R17, [R1+0x61c] ;  /* 0x00061c0001117983 */ /* 0x000ee20000300800 */
[----:B-1----:R-:W-:-:S03]  /*41cc0*/  IADD3 R5, P4, PT, R21, R2, RZ ;  /* 0x0000000215057210 */ /* 0x002fc60007f9e0ff */
        /* <DEDUP_REMOVED lines=15> */
[----:B------:R-:W-:-:S05]  /*41dc0*/  SHF.R.S32.HI R59, RZ, 0x1f, R59 ;  /* 0x0000001fff3b7819 */ /* 0x000fca000001143b */
[----:B0-----:R-:W-:Y:S01]  /*41dd0*/  IMAD.X R6, R59, 0x1, R10, P0 ;  /* 0x000000013b067824 */ /* 0x001fe200000e060a */
[----:B-1----:R-:W-:Y:S01]  /*41de0*/  IADD3 R5, P0, PT, R15, R2, RZ ;  /* 0x000000020f057210 */ /* 0x002fe20007f1e0ff */
[----:B--2---:R-:W-:-:S03]  /*41df0*/  IMAD.X R7, R59, 0x1, R4, P4 ;  /* 0x000000013b077824 */ /* 0x004fc600020e0604 */
[----:B------:R0:W-:Y:S04]  /*41e00*/  STL [R1+0x6b90], R6 ;  /* 0x006b900601007387 */ /* 0x0001e80000100800 */
[----:B------:R1:W-:Y:S01]  /*41e10*/  STL [R1+0x6ba0], R5 ;  /* 0x006ba00501007387 */ /* 0x0003e20000100800 */
[----:B0-----:R-:W-:Y:S01]  /*41e20*/  IMAD.X R6, R59, 0x1, R3, P5 ;  /* 0x000000013b067824 */ /* 0x001fe200028e0603 */
[----:B-1----:R-:W-:-:S04]  /*41e30*/  IADD3 R5, P5, PT, R15, R56, RZ ;  /* 0x000000380f057210 */ /* 0x002fc80007fbe0ff */
[----:B------:R5:W-:Y:S01]  /*41e40*/  STL [R1+0x6b94], R6 ;  /* 0x006b940601007387 */ /* 0x000be20000100800 */
[----:B------:R-:W-:-:S03]  /*41e50*/  SHF.R.S32.HI R58, RZ, 0x1f, R58 ;  /* 0x0000001fff3a7819 */ /* 0x000fc6000001143a */
[----:B------:R0:W-:Y:S04]  /*41e60*/  STL [R1+0x6ba4], R5 ;  /* 0x006ba40501007387 */ /* 0x0001e80000100800 */
[----:B------:R1:W-:Y:S01]  /*41e70*/  STL [R1+0x6b98], R7 ;  /* 0x006b980701007387 */ /* 0x0003e20000100800 */
[----:B-----5:R-:W-:Y:S01]  /*41e80*/  IADD3 R6, P4, PT, R25, R31, RZ ;  /* 0x0000001f19067210 */ /* 0x020fe20007f9e0ff */
[----:B0-----:R-:W-:Y:S01]  /*41e90*/  IMAD.X R5, R59, 0x1, R0, P3 ;  /* 0x000000013b057824 */ /* 0x001fe200018e0600 */
        /* <DEDUP_REMOVED lines=16> */
[----:B0-----:R-:W-:Y:S01]  /*41fa0*/  IADD3 R6, P0, PT, R8, R31, RZ ;  /* 0x0000001f08067210 */ /* 0x001fe20007f1e0ff */
        /* <DEDUP_REMOVED lines=42> */
[C---:B0-----:R-:W-:Y:S01]  /*42250*/  IMAD.X R6, R34.reuse, 0x1, R10, P2 ;  /* 0x0000000122067824 */ /* 0x041fe200010e060a */
        /* <DEDUP_REMOVED lines=10> */
[C---:B-----5:R-:W-:Y:S01]  /*42300*/  IADD3 R6, P0, PT, R15.reuse, R31, RZ ;  /* 0x0000001f0f067210 */ /* 0x060fe20007f1e0ff */
        /* <DEDUP_REMOVED lines=13> */
[----:B------:R0:W-:Y:S04]  /*423e0*/  STL [R1+0x6af4], R6 ;  /* 0x006af40601007387 */ /* 0x0001e80000100800 */
        /* <DEDUP_REMOVED lines=20> */
[----:B---3--:R-:W-:-:S02]  /*42530*/  IADD3 R6, P4, PT, R8, R31, RZ ;  /* 0x0000001f08067210 */ /* 0x008fc40007f9e0ff */
        /* <DEDUP_REMOVED lines=30> */
[----:B------:R5:W-:Y:S04]  /*42720*/  STL [R1+0x6a94], R6 ;  /* 0x006a940601007387 */ /* 0x000be80000100800 */
        /* <DEDUP_REMOVED lines=203> */
[----:B------:R0:W-:Y:S01]  /*433e0*/  STL [R1+0x6910], R6 ;  /* 0x0069100601007387 */ /* 0x0001e20000100800 */
[----:B------:R-:W-:-:S03]  /*433f0*/  SHF.R.S32.HI R51, RZ, 0x1f, R51 ;  /* 0x0000001fff337819 */ /* 0x000fc60000011433 */
[----:B------:R1:W-:Y:S04]  /*43400*/  STL [R1+0x6920], R5 ;  /* 0x0069200501007387 */ /* 0x0003e80000100800 */
[----:B------:R-:W-:Y:S01]  /*43410*/  STL [R1+0x6914], R7 ;  /* 0x0069140701007387 */ /* 0x000fe20000100800 */
[----:B0-----:R-:W-:Y:S01]  /*43420*/  IADD3 R6, P3, PT, R15, R56, RZ ;  /* 0x000000380f067210 */ /* 0x001fe20007f7e0ff */
[----:B-1----:R-:W-:-:S04]  /*43430*/  IMAD.X R5, R50, 0x1, R4, P2 ;  /* 0x0000000132057824 */ /* 0x002fc800010e0604 */
[----:B------:R0:W-:Y:S04]  /*43440*/  STL [R1+0x6924], R6 ;  /* 0x0069240601007387 */ /* 0x0001e80000100800 */
[----:B------:R1:W-:Y:S01]  /*43450*/  STL [R1+0x6918], R5 ;  /* 0x0069180501007387 */ /* 0x0003e20000100800 */
[----:B0-----:R-:W-:Y:S01]  /*43460*/  IMAD.X R6, R50, 0x1, R0, P1 ;  /* 0x0000000132067824 */ /* 0x001fe200008e0600 */
[C---:B-----5:R-:W-:Y:S02]  /*43470*/  IADD3 R7, P2, PT, R25.reuse, R31, RZ ;  /* 0x0000001f19077210 */ /* 0x060fe40007f5e0ff */
[----:B-1----:R-:W-:-:S03]  /*43480*/  IADD3 R5, P1, PT, R25, R19, RZ ;  /* 0x0000001319057210 */ /* 0x002fc60007f3e0ff */
[----:B------:R0:W-:Y:S04]  /*43490*/  STL [R1+0x6928], R7 ;  /* 0x0069280701007387 */ /* 0x0001e80000100800 */
[----:B------:R1:W-:Y:S01]  /*434a0*/  STL [R1+0x68ec], R6 ;  /* 0x0068ec0601007387 */ /* 0x0003e20000100800 */
[----:B0-----:R-:W-:-:S03]  /*434b0*/  IMAD.X R7, R51, 0x1, R10, P0 ;  /* 0x0000000133077824 */ /* 0x001fc600000e060a */
[----:B------:R0:W-:Y:S01]  /*434c0*/  STL [R1+0x68fc], R5 ;  /* 0x0068fc0501007387 */ /* 0x0001e20000100800 */
[----:B-1----:R-:W-:-:S03]  /*434d0*/  IADD3 R6, P0, PT, R25, R2, RZ ;  /* 0x0000000219067210 */ /* 0x002fc60007f1e0ff */
[----:B------:R1:W-:Y:S04]  /*434e0*/  STL [R1+0x68f0], R7 ;  /* 0x0068f00701007387 */ /* 0x0003e80000100800 */
[----:B------:R-:W2:Y:S01]  /*434f0*/  LDL.LU R15, [R1+0x77c] ;  /* 0x00077c00010f7983 */ /* 0x000ea20000300800 */
[----:B0-----:R-:W-:Y:S01]  /*43500*/  IMAD.X R5, R51, 0x1, R3, P5 ;  /* 0x0000000133057824 */ /* 0x001fe200028e0603 */
[----:B-1----:R-:W-:Y:S02]  /*43510*/  IADD3 R7, P5, PT, R25, R56, RZ ;  /* 0x0000003819077210 */ /* 0x002fe40007fbe0ff */
[----:B------:R0:W-:Y:S01]  /*43520*/  STL [R1+0x6900], R6 ;  /* 0x0069000601007387 */ /* 0x0001e20000100800 */
[----:B------:R-:W-:-:S03]  /*43530*/  SHF.R.S32.HI R52, RZ, 0x1f, R52 ;  /* 0x0000001fff347819 */ /* 0x000fc60000011434 */
[----:B------:R-:W-:Y:S04]  /*43540*/  STL [R1+0x68f4], R5 ;  /* 0x0068f40501007387 */ /* 0x000fe80000100800 */
[----:B------:R1:W-:Y:S01]  /*43550*/  STL [R1+0x6904], R7 ;  /* 0x0069040701007387 */ /* 0x0003e20000100800 */
[----:B0-----:R-:W-:-:S05]  /*43560*/  IMAD.X R6, R51, 0x1, R4, P4 ;  /* 0x0000000133067824 */ /* 0x001fca00020e0604 */
[----:B------:R0:W-:Y:S01]  /*43570*/  STL [R1+0x68f8], R6 ;  /* 0x0068f80601007387 */ /* 0x0001e20000100800 */
[----:B-1----:R-:W-:Y:S01]  /*43580*/  IMAD.X R7, R51, 0x1, R0, P3 ;  /* 0x0000000133077824 */ /* 0x002fe200018e0600 */
[----:B------:R-:W-:-:S05]  /*43590*/  IADD3 R5, P4, PT, R8, R31, RZ ;  /* 0x0000001f08057210 */ /* 0x000fca0007f9e0ff */
[----:B------:R1:W-:Y:S01]  /*435a0*/  STL [R1+0x6908], R5 ;  /* 0x0069080501007387 */ /* 0x0003e20000100800 */
[----:B0-----:R-:W-:-:S03]  /*435b0*/  IADD3 R6, P3, PT, R8, R19, RZ ;  /* 0x0000001308067210 */ /* 0x001fc60007f7e0ff */
[----:B------:R0:W-:Y:S01]  /*435c0*/  STL [R1+0x68cc], R7 ;  /* 0x0068cc0701007387 */ /* 0x0001e20000100800 */
[----:B-1----:R-:W-:-:S03]  /*435d0*/  IMAD.X R5, R52, 0x1, R10, P2 ;  /* 0x0000000134057824 */ /* 0x002fc600010e060a */
[----:B------:R1:W-:Y:S01]  /*435e0*/  STL [R1+0x68dc], R6 ;  /* 0x0068dc0601007387 */ /* 0x0003e20000100800 */
[----:B0-----:R-:W-:-:S03]  /*435f0*/  IADD3 R7, P2, PT, R8, R2, RZ ;  /* 0x0000000208077210 */ /* 0x001fc60007f5e0ff */
[----:B------:R0:W-:Y:S04]  /*43600*/  STL [R1+0x68d0], R5 ;  /* 0x0068d00501007387 */ /* 0x0001e80000100800 */
[----:B------:R5:W-:Y:S01]  /*43610*/  STL [R1+0x68e0], R7 ;  /* 0x0068e00701007387 */ /* 0x000be20000100800 */
[----:B-1----:R-:W-:Y:S01]  /*43620*/  IMAD.X R6, R52, 0x1, R3, P1 ;  /* 0x0000000134067824 */ /* 0x002fe200008e0603 */
[----:B0-----:R-:W-:Y:S02]  /*43630*/  IADD3 R5, P1, PT, R8, R56, RZ ;  /* 0x0000003808057210 */ /* 0x001fe40007f3e0ff */
[----:B------:R-:W2:Y:S01]  /*43640*/  LDL.LU R8, [R1+0x774] ;  /* 0x0007740001087983 */ /* 0x000ea20000300800 */
[----:B-----5:R-:W-:-:S03]  /*43650*/  IMAD.X R7, R52, 0x1, R4, P0 ;  /* 0x0000000134077824 */ /* 0x020fc600000e0604 */
[----:B------:R-:W-:Y:S01]  /*43660*/  STL [R1+0x68d4], R6 ;  /* 0x0068d40601007387 */ /* 0x000fe20000100800 */
[----:B------:R-:W-:-:S03]  /*43670*/  SHF.R.S32.HI R53, RZ, 0x1f, R53 ;  /* 0x0000001fff357819 */ /* 0x000fc60000011435 */
[----:B------:R0:W-:Y:S04]  /*43680*/  STL [R1+0x68e4], R5 ;  /* 0x0068e40501007387 */ /* 0x0001e80000100800 */
[----:B------:R1:W-:Y:S01]  /*43690*/  STL [R1+0x68d8], R7 ;  /* 0x0068d80701007387 */ /* 0x0003e20000100800 */
[----:B0-----:R-:W-:Y:S01]  /*436a0*/  IMAD.X R5, R52, 0x1, R0, P5 ;  /* 0x0000000134057824 */ /* 0x001fe200028e0600 */
[----:B------:R-:W-:Y:S02]  /*436b0*/  SHF.R.S32.HI R54, RZ, 0x1f, R54 ;  /* 0x0000001fff367819 */ /* 0x000fe40000011436 */
[C---:B---3--:R-:W-:Y:S02]  /*436c0*/  IADD3 R6, P0, PT, R17.reuse, R31, RZ ;  /* 0x0000001f11067210 */ /* 0x048fe40007f1e0ff */
[----:B-1----:R-:W-:-:S03]  /*436d0*/  IADD3 R7, P5, PT, R17, R19, RZ ;  /* 0x0000001311077210 */ /* 0x002fc60007fbe0ff */
[----:B------:R0:W-:Y:S04]  /*436e0*/  STL [R1+0x68e8], R6 ;  /* 0x0068e80601007387 */ /* 0x0001e80000100800 */
[----:B------:R1:W-:Y:S04]  /*436f0*/  STL [R1+0x68ac], R5 ;  /* 0x0068ac0501007387 */ /* 0x0003e80000100800 */
[----:B------:R3:W-:Y:S01]  /*43700*/  STL [R1+0x68bc], R7 ;  /* 0x0068bc0701007387 */ /* 0x0007e20000100800 */
[----:B0-----:R-:W-:Y:S01]  /*43710*/  IMAD.X R6, R53, 0x1, R10, P4 ;  /* 0x0000000135067824 */ /* 0x001fe200020e060a */
[----:B-1----:R-:W-:-:S04]  /*43720*/  IADD3 R5, P4, PT, R17, R2, RZ ;  /* 0x0000000211057210 */ /* 0x002fc80007f9e0ff */
[----:B------:R0:W-:Y:S01]  /*43730*/  STL [R1+0x68b0], R6 ;  /* 0x0068b00601007387 */ /* 0x0001e20000100800 */
[----:B---3--:R-:W-:-:S03]  /*43740*/  IMAD.X R7, R53, 0x1, R3, P3 ;  /* 0x0000000135077824 */ /* 0x008fc600018e0603 */
[----:B------:R1:W-:Y:S04]  /*43750*/  STL [R1+0x68c0], R5 ;  /* 0x0068c00501007387 */ /* 0x0003e80000100800 */
[----:B------:R-:W-:Y:S01]  /*43760*/  STL [R1+0x68b4], R7 ;  /* 0x0068b40701007387 */ /* 0x000fe20000100800 */
[----:B0-----:R-:W-:-:S03]  /*43770*/  IADD3 R6, P3, PT, R17, R56, RZ ;  /* 0x0000003811067210 */ /* 0x001fc60007f7e0ff */
[----:B------:R-:W3:Y:S01]  /*43780*/  LDL.LU R17, [R1+0x76c] ;  /* 0x00076c0001117983 */ /* 0x000ee20000300800 */
[----:B-1----:R-:W-:-:S03]  /*43790*/  IMAD.X R5, R53, 0x1, R4, P2 ;  /* 0x0000000135057824 */ /* 0x002fc600010e0604 */
[----:B------:R0:W-:Y:S04]  /*437a0*/  STL [R1+0x68c4], R6 ;  /* 0x0068c40601007387 */ /* 0x0001e80000100800 */
[----:B------:R1:W-:Y:S01]  /*437b0*/  STL [R1+0x68b8], R5 ;  /* 0x0068b80501007387 */ /* 0x0003e20000100800 */
[----:B0-----:R-:W-:Y:S01]  /*437c0*/  IMAD.X R6, R53, 0x1, R0, P1 ;  /* 0x0000000135067824 */ /* 0x001fe200008e0600 */
[C---:B----4-:R-:W-:Y:S02]  /*437d0*/  IADD3 R7, P2, PT, R21.reuse, R31, RZ ;  /* 0x0000001f15077210 */ /* 0x050fe40007f5e0ff */
[----:B-1----:R-:W-:-:S03]  /*437e0*/  IADD3 R5, P1, PT, R21, R19, RZ ;  /* 0x0000001315057210 */ /* 0x002fc60007f3e0ff */
[----:B------:R0:W-:Y:S04]  /*437f0*/  STL [R1+0x68c8], R7 ;  /* 0x0068c80701007387 */ /* 0x0001e80000100800 */
[----:B------:R-:W4:Y:S04]  /*43800*/  LDL.LU R9, [R1+0x2f8] ;  /* 0x0002f80001097983 */ /* 0x000f280000300800 */
[----:B------:R1:W-:Y:S01]  /*43810*/  STL [R1+0x688c], R6 ;  /* 0x00688c0601007387 */ /* 0x0003e20000100800 */
[----:B0-----:R-:W-:-:S03]  /*43820*/  IMAD.X R7, R54, 0x1, R3, P5 ;  /* 0x0000000136077824 */ /* 0x001fc600028e0603 */
[----:B------:R0:W-:Y:S01]  /*43830*/  STL [R1+0x689c], R5 ;  /* 0x00689c0501007387 */ /* 0x0001e20000100800 */
[----:B-1----:R-:W-:Y:S01]  /*43840*/  IMAD.X R6, R54, 0x1, R10, P0 ;  /* 0x0000000136067824 */ /* 0x002fe200000e060a */
[----:B0-----:R-:W-:-:S04]  /*43850*/  IADD3 R5, P0, PT, R21, R2, RZ ;  /* 0x0000000215057210 */ /* 0x001fc80007f1e0ff */
[----:B------:R0:W-:Y:S04]  /*43860*/  STL [R1+0x6890], R6 ;  /* 0x0068900601007387 */ /* 0x0001e80000100800 */
[----:B------:R1:W-:Y:S04]  /*43870*/  STL [R1+0x68a0], R5 ;  /* 0x0068a00501007387 */ /* 0x0003e80000100800 */
[----:B------:R-:W-:Y:S01]  /*43880*/  STL [R1+0x6894], R7 ;  /* 0x0068940701007387 */ /* 0x000fe20000100800 */
[----:B0-----:R-:W-:-:S03]  /*43890*/  IADD3 R6, P5, PT, R21, R56, RZ ;  /* 0x0000003815067210 */ /* 0x001fc60007fbe0ff */
[----:B------:R-:W5:Y:S01]  /*438a0*/  LDL.LU R21, [R1+0x768] ;  /* 0x0007680001157983 */ /* 0x000f620000300800 */
[----:B-1----:R-:W-:-:S03]  /*438b0*/  IMAD.X R5, R54, 0x1, R4, P4 ;  /* 0x0000000136057824 */ /* 0x002fc600020e0604 */
[----:B------:R0:W-:Y:S01]  /*438c0*/  STL [R1+0x68a4], R6 ;  /* 0x0068a40601007387 */ /* 0x0001e20000100800 */
[----:B------:R-:W-:-:S03]  /*438d0*/  SHF.R.S32.HI R55, RZ, 0x1f, R55 ;  /* 0x0000001fff377819 */ /* 0x000fc60000011437 */
[----:B------:R1:W-:Y:S01]  /*438e0*/  STL [R1+0x6898], R5 ;  /* 0x0068980501007387 */ /* 0x0003e20000100800 */
[----:B0-----:R-:W-:Y:S01]  /*438f0*/  IMAD.X R6, R54, 0x1, R0, P3 ;  /* 0x0000000136067824 */ /* 0x001fe200018e0600 */
[C---:B--2---:R-:W-:Y:S02]  /*43900*/  IADD3 R7, P4, PT, R15.reuse, R31, RZ ;  /* 0x0000001f0f077210 */ /* 0x044fe40007f9e0ff */
[----:B-1----:R-:W-:-:S03]  /*43910*/  IADD3 R5, P3, PT, R15, R19, RZ ;  /* 0x000000130f057210 */ /* 0x002fc60007f7e0ff */
[----:B------:R0:W-:Y:S04]  /*43920*/  STL [R1+0x68a8], R7 ;  /* 0x0068a80701007387 */ /* 0x0001e80000100800 */
[----:B------:R-:W2:Y:S04]  /*43930*/  LDL.LU R26, [R1+0x300] ;  /* 0x00030000011a7983 */ /* 0x000ea80000300800 */
        /* <DEDUP_REMOVED lines=14> */
[C---:B------:R-:W-:Y:S02]  /*43a20*/  IADD3 R7, P0, PT, R8.reuse, R31, RZ ;  /* 0x0000001f08077210 */ /* 0x040fe40007f1e0ff */
        /* <DEDUP_REMOVED lines=17> */
[C---:B---3--:R-:W-:Y:S02]  /*43b40*/  IADD3 R7, P2, PT, R17.reuse, R31, RZ ;  /* 0x0000001f11077210 */ /* 0x048fe40007f5e0ff */
[----:B-1----:R-:W-:-:S03]  /*43b50*/  IADD3 R5, P1, PT, R17, R19, RZ ;  /* 0x0000001311057210 */ /* 0x002fc60007f3e0ff */
[----:B------:R-:W-:Y:S04]  /*43b60*/  STL [R1+0x6868], R7 ;  /* 0x0068680701007387 */ /* 0x000fe80000100800 */
[----:B------:R-:W3:Y:S04]  /*43b70*/  LDL.LU R8, [R1+0x308] ;  /* 0x0003080001087983 */ /* 0x000ee80000300800 */
[----:B------:R4:W-:Y:S04]  /*43b80*/  STL [R1+0x39ec], R6 ;  /* 0x0039ec0601007387 */ /* 0x0009e80000100800 */
[----:B------:R0:W-:Y:S01]  /*43b90*/  STL [R1+0x3a08], R5 ;  /* 0x003a080501007387 */ /* 0x0001e20000100800 */
[----:B----4-:R-:W-:Y:S01]  /*43ba0*/  IMAD.X R6, R9, 0x1, R10, P0 ;  /* 0x0000000109067824 */ /* 0x010fe200000e060a */
[----:B0-----:R-:W-:Y:S01]  /*43bb0*/  IADD3 R5, P0, PT, R17, R2, RZ ;  /* 0x0000000211057210 */ /* 0x001fe20007f1e0ff */
[----:B------:R-:W-:-:S03]  /*43bc0*/  IMAD.X R7, R9, 0x1, R3, P5 ;  /* 0x0000000109077824 */ /* 0x000fc600028e0603 */
        /* <DEDUP_REMOVED lines=10> */
[----:B------:R-:W-:Y:S04]  /*43c70*/  STL [R1+0x3a20], R7 ;  /* 0x003a200701007387 */ /* 0x000fe80000100800 */
[----:B------:R-:W5:Y:S01]  /*43c80*/  LDL.LU R9, [R1+0x30c] ;  /* 0x00030c0001097983 */ /* 0x000f620000300800 */
[----:B-1----:R-:W-:-:S03]  /*43c90*/  IADD3 R5, P3, PT, R21, R19, RZ ;  /* 0x0000001315057210 */ /* 0x002fc60007f7e0ff */
[----:B------:R2:W-:Y:S04]  /*43ca0*/  STL [R1+0x39fc], R6 ;  /* 0x0039fc0601007387 */ /* 0x0005e80000100800 */
[----:B------:R0:W-:Y:S01]  /*43cb0*/  STL [R1+0x3a28], R5 ;  /* 0x003a280501007387 */ /* 0x0001e20000100800 */
[C---:B--2---:R-:W-:Y:S01]  /*43cc0*/  IMAD.X R6, R26.reuse, 0x1, R10, P2 ;  /* 0x000000011a067824 */ /* 0x044fe200010e060a */
[----:B0-----:R-:W-:Y:S01]  /*43cd0*/  IADD3 R5, P2, PT, R21, R2, RZ ;  /* 0x0000000215057210 */ /* 0x001fe20007f5e0ff */
[----:B------:R-:W-:-:S03]  /*43ce0*/  IMAD.X R7, R26, 0x1, R3, P1 ;  /* 0x000000011a077824 */ /* 0x000fc600008e0603 */
[----:B------:R0:W-:Y:S04]  /*43cf0*/  STL [R1+0x3a00], R6 ;  /* 0x003a000601007387 */ /* 0x0001e80000100800 */
[----:B------:R1:W-:Y:S04]  /*43d00*/  STL [R1+0x3a30], R5 ;  /* 0x003a300501007387 */ /* 0x0003e80000100800 */
[----:B------:R2:W-:Y:S01]  /*43d10*/  STL [R1+0x3a04], R7 ;  /* 0x003a040701007387 */ /* 0x0005e20000100800 */
[----:B0-----:R-:W-:-:S03]  /*43d20*/  IADD3 R6, P1, PT, R21, R56, RZ ;  /* 0x0000003815067210 */ /* 0x001fc60007f3e0ff */
[----:B------:R-:W5:Y:S01]  /*43d30*/  LDL.LU R21, [R1+0x758] ;  /* 0x0007580001157983 */ /* 0x000f620000300800 */
[----:B-1----:R-:W-:-:S03]  /*43d40*/  IMAD.X R5, R26, 0x1, R4, P0 ;  /* 0x000000011a057824 */ /* 0x002fc600000e0604 */
[----:B------:R0:W-:Y:S04]  /*43d50*/  STL [R1+0x3a38], R6 ;  /* 0x003a380601007387 */ /* 0x0001e80000100800 */
[----:B------:R1:W-:Y:S01]  /*43d60*/  STL [R1+0x3a0c], R5 ;  /* 0x003a0c0501007387 */ /* 0x0003e20000100800 */
[C---:B--2---:R-:W-:Y:S01]  /*43d70*/  IADD3 R7, P0, PT, R13.reuse, R31, RZ ;  /* 0x0000001f0d077210 */ /* 0x044fe20007f1e0ff */
[----:B0-----:R-:W-:Y:S01]  /*43d80*/  IMAD.X R6, R26, 0x1, R0, P5 ;  /* 0x000000011a067824 */ /* 0x001fe200028e0600 */
[----:B-1----:R-:W-:-:S03]  /*43d90*/  IADD3 R5, P5, PT, R13, R19, RZ ;  /* 0x000000130d057210 */ /* 0x002fc60007fbe0ff */
[----:B------:R-:W-:Y:S04]  /*43da0*/  STL [R1+0x3a40], R7 ;  /* 0x003a400701007387 */ /* 0x000fe80000100800 */
[----:B------:R-:W2:Y:S04]  /*43db0*/  LDL.LU R26, [R1+0x314] ;  /* 0x00031400011a7983 */ /* 0x000ea80000300800 */
[----:B------:R0:W-:Y:S04]  /*43dc0*/  STL [R1+0x3a14], R6 ;  /* 0x003a140601007387 */ /* 0x0001e80000100800 */
[----:B------:R1:W-:Y:S01]  /*43dd0*/  STL [R1+0x3a48], R5 ;  /* 0x003a480501007387 */ /* 0x0003e20000100800 */
[----:B0-----:R-:W-:Y:S01]  /*43de0*/  IMAD.X R6, R25, 0x1, R10, P4 ;  /* 0x0000000119067824 */ /* 0x001fe200020e060a */
[----:B-1----:R-:W-:Y:S01]  /*43df0*/  IADD3 R5, P4, PT, R13, R2, RZ ;  /* 0x000000020d057210 */ /* 0x002fe20007f9e0ff */
[----:B------:R-:W-:-:S03]  /*43e00*/  IMAD.X R7, R25, 0x1, R3, P3 ;  /* 0x0000000119077824 */ /* 0x000fc600018e0603 */
[----:B------:R0:W-:Y:S04]  /*43e10*/  STL [R1+0x3a1c], R6 ;  /* 0x003a1c0601007387 */ /* 0x0001e80000100800 */
[----:B------:R1:W-:Y:S04]  /*43e20*/  STL [R1+0x3a50], R5 ;  /* 0x003a500501007387 */ /* 0x0003e80000100800 */
[----:B------:R1:W-:Y:S01]  /*43e30*/  STL [R1+0x3a24], R7 ;  /* 0x003a240701007387 */ /* 0x0003e20000100800 */
[----:B0-----:R-:W-:-:S03]  /*43e40*/  IADD3 R6, P3, PT, R13, R56, RZ ;  /* 0x000000380d067210 */ /* 0x001fc60007f7e0ff */
[----:B------:R-:W2:Y:S01]  /*43e50*/  LDL.LU R13, [R1+0x754] ;  /* 0x00075400010d7983 */ /* 0x000ea20000300800 */
[----:B-1----:R-:W-:-:S03]  /*43e60*/  IMAD.X R5, R25, 0x1, R4, P2 ;  /* 0x0000000119057824 */ /* 0x002fc600010e0604 */
[----:B------:R0:W-:Y:S04]  /*43e70*/  STL [R1+0x3a58], R6 ;  /* 0x003a580601007387 */ /* 0x0001e80000100800 */
[----:B------:R1:W-:Y:S01]  /*43e80*/  STL [R1+0x3a2c], R5 ;  /* 0x003a2c0501007387 */ /* 0x0003e20000100800 */
[----:B------:R-:W-:Y:S01]  /*43e90*/  IADD3 R7, P2, PT, R15, R31, RZ ;  /* 0x0000001f0f077210 */ /* 0x000fe20007f5e0ff */
[----:B0-----:R-:W-:Y:S01]  /*43ea0*/  IMAD.X R6, R25, 0x1, R0, P1 ;  /* 0x0000000119067824 */ /* 0x001fe200008e0600 */
[----:B-1----:R-:W-:-:S03]  /*43eb0*/  IADD3 R5, P1, PT, R15, R19, RZ ;  /* 0x000000130f057210 */ /* 0x002fc60007f3e0ff */
[----:B------:R-:W-:Y:S04]  /*43ec0*/  STL [R1+0x3a60], R7 ;  /* 0x003a600701007387 */ /* 0x000fe80000100800 */
[----:B------:R-:W2:Y:S04]  /*43ed0*/  LDL.LU R25, [R1+0x31c] ;  /* 0x00031c0001197983 */ /* 0x000ea80000300800 */
[----:B------:R3:W-:Y:S04]  /*43ee0*/  STL [R1+0x3a34], R6 ;  /* 0x003a340601007387 */ /* 0x0007e80000100800 */
[----:B------:R0:W-:Y:S01]  /*43ef0*/  STL [R1+0x3a68], R5 ;  /* 0x003a680501007387 */ /* 0x0001e20000100800 */
[C---:B---3--:R-:W-:Y:S01]  /*43f00*/  IMAD.X R6, R8.reuse, 0x1, R10, P0 ;  /* 0x0000000108067824 */ /* 0x048fe200000e060a */
[----:B0-----:R-:W-:Y:S01]  /*43f10*/  IADD3 R5, P0, PT, R15, R2, RZ ;  /* 0x000000020f057210 */ /* 0x001fe20007f1e0ff */
[----:B------:R-:W-:-:S03]  /*43f20*/  IMAD.X R7, R8, 0x1, R3, P5 ;  /* 0x0000000108077824 */ /* 0x000fc600028e0603 */
[----:B------:R0:W-:Y:S04]  /*43f30*/  STL [R1+0x3a3c], R6 ;  /* 0x003a3c0601007387 */ /* 0x0001e80000100800 */
        /* <DEDUP_REMOVED lines=10> */
[----:B------:R-:W-:Y:S04]  /*43fe0*/  STL [R1+0x3a80], R7 ;  /* 0x003a800701007387 */ /* 0x000fe80000100800 */
[----:B------:R-:W4:Y:S04]  /*43ff0*/  LDL.LU R8, [R1+0x320] ;  /* 0x0003200001087983 */ /* 0x000f280000300800 */
[----:B------:R5:W-:Y:S04]  /*44000*/  STL [R1+0x3a54], R6 ;  /* 0x003a540601007387 */ /* 0x000be80000100800 */
[----:B------:R0:W-:Y:S01]  /*44010*/  STL [R1+0x3a88], R5 ;  /* 0x003a880501007387 */ /* 0x0001e20000100800 */
[----:B-----5:R-:W-:-:S02]  /*44020*/  IMAD.X R6, R9, 0x1, R10, P2 ;  /* 0x0000000109067824 */ /* 0x020fc400010e060a */
[----:B------:R-:W-:Y:S01]  /*44030*/  IMAD.X R7, R9, 0x1, R3, P1 ;  /* 0x0000000109077824 */ /* 0x000fe200008e0603 */
[C---:B0-----:R-:W-:Y:S02]  /*44040*/  IADD3 R5, P2, PT, R17.reuse, R2, RZ ;  /* 0x0000000211057210 */ /* 0x041fe40007f5e0ff */
        /* <DEDUP_REMOVED lines=8> */
[----:B0-----:R-:W-:Y:S01]  /*440d0*/  IMAD.X R6, R9, 0x1, R0, P5 ;  /* 0x0000000109067824 */ /* 0x001fe200028e0600 */
[C---:B------:R-:W-:Y:S02]  /*440e0*/  IADD3 R7, P0, PT, R21.reuse, R31, RZ ;  /* 0x0000001f15077210 */ /* 0x040fe40007f1e0ff */
[----:B-1----:R-:W-:-:S03]  /*440f0*/  IADD3 R5, P5, PT, R21, R19, RZ ;  /* 0x0000001315057210 */ /* 0x002fc60007fbe0ff */
[----:B------:R-:W-:Y:S04]  /*44100*/  STL [R1+0x3aa0], R7 ;  /* 0x003aa00701007387 */ /* 0x000fe80000100800 */
[----:B------:R-:W5:Y:S04]  /*44110*/  LDL.LU R9, [R1+0x328] ;  /* 0x0003280001097983 */ /* 0x000f680000300800 */
[----:B------:R2:W-:Y:S04]  /*44120*/  STL [R1+0x3a74], R6 ;  /* 0x003a740601007387 */ /* 0x0005e80000100800 */
[----:B------:R0:W-:Y:S01]  /*44130*/  STL [R1+0x3aa8], R5 ;  /* 0x003aa80501007387 */ /* 0x0001e20000100800 */
[----:B--2---:R-:W-:-:S02]  /*44140*/  IMAD.X R6, R26, 0x1, R10, P4 ;  /* 0x000000011a067824 */ /* 0x004fc400020e060a */
[----:B------:R-:W-:Y:S01]  /*44150*/  IMAD.X R7, R26, 0x1, R3, P3 ;  /* 0x000000011a077824 */ /* 0x000fe200018e0603 */
[C---:B0-----:R-:W-:Y:S02]  /*44160*/  IADD3 R5, P4, PT, R21.reuse, R2, RZ ;  /* 0x0000000215057210 */ /* 0x041fe40007f9e0ff */
        /* <DEDUP_REMOVED lines=11> */
[----:B------:R-:W-:Y:S04]  /*44220*/  STL [R1+0x3ac0], R7 ;  /* 0x003ac00701007387 */ /* 0x000fe80000100800 */
[----:B------:R-:W2:Y:S04]  /*44230*/  LDL.LU R26, [R1+0x32c] ;  /* 0x00032c00011a7983 */ /* 0x000ea80000300800 */
[----:B------:R0:W-:Y:S04]  /*44240*/  STL [R1+0x3a94], R6 ;  /* 0x003a940601007387 */ /* 0x0001e80000100800 */
[----:B------:R1:W-:Y:S01]  /*44250*/  STL [R1+0x3ac8], R5 ;  /* 0x003ac80501007387 */ /* 0x0003e20000100800 */
[----:B0-----:R-:W-:-:S02]  /*44260*/  IMAD.X R6, R25, 0x1, R10, P0 ;  /* 0x0000000119067824 */ /* 0x001fc400000e060a */
[----:B------:R-:W-:Y:S01]  /*44270*/  IMAD.X R7, R25, 0x1, R3, P5 ;  /* 0x0000000119077824 */ /* 0x000fe200028e0603 */
[C---:B-1----:R-:W-:Y:S02]  /*44280*/  IADD3 R5, P0, PT, R13.reuse, R2, RZ ;  /* 0x000000020d057210 */ /* 0x042fe40007f1e0ff */
        /* <DEDUP_REMOVED lines=15> */
[C---:B----4-:R-:W-:Y:S01]  /*44380*/  IMAD.X R6, R8.reuse, 0x1, R10, P2 ;  /* 0x0000000108067824 */ /* 0x050fe200010e060a */
        /* <DEDUP_REMOVED lines=28> */
[----:B--2---:R-:W-:Y:S01]  /*44550*/  IADD3 R7, P2, PT, R21, R31, RZ ;  /* 0x0000001f15077210 */ /* 0x004fe20007f5e0ff */
[----:B0-----:R-:W-:Y:S01]  /*44560*/  IMAD.X R6, R9, 0x1, R0, P1 ;  /* 0x0000000109067824 */ /* 0x001fe200008e0600 */
[----:B-1----:R-:W-:-:S03]  /*44570*/  IADD3 R5, P1, PT, R21, R19, RZ ;  /* 0x0000001315057210 */ /* 0x002fc60007f3e0ff */
[----:B------:R-:W-:Y:S04]  /*44580*/  STL [R1+0x3b20], R7 ;  /* 0x003b200701007387 */ /* 0x000fe80000100800 */
[----:B------:R-:W2:Y:S04]  /*44590*/  LDL.LU R9, [R1+0x33c] ;  /* 0x00033c0001097983 */ /* 0x000ea80000300800 */
[----:B------:R0:W-:Y:S04]  /*445a0*/  STL [R1+0x3af4], R6 ;  /* 0x003af40601007387 */ /* 0x0001e80000100800 */
[----:B------:R1:W-:Y:S01]  /*445b0*/  STL [R1+0x3b28], R5 ;  /* 0x003b280501007387 */ /* 0x0003e20000100800 */
[C---:B0-----:R-:W-:Y:S01]  /*445c0*/  IMAD.X R6, R26.reuse, 0x1, R10, P0 ;  /* 0x000000011a067824 */ /* 0x041fe200000e060a */
        /* <DEDUP_REMOVED lines=10> */
[C---:B------:R-:W-:Y:S01]  /*44670*/  IADD3 R7, P4, PT, R13.reuse, R31, RZ ;  /* 0x0000001f0d077210 */ /* 0x040fe20007f9e0ff */
[----:B0-----:R-:W-:Y:S01]  /*44680*/  IMAD.X R6, R26, 0x1, R0, P3 ;  /* 0x000000011a067824 */ /* 0x001fe200018e0600 */
[----:B-1----:R-:W-:-:S03]  /*44690*/  IADD3 R5, P3, PT, R13, R19, RZ ;  /* 0x000000130d057210 */ /* 0x002fc60007f7e0ff */
[----:B------:R-:W-:Y:S04]  /*446a0*/  STL [R1+0x3b40], R7 ;  /* 0x003b400701007387 */ /* 0x000fe80000100800 */
[----:B------:R-:W2:Y:S04]  /*446b0*/  LDL.LU R26, [R1+0x340] ;  /* 0x00034000011a7983 */ /* 0x000ea80000300800 */
[----:B------:R3:W-:Y:S04]  /*446c0*/  STL [R1+0x3b14], R6 ;  /* 0x003b140601007387 */ /* 0x0007e80000100800 */
[----:B------:R0:W-:Y:S01]  /*446d0*/  STL [R1+0x3b48], R5 ;  /* 0x003b480501007387 */ /* 0x0001e20000100800 */
[----:B---3--:R-:W-:Y:S01]  /*446e0*/  IMAD.X R6, R25, 0x1, R10, P2 ;  /* 0x0000000119067824 */ /* 0x008fe200010e060a */
        /* <DEDUP_REMOVED lines=354> */
[----:B------:R-:W-:Y:S01]  /*45d10*/  IADD3 R7, P1, PT, R13, R19, RZ ;  /* 0x000000130d077210 */ /* 0x000fe20007f3e0ff */
[----:B------:R-:W5:Y:S04]  /*45d20*/  LDL.LU R26, [R1+0x3a4] ;  /* 0x0003a400011a7983 */ /* 0x000f680000300800 */
[----:B------:R2:W-:Y:S04]  /*45d30*/  STL [R1+0x3dc0], R6 ;  /* 0x003dc00601007387 */ /* 0x0005e80000100800 */
[----:B------:R0:W-:Y:S04]  /*45d40*/  STL [R1+0x3d94], R5 ;  /* 0x003d940501007387 */ /* 0x0001e80000100800 */
[----:B------:R1:W-:Y:S01]  /*45d50*/  STL [R1+0x3dc8], R7 ;  /* 0x003dc80701007387 */ /* 0x0003e20000100800 */
[----:B--2---:R-:W-:Y:S01]  /*45d60*/  IMAD.X R6, R25, 0x1, R10, P0 ;  /* 0x0000000119067824 */ /* 0x004fe200000e060a */
        /* <DEDUP_REMOVED lines=12> */
[C---:B------:R-:W-:Y:S01]  /*45e30*/  IADD3 R7, P3, PT, R15.reuse, R19, RZ ;  /* 0x000000130f077210 */ /* 0x040fe20007f7e0ff */
[----:B------:R-:W2:Y:S04]  /*45e40*/  LDL.LU R25, [R1+0x3a8] ;  /* 0x0003a80001197983 */ /* 0x000ea80000300800 */
        /* <DEDUP_REMOVED lines=14> */
[----:B0-----:R-:W-:Y:S02]  /*45f30*/  IMAD.X R5, R8, 0x1, R0, P5 ;  /* 0x0000000108057824 */ /* 0x001fe400028e0600 */
[----:B------:R-:W3:Y:S01]  /*45f40*/  LDL.LU R8, [R1+0x3ac] ;  /* 0x0003ac0001087983 */ /* 0x000ee20000300800 */
[C---:B----4-:R-:W-:Y:S02]  /*45f50*/  IADD3 R6, P0, PT, R17.reuse, R31, RZ ;  /* 0x0000001f11067210 */ /* 0x050fe40007f1e0ff */
[----:B------:R-:W-:-:S03]  /*45f60*/  IADD3 R7, P5, PT, R17, R19, RZ ;  /* 0x0000001311077210 */ /* 0x000fc60007fbe0ff */
[----:B------:R-:W-:Y:S04]  /*45f70*/  STL [R1+0x3e00], R6 ;  /* 0x003e000601007387 */ /* 0x000fe80000100800 */
[----:B------:R5:W-:Y:S04]  /*45f80*/  STL [R1+0x3dd4], R5 ;  /* 0x003dd40501007387 */ /* 0x000be80000100800 */
[----:B------:R0:W-:Y:S01]  /*45f90*/  STL [R1+0x3e08], R7 ;  /* 0x003e080701007387 */ /* 0x0001e20000100800 */
[----:B-----5:R-:W-:Y:S01]  /*45fa0*/  IMAD.X R5, R9, 0x1, R10, P4 ;  /* 0x0000000109057824 */ /* 0x020fe200020e060a */
[----:B------:R-:W-:Y:S01]  /*45fb0*/  IADD3 R6, P4, PT, R17, R2, RZ ;  /* 0x0000000211067210 */ /* 0x000fe20007f9e0ff */
[----:B0-----:R-:W-:-:S03]  /*45fc0*/  IMAD.X R7, R9, 0x1, R3, P3 ;  /* 0x0000000109077824 */ /* 0x001fc600018e0603 */
[----:B------:R0:W-:Y:S04]  /*45fd0*/  STL [R1+0x3ddc], R5 ;  /* 0x003ddc0501007387 */ /* 0x0001e80000100800 */
[----:B------:R1:W-:Y:S04]  /*45fe0*/  STL [R1+0x3e10], R6 ;  /* 0x003e100601007387 */ /* 0x0003e80000100800 */
[----:B------:R4:W-:Y:S01]  /*45ff0*/  STL [R1+0x3de4], R7 ;  /* 0x003de40701007387 */ /* 0x0009e20000100800 */
[----:B0-----:R-:W-:-:S03]  /*46000*/  IADD3 R5, P3, PT, R17, R56, RZ ;  /* 0x0000003811057210 */ /* 0x001fc60007f7e0ff */
[----:B------:R-:W5:Y:S01]  /*46010*/  LDL.LU R17, [R1+0x6dc] ;  /* 0x0006dc0001117983 */ /* 0x000f620000300800 */
[----:B-1----:R-:W-:-:S03]  /*46020*/  IMAD.X R6, R9, 0x1, R4, P2 ;  /* 0x0000000109067824 */ /* 0x002fc600010e0604 */
[----:B------:R0:W-:Y:S01]  /*46030*/  STL [R1+0x3e18], R5 ;  /* 0x003e180501007387 */ /* 0x0001e20000100800 */
[----:B----4-:R-:W-:-:S03]  /*46040*/  IMAD.X R7, R9, 0x1, R0, P1 ;  /* 0x0000000109077824 */ /* 0x010fc600008e0600 */
[----:B------:R1:W-:Y:S01]  /*46050*/  STL [R1+0x3dec], R6 ;  /* 0x003dec0601007387 */ /* 0x0003e20000100800 */
[C---:B0-----:R-:W-:Y:S02]  /*46060*/  IADD3 R5, P2, PT, R21.reuse, R31, RZ ;  /* 0x0000001f15057210 */ /* 0x041fe40007f5e0ff */
[----:B-1----:R-:W-:-:S03]  /*46070*/  IADD3 R6, P1, PT, R21, R19, RZ ;  /* 0x0000001315067210 */ /* 0x002fc60007f3e0ff */
[----:B------:R0:W-:Y:S04]  /*46080*/  STL [R1+0x3e20], R5 ;  /* 0x003e200501007387 */ /* 0x0001e80000100800 */
[----:B------:R1:W-:Y:S04]  /*46090*/  STL [R1+0x3df4], R7 ;  /* 0x003df40701007387 */ /* 0x0003e80000100800 */
[----:B------:R-:W4:Y:S01]  /*460a0*/  LDL.LU R9, [R1+0x3b0] ;  /* 0x0003b00001097983 */ /* 0x000f220000300800 */
[----:B0-----:R-:W-:Y:S01]  /*460b0*/  IMAD.X R5, R26, 0x1, R10, P0 ;  /* 0x000000011a057824 */ /* 0x001fe200000e060a */
[----:B-1----:R-:W-:-:S02]  /*460c0*/  IADD3 R7, P0, PT, R21, R2, RZ ;  /* 0x0000000215077210 */ /* 0x002fc40007f1e0ff */
[----:B------:R0:W-:Y:S04]  /*460d0*/  STL [R1+0x3e28], R6 ;  /* 0x003e280601007387 */ /* 0x0001e80000100800 */
[----:B------:R1:W-:Y:S04]  /*460e0*/  STL [R1+0x3dfc], R5 ;  /* 0x003dfc0501007387 */ /* 0x0003e80000100800 */
[----:B------:R1:W-:Y:S01]  /*460f0*/  STL [R1+0x3e30], R7 ;  /* 0x003e300701007387 */ /* 0x0003e20000100800 */
[----:B0-----:R-:W-:Y:S01]  /*46100*/  IMAD.X R6, R26, 0x1, R3, P5 ;  /* 0x000000011a067824 */ /* 0x001fe200028e0603 */
[----:B-1----:R-:W-:-:S02]  /*46110*/  IADD3 R5, P5, PT, R21, R56, RZ ;  /* 0x0000003815057210 */ /* 0x002fc40007fbe0ff */
[----:B------:R-:W4:Y:S04]  /*46120*/  LDL.LU R21, [R1+0x6d8] ;  /* 0x0006d80001157983 */ /* 0x000f280000300800 */
[----:B------:R0:W-:Y:S01]  /*46130*/  STL [R1+0x3e04], R6 ;  /* 0x003e040601007387 */ /* 0x0001e20000100800 */
[----:B------:R-:W-:-:S03]  /*46140*/  IMAD.X R7, R26, 0x1, R0, P3 ;  /* 0x000000011a077824 */ /* 0x000fc600018e0600 */
[----:B------:R2:W-:Y:S01]  /*46150*/  STL [R1+0x3e38], R5 ;  /* 0x003e380501007387 */ /* 0x0005e20000100800 */
[----:B0-----:R-:W-:Y:S01]  /*46160*/  IMAD.X R6, R26, 0x1, R4, P4 ;  /* 0x000000011a067824 */ /* 0x001fe200020e0604 */
[----:B--2---:R-:W-:-:S04]  /*46170*/  IADD3 R5, P4, PT, R13, R31, RZ ;  /* 0x0000001f0d057210 */ /* 0x004fc80007f9e0ff */
[----:B------:R0:W-:Y:S04]  /*46180*/  STL [R1+0x3e0c], R6 ;  /* 0x003e0c0601007387 */ /* 0x0001e80000100800 */
[----:B------:R1:W-:Y:S04]  /*46190*/  STL [R1+0x3e40], R5 ;  /* 0x003e400501007387 */ /* 0x0003e80000100800 */
[----:B------:R2:W-:Y:S01]  /*461a0*/  STL [R1+0x3e14], R7 ;  /* 0x003e140701007387 */ /* 0x0005e20000100800 */
[----:B0-----:R-:W-:-:S03]  /*461b0*/  IADD3 R6, P3, PT, R13, R19, RZ ;  /* 0x000000130d067210 */ /* 0x001fc60007f7e0ff */
[----:B------:R-:W4:Y:S01]  /*461c0*/  LDL.LU R26, [R1+0x3b4] ;  /* 0x0003b400011a7983 */ /* 0x000f220000300800 */
[----:B-1----:R-:W-:Y:S01]  /*461d0*/  IMAD.X R5, R25, 0x1, R10, P2 ;  /* 0x0000000119057824 */ /* 0x002fe200010e060a */
[----:B--2---:R-:W-:Y:S02]  /*461e0*/  IADD3 R7, P2, PT, R13, R2, RZ ;  /* 0x000000020d077210 */ /* 0x004fe40007f5e0ff */
[----:B------:R0:W-:Y:S04]  /*461f0*/  STL [R1+0x3e48], R6 ;  /* 0x003e480601007387 */ /* 0x0001e80000100800 */
[----:B------:R1:W-:Y:S04]  /*46200*/  STL [R1+0x3e1c], R5 ;  /* 0x003e1c0501007387 */ /* 0x0003e80000100800 */
[----:B------:R2:W-:Y:S01]  /*46210*/  STL [R1+0x3e50], R7 ;  /* 0x003e500701007387 */ /* 0x0005e20000100800 */
[----:B0-----:R-:W-:Y:S01]  /*46220*/  IMAD.X R6, R25, 0x1, R3, P1 ;  /* 0x0000000119067824 */ /* 0x001fe200008e0603 */
[----:B-1----:R-:W-:-:S02]  /*46230*/  IADD3 R5, P1, PT, R13, R56, RZ ;  /* 0x000000380d057210 */ /* 0x002fc40007f3e0ff */
[----:B------:R-:W4:Y:S04]  /*46240*/  LDL.LU R13, [R1+0x6d4] ;  /* 0x0006d400010d7983 */ /* 0x000f280000300800 */
[----:B------:R0:W-:Y:S01]  /*46250*/  STL [R1+0x3e24], R6 ;  /* 0x003e240601007387 */ /* 0x0001e20000100800 */
[----:B--2---:R-:W-:-:S03]  /*46260*/  IMAD.X R7, R25, 0x1, R0, P5 ;  /* 0x0000000119077824 */ /* 0x004fc600028e0600 */
[----:B------:R3:W-:Y:S01]  /*46270*/  STL [R1+0x3e58], R5 ;  /* 0x003e580501007387 */ /* 0x0007e20000100800 */
[----:B0-----:R-:W-:-:S05]  /*46280*/  IMAD.X R6, R25, 0x1, R4, P0 ;  /* 0x0000000119067824 */ /* 0x001fca00000e0604 */
[----:B------:R0:W-:Y:S01]  /*46290*/  STL [R1+0x3e2c], R6 ;  /* 0x003e2c0601007387 */ /* 0x0001e20000100800 */
[----:B---3--:R-:W-:-:S05]  /*462a0*/  IADD3 R5, P0, PT, R15, R31, RZ ;  /* 0x0000001f0f057210 */ /* 0x008fca0007f1e0ff */
[----:B------:R1:W-:Y:S01]  /*462b0*/  STL [R1+0x3e60], R5 ;  /* 0x003e600501007387 */ /* 0x0003e20000100800 */
[----:B0-----:R-:W-:-:S03]  /*462c0*/  IADD3 R6, P6, PT, R15, R19, RZ ;  /* 0x000000130f067210 */ /* 0x001fc60007fde0ff */
[----:B------:R0:W-:Y:S04]  /*462d0*/  STL [R1+0x3e34], R7 ;  /* 0x003e340701007387 */ /* 0x0001e80000100800 */
[----:B------:R-:W2:Y:S01]  /*462e0*/  LDL.LU R25, [R1+0x3bc] ;  /* 0x0003bc0001197983 */ /* 0x000ea20000300800 */
[C---:B-1----:R-:W-:Y:S01]  /*462f0*/  IMAD.X R5, R8.reuse, 0x1, R10, P4 ;  /* 0x0000000108057824 */ /* 0x042fe200020e060a */
[----:B0-----:R-:W-:Y:S02]  /*46300*/  IADD3 R7, P5, PT, R15, R2, RZ ;  /* 0x000000020f077210 */ /* 0x001fe40007fbe0ff */
[----:B------:R0:W-:Y:S04]  /*46310*/  STL [R1+0x3e68], R6 ;  /* 0x003e680601007387 */ /* 0x0001e80000100800 */
[----:B------:R1:W-:Y:S01]  /*46320*/  STL [R1+0x3e3c], R5 ;  /* 0x003e3c0501007387 */ /* 0x0003e20000100800 */
[----:B0-----:R-:W-:-:S03]  /*46330*/  IMAD.X R6, R8, 0x1, R3, P3 ;  /* 0x0000000108067824 */ /* 0x001fc600018e0603 */
[----:B------:R0:W-:Y:S01]  /*46340*/  STL [R1+0x3e70], R7 ;  /* 0x003e700701007387 */ /* 0x0001e20000100800 */
[----:B-1----:R-:W-:-:S03]  /*46350*/  IADD3 R5, P4, PT, R15, R56, RZ ;  /* 0x000000380f057210 */ /* 0x002fc60007f9e0ff */
[----:B------:R-:W3:Y:S04]  /*46360*/  LDL.LU R15, [R1+0x6d0] ;  /* 0x0006d000010f7983 */ /* 0x000ee80000300800 */
[----:B------:R1:W-:Y:S01]  /*46370*/  STL [R1+0x3e44], R6 ;  /* 0x003e440601007387 */ /* 0x0003e20000100800 */
[----:B0-----:R-:W-:-:S03]  /*46380*/  IMAD.X R7, R8, 0x1, R0, P1 ;  /* 0x0000000108077824 */ /* 0x001fc600008e0600 */
[----:B------:R5:W-:Y:S01]  /*46390*/  STL [R1+0x3e78], R5 ;  /* 0x003e780501007387 */ /* 0x000be20000100800 */
[----:B-1----:R-:W-:-:S05]  /*463a0*/  IMAD.X R6, R8, 0x1, R4, P2 ;  /* 0x0000000108067824 */ /* 0x002fca00010e0604 */
[----:B------:R0:W-:Y:S01]  /*463b0*/  STL [R1+0x3e4c], R6 ;  /* 0x003e4c0601007387 */ /* 0x0001e20000100800 */
[----:B-----5:R-:W-:-:S05]  /*463c0*/  IADD3 R5, P3, PT, R17, R31, RZ ;  /* 0x0000001f11057210 */ /* 0x020fca0007f7e0ff */
[----:B------:R1:W-:Y:S04]  /*463d0*/  STL [R1+0x3e80], R5 ;  /* 0x003e800501007387 */ /* 0x0003e80000100800 */
[----:B------:R4:W-:Y:S04]  /*463e0*/  STL [R1+0x3e54], R7 ;  /* 0x003e540701007387 */ /* 0x0009e80000100800 */
[----:B------:R-:W5:Y:S01]  /*463f0*/  LDL.LU R8, [R1+0x3c0] ;  /* 0x0003c00001087983 */ /* 0x000f620000300800 */
[C---:B0-----:R-:W-:Y:S02]  /*46400*/  IADD3 R6, P1, PT, R17.reuse, R19, RZ ;  /* 0x0000001311067210 */ /* 0x041fe40007f3e0ff */
[----:B-1----:R-:W-:-:S03]  /*46410*/  IADD3 R5, P2, PT, R17, R2, RZ ;  /* 0x0000000211057210 */ /* 0x002fc60007f5e0ff */
[----:B------:R0:W-:Y:S04]  /*46420*/  STL [R1+0x3e88], R6 ;  /* 0x003e880601007387 */ /* 0x0001e80000100800 */
[----:B------:R1:W-:Y:S01]  /*46430*/  STL [R1+0x3e90], R5 ;  /* 0x003e900501007387 */ /* 0x0003e20000100800 */
[----:B----4-:R-:W-:Y:S01]  /*46440*/  IMAD.X R7, R9, 0x1, R10, P0 ;  /* 0x0000000109077824 */ /* 0x010fe200000e060a */
[----:B0-----:R-:W-:Y:S01]  /*46450*/  IADD3 R6, P0, PT, R17, R56, RZ ;  /* 0x0000003811067210 */ /* 0x001fe20007f1e0ff */
[----:B-1----:R-:W-:-:S03]  /*46460*/  IMAD.X R5, R9, 0x1, R3, P6 ;  /* 0x0000000109057824 */ /* 0x002fc600030e0603 */
[----:B------:R-:W-:Y:S04]  /*46470*/  STL [R1+0x3e5c], R7 ;  /* 0x003e5c0701007387 */ /* 0x000fe80000100800 */
[----:B------:R-:W4:Y:S04]  /*46480*/  LDL.LU R17, [R1+0x6cc] ;  /* 0x0006cc0001117983 */ /* 0x000f280000300800 */
        /* <DEDUP_REMOVED lines=8> */
[----:B0-----:R-:W-:-:S03]  /*46510*/  IMAD.X R6, R9, 0x1, R0, P4 ;  /* 0x0000000109067824 */ /* 0x001fc600020e0600 */
[----:B------:R-:W4:Y:S01]  /*46520*/  LDL.LU R9, [R1+0x3c4] ;  /* 0x0003c40001097983 */ /* 0x000f220000300800 */
[----:B-1----:R-:W-:-:S03]  /*46530*/  IADD3 R5, P4, PT, R21, R2, RZ ;  /* 0x0000000215057210 */ /* 0x002fc60007f9e0ff */
[----:B------:R0:W-:Y:S04]  /*46540*/  STL [R1+0x3e74], R6 ;  /* 0x003e740601007387 */ /* 0x0001e80000100800 */
[----:B------:R1:W-:Y:S01]  /*46550*/  STL [R1+0x3eb0], R5 ;  /* 0x003eb00501007387 */ /* 0x0003e20000100800 */
[C---:B------:R-:W-:Y:S01]  /*46560*/  IMAD.X R7, R26.reuse, 0x1, R10, P3 ;  /* 0x000000011a077824 */ /* 0x040fe200018e060a */
[----:B0-----:R-:W-:Y:S01]  /*46570*/  IADD3 R6, P3, PT, R21, R56, RZ ;  /* 0x0000003815067210 */ /* 0x001fe20007f7e0ff */
[----:B-1----:R-:W-:-:S03]  /*46580*/  IMAD.X R5, R26, 0x1, R3, P1 ;  /* 0x000000011a057824 */ /* 0x002fc600008e0603 */
[----:B------:R-:W-:Y:S04]  /*46590*/  STL [R1+0x3e7c], R7 ;  /* 0x003e7c0701007387 */ /* 0x000fe80000100800 */
[----:B------:R-:W4:Y:S04]  /*465a0*/  LDL.LU R21, [R1+0x6c8] ;  /* 0x0006c80001157983 */ /* 0x000f280000300800 */
        /* <DEDUP_REMOVED lines=13> */
[----:B--2---:R-:W-:Y:S01]  /*46680*/  IMAD.X R7, R25, 0x1, R10, P6 ;  /* 0x0000000119077824 */ /* 0x004fe200030e060a */
[----:B0-----:R-:W-:Y:S01]  /*46690*/  IADD3 R6, P6, PT, R13, R56, RZ ;  /* 0x000000380d067210 */ /* 0x001fe20007fde0ff */
[----:B-1----:R-:W-:-:S03]  /*466a0*/  IMAD.X R5, R25, 0x1, R3, P5 ;  /* 0x0000000119057824 */ /* 0x002fc600028e0603 */
[----:B------:R-:W-:Y:S04]  /*466b0*/  STL [R1+0x3e9c], R7 ;  /* 0x003e9c0701007387 */ /* 0x000fe80000100800 */
[----:B------:R-:W2:Y:S04]  /*466c0*/  LDL.LU R13, [R1+0x6c4] ;  /* 0x0006c400010d7983 */ /* 0x000ea80000300800 */
[----:B------:R3:W-:Y:S04]  /*466d0*/  STL [R1+0x3ed8], R6 ;  /* 0x003ed80601007387 */ /* 0x0007e80000100800 */
[----:B------:R0:W-:Y:S01]  /*466e0*/  STL [R1+0x3ea4], R5 ;  /* 0x003ea40501007387 */ /* 0x0001e20000100800 */
[----:B---3--:R-:W-:Y:S01]  /*466f0*/  IADD3 R6, P5, PT, R15, R31, RZ ;  /* 0x0000001f0f067210 */ /* 0x008fe20007fbe0ff */
[----:B0-----:R-:W-:Y:S01]  /*46700*/  IMAD.X R5, R25, 0x1, R4, P4 ;  /* 0x0000000119057824 */ /* 0x001fe200020e0604 */
[----:B------:R-:W-:-:S03]  /*46710*/  IADD3 R7, P4, PT, R15, R19, RZ ;  /* 0x000000130f077210 */ /* 0x000fc60007f9e0ff */
[----:B------:R0:W-:Y:S04]  /*46720*/  STL [R1+0x3ee0], R6 ;  /* 0x003ee00601007387 */ /* 0x0001e80000100800 */
[----:B------:R1:W-:Y:S04]  /*46730*/  STL [R1+0x3eac], R5 ;  /* 0x003eac0501007387 */ /* 0x0003e80000100800 */
[----:B------:R5:W-:Y:S01]  /*46740*/  STL [R1+0x3ee8], R7 ;  /* 0x003ee80701007387 */ /* 0x000be20000100800 */
[----:B0-----:R-:W-:-:S03]  /*46750*/  IMAD.X R6, R25, 0x1, R0, P3 ;  /* 0x0000000119067824 */ /* 0x001fc600018e0600 */
[----:B------:R-:W3:Y:S01]  /*46760*/  LDL.LU R25, [R1+0x3d4] ;  /* 0x0003d40001197983 */ /* 0x000ee20000300800 */
[----:B-1----:R-:W-:-:S03]  /*46770*/  IADD3 R5, P3, PT, R15, R2, RZ ;  /* 0x000000020f057210 */ /* 0x002fc60007f7e0ff */
[----:B------:R0:W-:Y:S04]  /*46780*/  STL [R1+0x3eb4], R6 ;  /* 0x003eb40601007387 */ /* 0x0001e80000100800 */
[----:B------:R1:W-:Y:S01]  /*46790*/  STL [R1+0x3ef0], R5 ;  /* 0x003ef00501007387 */ /* 0x0003e20000100800 */
[----:B-----5:R-:W-:Y:S01]  /*467a0*/  IMAD.X R7, R8, 0x1, R10, P1 ;  /* 0x0000000108077824 */ /* 0x020fe200008e060a */
[----:B0-----:R-:W-:-:S04]  /*467b0*/  IADD3 R6, P1, PT, R15, R56, RZ ;  /* 0x000000380f067210 */ /* 0x001fc80007f3e0ff */
[----:B------:R-:W-:Y:S04]  /*467c0*/  STL [R1+0x3ebc], R7 ;  /* 0x003ebc0701007387 */ /* 0x000fe80000100800 */
[----:B------:R-:W5:Y:S01]  /*467d0*/  LDL.LU R15, [R1+0x6c0] ;  /* 0x0006c000010f7983 */ /* 0x000f620000300800 */
[----:B-1----:R-:W-:-:S03]  /*467e0*/  IMAD.X R5, R8, 0x1, R3, P2 ;  /* 0x0000000108057824 */ /* 0x002fc600010e0603 */
[----:B------:R-:W-:Y:S04]  /*467f0*/  STL [R1+0x3ef8], R6 ;  /* 0x003ef80601007387 */ /* 0x000fe80000100800 */
[----:B------:R0:W-:Y:S02]  /*46800*/  STL [R1+0x3ec4], R5 ;  /* 0x003ec40501007387 */ /* 0x0001e40000100800 */
[----:B0-----:R-:W-:Y:S01]  /*46810*/  IMAD.X R5, R8, 0x1, R4, P0 ;  /* 0x0000000108057824 */ /* 0x001fe200000e0604 */
[C---:B----4-:R-:W-:Y:S02]  /*46820*/  IADD3 R6, P2, PT, R17.reuse, R31, RZ ;  /* 0x0000001f11067210 */ /* 0x050fe40007f5e0ff */
[----:B------:R-:W-:-:S03]  /*46830*/  IADD3 R7, P0, PT, R17, R19, RZ ;  /* 0x0000001311077210 */ /* 0x000fc60007f1e0ff */
[----:B------:R0:W-:Y:S04]  /*46840*/  STL [R1+0x3f00], R6 ;  /* 0x003f000601007387 */ /* 0x0001e80000100800 */
[----:B------:R1:W-:Y:S04]  /*46850*/  STL [R1+0x3ecc], R5 ;  /* 0x003ecc0501007387 */ /* 0x0003e80000100800 */
[----:B------:R4:W-:Y:S01]  /*46860*/  STL [R1+0x3f08], R7 ;  /* 0x003f080701007387 */ /* 0x0009e20000100800 */
[----:B0-----:R-:W-:-:S03]  /*46870*/  IMAD.X R6, R8, 0x1, R0, P6 ;  /* 0x0000000108067824 */ /* 0x001fc600030e0600 */
[----:B------:R-:W5:Y:S01]  /*46880*/  LDL.LU R8, [R1+0x3d8] ;  /* 0x0003d80001087983 */ /* 0x000f620000300800 */
        /* <DEDUP_REMOVED lines=26> */
[----:B------:R-:W-:Y:S04]  /*46a30*/  STL [R1+0x3f38], R6 ;  /* 0x003f380601007387 */ /* 0x000fe80000100800 */
[----:B------:R0:W-:Y:S02]  /*46a40*/  STL [R1+0x3f04], R5 ;  /* 0x003f040501007387 */ /* 0x0001e40000100800 */
[----:B0-----:R-:W-:Y:S01]  /*46a50*/  IMAD.X R5, R26, 0x1, R4, P6 ;  /* 0x000000011a057824 */ /* 0x001fe200030e0604 */
[----:B--2---:R-:W-:-:S02]  /*46a60*/  IADD3 R6, P0, PT, R13, R31, RZ ;  /* 0x0000001f0d067210 */ /* 0x004fc40007f1e0ff */
[----:B------:R-:W-:-:S03]  /*46a70*/  IADD3 R7, P6, PT, R13, R19, RZ ;  /* 0x000000130d077210 */ /* 0x000fc60007fde0ff */
[----:B------:R0:W-:Y:S04]  /*46a80*/  STL [R1+0x3f40], R6 ;  /* 0x003f400601007387 */ /* 0x0001e80000100800 */
[----:B------:R1:W-:Y:S04]  /*46a90*/  STL [R1+0x3f0c], R5 ;  /* 0x003f0c0501007387 */ /* 0x0003e80000100800 */
[----:B------:R3:W-:Y:S01]  /*46aa0*/  STL [R1+0x3f48], R7 ;  /* 0x003f480701007387 */ /* 0x0007e20000100800 */
[----:B0-----:R-:W-:-:S03]  /*46ab0*/  IMAD.X R6, R26, 0x1, R0, P5 ;  /* 0x000000011a067824 */ /* 0x001fc600028e0600 */
[----:B------:R-:W2:Y:S01]  /*46ac0*/  LDL.LU R26, [R1+0x3e0] ;  /* 0x0003e000011a7983 */ /* 0x000ea20000300800 */
[----:B-1----:R-:W-:-:S03]  /*46ad0*/  IADD3 R5, P5, PT, R13, R2, RZ ;  /* 0x000000020d057210 */ /* 0x002fc60007fbe0ff */
[----:B------:R0:W-:Y:S04]  /*46ae0*/  STL [R1+0x3f14], R6 ;  /* 0x003f140601007387 */ /* 0x0001e80000100800 */
[----:B------:R1:W-:Y:S01]  /*46af0*/  STL [R1+0x3f50], R5 ;  /* 0x003f500501007387 */ /* 0x0003e20000100800 */
[----:B---3--:R-:W-:Y:S01]  /*46b00*/  IMAD.X R7, R25, 0x1, R10, P4 ;  /* 0x0000000119077824 */ /* 0x008fe200020e060a */
[----:B0-----:R-:W-:Y:S01]  /*46b10*/  IADD3 R6, P4, PT, R13, R56, RZ ;  /* 0x000000380d067210 */ /* 0x001fe20007f9e0ff */
[----:B-1----:R-:W-:-:S03]  /*46b20*/  IMAD.X R5, R25, 0x1, R3, P3 ;  /* 0x0000000119057824 */ /* 0x002fc600018e0603 */
[----:B------:R-:W-:Y:S04]  /*46b30*/  STL [R1+0x3f1c], R7 ;  /* 0x003f1c0701007387 */ /* 0x000fe80000100800 */
[----:B------:R-:W3:Y:S04]  /*46b40*/  LDL.LU R13, [R1+0x6b4] ;  /* 0x0006b400010d7983 */ /* 0x000ee80000300800 */
[----:B------:R-:W-:Y:S04]  /*46b50*/  STL [R1+0x3f58], R6 ;  /* 0x003f580601007387 */ /* 0x000fe80000100800 */
[----:B------:R0:W-:Y:S02]  /*46b60*/  STL [R1+0x3f24], R5 ;  /* 0x003f240501007387 */ /* 0x0001e40000100800 */
[----:B0-----:R-:W-:Y:S01]  /*46b70*/  IMAD.X R5, R25, 0x1, R4, P1 ;  /* 0x0000000119057824 */ /* 0x001fe200008e0604 */
[----:B-----5:R-:W-:-:S02]  /*46b80*/  IADD3 R6, P3, PT, R15, R31, RZ ;  /* 0x0000001f0f067210 */ /* 0x020fc40007f7e0ff */
        /* <DEDUP_REMOVED lines=16> */
[C---:B----4-:R-:W-:Y:S01]  /*46c90*/  IADD3 R6, P6, PT, R17.reuse, R31, RZ ;  /* 0x0000001f11067210 */ /* 0x050fe20007fde0ff */
[----:B0-----:R-:W-:Y:S01]  /*46ca0*/  IMAD.X R5, R8, 0x1, R4, P5 ;  /* 0x0000000108057824 */ /* 0x001fe200028e0604 */
        /* <DEDUP_REMOVED lines=27> */
[C---:B--2---:R-:W-:Y:S01]  /*46e60*/  IMAD.X R7, R26.reuse, 0x1, R10, P6 ;  /* 0x000000011a077824 */ /* 0x044fe200030e060a */
[----:B0-----:R-:W-:Y:S01]  /*46e70*/  IADD3 R6, P6, PT, R21, R56, RZ ;  /* 0x0000003815067210 */ /* 0x001fe20007fde0ff */
[----:B-1----:R-:W-:-:S03]  /*46e80*/  IMAD.X R5, R26, 0x1, R3, P5 ;  /* 0x000000011a057824 */ /* 0x002fc600028e0603 */
[----:B------:R-:W-:Y:S04]  /*46e90*/  STL [R1+0x3f7c], R7 ;  /* 0x003f7c0701007387 */ /* 0x000fe80000100800 */
[----:B------:R-:W2:Y:S04]  /*46ea0*/  LDL.LU R21, [R1+0x6a8] ;  /* 0x0006a80001157983 */ /* 0x000ea80000300800 */
[----:B------:R3:W-:Y:S04]  /*46eb0*/  STL [R1+0x3fb8], R6 ;  /* 0x003fb80601007387 */ /* 0x0007e80000100800 */
[----:B------:R0:W-:Y:S01]  /*46ec0*/  STL [R1+0x3f84], R5 ;  /* 0x003f840501007387 */ /* 0x0001e20000100800 */
[C---:B---3--:R-:W-:Y:S01]  /*46ed0*/  IADD3 R6, P5, PT, R13.reuse, R31, RZ ;  /* 0x0000001f0d067210 */ /* 0x048fe20007fbe0ff */
[----:B0-----:R-:W-:Y:S01]  /*46ee0*/  IMAD.X R5, R26, 0x1, R4, P4 ;  /* 0x000000011a057824 */ /* 0x001fe200020e0604 */
        /* <DEDUP_REMOVED lines=10> */
[----:B0-----:R-:W-:-:S04]  /*46f90*/  IADD3 R6, P1, PT, R13, R56, RZ ;  /* 0x000000380d067210 */ /* 0x001fc80007f3e0ff */
[----:B------:R-:W-:Y:S04]  /*46fa0*/  STL [R1+0x3f9c], R7 ;  /* 0x003f9c0701007387 */ /* 0x000fe80000100800 */
[----:B------:R-:W3:Y:S01]  /*46fb0*/  LDL.LU R13, [R1+0x6a4] ;  /* 0x0006a400010d7983 */ /* 0x000ee20000300800 */
[----:B-1----:R-:W-:-:S03]  /*46fc0*/  IMAD.X R5, R25, 0x1, R3, P2 ;  /* 0x0000000119057824 */ /* 0x002fc600010e0603 */
[----:B------:R-:W-:Y:S04]  /*46fd0*/  STL [R1+0x3fd8], R6 ;  /* 0x003fd80601007387 */ /* 0x000fe80000100800 */
[----:B------:R0:W-:Y:S02]  /*46fe0*/  STL [R1+0x3fa4], R5 ;  /* 0x003fa40501007387 */ /* 0x0001e40000100800 */
[----:B0-----:R-:W-:Y:S01]  /*46ff0*/  IMAD.X R5, R25, 0x1, R4, P0 ;  /* 0x0000000119057824 */ /* 0x001fe200000e0604 */
[C---:B-----5:R-:W-:Y:S02]  /*47000*/  IADD3 R6, P2, PT, R15.reuse, R31, RZ ;  /* 0x0000001f0f067210 */ /* 0x060fe40007f5e0ff */
        /* <DEDUP_REMOVED lines=50> */
[----:B------:R-:W-:Y:S04]  /*47330*/  STL [R1+0x4038], R6 ;  /* 0x0040380601007387 */ /* 0x000fe80000100800 */
[----:B------:R0:W-:Y:S02]  /*47340*/  STL [R1+0x4004], R5 ;  /* 0x0040040501007387 */ /* 0x0001e40000100800 */
[----:B0-----:R-:W-:Y:S01]  /*47350*/  IMAD.X R5, R26, 0x1, R4, P1 ;  /* 0x000000011a057824 */ /* 0x001fe200008e0604 */
[----:B---3--:R-:W-:-:S02]  /*47360*/  IADD3 R6, P3, PT, R13, R31, RZ ;  /* 0x0000001f0d067210 */ /* 0x008fc40007f7e0ff */
        /* <DEDUP_REMOVED lines=52> */
[----:B--2---:R-:W-:Y:S01]  /*476b0*/  IADD3 R6, P5, PT, R21, R31, RZ ;  /* 0x0000001f15067210 */ /* 0x004fe20007fbe0ff */
[----:B0-----:R-:W-:Y:S01]  /*476c0*/  IMAD.X R5, R9, 0x1, R4, P4 ;  /* 0x0000000109057824 */ /* 0x001fe200020e0604 */
        /* <DEDUP_REMOVED lines=10> */
[----:B0-----:R-:W-:-:S04]  /*47770*/  IADD3 R6, P1, PT, R21, R56, RZ ;  /* 0x0000003815067210 */ /* 0x001fc80007f3e0ff */
[----:B------:R-:W-:Y:S04]  /*47780*/  STL [R1+0x407c], R7 ;  /* 0x00407c0701007387 */ /* 0x000fe80000100800 */
[----:B------:R-:W2:Y:S01]  /*47790*/  LDL.LU R21, [R1+0x688] ;  /* 0x0006880001157983 */ /* 0x000ea20000300800 */
[----:B-1----:R-:W-:-:S03]  /*477a0*/  IMAD.X R5, R26, 0x1, R3, P2 ;  /* 0x000000011a057824 */ /* 0x002fc600010e0603 */
[----:B------:R-:W-:Y:S04]  /*477b0*/  STL [R1+0x40b8], R6 ;  /* 0x0040b80601007387 */ /* 0x000fe80000100800 */
[----:B------:R0:W-:Y:S02]  /*477c0*/  STL [R1+0x4084], R5 ;  /* 0x0040840501007387 */ /* 0x0001e40000100800 */
[----:B0-----:R-:W-:Y:S01]  /*477d0*/  IMAD.X R5, R26, 0x1, R4, P0 ;  /* 0x000000011a057824 */ /* 0x001fe200000e0604 */
[C---:B---3--:R-:W-:Y:S02]  /*477e0*/  IADD3 R6, P2, PT, R13.reuse, R31, RZ ;  /* 0x0000001f0d067210 */ /* 0x048fe40007f5e0ff */
        /* <DEDUP_REMOVED lines=32> */
[----:B------:R-:W-:Y:S04]  /*479f0*/  STL [R1+0x40f8], R6 ;  /* 0x0040f80601007387 */ /* 0x000fe80000100800 */
[----:B------:R0:W-:Y:S02]  /*47a00*/  STL [R1+0x40c4], R5 ;  /* 0x0040c40501007387 */ /* 0x0001e40000100800 */
[----:B0-----:R-:W-:Y:S01]  /*47a10*/  IMAD.X R5, R8, 0x1, R4, P6 ;  /* 0x0000000108057824 */ /* 0x001fe200030e0604 */
[----:B----4-:R-:W-:-:S02]  /*47a20*/  IADD3 R6, P0, PT, R17, R31, RZ ;  /* 0x0000001f11067210 */ /* 0x010fc40007f1e0ff */
        /* <DEDUP_REMOVED lines=82> */
[----:B0-----:R-:W-:-:S04]  /*47f50*/  IADD3 R6, P1, PT, R17, R56, RZ ;  /* 0x0000003811067210 */ /* 0x001fc80007f3e0ff */
[----:B------:R-:W-:Y:S04]  /*47f60*/  STL [R1+0x415c], R7 ;  /* 0x00415c0701007387 */ /* 0x000fe80000100800 */
[----:B------:R-:W4:Y:S01]  /*47f70*/  LDL.LU R17, [R1+0x66c] ;  /* 0x00066c0001117983 */ /* 0x000f220000300800 */
[----:B-1----:R-:W-:-:S03]  /*47f80*/  IMAD.X R5, R9, 0x1, R3, P2 ;  /* 0x0000000109057824 */ /* 0x002fc600010e0603 */
[----:B------:R-:W-:Y:S04]  /*47f90*/  STL [R1+0x4198], R6 ;  /* 0x0041980601007387 */ /* 0x000fe80000100800 */
[----:B------:R0:W-:Y:S02]  /*47fa0*/  STL [R1+0x4164], R5 ;  /* 0x0041640501007387 */ /* 0x0001e40000100800 */
[----:B0-----:R-:W-:Y:S01]  /*47fb0*/  IMAD.X R5, R9, 0x1, R4, P0 ;  /* 0x0000000109057824 */ /* 0x001fe200000e0604 */
[C---:B--2---:R-:W-:Y:S02]  /*47fc0*/  IADD3 R6, P2, PT, R21.reuse, R31, RZ ;  /* 0x0000001f15067210 */ /* 0x044fe40007f5e0ff */
        /* <DEDUP_REMOVED lines=2545> */
[----:B------:R-:W-:Y:S04]  /*51ee0*/  STL [R1+0x531c], R6 ;  /* 0x00531c0601007387 */ /* 0x000fe80000100800 */
[----:B------:R0:W-:Y:S01]  /*51ef0*/  STL [R1+0x5358], R5 ;  /* 0x0053580501007387 */ /* 0x0001e20000100800 */
[----:B---3--:R-:W-:Y:S01]  /*51f00*/  IMAD.X R7, R25, 0x1, R10, P2 ;  /* 0x0000000119077824 */ /* 0x008fe200010e060a */
[----:B0-----:R-:W-:-:S04]  /*51f10*/  IADD3 R5, P2, PT, R13, R56, RZ ;  /* 0x000000380d057210 */ /* 0x001fc80007f5e0ff */
[----:B------:R0:W-:Y:S01]  /*51f20*/  STL [R1+0x5324], R7 ;  /* 0x0053240701007387 */ /* 0x0001e20000100800 */
[----:B------:R-:W-:-:S03]  /*51f30*/  IMAD.X R6, R25, 0x1, R3, P0 ;  /* 0x0000000119067824 */ /* 0x000fc600000e0603 */
[----:B------:R-:W3:Y:S04]  /*51f40*/  LDL.LU R13, [R1+0x9e8] ;  /* 0x0009e800010d7983 */ /* 0x000ee80000300800 */
[----:B------:R5:W-:Y:S01]  /*51f50*/  STL [R1+0x5360], R5 ;  /* 0x0053600501007387 */ /* 0x000be20000100800 */
[----:B0-----:R-:W-:-:S03]  /*51f60*/  IMAD.X R7, R25, 0x1, R4, P6 ;  /* 0x0000000119077824 */ /* 0x001fc600030e0604 */
[----:B------:R0:W-:Y:S01]  /*51f70*/  STL [R1+0x532c], R6 ;  /* 0x00532c0601007387 */ /* 0x0001e20000100800 */
[----:B-----5:R-:W-:-:S05]  /*51f80*/  IADD3 R5, P0, PT, R15, R31, RZ ;  /* 0x0000001f0f057210 */ /* 0x020fca0007f1e0ff */
[----:B------:R1:W-:Y:S01]  /*51f90*/  STL [R1+0x5368], R5 ;  /* 0x0053680501007387 */ /* 0x0003e20000100800 */
[----:B0-----:R-:W-:-:S03]  /*51fa0*/  IADD3 R6, P6, PT, R15, R19, RZ ;  /* 0x000000130f067210 */ /* 0x001fc60007fde0ff */
[----:B------:R0:W-:Y:S01]  /*51fb0*/  STL [R1+0x5334], R7 ;  /* 0x0053340701007387 */ /* 0x0001e20000100800 */
[----:B-1----:R-:W-:-:S03]  /*51fc0*/  IMAD.X R5, R25, 0x1, R0, P5 ;  /* 0x0000000119057824 */ /* 0x002fc600028e0600 */
[----:B------:R-:W5:Y:S01]  /*51fd0*/  LDL.LU R25, [R1+0xa24] ;  /* 0x000a240001197983 */ /* 0x000f620000300800 */
[----:B0-----:R-:W-:-:S03]  /*51fe0*/  IADD3 R7, P5, PT, R15, R2, RZ ;  /* 0x000000020f077210 */ /* 0x001fc60007fbe0ff */
[----:B------:R0:W-:Y:S04]  /*51ff0*/  STL [R1+0x5370], R6 ;  /* 0x0053700601007387 */ /* 0x0001e80000100800 */
[----:B------:R1:W-:Y:S04]  /*52000*/  STL [R1+0x533c], R5 ;  /* 0x00533c0501007387 */ /* 0x0003e80000100800 */
[----:B------:R1:W-:Y:S01]  /*52010*/  STL [R1+0x5378], R7 ;  /* 0x0053780701007387 */ /* 0x0003e20000100800 */
[----:B0-----:R-:W-:Y:S01]  /*52020*/  IMAD.X R6, R8, 0x1, R10, P4 ;  /* 0x0000000108067824 */ /* 0x001fe200020e060a */
[----:B-1----:R-:W-:-:S02]  /*52030*/  IADD3 R5, P4, PT, R15, R56, RZ ;  /* 0x000000380f057210 */ /* 0x002fc40007f9e0ff */
[----:B------:R-:W5:Y:S04]  /*52040*/  LDL.LU R15, [R1+0x9f0] ;  /* 0x0009f000010f7983 */ /* 0x000f680000300800 */
[----:B------:R0:W-:Y:S01]  /*52050*/  STL [R1+0x5344], R6 ;  /* 0x0053440601007387 */ /* 0x0001e20000100800 */
[----:B------:R-:W-:-:S03]  /*52060*/  IMAD.X R7, R8, 0x1, R4, P1 ;  /* 0x0000000108077824 */ /* 0x000fc600008e0604 */
[----:B------:R4:W-:Y:S01]  /*52070*/  STL [R1+0x5380], R5 ;  /* 0x0053800501007387 */ /* 0x0009e20000100800 */
[----:B0-----:R-:W-:-:S05]  /*52080*/  IMAD.X R6, R8, 0x1, R3, P3 ;  /* 0x0000000108067824 */ /* 0x001fca00018e0603 */
[----:B------:R-:W-:Y:S01]  /*52090*/  STL [R1+0x534c], R6 ;  /* 0x00534c0601007387 */ /* 0x000fe20000100800 */
[----:B----4-:R-:W-:-:S05]  /*520a0*/  IADD3 R5, P3, PT, R17, R31, RZ ;  /* 0x0000001f11057210 */ /* 0x010fca0007f7e0ff */
[----:B------:R0:W-:Y:S04]  /*520b0*/  STL [R1+0x5388], R5 ;  /* 0x0053880501007387 */ /* 0x0001e80000100800 */
[----:B------:R1:W-:Y:S01]  /*520c0*/  STL [R1+0x5354], R7 ;  /* 0x0053540701007387 */ /* 0x0003e20000100800 */
[----:B0-----:R-:W-:-:S03]  /*520d0*/  IMAD.X R5, R8, 0x1, R0, P2 ;  /* 0x0000000108057824 */ /* 0x001fc600010e0600 */
[----:B------:R-:W4:Y:S01]  /*520e0*/  LDL.LU R8, [R1+0xa2c] ;  /* 0x000a2c0001087983 */ /* 0x000f220000300800 */
[C---:B------:R-:W-:Y:S02]  /*520f0*/  IADD3 R6, P1, PT, R17.reuse, R19, RZ ;  /* 0x0000001311067210 */ /* 0x040fe40007f3e0ff */
[----:B-1----:R-:W-:-:S03]  /*52100*/  IADD3 R7, P2, PT, R17, R2, RZ ;  /* 0x0000000211077210 */ /* 0x002fc60007f5e0ff */
[----:B------:R0:W-:Y:S04]  /*52110*/  STL [R1+0x5390], R6 ;  /* 0x0053900601007387 */ /* 0x0001e80000100800 */
[----:B------:R1:W-:Y:S04]  /*52120*/  STL [R1+0x535c], R5 ;  /* 0x00535c0501007387 */ /* 0x0003e80000100800 */
[----:B------:R0:W-:Y:S02]  /*52130*/  STL [R1+0x5398], R7 ;  /* 0x0053980701007387 */ /* 0x0001e40000100800 */
        /* <DEDUP_REMOVED lines=11> */
[----:B0-----:R-:W-:Y:S01]  /*521f0*/  IADD3 R6, P5, PT, R21, R19, RZ ;  /* 0x0000001315067210 */ /* 0x001fe20007fbe0ff */
[----:B-1----:R-:W-:-:S02]  /*52200*/  IMAD.X R5, R9, 0x1, R0, P4 ;  /* 0x0000000109057824 */ /* 0x002fc400020e0600 */
[----:B------:R-:W4:Y:S01]  /*52210*/  LDL.LU R9, [R1+0xa38] ;  /* 0x000a380001097983 */ /* 0x000f220000300800 */
[----:B--2---:R-:W-:-:S03]  /*52220*/  IADD3 R7, P4, PT, R21, R2, RZ ;  /* 0x0000000215077210 */ /* 0x004fc60007f9e0ff */
[----:B------:R-:W-:Y:S04]  /*52230*/  STL [R1+0x53b0], R6 ;  /* 0x0053b00601007387 */ /* 0x000fe80000100800 */
[----:B------:R0:W-:Y:S04]  /*52240*/  STL [R1+0x537c], R5 ;  /* 0x00537c0501007387 */ /* 0x0001e80000100800 */
[----:B------:R-:W-:Y:S01]  /*52250*/  STL [R1+0x53b8], R7 ;  /* 0x0053b80701007387 */ /* 0x000fe20000100800 */
[----:B0-----:R-:W-:Y:S01]  /*52260*/  IMAD.X R5, R26, 0x1, R10, P3 ;  /* 0x000000011a057824 */ /* 0x001fe200018e060a */
[----:B------:R-:W-:-:S02]  /*52270*/  IADD3 R6, P3, PT, R21, R56, RZ ;  /* 0x0000003815067210 */ /* 0x000fc40007f7e0ff */
[----:B------:R-:W2:Y:S04]  /*52280*/  LDL.LU R21, [R1+0xa00] ;  /* 0x000a000001157983 */ /* 0x000ea80000300800 */
[----:B------:R0:W-:Y:S04]  /*52290*/  STL [R1+0x5384], R5 ;  /* 0x0053840501007387 */ /* 0x0001e80000100800 */
[----:B------:R1:W-:Y:S01]  /*522a0*/  STL [R1+0x53c0], R6 ;  /* 0x0053c00601007387 */ /* 0x0003e20000100800 */
[C---:B0-----:R-:W-:Y:S01]  /*522b0*/  IMAD.X R5, R26.reuse, 0x1, R3, P1 ;  /* 0x000000011a057824 */ /* 0x041fe200008e0603 */
[----:B---3--:R-:W-:Y:S01]  /*522c0*/  IADD3 R7, P1, PT, R13, R31, RZ ;  /* 0x0000001f0d077210 */ /* 0x008fe20007f3e0ff */
        /* <DEDUP_REMOVED lines=8> */
[----:B0-----:R-:W-:-:S03]  /*52350*/  IADD3 R6, P0, PT, R13, R2, RZ ;  /* 0x000000020d067210 */ /* 0x001fc60007f1e0ff */
[----:B------:R-:W3:Y:S04]  /*52360*/  LDL.LU R26, [R1+0xa40] ;  /* 0x000a4000011a7983 */ /* 0x000ee80000300800 */
[----:B------:R0:W-:Y:S01]  /*52370*/  STL [R1+0x53d8], R6 ;  /* 0x0053d80601007387 */ /* 0x0001e20000100800 */
[----:B-----5:R-:W-:Y:S01]  /*52380*/  IMAD.X R5, R25, 0x1, R10, P6 ;  /* 0x0000000119057824 */ /* 0x020fe200030e060a */
[----:B-1----:R-:W-:-:S04]  /*52390*/  IADD3 R7, P6, PT, R13, R56, RZ ;  /* 0x000000380d077210 */ /* 0x002fc80007fde0ff */
[----:B------:R1:W-:Y:S01]  /*523a0*/  STL [R1+0x53a4], R5 ;  /* 0x0053a40501007387 */ /* 0x0003e20000100800 */
[----:B0-----:R-:W-:-:S03]  /*523b0*/  IMAD.X R6, R25, 0x1, R3, P5 ;  /* 0x0000000119067824 */ /* 0x001fc600028e0603 */
[----:B------:R0:W-:Y:S04]  /*523c0*/  STL [R1+0x53e0], R7 ;  /* 0x0053e00701007387 */ /* 0x0001e80000100800 */
[----:B------:R-:W5:Y:S01]  /*523d0*/  LDL.LU R13, [R1+0xa08] ;  /* 0x000a0800010d7983 */ /* 0x000f620000300800 */
[----:B-1----:R-:W-:-:S03]  /*523e0*/  IADD3 R5, P5, PT, R15, R31, RZ ;  /* 0x0000001f0f057210 */ /* 0x002fc60007fbe0ff */
[----:B------:R1:W-:Y:S01]  /*523f0*/  STL [R1+0x53ac], R6 ;  /* 0x0053ac0601007387 */ /* 0x0003e20000100800 */
[----:B0-----:R-:W-:-:S03]  /*52400*/  IMAD.X R7, R25, 0x1, R0, P3 ;  /* 0x0000000119077824 */ /* 0x001fc600018e0600 */
[----:B------:R0:W-:Y:S01]  /*52410*/  STL [R1+0x53e8], R5 ;  /* 0x0053e80501007387 */ /* 0x0001e20000100800 */
[----:B-1----:R-:W-:Y:S01]  /*52420*/  IMAD.X R6, R25, 0x1, R4, P4 ;  /* 0x0000000119067824 */ /* 0x002fe200020e0604 */
[----:B0-----:R-:W-:-:S04]  /*52430*/  IADD3 R5, P4, PT, R15, R19, RZ ;  /* 0x000000130f057210 */ /* 0x001fc80007f9e0ff */
[----:B------:R0:W-:Y:S04]  /*52440*/  STL [R1+0x53b4], R6 ;  /* 0x0053b40601007387 */ /* 0x0001e80000100800 */
[----:B------:R4:W-:Y:S04]  /*52450*/  STL [R1+0x53f0], R5 ;  /* 0x0053f00501007387 */ /* 0x0009e80000100800 */
[----:B------:R1:W-:Y:S01]  /*52460*/  STL [R1+0x53bc], R7 ;  /* 0x0053bc0701007387 */ /* 0x0003e20000100800 */
[----:B0-----:R-:W-:-:S03]  /*52470*/  IADD3 R6, P3, PT, R15, R2, RZ ;  /* 0x000000020f067210 */ /* 0x001fc60007f7e0ff */
[----:B------:R-:W5:Y:S04]  /*52480*/  LDL.LU R25, [R1+0xa48] ;  /* 0x000a480001197983 */ /* 0x000f680000300800 */
[----:B------:R0:W-:Y:S01]  /*52490*/  STL [R1+0x53f8], R6 ;  /* 0x0053f80601007387 */ /* 0x0001e20000100800 */
[----:B----4-:R-:W-:Y:S01]  /*524a0*/  IMAD.X R5, R8, 0x1, R10, P1 ;  /* 0x0000000108057824 */ /* 0x010fe200008e060a */
[----:B-1----:R-:W-:-:S04]  /*524b0*/  IADD3 R7, P1, PT, R15, R56, RZ ;  /* 0x000000380f077210 */ /* 0x002fc80007f3e0ff */
[----:B------:R-:W-:Y:S04]  /*524c0*/  STL [R1+0x53c4], R5 ;  /* 0x0053c40501007387 */ /* 0x000fe80000100800 */
[----:B------:R1:W-:Y:S04]  /*524d0*/  STL [R1+0x5400], R7 ;  /* 0x0054000701007387 */ /* 0x0003e80000100800 */
[----:B------:R-:W4:Y:S01]  /*524e0*/  LDL.LU R15, [R1+0xa0c] ;  /* 0x000a0c00010f7983 */ /* 0x000f220000300800 */
[----:B0-----:R-:W-:-:S05]  /*524f0*/  IMAD.X R6, R8, 0x1, R3, P2 ;  /* 0x0000000108067824 */ /* 0x001fca00010e0603 */
[----:B------:R0:W-:Y:S01]  /*52500*/  STL [R1+0x53cc], R6 ;  /* 0x0053cc0601007387 */ /* 0x0001e20000100800 */
[----:B-1----:R-:W-:Y:S01]  /*52510*/  IMAD.X R7, R8, 0x1, R4, P0 ;  /* 0x0000000108077824 */ /* 0x002fe200000e0604 */
[C---:B------:R-:W-:Y:S02]  /*52520*/  IADD3 R5, P2, PT, R17.reuse, R31, RZ ;  /* 0x0000001f11057210 */ /* 0x040fe40007f5e0ff */
[----:B0-----:R-:W-:-:S03]  /*52530*/  IADD3 R6, P0, PT, R17, R19, RZ ;  /* 0x0000001311067210 */ /* 0x001fc60007f1e0ff */
[----:B------:R0:W-:Y:S04]  /*52540*/  STL [R1+0x5408], R5 ;  /* 0x0054080501007387 */ /* 0x0001e80000100800 */
[----:B------:R1:W-:Y:S04]  /*52550*/  STL [R1+0x53d4], R7 ;  /* 0x0053d40701007387 */ /* 0x0003e80000100800 */
[----:B------:R-:W-:Y:S01]  /*52560*/  STL [R1+0x5410], R6 ;  /* 0x0054100601007387 */ /* 0x000fe20000100800 */
[----:B0-----:R-:W-:Y:S01]  /*52570*/  IMAD.X R5, R8, 0x1, R0, P6 ;  /* 0x0000000108057824 */ /* 0x001fe200030e0600 */
[----:B-1----:R-:W-:-:S04]  /*52580*/  IADD3 R7, P6, PT, R17, R2, RZ ;  /* 0x0000000211077210 */ /* 0x002fc80007fde0ff */
[----:B------:R0:W-:Y:S04]  /*52590*/  STL [R1+0x53dc], R5 ;  /* 0x0053dc0501007387 */ /* 0x0001e80000100800 */
[----:B0-----:R-:W4:Y:S04]  /*525a0*/  LDL.LU R5, [R1+0xa50] ;  /* 0x000a500001057983 */ /* 0x001f280000300800 */
[----:B------:R0:W-:Y:S01]  /*525b0*/  STL [R1+0x5418], R7 ;  /* 0x0054180701007387 */ /* 0x0001e20000100800 */
[----:B------:R-:W-:Y:S01]  /*525c0*/  IMAD.X R6, R9, 0x1, R10, P5 ;  /* 0x0000000109067824 */ /* 0x000fe200028e060a */
[----:B------:R-:W-:-:S04]  /*525d0*/  IADD3 R8, P5, PT, R17, R56, RZ ;  /* 0x0000003811087210 */ /* 0x000fc80007fbe0ff */
[----:B------:R2:W-:Y:S01]  /*525e0*/  STL [R1+0x53e4], R6 ;  /* 0x0053e40601007387 */ /* 0x0005e20000100800 */
[----:B0-----:R-:W-:-:S03]  /*525f0*/  IMAD.X R7, R9, 0x1, R3, P4 ;  /* 0x0000000109077824 */ /* 0x001fc600020e0603 */
[----:B------:R-:W-:Y:S04]  /*52600*/  STL [R1+0x5420], R8 ;  /* 0x0054200801007387 */ /* 0x000fe80000100800 */
[----:B------:R-:W4:Y:S04]  /*52610*/  LDL.LU R17, [R1+0xa14] ;  /* 0x000a140001117983 */ /* 0x000f280000300800 */
[----:B------:R0:W-:Y:S01]  /*52620*/  STL [R1+0x53ec], R7 ;  /* 0x0053ec0701007387 */ /* 0x0001e20000100800 */
[----:B--2---:R-:W-:-:S05]  /*52630*/  IADD3 R6, P4, PT, R21, R31, RZ ;  /* 0x0000001f15067210 */ /* 0x004fca0007f9e0ff */
[----:B------:R1:W-:Y:S01]  /*52640*/  STL [R1+0x5428], R6 ;  /* 0x0054280601007387 */ /* 0x0003e20000100800 */
[----:B0-----:R-:W-:-:S03]  /*52650*/  IMAD.X R7, R9, 0x1, R4, P3 ;  /* 0x0000000109077824 */ /* 0x001fc600018e0604 */
[----:B------:R-:W2:Y:S01]  /*52660*/  LDL.LU R8, [R1+0xf10] ;  /* 0x000f100001087983 */ /* 0x000ea20000300800 */
[----:B-1----:R-:W-:-:S03]  /*52670*/  IADD3 R6, P3, PT, R21, R19, RZ ;  /* 0x0000001315067210 */ /* 0x002fc60007f7e0ff */
[----:B------:R0:W-:Y:S04]  /*52680*/  STL [R1+0x53f4], R7 ;  /* 0x0053f40701007387 */ /* 0x0001e80000100800 */
[----:B------:R1:W-:Y:S04]  /*52690*/  STL [R1+0x5430], R6 ;  /* 0x0054300601007387 */ /* 0x0003e80000100800 */
[----:B------:R-:W2:Y:S01]  /*526a0*/  LDL.LU R24, [R1+0xa5c] ;  /* 0x000a5c0001187983 */ /* 0x000ea20000300800 */
[----:B0-----:R-:W-:Y:S01]  /*526b0*/  IMAD.X R7, R9, 0x1, R0, P1 ;  /* 0x0000000109077824 */ /* 0x001fe200008e0600 */
[----:B-1----:R-:W-:-:S04]  /*526c0*/  IADD3 R6, P1, PT, R21, R2, RZ ;  /* 0x0000000215067210 */ /* 0x002fc80007f3e0ff */
[----:B------:R3:W-:Y:S04]  /*526d0*/  STL [R1+0x53fc], R7 ;  /* 0x0053fc0701007387 */ /* 0x0007e80000100800 */
[----:B------:R0:W-:Y:S01]  /*526e0*/  STL [R1+0x5438], R6 ;  /* 0x0054380601007387 */ /* 0x0001e20000100800 */
[C---:B---3--:R-:W-:Y:S01]  /*526f0*/  IMAD.X R7, R26.reuse, 0x1, R10, P2 ;  /* 0x000000011a077824 */ /* 0x048fe200010e060a */
[----:B0-----:R-:W-:Y:S01]  /*52700*/  IADD3 R6, P2, PT, R21, R56, RZ ;  /* 0x0000003815067210 */ /* 0x001fe20007f5e0ff */
[C---:B------:R-:W-:Y:S01]  /*52710*/  IMAD.X R9, R26.reuse, 0x1, R3, P0 ;  /* 0x000000011a097824 */ /* 0x040fe200000e0603 */
[----:B------:R-:W3:Y:S04]  /*52720*/  LDL.LU R21, [R1+0xf38] ;  /* 0x000f380001157983 */ /* 0x000ee80000300800 */
[----:B------:R-:W-:Y:S04]  /*52730*/  STL [R1+0x5404], R7 ;  /* 0x0054040701007387 */ /* 0x000fe80000100800 */
[----:B------:R0:W-:Y:S04]  /*52740*/  STL [R1+0x5440], R6 ;  /* 0x0054400601007387 */ /* 0x0001e80000100800 */
[----:B------:R1:W-:Y:S01]  /*52750*/  STL [R1+0x540c], R9 ;  /* 0x00540c0901007387 */ /* 0x0003e20000100800 */
[----:B0-----:R-:W-:-:S03]  /*52760*/  IMAD.X R6, R26, 0x1, R4, P6 ;  /* 0x000000011a067824 */ /* 0x001fc600030e0604 */
[----:B-1----:R-:W3:Y:S01]  /*52770*/  LDL.LU R9, [R1+0x978] ;  /* 0x0009780001097983 */ /* 0x002ee20000300800 */
[----:B-----5:R-:W-:-:S05]  /*52780*/  IADD3 R7, P0, PT, R13, R31, RZ ;  /* 0x0000001f0d077210 */ /* 0x020fca0007f1e0ff */
        /* <DEDUP_REMOVED lines=8> */
[----:B------:R-:W3:Y:S01]  /*52810*/  LDL.LU R26, [R1+0xa64] ;  /* 0x000a6400011a7983 */ /* 0x000ee20000300800 */
[----:B0-----:R-:W-:Y:S01]  /*52820*/  IMAD.X R7, R25, 0x1, R10, P4 ;  /* 0x0000000119077824 */ /* 0x001fe200020e060a */
[----:B-1----:R-:W-:Y:S01]  /*52830*/  IADD3 R6, P4, PT, R13, R56, RZ ;  /* 0x000000380d067210 */ /* 0x002fe20007f9e0ff */
[----:B-----5:R-:W-:-:S03]  /*52840*/  IMAD.X R11, R25, 0x1, R3, P3 ;  /* 0x00000001190b7824 */ /* 0x020fc600018e0603 */
[----:B------:R-:W-:Y:S04]  /*52850*/  STL [R1+0x5424], R7 ;  /* 0x0054240701007387 */ /* 0x000fe80000100800 */
[----:B------:R0:W-:Y:S04]  /*52860*/  STL [R1+0x5460], R6 ;  /* 0x0054600601007387 */ /* 0x0001e80000100800 */
[----:B------:R-:W-:Y:S04]  /*52870*/  STL [R1+0x542c], R11 ;  /* 0x00542c0b01007387 */ /* 0x000fe80000100800 */
[----:B------:R-:W5:Y:S01]  /*52880*/  LDL.LU R13, [R1+0xa20] ;  /* 0x000a2000010d7983 */ /* 0x000f620000300800 */
[----:B0-----:R-:W-:Y:S01]  /*52890*/  IMAD.X R6, R25, 0x1, R4, P1 ;  /* 0x0000000119067824 */ /* 0x001fe200008e0604 */
[----:B----4-:R-:W-:-:S05]  /*528a0*/  IADD3 R7, P3, PT, R15, R31, RZ ;  /* 0x0000001f0f077210 */ /* 0x010fca0007f7e0ff */
[----:B------:R0:W-:Y:S04]  /*528b0*/  STL [R1+0x5468], R7 ;  /* 0x0054680701007387 */ /* 0x0001e80000100800 */
[----:B------:R1:W-:Y:S01]  /*528c0*/  STL [R1+0x5434], R6 ;  /* 0x0054340601007387 */ /* 0x0003e20000100800 */
[----:B0-----:R-:W-:Y:S01]  /*528d0*/  IADD3 R7, P1, PT, R15, R19, RZ ;  /* 0x000000130f077210 */ /* 0x001fe20007f3e0ff */
[----:B-1----:R-:W-:Y:S01]  /*528e0*/  IMAD.X R6, R25, 0x1, R0, P2 ;  /* 0x0000000119067824 */ /* 0x002fe200010e0600 */
[----:B------:R-:W-:-:S03]  /*528f0*/  IADD3 R11, P2, PT, R15, R2, RZ ;  /* 0x000000020f0b7210 */ /* 0x000fc60007f5e0ff */
[----:B------:R0:W-:Y:S04]  /*52900*/  STL [R1+0x5470], R7 ;  /* 0x0054700701007387 */ /* 0x0001e80000100800 */
[----:B------:R1:W-:Y:S04]  /*52910*/  STL [R1+0x543c], R6 ;  /* 0x00543c0601007387 */ /* 0x0003e80000100800 */
[----:B------:R4:W-:Y:S04]  /*52920*/  STL [R1+0x5478], R11 ;  /* 0x0054780b01007387 */ /* 0x0009e80000100800 */
[----:B------:R-:W5:Y:S01]  /*52930*/  LDL.LU R25, [R1+0xa6c] ;  /* 0x000a6c0001197983 */ /* 0x000f620000300800 */
[----:B0-----:R-:W-:Y:S01]  /*52940*/  IMAD.X R7, R5, 0x1, R10, P0 ;  /* 0x0000000105077824 */ /* 0x001fe200000e060a */
[----:B-1----:R-:W-:Y:S01]  /*52950*/  IADD3 R6, P0, PT, R15, R56, RZ ;  /* 0x000000380f067210 */ /* 0x002fe20007f1e0ff */
[----:B----4-:R-:W-:-:S03]  /*52960*/  IMAD.X R11, R5, 0x1, R3, P6 ;  /* 0x00000001050b7824 */ /* 0x010fc600030e0603 */
[----:B------:R-:W-:Y:S04]  /*52970*/  STL [R1+0x5444], R7 ;  /* 0x0054440701007387 */ /* 0x000fe80000100800 */
[----:B------:R0:W-:Y:S04]  /*52980*/  STL [R1+0x5480], R6 ;  /* 0x0054800601007387 */ /* 0x0001e80000100800 */
[----:B------:R-:W-:Y:S04]  /*52990*/  STL [R1+0x544c], R11 ;  /* 0x00544c0b01007387 */ /* 0x000fe80000100800 */
[----:B------:R-:W4:Y:S01]  /*529a0*/  LDL.LU R15, [R1+0xa28] ;  /* 0x000a2800010f7983 */ /* 0x000f220000300800 */
[----:B0-----:R-:W-:Y:S01]  /*529b0*/  IMAD.X R6, R5, 0x1, R4, P5 ;  /* 0x0000000105067824 */ /* 0x001fe200028e0604 */
[----:B------:R-:W-:-:S05]  /*529c0*/  IADD3 R7, P6, PT, R17, R31, RZ ;  /* 0x0000001f11077210 */ /* 0x000fca0007fde0ff */
        /* <DEDUP_REMOVED lines=10> */
[----:B------:R-:W-:Y:S01]  /*52a70*/  IMAD.X R11, R24, 0x1, R3, P1 ;  /* 0x00000001180b7824 */ /* 0x000fe200008e0603 */
[----:B-1----:R-:W2:Y:S04]  /*52a80*/  LDL.LU R5, [R1+0xa78] ;  /* 0x000a780001057983 */ /* 0x002ea80000300800 */
[----:B------:R0:W-:Y:S04]  /*52a90*/  STL [R1+0x5464], R7 ;  /* 0x0054640701007387 */ /* 0x0001e80000100800 */
[----:B------:R1:W-:Y:S01]  /*52aa0*/  STL [R1+0x54a0], R6 ;  /* 0x0054a00601007387 */ /* 0x0003e20000100800 */
[----:B0-----:R-:W-:-:S03]  /*52ab0*/  IADD3 R7, P1, PT, R8, R31, RZ ;  /* 0x0000001f08077210 */ /* 0x001fc60007f3e0ff */
[----:B------:R-:W-:Y:S01]  /*52ac0*/  STL [R1+0x546c], R11 ;  /* 0x00546c0b01007387 */ /* 0x000fe20000100800 */
[----:B-1----:R-:W-:-:S03]  /*52ad0*/  IMAD.X R6, R24, 0x1, R4, P2 ;  /* 0x0000000118067824 */ /* 0x002fc600010e0604 */
        /* <DEDUP_REMOVED lines=14> */
[C---:B---3--:R-:W-:Y:S01]  /*52bc0*/  IMAD.X R11, R26.reuse, 0x1, R10, P6 ;  /* 0x000000011a0b7824 */ /* 0x048fe200030e060a */
[----:B0-----:R-:W-:Y:S01]  /*52bd0*/  IADD3 R7, P6, PT, R9, R56, RZ ;  /* 0x0000003809077210 */ /* 0x001fe20007fde0ff */
[----:B-1----:R-:W-:-:S03]  /*52be0*/  IMAD.X R6, R26, 0x1, R3, P5 ;  /* 0x000000011a067824 */ /* 0x002fc600028e0603 */
[----:B------:R-:W-:Y:S04]  /*52bf0*/  STL [R1+0x5484], R11 ;  /* 0x0054840b01007387 */ /* 0x000fe80000100800 */
[----:B------:R-:W3:Y:S04]  /*52c00*/  LDL.LU R9, [R1+0xa34] ;  /* 0x000a340001097983 */ /* 0x000ee80000300800 */
[----:B------:R5:W-:Y:S04]  /*52c10*/  STL [R1+0x54c0], R7 ;  /* 0x0054c00701007387 */ /* 0x000be80000100800 */
[----:B------:R0:W-:Y:S01]  /*52c20*/  STL [R1+0x548c], R6 ;  /* 0x00548c0601007387 */ /* 0x0001e20000100800 */
[C---:B-----5:R-:W-:Y:S01]  /*52c30*/  IADD3 R7, P5, PT, R13.reuse, R31, RZ ;  /* 0x0000001f0d077210 */ /* 0x060fe20007fbe0ff */
        /* <DEDUP_REMOVED lines=46> */
[C---:B------:R-:W-:Y:S01]  /*52f20*/  IMAD.X R11, R24.reuse, 0x1, R10, P0 ;  /* 0x00000001180b7824 */ /* 0x040fe200000e060a */
        /* <DEDUP_REMOVED lines=130> */
[----:B------:R-:W-:Y:S04]  /*53750*/  STL [R1+0x5600], R7 ;  /* 0x0056000701007387 */ /* 0x000fe80000100800 */
[----:B------:R0:W-:Y:S02]  /*53760*/  STL [R1+0x55cc], R6 ;  /* 0x0055cc0601007387 */ /* 0x0001e40000100800 */
[----:B0-----:R-:W-:Y:S01]  /*53770*/  IMAD.X R6, R5, 0x1, R4, P6 ;  /* 0x0000000105067824 */ /* 0x001fe200030e0604 */
[----:B------:R-:W-:-:S02]  /*53780*/  IADD3 R7, P1, PT, R17, R31, RZ ;  /* 0x0000001f11077210 */ /* 0x000fc40007f3e0ff */
        /* <DEDUP_REMOVED lines=220> */
[----:B0-----:R-:W-:Y:S01]  /*54550*/  IMAD.X R7, R5, 0x1, R0, P6 ;  /* 0x0000000105077824 */ /* 0x001fe200030e0600 */
[----:B-1----:R-:W-:-:S02]  /*54560*/  IADD3 R6, P6, PT, R17, R2, RZ ;  /* 0x0000000211067210 */ /* 0x002fc40007fde0ff */
[----:B------:R-:W2:Y:S04]  /*54570*/  LDL.LU R5, [R1+0xb4c] ;  /* 0x000b4c0001057983 */ /* 0x000ea80000300800 */
        /* <DEDUP_REMOVED lines=15> */
[----:B0-----:R-:W-:Y:S01]  /*54670*/  IMAD.X R7, R24, 0x1, R0, P2 ;  /* 0x0000000118077824 */ /* 0x001fe200010e0600 */
[----:B-1----:R-:W-:-:S02]  /*54680*/  IADD3 R6, P2, PT, R9, R2, RZ ;  /* 0x0000000209067210 */ /* 0x002fc40007f5e0ff */
[----:B------:R-:W3:Y:S04]  /*54690*/  LDL.LU R24, [R1+0xb54] ;  /* 0x000b540001187983 */ /* 0x000ee80000300800 */
        /* <DEDUP_REMOVED lines=105> */
[----:B0-----:R-:W-:Y:S01]  /*54d30*/  IMAD.X R7, R25, 0x1, R0, P6 ;  /* 0x0000000119077824 */ /* 0x001fe200030e0600 */
[----:B-1----:R-:W-:-:S02]  /*54d40*/  IADD3 R6, P6, PT, R15, R2, RZ ;  /* 0x000000020f067210 */ /* 0x002fc40007fde0ff */
[----:B------:R-:W4:Y:S04]  /*54d50*/  LDL.LU R25, [R1+0xb8c] ;  /* 0x000b8c0001197983 */ /* 0x000f280000300800 */
        /* <DEDUP_REMOVED lines=123> */
[----:B0-----:R-:W-:Y:S01]  /*55510*/  IMAD.X R7, R26, 0x1, R0, P6 ;  /* 0x000000011a077824 */ /* 0x001fe200030e0600 */
[----:B-1----:R-:W-:-:S02]  /*55520*/  IADD3 R6, P6, PT, R13, R2, RZ ;  /* 0x000000020d067210 */ /* 0x002fc40007fde0ff */
[----:B------:R-:W5:Y:S04]  /*55530*/  LDL.LU R26, [R1+0xbcc] ;  /* 0x000bcc00011a7983 */ /* 0x000f680000300800 */
        /* <DEDUP_REMOVED lines=1980> */
[----:B------:R-:W-:Y:S04]  /*5d100*/  STL [R1+0x66dc], R7 ;  /* 0x0066dc0701007387 */ /* 0x000fe80000100800 */
[----:B------:R0:W-:Y:S01]  /*5d110*/  STL [R1+0x6718], R6 ;  /* 0x0067180601007387 */ /* 0x0001e20000100800 */
[----:B---3--:R-:W-:Y:S01]  /*5d120*/  IMAD.X R11, R24, 0x1, R10, P6 ;  /* 0x00000001180b7824 */ /* 0x008fe200030e060a */
[----:B0-----:R-:W-:-:S04]  /*5d130*/  IADD3 R6, P6, PT, R17, R56, RZ ;  /* 0x0000003811067210 */ /* 0x001fc80007fde0ff */
[----:B------:R0:W-:Y:S04]  /*5d140*/  STL [R1+0x66e4], R11 ;  /* 0x0066e40b01007387 */ /* 0x0001e80000100800 */
[----:B------:R-:W3:Y:S01]  /*5d150*/  LDL.LU R17, [R1+0xe5c] ;  /* 0x000e5c0001117983 */ /* 0x000ee20000300800 */
[----:B------:R-:W-:-:S03]  /*5d160*/  IMAD.X R7, R24, 0x1, R3, P5 ;  /* 0x0000000118077824 */ /* 0x000fc600028e0603 */
[----:B------:R5:W-:Y:S04]  /*5d170*/  STL [R1+0x6720], R6 ;  /* 0x0067200601007387 */ /* 0x000be80000100800 */
[----:B------:R1:W-:Y:S01]  /*5d180*/  STL [R1+0x66ec], R7 ;  /* 0x0066ec0701007387 */ /* 0x0003e20000100800 */
[----:B0-----:R-:W-:Y:S01]  /*5d190*/  IMAD.X R11, R24, 0x1, R4, P4 ;  /* 0x00000001180b7824 */ /* 0x001fe200020e0604 */
[C---:B-----5:R-:W-:Y:S02]  /*5d1a0*/  IADD3 R6, P5, PT, R9.reuse, R31, RZ ;  /* 0x0000001f09067210 */ /* 0x060fe40007fbe0ff */
[----:B-1----:R-:W-:-:S03]  /*5d1b0*/  IADD3 R7, P4, PT, R9, R19, RZ ;  /* 0x0000001309077210 */ /* 0x002fc60007f9e0ff */
[----:B------:R0:W-:Y:S04]  /*5d1c0*/  STL [R1+0x6728], R6 ;  /* 0x0067280601007387 */ /* 0x0001e80000100800 */
[----:B------:R1:W-:Y:S01]  /*5d1d0*/  STL [R1+0x66f4], R11 ;  /* 0x0066f40b01007387 */ /* 0x0003e20000100800 */
[----:B0-----:R-:W-:Y:S01]  /*5d1e0*/  IMAD.X R6, R24, 0x1, R0, P3 ;  /* 0x0000000118067824 */ /* 0x001fe200018e0600 */
[C---:B-1----:R-:W-:Y:S02]  /*5d1f0*/  IADD3 R11, P3, PT, R9.reuse, R2, RZ ;  /* 0x00000002090b7210 */ /* 0x042fe40007f7e0ff */
[----:B------:R-:W5:Y:S04]  /*5d200*/  LDL.LU R24, [R1+0xf14] ;  /* 0x000f140001187983 */ /* 0x000f680000300800 */
[----:B------:R0:W-:Y:S04]  /*5d210*/  STL [R1+0x6730], R7 ;  /* 0x0067300701007387 */ /* 0x0001e80000100800 */
[----:B------:R1:W-:Y:S04]  /*5d220*/  STL [R1+0x66fc], R6 ;  /* 0x0066fc0601007387 */ /* 0x0003e80000100800 */
[----:B------:R1:W-:Y:S01]  /*5d230*/  STL [R1+0x6738], R11 ;  /* 0x0067380b01007387 */ /* 0x0003e20000100800 */
[----:B0-----:R-:W-:Y:S01]  /*5d240*/  IMAD.X R7, R26, 0x1, R10, P2 ;  /* 0x000000011a077824 */ /* 0x001fe200010e060a */
[----:B-1----:R-:W-:-:S02]  /*5d250*/  IADD3 R6, P2, PT, R9, R56, RZ ;  /* 0x0000003809067210 */ /* 0x002fc40007f5e0ff */
[----:B------:R-:W5:Y:S01]  /*5d260*/  LDL.LU R9, [R1+0xe64] ;  /* 0x000e640001097983 */ /* 0x000f620000300800 */
[----:B------:R-:W-:-:S03]  /*5d270*/  IMAD.X R11, R26, 0x1, R3, P0 ;  /* 0x000000011a0b7824 */ /* 0x000fc600000e0603 */
        /* <DEDUP_REMOVED lines=44> */
[----:B------:R-:W-:Y:S01]  /*5d540*/  STL [R1+0x6790], R11 ;  /* 0x0067900b01007387 */ /* 0x000fe20000100800 */
[----:B0-----:R-:W-:Y:S01]  /*5d550*/  IMAD.X R7, R5, 0x1, R0, P5 ;  /* 0x0000000105077824 */ /* 0x001fe200028e0600 */
[----:B-1----:R-:W-:-:S04]  /*5d560*/  IADD3 R6, P5, PT, R17, R2, RZ ;  /* 0x0000000211067210 */ /* 0x002fc80007fbe0ff */
[----:B------:R0:W-:Y:S04]  /*5d570*/  STL [R1+0x675c], R7 ;  /* 0x00675c0701007387 */ /* 0x0001e80000100800 */
[----:B------:R-:W3:Y:S04]  /*5d580*/  LDL.LU R14, [R1+0xf20] ;  /* 0x000f2000010e7983 */ /* 0x000ee80000300800 */
[----:B------:R1:W-:Y:S01]  /*5d590*/  STL [R1+0x6798], R6 ;  /* 0x0067980601007387 */ /* 0x0003e20000100800 */
[C---:B-----5:R-:W-:Y:S01]  /*5d5a0*/  IMAD.X R5, R24.reuse, 0x1, R10, P4 ;  /* 0x0000000118057824 */ /* 0x060fe200020e060a */
[----:B0-----:R-:W-:Y:S01]  /*5d5b0*/  IADD3 R7, P4, PT, R17, R56, RZ ;  /* 0x0000003811077210 */ /* 0x001fe20007f9e0ff */
[----:B-1----:R-:W-:-:S03]  /*5d5c0*/  IMAD.X R6, R24, 0x1, R3, P3 ;  /* 0x0000000118067824 */ /* 0x002fc600018e0603 */
[----:B------:R-:W-:Y:S04]  /*5d5d0*/  STL [R1+0x6764], R5 ;  /* 0x0067640501007387 */ /* 0x000fe80000100800 */
[----:B------:R-:W-:Y:S04]  /*5d5e0*/  STL [R1+0x67a0], R7 ;  /* 0x0067a00701007387 */ /* 0x000fe80000100800 */
[----:B------:R-:W5:Y:S04]  /*5d5f0*/  LDL.LU R17, [R1+0xe78] ;  /* 0x000e780001117983 */ /* 0x000f680000300800 */
[----:B------:R0:W-:Y:S02]  /*5d600*/  STL [R1+0x676c], R6 ;  /* 0x00676c0601007387 */ /* 0x0001e40000100800 */
[----:B0-----:R-:W-:Y:S01]  /*5d610*/  IMAD.X R6, R24, 0x1, R4, P2 ;  /* 0x0000000118067824 */ /* 0x001fe200010e0604 */
[----:B------:R-:W-:-:S05]  /*5d620*/  IADD3 R5, P3, PT, R9, R31, RZ ;  /* 0x0000001f09057210 */ /* 0x000fca0007f7e0ff */
[----:B------:R0:W-:Y:S04]  /*5d630*/  STL [R1+0x67a8], R5 ;  /* 0x0067a80501007387 */ /* 0x0001e80000100800 */
[----:B------:R-:W-:Y:S01]  /*5d640*/  STL [R1+0x6774], R6 ;  /* 0x0067740601007387 */ /* 0x000fe20000100800 */
[----:B0-----:R-:W-:-:S05]  /*5d650*/  IADD3 R5, P2, PT, R9, R19, RZ ;  /* 0x0000001309057210 */ /* 0x001fca0007f5e0ff */
[----:B------:R0:W-:Y:S04]  /*5d660*/  STL [R1+0x67b0], R5 ;  /* 0x0067b00501007387 */ /* 0x0001e80000100800 */
[----:B0-----:R-:W5:Y:S01]  /*5d670*/  LDL.LU R5, [R1+0xf24] ;  /* 0x000f240001057983 */ /* 0x001f620000300800 */
[----:B------:R-:W-:Y:S01]  /*5d680*/  IMAD.X R7, R24, 0x1, R0, P0 ;  /* 0x0000000118077824 */ /* 0x000fe200000e0600 */
[----:B------:R-:W-:-:S04]  /*5d690*/  IADD3 R6, P0, PT, R9, R2, RZ ;  /* 0x0000000209067210 */ /* 0x000fc80007f1e0ff */
[----:B------:R-:W-:Y:S04]  /*5d6a0*/  STL [R1+0x677c], R7 ;  /* 0x00677c0701007387 */ /* 0x000fe80000100800 */
[----:B------:R0:W-:Y:S01]  /*5d6b0*/  STL [R1+0x67b8], R6 ;  /* 0x0067b80601007387 */ /* 0x0001e20000100800 */
[----:B------:R-:W-:Y:S01]  /*5d6c0*/  IMAD.X R11, R26, 0x1, R10, P1 ;  /* 0x000000011a0b7824 */ /* 0x000fe200008e060a */
[----:B0-----:R-:W-:-:S04]  /*5d6d0*/  IADD3 R6, P1, PT, R9, R56, RZ ;  /* 0x0000003809067210 */ /* 0x001fc80007f3e0ff */
[----:B------:R-:W-:Y:S01]  /*5d6e0*/  STL [R1+0x6784], R11 ;  /* 0x0067840b01007387 */ /* 0x000fe20000100800 */
[----:B------:R-:W-:-:S03]  /*5d6f0*/  IMAD.X R7, R26, 0x1, R3, P6 ;  /* 0x000000011a077824 */ /* 0x000fc600030e0603 */
[----:B------:R-:W5:Y:S04]  /*5d700*/  LDL.LU R24, [R1+0xe80] ;  /* 0x000e800001187983 */ /* 0x000f680000300800 */
[----:B------:R4:W-:Y:S01]  /*5d710*/  STL [R1+0x67c0], R6 ;  /* 0x0067c00601007387 */ /* 0x0009e20000100800 */
[----:B------:R-:W-:-:S03]  /*5d720*/  IMAD.X R9, R26, 0x1, R4, P5 ;  /* 0x000000011a097824 */ /* 0x000fc600028e0604 */
[----:B------:R0:W-:Y:S01]  /*5d730*/  STL [R1+0x678c], R7 ;  /* 0x00678c0701007387 */ /* 0x0001e20000100800 */
[C---:B----4-:R-:W-:Y:S02]  /*5d740*/  IADD3 R6, P6, PT, R13.reuse, R31, RZ ;  /* 0x0000001f0d067210 */ /* 0x050fe40007fde0ff */
[----:B0-----:R-:W-:-:S03]  /*5d750*/  IADD3 R7, P5, PT, R13, R19, RZ ;  /* 0x000000130d077210 */ /* 0x001fc60007fbe0ff */
[----:B------:R0:W-:Y:S04]  /*5d760*/  STL [R1+0x67c8], R6 ;  /* 0x0067c80601007387 */ /* 0x0001e80000100800 */
[----:B------:R1:W-:Y:S01]  /*5d770*/  STL [R1+0x6794], R9 ;  /* 0x0067940901007387 */ /* 0x0003e20000100800 */
[----:B0-----:R-:W-:-:S03]  /*5d780*/  IMAD.X R6, R26, 0x1, R0, P4 ;  /* 0x000000011a067824 */ /* 0x001fc600020e0600 */
[----:B-1----:R-:W4:Y:S04]  /*5d790*/  LDL.LU R9, [R1+0xf28] ;  /* 0x000f280001097983 */ /* 0x002f280000300800 */
[----:B------:R0:W-:Y:S04]  /*5d7a0*/  STL [R1+0x67d0], R7 ;  /* 0x0067d00701007387 */ /* 0x0001e80000100800 */
[----:B------:R1:W-:Y:S04]  /*5d7b0*/  STL [R1+0x679c], R6 ;  /* 0x00679c0601007387 */ /* 0x0003e80000100800 */
[----:B------:R-:W4:Y:S01]  /*5d7c0*/  LDL.LU R26, [R1+0xe88] ;  /* 0x000e8800011a7983 */ /* 0x000f220000300800 */
[----:B0-----:R-:W-:-:S05]  /*5d7d0*/  IADD3 R7, P4, PT, R13, R2, RZ ;  /* 0x000000020d077210 */ /* 0x001fca0007f9e0ff */
[----:B------:R0:W-:Y:S01]  /*5d7e0*/  STL [R1+0x67d8], R7 ;  /* 0x0067d80701007387 */ /* 0x0001e20000100800 */
[C---:B-1----:R-:W-:Y:S02]  /*5d7f0*/  IMAD.X R6, R25.reuse, 0x1, R10, P3 ;  /* 0x0000000119067824 */ /* 0x042fe400018e060a */
[----:B------:R-:W-:-:S03]  /*5d800*/  IMAD.X R11, R25, 0x1, R3, P2 ;  /* 0x00000001190b7824 */ /* 0x000fc600010e0603 */
[----:B------:R2:W-:Y:S01]  /*5d810*/  STL [R1+0x67a4], R6 ;  /* 0x0067a40601007387 */ /* 0x0005e20000100800 */
[----:B0-----:R-:W-:-:S05]  /*5d820*/  IADD3 R7, P3, PT, R13, R56, RZ ;  /* 0x000000380d077210 */ /* 0x001fca0007f7e0ff */
[----:B------:R0:W-:Y:S04]  /*5d830*/  STL [R1+0x67e0], R7 ;  /* 0x0067e00701007387 */ /* 0x0001e80000100800 */
[----:B------:R-:W-:Y:S04]  /*5d840*/  STL [R1+0x67ac], R11 ;  /* 0x0067ac0b01007387 */ /* 0x000fe80000100800 */
[----:B------:R-:W4:Y:S01]  /*5d850*/  LDL.LU R13, [R1+0xf2c] ;  /* 0x000f2c00010d7983 */ /* 0x000f220000300800 */
[----:B--2---:R-:W-:Y:S01]  /*5d860*/  IADD3 R6, P2, PT, R15, R31, RZ ;  /* 0x0000001f0f067210 */ /* 0x004fe20007f5e0ff */
[----:B0-----:R-:W-:-:S04]  /*5d870*/  IMAD.X R7, R25, 0x1, R4, P0 ;  /* 0x0000000119077824 */ /* 0x001fc800000e0604 */
[----:B------:R0:W-:Y:S04]  /*5d880*/  STL [R1+0x67e8], R6 ;  /* 0x0067e80601007387 */ /* 0x0001e80000100800 */
[----:B------:R1:W-:Y:S01]  /*5d890*/  STL [R1+0x67b4], R7 ;  /* 0x0067b40701007387 */ /* 0x0003e20000100800 */
[----:B0-----:R-:W-:Y:S01]  /*5d8a0*/  IADD3 R6, P0, PT, R15, R19, RZ ;  /* 0x000000130f067210 */ /* 0x001fe20007f1e0ff */
[----:B-1----:R-:W-:Y:S02]  /*5d8b0*/  IMAD.X R7, R25, 0x1, R0, P1 ;  /* 0x0000000119077824 */ /* 0x002fe400008e0600 */
[----:B------:R-:W2:Y:S04]  /*5d8c0*/  LDL.LU R25, [R1+0xed8] ;  /* 0x000ed80001197983 */ /* 0x000ea80000300800 */
[----:B------:R0:W-:Y:S04]  /*5d8d0*/  STL [R1+0x67f0], R6 ;  /* 0x0067f00601007387 */ /* 0x0001e80000100800 */
[----:B------:R1:W-:Y:S01]  /*5d8e0*/  STL [R1+0x67bc], R7 ;  /* 0x0067bc0701007387 */ /* 0x0003e20000100800 */
[----:B0-----:R-:W-:-:S05]  /*5d8f0*/  IADD3 R6, P1, PT, R15, R2, RZ ;  /* 0x000000020f067210 */ /* 0x001fca0007f3e0ff */
[----:B------:R0:W-:Y:S01]  /*5d900*/  STL [R1+0x67f8], R6 ;  /* 0x0067f80601007387 */ /* 0x0001e20000100800 */
[C---:B---3--:R-:W-:Y:S01]  /*5d910*/  IMAD.X R11, R14.reuse, 0x1, R10, P6 ;  /* 0x000000010e0b7824 */ /* 0x048fe200030e060a */
[----:B-1----:R-:W-:Y:S01]  /*5d920*/  IADD3 R7, P6, PT, R15, R56, RZ ;  /* 0x000000380f077210 */ /* 0x002fe20007fde0ff */
[----:B0-----:R-:W-:-:S03]  /*5d930*/  IMAD.X R6, R14, 0x1, R3, P5 ;  /* 0x000000010e067824 */ /* 0x001fc600028e0603 */
        /* <DEDUP_REMOVED lines=10> */
[----:B0-----:R-:W-:Y:S01]  /*5d9e0*/  IMAD.X R7, R14, 0x1, R0, P3 ;  /* 0x000000010e077824 */ /* 0x001fe200018e0600 */
[----:B-1----:R-:W-:-:S04]  /*5d9f0*/  IADD3 R6, P3, PT, R17, R2, RZ ;  /* 0x0000000211067210 */ /* 0x002fc80007f7e0ff */
[----:B------:R0:W-:Y:S04]  /*5da00*/  STL [R1+0x67dc], R7 ;  /* 0x0067dc0701007387 */ /* 0x0001e80000100800 */
[----:B------:R1:W-:Y:S01]  /*5da10*/  STL [R1+0x6818], R6 ;  /* 0x0068180601007387 */ /* 0x0003e20000100800 */
[----:B-----5:R-:W-:Y:S01]  /*5da20*/  IMAD.X R11, R5, 0x1, R10, P2 ;  /* 0x00000001050b7824 */ /* 0x020fe200010e060a */
[----:B0-----:R-:W-:-:S04]  /*5da30*/  IADD3 R7, P2, PT, R17, R56, RZ ;  /* 0x0000003811077210 */ /* 0x001fc80007f5e0ff */
[----:B------:R-:W-:Y:S04]  /*5da40*/  STL [R1+0x67e4], R11 ;  /* 0x0067e40b01007387 */ /* 0x000fe80000100800 */
[----:B------:R-:W5:Y:S01]  /*5da50*/  LDL.LU R17, [R1+0xf34] ;  /* 0x000f340001117983 */ /* 0x000f620000300800 */
[----:B-1----:R-:W-:-:S03]  /*5da60*/  IMAD.X R6, R5, 0x1, R3, P0 ;  /* 0x0000000105067824 */ /* 0x002fc600000e0603 */
[----:B------:R0:W-:Y:S04]  /*5da70*/  STL [R1+0x6820], R7 ;  /* 0x0068200701007387 */ /* 0x0001e80000100800 */
[----:B------:R1:W-:Y:S01]  /*5da80*/  STL [R1+0x67ec], R6 ;  /* 0x0067ec0601007387 */ /* 0x0003e20000100800 */
[C---:B0-----:R-:W-:Y:S01]  /*5da90*/  IMAD.X R7, R5.reuse, 0x1, R4, P1 ;  /* 0x0000000105077824 */ /* 0x041fe200008e0604 */
[C---:B------:R-:W-:Y:S01]  /*5daa0*/  IADD3 R11, P0, PT, R24.reuse, R31, RZ ;  /* 0x0000001f180b7210 */ /* 0x040fe20007f1e0ff */
[----:B------:R-:W-:Y:S01]  /*5dab0*/  IMAD.X R5, R5, 0x1, R0, P6 ;  /* 0x0000000105057824 */ /* 0x000fe200030e0600 */
[----:B-1----:R-:W-:-:S03]  /*5dac0*/  IADD3 R6, P1, PT, R24, R19, RZ ;  /* 0x0000001318067210 */ /* 0x002fc60007f3e0ff */
[----:B------:R-:W-:Y:S04]  /*5dad0*/  STL [R1+0x6828], R11 ;  /* 0x0068280b01007387 */ /* 0x000fe80000100800 */
[----:B------:R0:W-:Y:S04]  /*5dae0*/  STL [R1+0x67f4], R7 ;  /* 0x0067f40701007387 */ /* 0x0001e80000100800 */
[----:B------:R4:W-:Y:S04]  /*5daf0*/  STL [R1+0x6830], R6 ;  /* 0x0068300601007387 */ /* 0x0009e80000100800 */
[----:B------:R1:W-:Y:S01]  /*5db00*/  STL [R1+0x67fc], R5 ;  /* 0x0067fc0501007387 */ /* 0x0003e20000100800 */
[----:B0-----:R-:W-:-:S05]  /*5db10*/  IADD3 R7, P6, PT, R24, R2, RZ ;  /* 0x0000000218077210 */ /* 0x001fca0007fde0ff */
[----:B------:R0:W-:Y:S01]  /*5db20*/  STL [R1+0x6834], R7 ;  /* 0x0068340701007387 */ /* 0x0001e20000100800 */
[C---:B----4-:R-:W-:Y:S01]  /*5db30*/  IMAD.X R6, R9.reuse, 0x1, R10, P5 ;  /* 0x0000000109067824 */ /* 0x050fe200028e060a */
[----:B-1----:R-:W-:Y:S01]  /*5db40*/  IADD3 R5, P5, PT, R24, R56, RZ ;  /* 0x0000003818057210 */ /* 0x002fe20007fbe0ff */
[----:B0-----:R-:W-:-:S03]  /*5db50*/  IMAD.X R7, R9, 0x1, R3, P4 ;  /* 0x0000000109077824 */ /* 0x001fc600020e0603 */
[----:B------:R0:W-:Y:S04]  /*5db60*/  STL [R1+0x6804], R6 ;  /* 0x0068040601007387 */ /* 0x0001e80000100800 */
[----:B------:R1:W-:Y:S04]  /*5db70*/  STL [R1+0x6838], R5 ;  /* 0x0068380501007387 */ /* 0x0003e80000100800 */
[----:B------:R4:W-:Y:S01]  /*5db80*/  STL [R1+0x680c], R7 ;  /* 0x00680c0701007387 */ /* 0x0009e20000100800 */
[C---:B0-----:R-:W-:Y:S01]  /*5db90*/  IADD3 R6, P4, PT, R26.reuse, R31, RZ ;  /* 0x0000001f1a067210 */ /* 0x041fe20007f9e0ff */
[----:B-1----:R-:W-:Y:S01]  /*5dba0*/  IMAD.X R5, R9, 0x1, R4, P3 ;  /* 0x0000000109057824 */ /* 0x002fe200018e0604 */
[----:B----4-:R-:W-:-:S03]  /*5dbb0*/  IADD3 R7, P3, PT, R26, R19, RZ ;  /* 0x000000131a077210 */ /* 0x010fc60007f7e0ff */
[----:B------:R0:W-:Y:S04]  /*5dbc0*/  STL [R1+0x683c], R6 ;  /* 0x00683c0601007387 */ /* 0x0001e80000100800 */
[----:B------:R1:W-:Y:S04]  /*5dbd0*/  STL [R1+0x6814], R5 ;  /* 0x0068140501007387 */ /* 0x0003e80000100800 */
[----:B------:R4:W-:Y:S01]  /*5dbe0*/  STL [R1+0x6840], R7 ;  /* 0x0068400701007387 */ /* 0x0009e20000100800 */
[----:B0-----:R-:W-:Y:S01]  /*5dbf0*/  IMAD.X R6, R9, 0x1, R0, P2 ;  /* 0x0000000109067824 */ /* 0x001fe200010e0600 */
[----:B-1----:R-:W-:Y:S01]  /*5dc00*/  IADD3 R5, P2, PT, R26, R2, RZ ;  /* 0x000000021a057210 */ /* 0x002fe20007f5e0ff */
[----:B----4-:R-:W-:-:S03]  /*5dc10*/  IMAD.X R7, R13, 0x1, R10, P0 ;  /* 0x000000010d077824 */ /* 0x010fc600000e060a */
[----:B------:R0:W-:Y:S04]  /*5dc20*/  STL [R1+0x681c], R6 ;  /* 0x00681c0601007387 */ /* 0x0001e80000100800 */
[----:B------:R1:W-:Y:S04]  /*5dc30*/  STL [R1+0x6844], R5 ;  /* 0x0068440501007387 */ /* 0x0003e80000100800 */
[----:B------:R2:W-:Y:S01]  /*5dc40*/  STL [R1+0x6824], R7 ;  /* 0x0068240701007387 */ /* 0x0005e20000100800 */
[----:B0-----:R-:W-:Y:S01]  /*5dc50*/  IADD3 R6, P0, PT, R26, R56, RZ ;  /* 0x000000381a067210 */ /* 0x001fe20007f1e0ff */
[----:B-1----:R-:W-:-:S04]  /*5dc60*/  IMAD.X R5, R13, 0x1, R3, P1 ;  /* 0x000000010d057824 */ /* 0x002fc800008e0603 */
[----:B------:R0:W-:Y:S04]  /*5dc70*/  STL [R1+0x6848], R6 ;  /* 0x0068480601007387 */ /* 0x0001e80000100800 */
[----:B------:R1:W-:Y:S01]  /*5dc80*/  STL [R1+0x682c], R5 ;  /* 0x00682c0501007387 */ /* 0x0003e20000100800 */
[----:B--2---:R-:W-:Y:S01]  /*5dc90*/  IADD3 R7, P1, PT, R25, R31, RZ ;  /* 0x0000001f19077210 */ /* 0x004fe20007f3e0ff */
[----:B0-----:R-:W-:Y:S01]  /*5dca0*/  IMAD.X R6, R13, 0x1, R4, P6 ;  /* 0x000000010d067824 */ /* 0x001fe200030e0604 */
[----:B-1----:R-:W-:-:S03]  /*5dcb0*/  IADD3 R5, P6, PT, R25, R19, RZ ;  /* 0x0000001319057210 */ /* 0x002fc60007fde0ff */
        /* <DEDUP_REMOVED lines=9> */
[C---:B-1----:R-:W-:Y:S01]  /*5dd50*/  IMAD.X R6, R15.reuse, 0x1, R3, P3 ;  /* 0x000000010f067824 */ /* 0x042fe200018e0603 */
[----:B------:R-:W-:Y:S01]  /*5dd60*/  ULEA.HI UR23, UR23, UR5, URZ, 0x7 ;  /* 0x0000000517177291 */ /* 0x000fe2000f8f38ff */
[----:B------:R-:W0:Y:S01]  /*5dd70*/  LDC R25, c[0x0][0x3ac] ;  /* 0x0000eb00ff197b82 */ /* 0x000e220000000800 */
[----:B------:R1:W-:Y:S04]  /*5dd80*/  STL [R1+0x39d4], R5 ;  /* 0x0039d40501007387 */ /* 0x0003e80000100800 */
[----:B------:R2:W-:Y:S04]  /*5dd90*/  STL [R1+0x39e8], R7 ;  /* 0x0039e80701007387 */ /* 0x0005e80000100800 */
[----:B------:R3:W-:Y:S01]  /*5dda0*/  STL [R1+0x39d8], R6 ;  /* 0x0039d80601007387 */ /* 0x0007e20000100800 */
[C---:B-1----:R-:W-:Y:S01]  /*5ddb0*/  IADD3 R5, P3, PT, R8.reuse, R19, RZ ;  /* 0x0000001308057210 */ /* 0x042fe20007f7e0ff */
[----:B--2---:R-:W-:Y:S01]  /*5ddc0*/  IMAD.X R7, R15, 0x1, R4, P2 ;  /* 0x000000010f077824 */ /* 0x004fe200010e0604 */
[----:B---3--:R-:W-:-:S03]  /*5ddd0*/  IADD3 R6, P2, PT, R8, R2, RZ ;  /* 0x0000000208067210 */ /* 0x008fc60007f5e0ff */
[----:B------:R1:W-:Y:S04]  /*5dde0*/  STL [R1+0x39c8], R5 ;  /* 0x0039c80501007387 */ /* 0x0003e80000100800 */
[----:B------:R-:W-:Y:S04]  /*5ddf0*/  STL [R1+0x39c4], R7 ;  /* 0x0039c40701007387 */ /* 0x000fe80000100800 */
[----:B------:R-:W-:Y:S01]  /*5de00*/  STL [R1+0x39c0], R6 ;  /* 0x0039c00601007387 */ /* 0x000fe20000100800 */
[----:B-1----:R-:W-:Y:S01]  /*5de10*/  IMAD.X R5, R15, 0x1, R0, P0 ;  /* 0x000000010f057824 */ /* 0x002fe200000e0600 */
[----:B------:R-:W-:-:S04]  /*5de20*/  IADD3 R2, P0, PT, R8, R56, RZ ;  /* 0x0000003808027210 */ /* 0x000fc80007f1e0ff */
[----:B------:R5:W-:Y:S04]  /*5de30*/  STL [R1+0x39bc], R5 ;  /* 0x0039bc0501007387 */ /* 0x000be80000100800 */
[----:B------:R1:W-:Y:S01]  /*5de40*/  STL [R1+0x39b8], R2 ;  /* 0x0039b80201007387 */ /* 0x0003e20000100800 */
[C---:B-----5:R-:W-:Y:S02]  /*5de50*/  IMAD.X R5, R17.reuse, 0x1, R10, P1 ;  /* 0x0000000111057824 */ /* 0x060fe400008e060a */
[C-C-:B------:R-:W-:Y:S02]  /*5de60*/  IMAD.X R6, R17.reuse, 0x1, R3.reuse, P6 ;  /* 0x0000000111067824 */ /* 0x140fe400030e0603 */
[----:B-1----:R-:W-:Y:S02]  /*5de70*/  IMAD.X R2, R17, 0x1, R4, P5 ;  /* 0x0000000111027824 */ /* 0x002fe400028e0604 */
[----:B------:R-:W-:Y:S01]  /*5de80*/  IMAD.X R3, R21, 0x1, R3, P3 ;  /* 0x0000000115037824 */ /* 0x000fe200018e0603 */
[----:B------:R1:W-:Y:S04]  /*5de90*/  STL [R1+0x39a8], R5 ;  /* 0x0039a80501007387 */ /* 0x0003e80000100800 */
[----:B------:R-:W-:Y:S04]  /*5dea0*/  STL [R1+0x39ac], R6 ;  /* 0x0039ac0601007387 */ /* 0x000fe80000100800 */
[----:B------:R2:W-:Y:S01]  /*5deb0*/  STL [R1+0x39b0], R2 ;  /* 0x0039b00201007387 */ /* 0x0005e20000100800 */
[----:B-1----:R-:W-:-:S02]  /*5dec0*/  IMAD.X R5, R17, 0x1, R0, P4 ;  /* 0x0000000111057824 */ /* 0x002fc400020e0600 */
[C---:B------:R-:W-:Y:S02]  /*5ded0*/  IMAD.X R0, R21.reuse, 0x1, R0, P0 ;  /* 0x0000000115007824 */ /* 0x040fe400000e0600 */
[----:B--2---:R-:W-:Y:S01]  /*5dee0*/  IMAD.X R2, R21, 0x1, R4, P2 ;  /* 0x0000000115027824 */ /* 0x004fe200010e0604 */
[----:B------:R-:W-:Y:S04]  /*5def0*/  STL [R1+0x39b4], R5 ;  /* 0x0039b40501007387 */ /* 0x000fe80000100800 */
[----:B------:R-:W-:Y:S04]  /*5df00*/  STL [R1+0x39a4], R3 ;  /* 0x0039a40301007387 */ /* 0x000fe80000100800 */
[----:B------:R1:W-:Y:S04]  /*5df10*/  STL [R1+0x39a0], R2 ;  /* 0x0039a00201007387 */ /* 0x0003e80000100800 */
[----:B------:R2:W-:Y:S04]  /*5df20*/  STL [R1+0x399c], R0 ;  /* 0x00399c0001007387 */ /* 0x0005e80000100800 */
        /* <DEDUP_REMOVED lines=669> */
[----:B------:R-:W1:Y:S04]  /*60900*/  LDL R15, [R1+0x20fc] ;  /* 0x0020fc00010f7983 */ /* 0x000e680000100800 */
[----:B------:R-:W2:Y:S04]  /*60910*/  LDL R8, [R1+0x20f4] ;  /* 0x0020f40001087983 */ /* 0x000ea80000100800 */
[----:B------:R-:W-:Y:S04]  /*60920*/  STL [R1+0x16a0], RZ ;  /* 0x0016a0ff01007387 */ /* 0x000fe80000100800 */
[----:B------:R-:W-:Y:S04]  /*60930*/  STL [R1+0x16a4], RZ ;  /* 0x0016a4ff01007387 */ /* 0x000fe80000100800 */
[----:B------:R-:W-:Y:S04]  /*60940*/  STL [R1+0x16a8], RZ ;  /* 0x0016a8ff01007387 */ /* 0x000fe80000100800 */
[----:B------:R-:W-:Y:S04]  /*60950*/  STL [R1+0x16ac], RZ ;  /* 0x0016acff01007387 */ /* 0x000fe80000100800 */
[----:B------:R-:W3:Y:S04]  /*60960*/  LDL R17, [R1+0x20f8] ;  /* 0x0020f80001117983 */ /* 0x000ee80000100800 */
[----:B------:R-:W4:Y:S04]  /*60970*/  LDL R21, [R1+0x20f0] ;  /* 0x0020f00001157983 */ /* 0x000f280000100800 */
        /* <DEDUP_REMOVED lines=19> */
[----:B------:R-:W-:Y:S01]  /*60ab0*/  STL [R1+0x165c], RZ ;  /* 0x00165cff01007387 */ /* 0x000fe20000100800 */
[----:B-1----:R-:W-:-:S02]  /*60ac0*/  IADD3 R2, P0, PT, R15, UR76, RZ ;  /* 0x0000004c0f027c10 */ /* 0x002fc4000ff1e0ff */
[----:B--2---:R-:W-:-:S03]  /*60ad0*/  IADD3 R0, P1, PT, R8, UR76, RZ ;  /* 0x0000004c08007c10 */ /* 0x004fc6000ff3e0ff */
[----:B------:R3:W-:Y:S04]  /*60ae0*/  STL [R1+0x31b0], R2 ;  /* 0x0031b00201007387 */ /* 0x0007e80000100800 */
[----:B------:R-:W-:Y:S04]  /*60af0*/  STL [R1+0x1640], RZ ;  /* 0x001640ff01007387 */ /* 0x000fe80000100800 */
[----:B------:R4:W-:Y:S01]  /*60b00*/  STL [R1+0x31b8], R0 ;  /* 0x0031b80001007387 */ /* 0x0009e20000100800 */
[----:B------:R-:W-:Y:S01]  /*60b10*/  USHF.R.S32.HI UR76, URZ, 0x1f, UR20 ;  /* 0x0000001fff4c7899 */ /* 0x000fe20008011414 */
[----:B---3--:R-:W-:-:S02]  /*60b20*/  IADD3.X R2, PT, PT, R17, UR77, RZ, P0, !PT ;  /* 0x0000004d11027c10 */ /* 0x008fc400087fe4ff */
[----:B----4-:R-:W-:-:S03]  /*60b30*/  IADD3.X R0, PT, PT, R21, UR77, RZ, P1, !PT ;  /* 0x0000004d15007c10 */ /* 0x010fc60008ffe4ff */
[----:B------:R1:W-:Y:S04]  /*60b40*/  STL [R1+0x31ac], R2 ;  /* 0x0031ac0201007387 */ /* 0x0003e80000100800 */
[----:B------:R2:W-:Y:S01]  /*60b50*/  STL [R1+0x31b4], R0 ;  /* 0x0031b40001007387 */ /* 0x0005e20000100800 */
[----:B-1----:R-:W-:Y:S02]  /*60b60*/  IADD3 R2, P0, PT, R15, UR20, RZ ;  /* 0x000000140f027c10 */ /* 0x002fe4000ff1e0ff */
[----:B--2---:R-:W-:-:S03]  /*60b70*/  IADD3 R0, P1, PT, R8, UR20, RZ ;  /* 0x0000001408007c10 */ /* 0x004fc6000ff3e0ff */
[----:B------:R1:W-:Y:S04]  /*60b80*/  STL [R1+0x31c0], R2 ;  /* 0x0031c00201007387 */ /* 0x0003e80000100800 */
[----:B------:R-:W-:Y:S04]  /*60b90*/  STL [R1+0x1644], RZ ;  /* 0x001644ff01007387 */ /* 0x000fe80000100800 */
[----:B------:R2:W-:Y:S01]  /*60ba0*/  STL [R1+0x31c8], R0 ;  /* 0x0031c80001007387 */ /* 0x0005e20000100800 */
[----:B------:R-:W-:Y:S01]  /*60bb0*/  USHF.R.S32.HI UR20, URZ, 0x1f, UR21 ;  /* 0x0000001fff147899 */ /* 0x000fe20008011415 */
[----:B-1----:R-:W-:-:S02]  /*60bc0*/  IADD3.X R2, PT, PT, R17, UR76, RZ, P0, !PT ;  /* 0x0000004c11027c10 */ /* 0x002fc400087fe4ff */
[----:B--2---:R-:W-:-:S03]  /*60bd0*/  IADD3.X R0, PT, PT, R21, UR76, RZ, P1, !PT ;  /* 0x0000004c15007c10 */ /* 0x004fc60008ffe4ff */
        /* <DEDUP_REMOVED lines=12> */
[----:B------:R-:W-:Y:S01]  /*60ca0*/  UIMAD UR77, UR6, 0x7b, URZ ;  /* 0x0000007b064d78a4 */ /* 0x000fe2000f8e02ff */
        /* <DEDUP_REMOVED lines=631> */
[----:B-1----:R-:W-:Y:S02]  /*63420*/  IADD3.X R2, PT, PT, R17, UR77, RZ, P0, !PT ;  /* 0x0000004d11027c10 */ /* 0x002fe400087fe4ff */
[----:B--2---:R-:W-:-:S03]  /*63430*/  IADD3.X R0, PT, PT, R21, UR77, RZ, P1, !PT ;  /* 0x0000004d15007c10 */ /* 0x004fc60008ffe4ff */
        /* <DEDUP_REMOVED lines=54> */
[----:B------:R-:W-:-:S03]  /*637a0*/  UIMAD UR20, UR6, 0x42, URZ ;  /* 0x00000042061478a4 */ /* 0x000fc6000f8e02ff */
[----:B------:R-:W-:Y:S04]  /*637b0*/  STL [R1+0x1464], RZ ;  /* 0x001464ff01007387 */ /* 0x000fe80000100800 */
[----:B------:R-:W-:Y:S04]  /*637c0*/  STL [R1+0x1468], RZ ;  /* 0x001468ff01007387 */ /* 0x000fe80000100800 */
[----:B------:R-:W-:Y:S04]  /*637d0*/  STL [R1+0x146c], RZ ;  /* 0x00146cff01007387 */ /* 0x000fe80000100800 */
[----:B------:R-:W-:Y:S04]  /*637e0*/  STL [R1+0x1450], RZ ;  /* 0x001450ff01007387 */ /* 0x000fe80000100800 */
[----:B------:R-:W-:Y:S04]  /*637f0*/  STL [R1+0x1454], RZ ;  /* 0x001454ff01007387 */ /* 0x000fe80000100800 */
[----:B------:R-:W-:Y:S01]  /*63800*/  STL [R1+0x1458], RZ ;  /* 0x001458ff01007387 */ /* 0x000fe20000100800 */
[----:B------:R-:W-:-:S03]  /*63810*/  UIMAD UR21, UR6, 0x41, URZ ;  /* 0x00000041061578a4 */ /* 0x000fc6000f8e02ff */
[----:B------:R-:W-:Y:S01]  /*63820*/  STL [R1+0x145c], RZ ;  /* 0x00145cff01007387 */ /* 0x000fe20000100800 */
[----:B-1----:R-:W-:-:S03]  /*63830*/  IADD3 R2, P2, PT, R15, UR20, RZ ;  /* 0x000000140f027c10 */ /* 0x002fc6000ff5e0ff */
[----:B------:R-:W-:Y:S01]  /*63840*/  STL [R1+0x1440], RZ ;  /* 0x001440ff01007387 */ /* 0x000fe20000100800 */
[----:B--2---:R-:W-:-:S03]  /*63850*/  IADD3 R0, P3, PT, R8, UR20, RZ ;  /* 0x0000001408007c10 */ /* 0x004fc6000ff7e0ff */
[----:B------:R-:W-:Y:S04]  /*63860*/  STL [R1+0x1444], RZ ;  /* 0x001444ff01007387 */ /* 0x000fe80000100800 */
[----:B------:R-:W-:Y:S04]  /*63870*/  STL [R1+0x1448], RZ ;  /* 0x001448ff01007387 */ /* 0x000fe80000100800 */
[----:B------:R-:W-:Y:S04]  /*63880*/  STL [R1+0x144c], RZ ;  /* 0x00144cff01007387 */ /* 0x000fe80000100800 */
[----:B------:R1:W-:Y:S01]  /*63890*/  STL [R1+0x3580], R2 ;  /* 0x0035800201007387 */ /* 0x0003e20000100800 */
[----:B------:R-:W-:-:S03]  /*638a0*/  USHF.L.U32 UR22, UR6, 0x6, URZ ;  /* 0x0000000606167899 */ /* 0x000fc600080006ff */
[----:B------:R2:W-:Y:S01]  /*638b0*/  STL [R1+0x3588], R0 ;  /* 0x0035880001007387 */ /* 0x0005e20000100800 */
[----:B------:R-:W-:Y:S01]  /*638c0*/  USHF.R.S32.HI UR20, URZ, 0x1f, UR20 ;  /* 0x0000001fff147899 */ /* 0x000fe20008011414 */
[----:B-1----:R-:W-:Y:S02]  /*638d0*/  IADD3 R2, P1, PT, R15, UR21, RZ ;  /* 0x000000150f027c10 */ /* 0x002fe4000ff3e0ff */
[----:B--2---:R-:W-:-:S03]  /*638e0*/  IADD3 R0, P5, PT, R8, UR21, RZ ;  /* 0x0000001508007c10 */ /* 0x004fc6000ffbe0ff */
[----:B------:R1:W-:Y:S04]  /*638f0*/  STL [R1+0x3590], R2 ;  /* 0x0035900201007387 */ /* 0x0003e80000100800 */
[----:B------:R2:W-:Y:S01]  /*63900*/  STL [R1+0x3598], R0 ;  /* 0x0035980001007387 */ /* 0x0005e20000100800 */
[----:B------:R-:W-:Y:S01]  /*63910*/  UIMAD UR76, UR6, 0x3f, URZ ;  /* 0x0000003f064c78a4 */ /* 0x000fe2000f8e02ff */
[----:B-1----:R-:W-:Y:S02]  /*63920*/  IADD3 R2, P0, PT, R15, UR22, RZ ;  /* 0x000000160f027c10 */ /* 0x002fe4000ff1e0ff */
[----:B--2---:R-:W-:-:S03]  /*63930*/  IADD3 R0, P4, PT, R8, UR22, RZ ;  /* 0x0000001608007c10 */ /* 0x004fc6000ff9e0ff */
[----:B------:R1:W-:Y:S04]  /*63940*/  STL [R1+0x35a0], R2 ;  /* 0x0035a00201007387 */ /* 0x0003e80000100800 */
[----:B------:R2:W-:Y:S01]  /*63950*/  STL [R1+0x35a8], R0 ;  /* 0x0035a80001007387 */ /* 0x0005e20000100800 */
[----:B------:R-:W-:Y:S01]  /*63960*/  USHF.R.S32.HI UR21, URZ, 0x1f, UR21 ;  /* 0x0000001fff157899 */ /* 0x000fe20008011415 */
[----:B-1----:R-:W-:Y:S02]  /*63970*/  IADD3.X R2, PT, PT, R17, UR20, RZ, P2, !PT ;  /* 0x0000001411027c10 */ /* 0x002fe400097fe4ff */
[----:B--2---:R-:W-:-:S03]  /*63980*/  IADD3.X R0, PT, PT, R21, UR20, RZ, P3, !PT ;  /* 0x0000001415007c10 */ /* 0x004fc60009ffe4ff */
        /* <DEDUP_REMOVED lines=84> */
[C---:B------:R-:W-:Y:S02]  /*63ed0*/  IADD3 R3, P6, PT, R15.reuse, UR15, RZ ;  /* 0x0000000f0f037c10 */ /* 0x040fe4000ffde0ff */
[----:B-1----:R-:W-:Y:S02]  /*63ee0*/  IADD3 R2, P2, PT, R15, UR14, RZ ;  /* 0x0000000e0f027c10 */ /* 0x002fe4000ff5e0ff */
[----:B--2---:R-:W-:-:S03]  /*63ef0*/  IADD3 R0, P3, PT, R8, UR14, RZ ;  /* 0x0000000e08007c10 */ /* 0x004fc6000ff7e0ff */
[----:B------:R-:W-:Y:S04]  /*63f00*/  STL [R1+0x3640], R2 ;  /* 0x0036400201007387 */ /* 0x000fe80000100800 */
[----:B------:R1:W-:Y:S04]  /*63f10*/  STL [R1+0x3648], R0 ;  /* 0x0036480001007387 */ /* 0x0003e80000100800 */
[----:B------:R-:W-:Y:S01]  /*63f20*/  STL [R1+0x3650], R3 ;  /* 0x0036500301007387 */ /* 0x000fe20000100800 */
[----:B------:R-:W-:Y:S01]  /*63f30*/  USHF.R.S32.HI UR20, URZ, 0x1f, UR13 ;  /* 0x0000001fff147899 */ /* 0x000fe2000801140d */
[----:B-1----:R-:W-:-:S02]  /*63f40*/  IADD3.X R0, PT, PT, R17, UR8, RZ, P5, !PT ;  /* 0x0000000811007c10 */ /* 0x002fc4000affe4ff */
[----:B------:R-:W-:-:S03]  /*63f50*/  IADD3 R2, P5, PT, R8, UR15, RZ ;  /* 0x0000000f08027c10 */ /* 0x000fc6000ffbe0ff */
[----:B------:R1:W-:Y:S04]  /*63f60*/  STL [R1+0x361c], R0 ;  /* 0x00361c0001007387 */ /* 0x0003e80000100800 */
[----:B------:R-:W-:Y:S01]  /*63f70*/  STL [R1+0x3658], R2 ;  /* 0x0036580201007387 */ /* 0x000fe20000100800 */
[----:B-1----:R-:W-:Y:S02]  /*63f80*/  IADD3.X R0, PT, PT, R21, UR8, RZ, P1, !PT ;  /* 0x0000000815007c10 */ /* 0x002fe40008ffe4ff */
[----:B------:R-:W-:-:S03]  /*63f90*/  IADD3 R3, P1, PT, R15, UR16, RZ ;  /* 0x000000100f037c10 */ /* 0x000fc6000ff3e0ff */
[----:B------:R1:W-:Y:S04]  /*63fa0*/  STL [R1+0x3624], R0 ;  /* 0x0036240001007387 */ /* 0x0003e80000100800 */
[----:B------:R-:W-:Y:S01]  /*63fb0*/  STL [R1+0x3660], R3 ;  /* 0x0036600301007387 */ /* 0x000fe20000100800 */
[----:B------:R-:W-:Y:S01]  /*63fc0*/  USHF.R.S32.HI UR9, URZ, 0x1f, UR14 ;  /* 0x0000001fff097899 */ /* 0x000fe2000801140e */
[----:B-1----:R-:W-:Y:S02]  /*63fd0*/  IADD3.X R0, PT, PT, R17, UR20, RZ, P0, !PT ;  /* 0x0000001411007c10 */ /* 0x002fe400087fe4ff */
        /* <DEDUP_REMOVED lines=164> */
[----:B------:R2:W-:Y:S01]  /*64a20*/  STL [R1+0x3788], R2 ;  /* 0x0037880201007387 */ /* 0x0005e20000100800 */
[----:B-1----:R-:W-:Y:S02]  /*64a30*/  IADD3.X R0, PT, PT, R21, UR18, RZ, P2, !PT ;  /* 0x0000001215007c10 */ /* 0x002fe400097fe4ff */
[----:B--2---:R-:W-:Y:S02]  /*64a40*/  IADD3.X R2, PT, PT, R17, UR21, RZ, P3, !PT ;  /* 0x0000001511027c10 */ /* 0x004fe40009ffe4ff */
[----:B------:R-:W-:Y:S01]  /*64a50*/  IADD3 R3, P3, PT, R15, UR39, RZ ;  /* 0x000000270f037c10 */ /* 0x000fe2000ff7e0ff */
[----:B------:R1:W-:Y:S04]  /*64a60*/  STL [R1+0x3754], R0 ;  /* 0x0037540001007387 */ /* 0x0003e80000100800 */
[----:B------:R2:W-:Y:S01]  /*64a70*/  STL [R1+0x375c], R2 ;  /* 0x00375c0201007387 */ /* 0x0005e20000100800 */
[----:B-1----:R-:W-:-:S02]  /*64a80*/  IADD3.X R0, PT, PT, R21, UR21, RZ, P6, !PT ;  /* 0x0000001515007c10 */ /* 0x002fc4000b7fe4ff */
[----:B--2---:R-:W-:-:S03]  /*64a90*/  IADD3 R2, P2, PT, R8, UR39, RZ ;  /* 0x0000002708027c10 */ /* 0x004fc6000ff5e0ff */
[----:B------:R0:W-:Y:S04]  /*64aa0*/  STL [R1+0x3764], R0 ;  /* 0x0037640001007387 */ /* 0x0001e80000100800 */
        /* <DEDUP_REMOVED lines=159> */
[----:B------:R-:W3:Y:S01]  /*654a0*/  S2R R26, SR_TID.X ;  /* 0x00000000001a7919 */ /* 0x000ee20000002100 */
[----:B0-----:R-:W-:-:S02]  /*654b0*/  IMAD.SHL.U32 R0, R25, 0x80, RZ ;  /* 0x0000008019007824 */ /* 0x001fc400078e00ff */
[----:B------:R-:W-:Y:S04]  /*654c0*/  STL [R1+0xc34], RZ ;  /* 0x000c34ff01007387 */ /* 0x000fe80000100800 */
[----:B------:R-:W-:Y:S01]  /*654d0*/  STL [R1+0xc38], RZ ;  /* 0x000c38ff01007387 */ /* 0x000fe20000100800 */
[----:B------:R-:W0:Y:S03]  /*654e0*/  S2R R25, SR_TID.X ;  /* 0x0000000000197919 */ /* 0x000e260000002100 */
        /* <DEDUP_REMOVED lines=30> */
[----:B---3--:R-:W-:-:S03]  /*656d0*/  LOP3.LUT R9, R26, 0x3, RZ, 0xc0, !PT ;  /* 0x000000031a097812 */ /* 0x008fc600078ec0ff */
[----:B------:R-:W-:Y:S04]  /*656e0*/  STL [R1+0xa64], RZ ;  /* 0x000a64ff01007387 */ /* 0x000fe80000100800 */
[----:B------:R-:W-:Y:S01]  /*656f0*/  STL [R1+0xa68], RZ ;  /* 0x000a68ff01007387 */ /* 0x000fe20000100800 */
[----:B0-----:R-:W-:-:S03]  /*65700*/  SHF.R.U32.HI R13, RZ, 0x2, R25 ;  /* 0x00000002ff0d7819 */ /* 0x001fc60000011619 */
[----:B------:R-:W-:Y:S04]  /*65710*/  STL [R1+0xa6c], RZ ;  /* 0x000a6cff01007387 */ /* 0x000fe80000100800 */
[----:B------:R-:W-:Y:S04]  /*65720*/  STL [R1+0xa30], RZ ;  /* 0x000a30ff01007387 */ /* 0x000fe80000100800 */
[----:B------:R-:W-:Y:S01]  /*65730*/  STL [R1+0xa34], RZ ;  /* 0x000a34ff01007387 */ /* 0x000fe20000100800 */
[----:B------:R-:W-:Y:S01]  /*65740*/  LOP3.LUT R25, R25, 0x7, RZ, 0xc0, !PT ;  /* 0x0000000719197812 */ /* 0x000fe200078ec0ff */
[----:B------:R-:W-:-:S02]  /*65750*/  IMAD R9, R9, 0x110, RZ ;  /* 0x0000011009097824 */ /* 0x000fc400078e02ff */
[----:B------:R-:W-:Y:S01]  /*65760*/  STL [R1+0xa38], RZ ;  /* 0x000a38ff01007387 */ /* 0x000fe20000100800 */
[----:B------:R-:W-:-:S03]  /*65770*/  SGXT.U32 R13, R13, 0x3 ;  /* 0x000000030d0d781a */ /* 0x000fc60000000000 */
[----:B------:R-:W-:Y:S04]  /*65780*/  STL [R1+0xa3c], RZ ;  /* 0x000a3cff01007387 */ /* 0x000fe80000100800 */
[----:B------:R-:W-:Y:S04]  /*65790*/  STL [R1+0x9a0], RZ ;  /* 0x0009a0ff01007387 */ /* 0x000fe80000100800 */
[----:B------:R-:W-:Y:S01]  /*657a0*/  STL [R1+0x9a4], RZ ;  /* 0x0009a4ff01007387 */ /* 0x000fe20000100800 */
[----:B------:R-:W-:-:S03]  /*657b0*/  USHF.R.S32.HI UR19, URZ, 0x1f, UR37 ;  /* 0x0000001fff137899 */ /* 0x000fc60008011425 */
[----:B------:R-:W-:Y:S01]  /*657c0*/  STL [R1+0x9a8], RZ ;  /* 0x0009a8ff01007387 */ /* 0x000fe20000100800 */
[----:B------:R-:W-:Y:S02]  /*657d0*/  IMAD R25, R25, 0x90, RZ ;  /* 0x0000009019197824 */ /* 0x000fe400078e02ff */
[----:B------:R-:W-:Y:S01]  /*657e0*/  IMAD.SHL.U32 R26, R26, 0x2, RZ ;  /* 0x000000021a1a7824 */ /* 0x000fe200078e00ff */
[----:B------:R-:W-:Y:S01]  /*657f0*/  LOP3.LUT R13, R9, R13, RZ, 0xfc, !PT ;  /* 0x0000000d090d7212 */ /* 0x000fe200078efcff */
[----:B------:R-:W-:Y:S04]  /*65800*/  STL [R1+0x9ac], RZ ;  /* 0x0009acff01007387 */ /* 0x000fe80000100800 */
[----:B------:R-:W-:Y:S04]  /*65810*/  STL [R1+0x970], RZ ;  /* 0x000970ff01007387 */ /* 0x000fe80000100800 */
[----:B------:R-:W-:Y:S04]  /*65820*/  STL [R1+0x974], RZ ;  /* 0x000974ff01007387 */ /* 0x000fe80000100800 */
[----:B------:R-:W-:Y:S01]  /*65830*/  STL [R1+0x978], RZ ;  /* 0x000978ff01007387 */ /* 0x000fe20000100800 */
[----:B-1----:R-:W-:-:S03]  /*65840*/  LOP3.LUT R3, R13, 0x20, RZ, 0x3c, !PT ;  /* 0x000000200d037812 */ /* 0x002fc600078e3cff */
[----:B------:R-:W-:Y:S01]  /*65850*/  STL [R1+0x97c], RZ ;  /* 0x00097cff01007387 */ /* 0x000fe20000100800 */
[----:B------:R-:W-:Y:S02]  /*65860*/  LOP3.LUT R25, R25, 0x30, R26, 0x78, !PT ;  /* 0x0000003019197812 */ /* 0x000fe400078e781a */
[----:B--2---:R-:W-:Y:S02]  /*65870*/  LOP3.LUT R2, R13, 0x30, RZ, 0x3c, !PT ;  /* 0x000000300d027812 */ /* 0x004fe400078e3cff */
[----:B------:R-:W-:Y:S01]  /*65880*/  IADD3 R3, P6, PT, R15, UR40, RZ ;  /* 0x000000280f037c10 */ /* 0x000fe2000ffde0ff */
[----:B------:R-:W-:Y:S01]  /*65890*/  STL [R1+0x9e0], RZ ;  /* 0x0009e0ff01007387 */ /* 0x000fe20000100800 */
[----:B------:R-:W-:-:S03]  /*658a0*/  IADD3.X R2, PT, PT, R17, UR19, RZ, P5, !PT ;  /* 0x0000001311027c10 */ /* 0x000fc6000affe4ff */
[----:B------:R-:W-:Y:S04]  /*658b0*/  STL [R1+0x9e4], RZ ;  /* 0x0009e4ff01007387 */ /* 0x000fe80000100800 */
[----:B------:R-:W-:Y:S01]  /*658c0*/  STL [R1+0x9e8], RZ ;  /* 0x0009e8ff01007387 */ /* 0x000fe20000100800 */
[----:B------:R-:W-:-:S03]  /*658d0*/  LOP3.LUT R4, R13, 0x10, RZ, 0x3c, !PT ;  /* 0x000000100d047812 */ /* 0x000fc600078e3cff */
[----:B------:R-:W-:Y:S01]  /*658e0*/  STL [R1+0x9ec], RZ ;  /* 0x0009ecff01007387 */ /* 0x000fe20000100800 */
[----:B------:R-:W-:Y:S01]  /*658f0*/  LOP3.LUT R4, R25, 0x40, RZ, 0x3c, !PT ;  /* 0x0000004019047812 */ /* 0x000fe200078e3cff */
[----:B------:R-:W-:Y:S01]  /*65900*/  USHF.R.S32.HI UR10, URZ, 0x1f, UR38 ;  /* 0x0000001fff0a7899 */ /* 0x000fe20008011426 */
[----:B------:R-:W-:Y:S01]  /*65910*/  IADD3 R4, P5, PT, R8, UR40, RZ ;  /* 0x0000002808047c10 */ /* 0x000fe2000ffbe0ff */
[----:B------:R0:W-:Y:S04]  /*65920*/  STL [R1+0x37a0], R3 ;  /* 0x0037a00301007387 */ /* 0x0001e80000100800 */
[----:B------:R1:W-:Y:S01]  /*65930*/  STL [R1+0x376c], R2 ;  /* 0x00376c0201007387 */ /* 0x0003e20000100800 */
[----:B------:R-:W-:-:S03]  /*65940*/  USHF.R.S32.HI UR24, URZ, 0x1f, UR39 ;  /* 0x0000001fff187899 */ /* 0x000fc60008011427 */
[----:B------:R2:W-:Y:S01]  /*65950*/  STL [R1+0x37a8], R4 ;  /* 0x0037a80401007387 */ /* 0x0005e20000100800 */
[----:B0-----:R-:W-:Y:S02]  /*65960*/  IADD3.X R3, PT, PT, R21, UR19, RZ, P1, !PT ;  /* 0x0000001315037c10 */ /* 0x001fe40008ffe4ff */
[----:B-1----:R-:W-:Y:S02]  /*65970*/  IADD3 R2, P1, PT, R15, UR41, RZ ;  /* 0x000000290f027c10 */ /* 0x002fe4000ff3e0ff */
[----:B--2---:R-:W-:Y:S01]  /*65980*/  IADD3.X R4, PT, PT, R17, UR10, RZ, P0, !PT ;  /* 0x0000000a11047c10 */ /* 0x004fe200087fe4ff */
[----:B------:R0:W-:Y:S04]  /*65990*/  STL [R1+0x3774], R3 ;  /* 0x0037740301007387 */ /* 0x0001e80000100800 */
[----:B------:R1:W-:Y:S04]  /*659a0*/  STL [R1+0x37b0], R2 ;  /* 0x0037b00201007387 */ /* 0x0003e80000100800 */
[----:B------:R2:W-:Y:S01]  /*659b0*/  STL [R1+0x377c], R4 ;  /* 0x00377c0401007387 */ /* 0x0005e20000100800 */
[----:B0-----:R-:W-:-:S02]  /*659c0*/  IADD3 R3, P0, PT, R8, UR41, RZ ;  /* 0x0000002908037c10 */ /* 0x001fc4000ff1e0ff */
[----:B-1----:R-:W-:Y:S01]  /*659d0*/  IADD3.X R2, PT, PT, R21, UR10, RZ, P4, !PT ;  /* 0x0000000a15027c10 */ /* 0x002fe2000a7fe4ff */
[----:B------:R-:W-:Y:S01]  /*659e0*/  USHF.R.S32.HI UR76, URZ, 0x1f, UR40 ;  /* 0x0000001fff4c7899 */ /* 0x000fe20008011428 */
[----:B--2---:R-:W-:Y:S01]  /*659f0*/  IADD3 R4, P4, PT, R15, UR42, RZ ;  /* 0x0000002a0f047c10 */ /* 0x004fe2000ff9e0ff */
[----:B------:R0:W-:Y:S04]  /*65a00*/  STL [R1+0x37b8], R3 ;  /* 0x0037b80301007387 */ /* 0x0001e80000100800 */
[----:B------:R1:W-:Y:S04]  /*65a10*/  STL [R1+0x3784], R2 ;  /* 0x0037840201007387 */ /* 0x0003e80000100800 */
[----:B------:R2:W-:Y:S01]  /*65a20*/  STL [R1+0x37c0], R4 ;  /* 0x0037c00401007387 */ /* 0x0005e20000100800 */
[----:B0-----:R-:W-:-:S02]  /*65a30*/  IADD3.X R3, PT, PT, R17, UR24, RZ, P3, !PT ;  /* 0x0000001811037c10 */ /* 0x001fc40009ffe4ff */
[----:B-1----:R-:W-:Y:S02]  /*65a40*/  IADD3 R2, P3, PT, R8, UR42, RZ ;  /* 0x0000002a08027c10 */ /* 0x002fe4000ff7e0ff */
[----:B--2---:R-:W-:Y:S01]  /*65a50*/  IADD3.X R4, PT, PT, R21, UR24, RZ, P2, !PT ;  /* 0x0000001815047c10 */ /* 0x004fe200097fe4ff */
[----:B------:R0:W-:Y:S04]  /*65a60*/  STL [R1+0x378c], R3 ;  /* 0x00378c0301007387 */ /* 0x0001e80000100800 */
[----:B------:R1:W-:Y:S01]  /*65a70*/  STL [R1+0x37c8], R2 ;  /* 0x0037c80201007387 */ /* 0x0003e20000100800 */
[----:B------:R-:W-:-:S03]  /*65a80*/  USHF.R.S32.HI UR25, URZ, 0x1f, UR41 ;  /* 0x0000001fff197899 */ /* 0x000fc60008011429 */
[----:B------:R2:W-:Y:S01]  /*65a90*/  STL [R1+0x3794], R4 ;  /* 0x0037940401007387 */ /* 0x0005e20000100800 */
[----:B0-----:R-:W-:Y:S02]  /*65aa0*/  IADD3 R3, P2, PT, R15, UR43, RZ ;  /* 0x0000002b0f037c10 */ /* 0x001fe4000ff5e0ff */
[----:B-1----:R-:W-:Y:S02]  /*65ab0*/  IADD3.X R2, PT, PT, R17, UR76, RZ, P6, !PT ;  /* 0x0000004c11027c10 */ /* 0x002fe4000b7fe4ff */
[----:B--2---:R-:W-:Y:S01]  /*65ac0*/  IADD3 R4, P6, PT, R8, UR43, RZ ;  /* 0x0000002b08047c10 */ /* 0x004fe2000ffde0ff */
        /* <DEDUP_REMOVED lines=224> */
[----:B------:R1:W-:Y:S01]  /*668d0*/  STL [R1+0x3960], R2 ;  /* 0x0039600201007387 */ /* 0x0003e20000100800 */
[----:B------:R-:W-:-:S03]  /*668e0*/  USHF.L.U32 UR72, UR72, 0x1, URZ ;  /* 0x0000000148487899 */ /* 0x000fc600080006ff */
[----:B------:R2:W-:Y:S01]  /*668f0*/  STL [R1+0x392c], R4 ;  /* 0x00392c0401007387 */ /* 0x0005e20000100800 */
[----:B0-----:R-:W-:Y:S02]  /*66900*/  IADD3 R3, P5, PT, R8, UR70, RZ ;  /* 0x0000004608037c10 */ /* 0x001fe4000ffbe0ff */
        /* <DEDUP_REMOVED lines=21> */
[----:B-1----:R-:W-:Y:S01]  /*66a60*/  IADD3 R2, P2, PT, R15, UR74, RZ ;  /* 0x0000004a0f027c10 */ /* 0x002fe2000ff5e0ff */
[----:B------:R-:W-:Y:S01]  /*66a70*/  USHF.R.S32.HI UR21, URZ, 0x1f, UR72 ;  /* 0x0000001fff157899 */ /* 0x000fe20008011448 */
[----:B--2---:R-:W-:Y:S01]  /*66a80*/  IADD3.X R4, PT, PT, R17, UR18, RZ, P6, !PT ;  /* 0x0000001211047c10 */ /* 0x004fe2000b7fe4ff */
[----:B------:R0:W-:Y:S04]  /*66a90*/  STL [R1+0x3954], R3 ;  /* 0x0039540301007387 */ /* 0x0001e80000100800 */
[----:B------:R1:W-:Y:S04]  /*66aa0*/  STL [R1+0x3990], R2 ;  /* 0x0039900201007387 */ /* 0x0003e80000100800 */
[----:B------:R2:W-:Y:S01]  /*66ab0*/  STL [R1+0x395c], R4 ;  /* 0x00395c0401007387 */ /* 0x0005e20000100800 */
[----:B0-----:R-:W-:-:S02]  /*66ac0*/  IADD3 R3, P6, PT, R8, UR75, RZ ;  /* 0x0000004b08037c10 */ /* 0x001fc4000ffde0ff */
[----:B-1----:R-:W-:Y:S01]  /*66ad0*/  IADD3.X R2, PT, PT, R21, UR18, RZ, P5, !PT ;  /* 0x0000001215027c10 */ /* 0x002fe2000affe4ff */
[----:B------:R-:W-:Y:S01]  /*66ae0*/  USHF.R.S32.HI UR73, URZ, 0x1f, UR73 ;  /* 0x0000001fff497899 */ /* 0x000fe20008011449 */
[----:B--2---:R-:W-:Y:S01]  /*66af0*/  IADD3.X R4, PT, PT, R17, UR77, RZ, P1, !PT ;  /* 0x0000004d11047c10 */ /* 0x004fe20008ffe4ff */
[----:B------:R0:W-:Y:S04]  /*66b00*/  STL [R1+0x3998], R3 ;  /* 0x0039980301007387 */ /* 0x0001e80000100800 */
[----:B------:R1:W-:Y:S04]  /*66b10*/  STL [R1+0x3964], R2 ;  /* 0x0039640201007387 */ /* 0x0003e80000100800 */
[----:B------:R2:W-:Y:S01]  /*66b20*/  STL [R1+0x396c], R4 ;  /* 0x00396c0401007387 */ /* 0x0005e20000100800 */
[----:B0-----:R-:W-:-:S02]  /*66b30*/  IADD3.X R3, PT, PT, R21, UR77, RZ, P0, !PT ;  /* 0x0000004d15037c10 */ /* 0x001fc400087fe4ff */
[----:B-1----:R-:W-:Y:S02]  /*66b40*/  IADD3.X R2, PT, PT, R17, UR21, RZ, P4, !PT ;  /* 0x0000001511027c10 */ /* 0x002fe4000a7fe4ff */
[----:B--2---:R-:W-:Y:S01]  /*66b50*/  IADD3.X R4, PT, PT, R21, UR21, RZ, P3, !PT ;  /* 0x0000001515047c10 */ /* 0x004fe20009ffe4ff */
[----:B------:R0:W-:Y:S04]  /*66b60*/  STL [R1+0x3974], R3 ;  /* 0x0039740301007387 */ /* 0x0001e80000100800 */
[----:B------:R1:W-:Y:S04]  /*66b70*/  STL [R1+0x397c], R2 ;  /* 0x00397c0201007387 */ /* 0x0003e80000100800 */
[----:B------:R2:W-:Y:S01]  /*66b80*/  STL [R1+0x3984], R4 ;  /* 0x0039840401007387 */ /* 0x0005e20000100800 */
[----:B0-----:R-:W-:-:S02]  /*66b90*/  IADD3.X R3, PT, PT, R17, UR73, RZ, P2, !PT ;  /* 0x0000004911037c10 */ /* 0x001fc400097fe4ff */
[----:B-1----:R-:W-:-:S05]  /*66ba0*/  IADD3.X R2, PT, PT, R21, UR73, RZ, P6, !PT ;  /* 0x0000004915027c10 */ /* 0x002fca000b7fe4ff */
[----:B------:R2:W-:Y:S04]  /*66bb0*/  STL [R1+0x3994], R2 ;  /* 0x0039940201007387 */ /* 0x0005e80000100800 */
[----:B------:R2:W-:Y:S01]  /*66bc0*/  STL [R1+0x398c], R3 ;  /* 0x00398c0301007387 */ /* 0x0005e20000100800 */
[----:B------:R-:W-:Y:S01]  /*66bd0*/  USHF.L.U32 UR6, UR6, 0x7, URZ ;  /* 0x0000000706067899 */ /* 0x000fe200080006ff */
[----:B------:R-:W-:Y:S01]  /*66be0*/  SHF.R.S32.HI R0, RZ, 0x1f, R0 ;  /* 0x0000001fff007819 */ /* 0x000fe20000011400 */
[----:B------:R-:W-:Y:S02]  /*66bf0*/  USHF.R.S32.HI UR23, URZ, 0x7, UR23 ;  /* 0x00000007ff177899 */ /* 0x000fe40008011417 */
[----:B------:R-:W-:-:S12]  /*66c00*/  USHF.R.S32.HI UR39, URZ, 0x1f, UR6 ;  /* 0x0000001fff277899 */ /* 0x000fd80008011406 */
.L_x_1:
[----:B0-----:R-:W3:Y:S01]  /*66c10*/  LDL R5, [R1+0x20f0] ;  /* 0x0020f00001057983 */ /* 0x001ee20000100800 */
[----:B--2---:R-:W0:Y:S03]  /*66c20*/  LDC R2, c[0x0][0x3a0] ;  /* 0x0000e800ff027b82 */ /* 0x004e260000000800 */
[----:B---3--:R1:W-:Y:S04]  /*66c30*/  STL [R1+0x9da8], R5 ;  /* 0x009da80501007387 */ /* 0x0083e80000100800 */
[----:B------:R-:W2:Y:S04]  /*66c40*/  LDL R4, [R1+0x20f4] ;  /* 0x0020f40001047983 */ /* 0x000ea80000100800 */
[----:B-1----:R-:W0:Y:S04]  /*66c50*/  LDL R5, [R1+0x3168] ;  /* 0x0031680001057983 */ /* 0x002e280000100800 */
[----:B------:R-:W-:Y:S04]  /*66c60*/  STL [R1+0x9b94], R25 ;  /* 0x009b941901007387 */ /* 0x000fe80000100800 */
        /* <DEDUP_REMOVED lines=65> */
[----:B------:R1:W-:Y:S04]  /*67080*/  STL [R1+0x9da4], R25 ;  /* 0x009da41901007387 */ /* 0x0003e80000100800 */
        /* <DEDUP_REMOVED lines=1179> */
[----:B------:R-:W-:Y:S01]  /*6ba40*/  STL [R1+0x99f0], R0 ;  /* 0x0099f00001007387 */ /* 0x000fe20000100800 */
[----:B0-----:R-:W-:-:S03]  /*6ba50*/  IMAD R2, R5, -0x80, R2 ;  /* 0xffffff8005027824 */ /* 0x001fc600078e0202 */
[----:B------:R-:W-:Y:S04]  /*6ba60*/  STL [R1+0x99f8], R0 ;  /* 0x0099f80001007387 */ /* 0x000fe80000100800 */
[----:B------:R-:W-:Y:S04]  /*6ba70*/  STL [R1+0x9a00], R0 ;  /* 0x009a000001007387 */ /* 0x000fe80000100800 */
[----:B------:R-:W-:Y:S04]  /*6ba80*/  STL [R1+0x9a08], R0 ;  /* 0x009a080001007387 */ /* 0x000fe80000100800 */
[----:B------:R-:W-:Y:S04]  /*6ba90*/  STL [R1+0x9a10], R0 ;  /* 0x009a100001007387 */ /* 0x000fe80000100800 */
[----:B------:R-:W2:Y:S01]  /*6baa0*/  LDL.LU R5, [R1+0x9da8] ;  /* 0x009da80001057983 */ /* 0x000ea20000300800 */
[----:B------:R-:W-:-:S02]  /*6bab0*/  ISETP.GT.AND P0, PT, R2, RZ, PT ;  /* 0x000000ff0200720c */ /* 0x000fc40003f04270 */
[----:B-1----:R-:W-:-:S11]  /*6bac0*/  PRMT R25, RZ, 0x7610, R25 ;  /* 0x00007610ff197816 */ /* 0x002fd60000000019 */
[----:B--2---:R-:W2:Y:S04]  /*6bad0*/  @P0 LDG.E.U8 R25, desc[UR62][R4.64] ;  /* 0x0000003e04190981 */ /* 0x004ea8000c1e1100 */
[----:B--2---:R0:W-:Y:S04]  /*6bae0*/  STL [R1+0x330], R25 ;  /* 0x0003301901007387 */ /* 0x0041e80000100800 */
[----:B0-----:R-:W2:Y:S04]  /*6baf0*/  LDL.LU R25, [R1+0x9da4] ;  /* 0x009da40001197983 */ /* 0x001ea80000300800 */
[----:B------:R-:W3:Y:S04]  /*6bb00*/  LDL R4, [R1+0x20f8] ;  /* 0x0020f80001047983 */ /* 0x000ee80000100800 */
[----:B------:R-:W3:Y:S01]  /*6bb10*/  LDL R5, [R1+0x20fc] ;  /* 0x0020fc0001057983 */ /* 0x000ee20000100800 */
[----:B------:R-:W-:-:S02]  /*6bb20*/  PRMT R57, RZ, 0x7610, R57 ;  /* 0x00007610ff397816 */ /* 0x000fc40000000039 */
[----:B---3--:R-:W-:-:S04]  /*6bb30*/  @P0 LOP3.LUT R5, R5, R4, RZ, 0x3c, !PT ;  /* 0x0000000405050212 */ /* 0x008fc800078e3cff */
[----:B------:R-:W-:-:S04]  /*6bb40*/  @P0 LOP3.LUT R4, R5, R4, RZ, 0x3c, !PT ;  /* 0x0000000405040212 */ /* 0x000fc800078e3cff */
[----:B------:R-:W-:-:S05]  /*6bb50*/  @P0 LOP3.LUT R5, R5, R4, RZ, 0x3c, !PT ;  /* 0x0000000405050212 */ /* 0x000fca00078e3cff */
[----:B------:R-:W3:Y:S01]  /*6bb60*/  @P0 LDG.E.U8 R57, desc[UR62][R4.64] ;  /* 0x0000003e04390981 */ /* 0x000ee2000c1e1100 */
[----:B------:R-:W-:-:S03]  /*6bb70*/  ISETP.GT.AND P1, PT, R2, 0x1, PT ;  /* 0x000000010200780c */ /* 0x000fc60003f24270 */
[----:B---3--:R0:W-:Y:S04]  /*6bb80*/  STL [R1+0x32c], R57 ;  /* 0x00032c3901007387 */ /* 0x0081e80000100800 */
[----:B0-----:R-:W3:Y:S04]  /*6bb90*/  LDL.LU R57, [R1+0x9da0] ;  /* 0x009da00001397983 */ /* 0x001ee80000300800 */
[----:B------:R-:W4:Y:S04]  /*6bba0*/  LDL R4, [R1+0x3994] ;  /* 0x0039940001047983 */ /* 0x000f280000100800 */
[----:B------:R-:W4:Y:S01]  /*6bbb0*/  LDL R5, [R1+0x3998] ;  /* 0x0039980001057983 */ /* 0x000f220000100800 */
[----:B--2---:R-:W-:-:S02]  /*6bbc0*/  PRMT R25, RZ, 0x7610, R25 ;  /* 0x00007610ff197816 */ /* 0x004fc40000000019 */
[----:B----4-:R-:W-:-:S04]  /*6bbd0*/  @P1 LOP3.LUT R5, R5, R4, RZ, 0x3c, !PT ;  /* 0x0000000405051212 */ /* 0x010fc800078e3cff */
[----:B------:R-:W-:-:S04]  /*6bbe0*/  @P1 LOP3.LUT R4, R5, R4, RZ, 0x3c, !PT ;  /* 0x0000000405041212 */ /* 0x000fc800078e3cff */
[----:B------:R-:W-:-:S05]  /*6bbf0*/  @P1 LOP3.LUT R5, R5, R4, RZ, 0x3c, !PT ;  /* 0x0000000405051212 */ /* 0x000fca00078e3cff */
[----:B------:R-:W2:Y:S04]  /*6bc00*/  @P1 LDG.E.U8 R25, desc[UR62][R4.64] ;  /* 0x0000003e04191981 */ /* 0x000ea8000c1e1100 */
[----:B--2---:R0:W-:Y:S04]  /*6bc10*/  STL [R1+0x328], R25 ;  /* 0x0003281901007387 */ /* 0x0041e80000100800 */
[----:B0-----:R-:W2:Y:S04]  /*6bc20*/  LDL.LU R25, [R1+0x9d9c] ;  /* 0x009d9c0001197983 */ /* 0x001ea80000300800 */
[----:B------:R-:W4:Y:S04]  /*6bc30*/  LDL R4, [R1+0x398c] ;  /* 0x00398c0001047983 */ /* 0x000f280000100800 */
[----:B------:R-:W4:Y:S01]  /*6bc40*/  LDL R5, [R1+0x3990] ;  /* 0x0039900001057983 */ /* 0x000f220000100800 */
[----:B---3--:R-:W-:-:S02]  /*6bc50*/  PRMT R57, RZ, 0x7610, R57 ;  /* 0x00007610ff397816 */ /* 0x008fc40000000039 */
[----:B----4-:R-:W-:-:S04]  /*6bc60*/  @P1 LOP3.LUT R5, R5, R4, RZ, 0x3c, !PT ;  /* 0x0000000405051212 */ /* 0x010fc800078e3cff */
        /* <DEDUP_REMOVED lines=1243> */
[----:B------:R-:W-:-:S02]  /*70a20*/  PRMT R42, RZ, 0x7610, R42 ;  /* 0x00007610ff2a7816 */ /* 0x000fc4000000002a */
[----:B----4-:R-:W-:-:S04]  /*70a30*/  @P1 LOP3.LUT R5, R5, R4, RZ, 0x3c, !PT ;  /* 0x0000000405051212 */ /* 0x010fc800078e3cff */
[----:B------:R-:W-:-:S04]  /*70a40*/  @P1 LOP3.LUT R4, R5, R4, RZ, 0x3c, !PT ;  /* 0x0000000405041212 */ /* 0x000fc800078e3cff */
[----:B------:R-:W-:-:S05]  /*70a50*/  @P1 LOP3.LUT R5, R5, R4, RZ, 0x3c, !PT ;  /* 0x0000000405051212 */ /* 0x000fca00078e3cff */
[----:B------:R-:W4:Y:S04]  /*70a60*/  @P1 LDG.E.U8 R42, desc[UR62][R4.64] ;  /* 0x0000003e042a1981 */ /* 0x000f28000c1e1100 */
[----:B----4-:R0:W-:Y:S04]  /*70a70*/  STL [R1+0x100], R42 ;  /* 0x0001002a01007387 */ /* 0x0101e80000100800 */
[----:B0-----:R-:W4:Y:S04]  /*70a80*/  LDL.LU R42, [R1+0x9b8c] ;  /* 0x009b8c00012a7983 */ /* 0x001f280000300800 */
[----:B------:R-:W5:Y:S04]  /*70a90*/  LDL R4, [R1+0x356c] ;  /* 0x00356c0001047983 */ /* 0x000f680000100800 */
[----:B------:R-:W5:Y:S01]  /*70aa0*/  LDL R5, [R1+0x3570] ;  /* 0x0035700001057983 */ /* 0x000f620000100800 */
[----:B------:R-:W-:-:S02]  /*70ab0*/  PRMT R40, RZ, 0x7610, R40 ;  /* 0x00007610ff287816 */ /* 0x000fc40000000028 */
[----:B-----5:R-:W-:-:S04]  /*70ac0*/  @P1 LOP3.LUT R5, R5, R4, RZ, 0x3c, !PT ;  /* 0x0000000405051212 */ /* 0x020fc800078e3cff */
[----:B------:R-:W-:-:S04]  /*70ad0*/  @P1 LOP3.LUT R4, R5, R4, RZ, 0x3c, !PT ;  /* 0x0000000405041212 */ /* 0x000fc800078e3cff */
[----:B------:R-:W-:-:S05]  /*70ae0*/  @P1 LOP3.LUT R5, R5, R4, RZ, 0x3c, !PT ;  /* 0x0000000405051212 */ /* 0x000fca00078e3cff */
[----:B------:R-:W5:Y:S01]  /*70af0*/  @P1 LDG.E.U8 R40, desc[UR62][R4.64] ;  /* 0x0000003e04281981 */ /* 0x000f62000c1e1100 */
[----:B------:R-:W-:-:S03]  /*70b00*/  ISETP.GT.AND P2, PT, R2, 0x44, PT ;  /* 0x000000440200780c */ /* 0x000fc60003f44270 */
[----:B-----5:R0:W-:Y:S04]  /*70b10*/  STL [R1+0xfc], R40 ;  /* 0x0000fc2801007387 */ /* 0x0201e80000100800 */
[----:B0-----:R-:W5:Y:S04]  /*70b20*/  LDL.LU R40, [R1+0x9b88] ;  /* 0x009b880001287983 */ /* 0x001f680000300800 */
[----:B------:R-:W2:Y:S04]  /*70b30*/  LDL R4, [R1+0x3564] ;  /* 0x0035640001047983 */ /* 0x000ea80000100800 */
[----:B------:R-:W2:Y:S01]  /*70b40*/  LDL R5, [R1+0x3568] ;  /* 0x0035680001057983 */ /* 0x000ea20000100800 */
[----:B------:R-:W-:-:S02]  /*70b50*/  PRMT R38, RZ, 0x7610, R38 ;  /* 0x00007610ff267816 */ /* 0x000fc40000000026 */
[----:B--2---:R-:W-:-:S04]  /*70b60*/  @P2 LOP3.LUT R5, R5, R4, RZ, 0x3c, !PT ;  /* 0x0000000405052212 */ /* 0x004fc800078e3cff */
[----:B------:R-:W-:-:S04]  /*70b70*/  @P2 LOP3.LUT R4, R5, R4, RZ, 0x3c, !PT ;  /* 0x0000000405042212 */ /* 0x000fc800078e3cff */
[----:B------:R-:W-:-:S05]  /*70b80*/  @P2 LOP3.LUT R5, R5, R4, RZ, 0x3c, !PT ;  /* 0x0000000405052212 */ /* 0x000fca00078e3cff */
[----:B------:R-:W2:Y:S04]  /*70b90*/  @P2 LDG.E.U8 R38, desc[UR62][R4.64] ;  /* 0x0000003e04262981 */ /* 0x000ea8000c1e1100 */
[----:B--2---:R0:W-:Y:S04]  /*70ba0*/  STL [R1+0xf8], R38 ;  /* 0x0000f82601007387 */ /* 0x0041e80000100800 */
[----:B0-----:R-:W2:Y:S04]  /*70bb0*/  LDL.LU R38, [R1+0x9b84] ;  /* 0x009b840001267983 */ /* 0x001ea80000300800 */
[----:B------:R-:W2:Y:S04]  /*70bc0*/  LDL R4, [R1+0x355c] ;  /* 0x00355c0001047983 */ /* 0x000ea80000100800 */
[----:B------:R-:W2:Y:S01]  /*70bd0*/  LDL R5, [R1+0x3560] ;  /* 0x0035600001057983 */ /* 0x000ea20000100800 */
[----:B------:R-:W-:-:S02]  /*70be0*/  PRMT R23, RZ, 0x7610, R23 ;  /* 0x00007610ff177816 */ /* 0x000fc40000000017 */
[----:B--2---:R-:W-:-:S04]  /*70bf0*/  @P2 LOP3.LUT R5, R5, R4, RZ, 0x3c, !PT ;  /* 0x0000000405052212 */ /* 0x004fc800078e3cff */
[----:B------:R-:W-:-:S04]  /*70c00*/  @P2 LOP3.LUT R4, R5, R4, RZ, 0x3c, !PT ;  /* 0x0000000405042212 */ /* 0x000fc800078e3cff */
[----:B------:R-:W-:-:S05]  /*70c10*/  @P2 LOP3.LUT R5, R5, R4, RZ, 0x3c, !PT ;  /* 0x0000000405052212 */ /* 0x000fca00078e3cff */
[----:B------:R-:W2:Y:S01]  /*70c20*/  @P2 LDG.E.U8 R23, desc[UR62][R4.64] ;  /* 0x0000003e04172981 */ /* 0x000ea2000c1e1100 */
[----:B------:R-:W-:-:S03]  /*70c30*/  ISETP.GT.AND P0, PT, R2, 0x45, PT ;  /* 0x000000450200780c */ /* 0x000fc60003f04270 */
        /* <DEDUP_REMOVED lines=359> */
[----:B------:R0:W2:Y:S04]  /*722b0*/  @P0 LDG.E.U8 R0, desc[UR62][R4.64] ;  /* 0x0000003e04000981 */ /* 0x0000a8000c1e1100 */
[----:B------:R-:W0:Y:S04]  /*722c0*/  LDL R4, [R1+0x3424] ;  /* 0x0034240001047983 */ /* 0x000e280000100800 */
[----:B------:R-:W0:Y:S01]  /*722d0*/  LDL R5, [R1+0x3428] ;  /* 0x0034280001057983 */ /* 0x000e220000100800 */
[----:B------:R-:W-:Y:S02]  /*722e0*/  ISETP.GT.AND P1, PT, R2, 0x58, PT ;  /* 0x000000580200780c */ /* 0x000fe40003f24270 */
[----:B------:R-:W-:-:S11]  /*722f0*/  PRMT R27, RZ, 0x7610, R27 ;  /* 0x00007610ff1b7816 */ /* 0x000fd6000000001b */
[----:B0-----:R-:W-:-:S04]  /*72300*/  @P1 LOP3.LUT R5, R5, R4, RZ, 0x3c, !PT ;  /* 0x0000000405051212 */ /* 0x001fc800078e3cff */
[----:B------:R-:W-:-:S04]  /*72310*/  @P1 LOP3.LUT R4, R5, R4, RZ, 0x3c, !PT ;  /* 0x0000000405041212 */ /* 0x000fc800078e3cff */
[----:B------:R-:W-:-:S05]  /*72320*/  @P1 LOP3.LUT R5, R5, R4, RZ, 0x3c, !PT ;  /* 0x0000000405051212 */ /* 0x000fca00078e3cff */
[----:B------:R-:W3:Y:S04]  /*72330*/  @P1 LDG.E.U8 R27, desc[UR62][R4.64] ;  /* 0x0000003e041b1981 */ /* 0x000ee8000c1e1100 */
[----:B--2---:R-:W-:Y:S04]  /*72340*/  STL [R1+0x9a14], R0 ;  /* 0x009a140001007387 */ /* 0x004fe80000100800 */
[----:B---3--:R0:W-:Y:S04]  /*72350*/  STL [R1+0x58], R27 ;  /* 0x0000581b01007387 */ /* 0x0081e80000100800 */
        /* <DEDUP_REMOVED lines=115> */
[----:B------:R-:W-:Y:S02]  /*72a90*/  PRMT R50, RZ, 0x7610, R50 ;  /* 0x00007610ff327816 */ /* 0x000fe40000000032 */
[----:B0-----:R-:W-:-:S04]  /*72aa0*/  @P1 LOP3.LUT R5, R5, R4, RZ, 0x3c, !PT ;  /* 0x0000000405051212 */ /* 0x001fc800078e3cff */
[----:B------:R-:W-:-:S04]  /*72ab0*/  @P1 LOP3.LUT R4, R5, R4, RZ, 0x3c, !PT ;  /* 0x0000000405041212 */ /* 0x000fc800078e3cff */
[----:B------:R-:W-:-:S05]  /*72ac0*/  @P1 LOP3.LUT R5, R5, R4, RZ, 0x3c, !PT ;  /* 0x0000000405051212 */ /* 0x000fca00078e3cff */
[----:B------:R-:W3:Y:S04]  /*72ad0*/  @P1 LDG.E.U8 R50, desc[UR62][R4.64] ;  /* 0x0000003e04321981 */ /* 0x000ee8000c1e1100 */
[----:B--2---:R0:W-:Y:S04]  /*72ae0*/  STL [R1+0x10], R25 ;  /* 0x0000101901007387 */ /* 0x0041e80000100800 */
[----:B0-----:R-:W2:Y:S04]  /*72af0*/  LDL R25, [R1+0x32a0] ;  /* 0x0032a00001197983 */ /* 0x001ea80000100800 */
[----:B---3--:R0:W-:Y:S04]  /*72b00*/  STL [R1+0xc], R50 ;  /* 0x00000c3201007387 */ /* 0x0081e80000100800 */
[----:B0-----:R-:W3:Y:S04]  /*72b10*/  LDL.LU R50, [R1+0x9ab8] ;  /* 0x009ab80001327983 */ /* 0x001ee80000300800 */
[----:B------:R-:W2:Y:S04]  /*72b20*/  LDL R4, [R1+0x3314] ;  /* 0x0033140001047983 */ /* 0x000ea80000100800 */
[----:B------:R-:W2:Y:S01]  /*72b30*/  LDL R5, [R1+0x3318] ;  /* 0x0033180001057983 */ /* 0x000ea20000100800 */
[----:B------:R-:W-:-:S02]  /*72b40*/  ISETP.GT.AND P2, PT, R2, 0x69, PT ;  /* 0x000000690200780c */ /* 0x000fc40003f44270 */
[----:B------:R-:W-:-:S11]  /*72b50*/  PRMT R51, RZ, 0x7610, R51 ;  /* 0x00007610ff337816 */ /* 0x000fd60000000033 */
        /* <DEDUP_REMOVED lines=16> */
[----:B----4-:R-:W-:-:S11]  /*72c60*/  PRMT R42, RZ, 0x7610, R42 ;  /* 0x00007610ff2a7816 */ /* 0x010fd6000000002a */
[----:B0-----:R-:W-:-:S04]  /*72c70*/  @P0 LOP3.LUT R5, R5, R4, RZ, 0x3c, !PT ;  /* 0x0000000405050212 */ /* 0x001fc800078e3cff */
[----:B------:R-:W-:-:S04]  /*72c80*/  @P0 LOP3.LUT R4, R5, R4, RZ, 0x3c, !PT ;  /* 0x0000000405040212 */ /* 0x000fc800078e3cff */
[----:B------:R-:W-:Y:S01]  /*72c90*/  @P0 LOP3.LUT R5, R5, R4, RZ, 0x3c, !PT ;  /* 0x0000000405050212 */ /* 0x000fe200078e3cff */
[----:B--2---:R-:W-:Y:S04]  /*72ca0*/  STL [R1+0x9a90], R57 ;  /* 0x009a903901007387 */ /* 0x004fe80000100800 */
[----:B------:R0:W2:Y:S04]  /*72cb0*/  @P0 LDG.E.U8 R42, desc[UR62][R4.64] ;  /* 0x0000003e042a0981 */ /* 0x0000a8000c1e1100 */
[----:B------:R-:W4:Y:S01]  /*72cc0*/  LDL R5, [R1+0x329c] ;  /* 0x00329c0001057983 */ /* 0x000f220000100800 */
[----:B-----5:R-:W-:Y:S01]  /*72cd0*/  PRMT R40, RZ, 0x7610, R40 ;  /* 0x00007610ff287816 */ /* 0x020fe20000000028 */
[----:B0-----:R-:W-:-:S02]  /*72ce0*/  @P0 IMAD.MOV.U32 R4, RZ, RZ, R25 ;  /* 0x000000ffff040224 */ /* 0x001fc400078e0019 */
[----:B--2---:R-:W-:Y:S01]  /*72cf0*/  STL [R1+0x9a94], R42 ;  /* 0x009a942a01007387 */ /* 0x004fe20000100800 */
[----:B------:R-:W-:Y:S02]  /*72d00*/  ISETP.GT.AND P1, PT, R2, 0x71, PT ;  /* 0x000000710200780c */ /* 0x000fe40003f24270 */
[----:B------:R-:W-:Y:S01]  /*72d10*/  PRMT R38, RZ, 0x7610, R38 ;  /* 0x00007610ff267816 */ /* 0x000fe20000000026 */
[----:B------:R-:W2:Y:S04]  /*72d20*/  LDL R25, [R1+0x3220] ;  /* 0x0032200001197983 */ /* 0x000ea80000100800 */
[----:B----4-:R0:W4:Y:S04]  /*72d30*/  @P0 LDG.E.U8 R40, desc[UR62][R4.64] ;  /* 0x0000003e04280981 */ /* 0x010128000c1e1100 */
[----:B------:R-:W0:Y:S04]  /*72d40*/  LDL R4, [R1+0x3294] ;  /* 0x0032940001047983 */ /* 0x000e280000100800 */
[----:B------:R-:W0:Y:S02]  /*72d50*/  LDL R5, [R1+0x3298] ;  /* 0x0032980001057983 */ /* 0x000e240000100800 */
[----:B0-----:R-:W-:-:S04]  /*72d60*/  @P1 LOP3.LUT R5, R5, R4, RZ, 0x3c, !PT ;  /* 0x0000000405051212 */ /* 0x001fc800078e3cff */
[----:B------:R-:W-:-:S04]  /*72d70*/  @P1 LOP3.LUT R4, R5, R4, RZ, 0x3c, !PT ;  /* 0x0000000405041212 */ /* 0x000fc800078e3cff */
[----:B------:R-:W-:Y:S01]  /*72d80*/  @P1 LOP3.LUT R5, R5, R4, RZ, 0x3c, !PT ;  /* 0x0000000405051212 */ /* 0x000fe200078e3cff */
[----:B----4-:R-:W-:Y:S04]  /*72d90*/  STL [R1+0x9a98], R40 ;  /* 0x009a982801007387 */ /* 0x010fe80000100800 */
[----:B------:R0:W4:Y:S04]  /*72da0*/  @P1 LDG.E.U8 R38, desc[UR62][R4.64] ;  /* 0x0000003e04261981 */ /* 0x000128000c1e1100 */
[----:B------:R-:W0:Y:S04]  /*72db0*/  LDL R4, [R1+0x328c] ;  /* 0x00328c0001047983 */ /* 0x000e280000100800 */
[----:B------:R-:W0:Y:S01]  /*72dc0*/  LDL R5, [R1+0x3290] ;  /* 0x0032900001057983 */ /* 0x000e220000100800 */
[----:B------:R-:W-:-:S02]  /*72dd0*/  PRMT R23, RZ, 0x7610, R23 ;  /* 0x00007610ff177816 */ /* 0x000fc40000000017 */
[----:B0-----:R-:W-:-:S04]  /*72de0*/  @P1 LOP3.LUT R5, R5, R4, RZ, 0x3c, !PT ;  /* 0x0000000405051212 */ /* 0x001fc800078e3cff */
[----:B------:R-:W-:-:S04]  /*72df0*/  @P1 LOP3.LUT R4, R5, R4, RZ, 0x3c, !PT ;  /* 0x0000000405041212 */ /* 0x000fc800078e3cff */
[----:B------:R-:W-:Y:S01]  /*72e00*/  @P1 LOP3.LUT R5, R5, R4, RZ, 0x3c, !PT ;  /* 0x0000000405051212 */ /* 0x000fe200078e3cff */
[----:B----4-:R0:W-:Y:S04]  /*72e10*/  STL [R1+0x9a9c], R38 ;  /* 0x009a9c2601007387 */ /* 0x0101e80000100800 */
[----:B------:R1:W4:Y:S01]  /*72e20*/  @P1 LDG.E.U8 R23, desc[UR62][R4.64] ;  /* 0x0000003e04171981 */ /* 0x000322000c1e1100 */
[----:B------:R-:W-:Y:S02]  /*72e30*/  ISETP.GT.AND P2, PT, R2, 0x78, PT ;  /* 0x000000780200780c */ /* 0x000fe40003f44270 */
[----:B------:R-:W-:Y:S01]  /*72e40*/  PRMT R22, RZ, 0x7610, R22 ;  /* 0x00007610ff167816 */ /* 0x000fe20000000016 */
[----:B0-----:R-:W5:Y:S04]  /*72e50*/  LDL R38, [R1+0x321c] ;  /* 0x00321c0001267983 */ /* 0x001f680000100800 */
[----:B------:R-:W1:Y:S04]  /*72e60*/  LDL R4, [R1+0x3224] ;  /* 0x0032240001047983 */ /* 0x000e680000100800 */
[----:B------:R-:W1:Y:S02]  /*72e70*/  LDL R5, [R1+0x3228] ;  /* 0x0032280001057983 */ /* 0x000e640000100800 */
[----:B-1----:R-:W-:-:S04]  /*72e80*/  @P2 LOP3.LUT R5, R5, R4, RZ, 0x3c, !PT ;  /* 0x0000000405052212 */ /* 0x002fc800078e3cff */
[----:B------:R-:W-:-:S04]  /*72e90*/  @P2 LOP3.LUT R4, R5, R4, RZ, 0x3c, !PT ;  /* 0x0000000405042212 */ /* 0x000fc800078e3cff */
[----:B------:R-:W-:-:S05]  /*72ea0*/  @P2 LOP3.LUT R5, R5, R4, RZ, 0x3c, !PT ;  /* 0x0000000405052212 */ /* 0x000fca00078e3cff */
[----:B------:R2:W3:Y:S01]  /*72eb0*/  @P2 LDG.E.U8 R22, desc[UR62][R4.64] ;  /* 0x0000003e04162981 */ /* 0x0004e2000c1e1100 */
[----:B------:R-:W-:-:S03]  /*72ec0*/  PRMT R21, RZ, 0x7610, R21 ;  /* 0x00007610ff157816 */ /* 0x000fc60000000015 */
[----:B----4-:R0:W-:Y:S01]  /*72ed0*/  STL [R1+0x9aa0], R23 ;  /* 0x009aa01701007387 */ /* 0x0101e20000100800 */
[----:B--2---:R-:W-:Y:S02]  /*72ee0*/  @P2 IMAD.MOV.U32 R4, RZ, RZ, R25 ;  /* 0x000000ffff042224 */ /* 0x004fe400078e0019 */
[----:B-----5:R-:W-:Y:S01]  /*72ef0*/  @P2 IMAD.MOV.U32 R5, RZ, RZ, R38 ;  /* 0x000000ffff052224 */ /* 0x020fe200078e0026 */
[----:B0-----:R-:W2:Y:S04]  /*72f00*/  LDL R23, [R1+0x3210] ;  /* 0x0032100001177983 */ /* 0x001ea80000100800 */
[----:B------:R-:W4:Y:S04]  /*72f10*/  @P2 LDG.E.U8 R21, desc[UR62][R4.64] ;  /* 0x0000003e04152981 */ /* 0x000f28000c1e1100 */
[----:B---3--:R-:W-:Y:S04]  /*72f20*/  STL [R1+0x9aa4], R22 ;  /* 0x009aa41601007387 */ /* 0x008fe80000100800 */
[----:B------:R-:W3:Y:S04]  /*72f30*/  LDL R4, [R1+0x3214] ;  /* 0x0032140001047983 */ /* 0x000ee80000100800 */
[----:B------:R-:W3:Y:S01]  /*72f40*/  LDL R5, [R1+0x3218] ;  /* 0x0032180001057983 */ /* 0x000ee20000100800 */
[----:B------:R-:W-:-:S03]  /*72f50*/  ISETP.GT.AND P3, PT, R2, 0x79, PT ;  /* 0x000000790200780c */ /* 0x000fc60003f64270 */
[----:B------:R-:W5:Y:S04]  /*72f60*/  LDL R38, [R1+0x33dc] ;  /* 0x0033dc0001267983 */ /* 0x000f680000100800 */
[----:B------:R-:W2:Y:S01]  /*72f70*/  LDL R25, [R1+0x33e0] ;  /* 0x0033e00001197983 */ /* 0x000ea20000100800 */
[----:B------:R-:W-:-:S03]  /*72f80*/  PRMT R20, RZ, 0x7610, R20 ;  /* 0x00007610ff147816 */ /* 0x000fc60000000014 */
[----:B----4-:R0:W-:Y:S04]  /*72f90*/  STL [R1+0x9aa8], R21 ;  /* 0x009aa81501007387 */ /* 0x0101e80000100800 */
[----:B0-----:R-:W4:Y:S01]  /*72fa0*/  LDL R21, [R1+0x320c] ;  /* 0x00320c0001157983 */ /* 0x001f220000100800 */
[----:B---3--:R-:W-:-:S04]  /*72fb0*/  @P3 LOP3.LUT R5, R5, R4, RZ, 0x3c, !PT ;  /* 0x0000000405053212 */ /* 0x008fc800078e3cff */
[----:B------:R-:W-:-:S04]  /*72fc0*/  @P3 LOP3.LUT R4, R5, R4, RZ, 0x3c, !PT ;  /* 0x0000000405043212 */ /* 0x000fc800078e3cff */
[----:B------:R-:W-:-:S05]  /*72fd0*/  @P3 LOP3.LUT R5, R5, R4, RZ, 0x3c, !PT ;  /* 0x0000000405053212 */ /* 0x000fca00078e3cff */
[----:B------:R2:W3:Y:S01]  /*72fe0*/  @P3 LDG.E.U8 R20, desc[UR62][R4.64] ;  /* 0x0000003e04143981 */ /* 0x0004e2000c1e1100 */
[----:B------:R-:W-:Y:S01]  /*72ff0*/  PRMT R19, RZ, 0x7610, R19 ;  /* 0x00007610ff137816 */ /* 0x000fe20000000013 */
[----:B--2---:R-:W-:Y:S02]  /*73000*/  @P3 IMAD.MOV.U32 R4, RZ, RZ, R23 ;  /* 0x000000ffff043224 */ /* 0x004fe400078e0017 */
[----:B----4-:R-:W-:-:S05]  /*73010*/  @P3 IMAD.MOV.U32 R5, RZ, RZ, R21 ;  /* 0x000000ffff053224 */ /* 0x010fca00078e0015 */
[----:B------:R0:W2:Y:S04]  /*73020*/  @P3 LDG.E.U8 R19, desc[UR62][R4.64] ;  /* 0x0000003e04133981 */ /* 0x0000a8000c1e1100 */
[----:B---3--:R-:W-:Y:S04]  /*73030*/  STL [R1+0x9aac], R20 ;  /* 0x009aac1401007387 */ /* 0x008fe80000100800 */
[----:B------:R-:W0:Y:S04]  /*73040*/  LDL R4, [R1+0x33e4] ;  /* 0x0033e40001047983 */ /* 0x000e280000100800 */
[----:B------:R-:W0:Y:S01]  /*73050*/  LDL R5, [R1+0x33e8] ;  /* 0x0033e80001057983 */ /* 0x000e220000100800 */
[----:B------:R-:W-:-:S02]  /*73060*/  ISETP.GT.AND P0, PT, R2, 0x5c, PT ;  /* 0x0000005c0200780c */ /* 0x000fc40003f04270 */
[----:B------:R-:W-:Y:S02]  /*73070*/  PRMT R57, RZ, 0x7610, R57 ;  /* 0x00007610ff397816 */ /* 0x000fe40000000039 */
[----:B------:R-:W-:Y:S01]  /*73080*/  PRMT R0, RZ, 0x7610, R0 ;  /* 0x00007610ff007816 */ /* 0x000fe20000000000 */
[----:B------:R-:W3:Y:S04]  /*73090*/  LDL R23, [R1+0x3388] ;  /* 0x0033880001177983 */ /* 0x000ee80000100800 */
[----:B------:R-:W4:Y:S04]  /*730a0*/  LDL R21, [R1+0x3380] ;  /* 0x0033800001157983 */ /* 0x000f280000100800 */
[----:B0-----:R-:W-:-:S04]  /*730b0*/  @P0 LOP3.LUT R5, R5, R4, RZ, 0x3c, !PT ;  /* 0x0000000405050212 */ /* 0x001fc800078e3cff */
[----:B------:R-:W-:-:S04]  /*730c0*/  @P0 LOP3.LUT R4, R5, R4, RZ, 0x3c, !PT ;  /* 0x0000000405040212 */ /* 0x000fc800078e3cff */
[----:B------:R-:W-:-:S05]  /*730d0*/  @P0 LOP3.LUT R5, R5, R4, RZ, 0x3c, !PT ;  /* 0x0000000405050212 */ /* 0x000fca00078e3cff */
[----:B------:R0:W3:Y:S04]  /*730e0*/  @P0 LDG.E.U8 R57, desc[UR62][R4.64] ;  /* 0x0000003e04390981 */ /* 0x0000e8000c1e1100 */
[----:B--2---:R1:W-:Y:S01]  /*730f0*/  STL [R1+0x9ab0], R19 ;  /* 0x009ab01301007387 */ /* 0x0043e20000100800 */
[----:B0-----:R-:W-:Y:S02]  /*73100*/  @P0 IMAD.MOV.U32 R4, RZ, RZ, R25 ;  /* 0x000000ffff040224 */ /* 0x001fe400078e0019 */
[----:B-----5:R-:W-:Y:S01]  /*73110*/  @P0 IMAD.MOV.U32 R5, RZ, RZ, R38 ;  /* 0x000000ffff050224 */ /* 0x020fe200078e0026 */
[----:B-1----:R-:W2:Y:S04]  /*73120*/  LDL R19, [R1+0x337c] ;  /* 0x00337c0001137983 */ /* 0x002ea80000100800 */
[----:B------:R0:W5:Y:S01]  /*73130*/  @P0 LDG.E.U8 R0, desc[UR62][R4.64] ;  /* 0x0000003e04000981 */ /* 0x000162000c1e1100 */
[----:B------:R-:W-:-:S03]  /*73140*/  ISETP.GT.AND P1, PT, R2, 0x62, PT ;  /* 0x000000620200780c */ /* 0x000fc60003f24270 */
[----:B---3--:R1:W-:Y:S04]  /*73150*/  STL [R1+0x38], R57 ;  /* 0x0000383901007387 */ /* 0x0083e80000100800 */
[----:B------:R-:W3:Y:S01]  /*73160*/  LDL R5, [R1+0x3384] ;  /* 0x0033840001057983 */ /* 0x000ee20000100800 */
[----:B------:R-:W-:-:S05]  /*73170*/  PRMT R22, RZ, 0x7610, R22 ;  /* 0x00007610ff167816 */ /* 0x000fca0000000016 */
[----:B0-----:R-:W-:Y:S01]  /*73180*/  @P1 IMAD.MOV.U32 R4, RZ, RZ, R23 ;  /* 0x000000ffff041224 */ /* 0x001fe200078e0017 */
[----:B------:R-:W2:Y:S04]  /*73190*/  LDL R38, [R1+0x336c] ;  /* 0x00336c0001267983 */ /* 0x000ea80000100800 */
[----:B------:R-:W2:Y:S04]  /*731a0*/  LDL R25, [R1+0x3370] ;  /* 0x0033700001197983 */ /* 0x000ea80000100800 */
[----:B-1----:R-:W2:Y:S04]  /*731b0*/  LDL R57, [R1+0x3378] ;  /* 0x0033780001397983 */ /* 0x002ea80000100800 */
[----:B---3--:R4:W3:Y:S04]  /*731c0*/  @P1 LDG.E.U8 R22, desc[UR62][R4.64] ;  /* 0x0000003e04161981 */ /* 0x0088e8000c1e1100 */
[----:B-----5:R0:W-:Y:S04]  /*731d0*/  STL [R1+0x9a88], R0 ;  /* 0x009a880001007387 */ /* 0x0201e80000100800 */
[----:B------:R-:W5:Y:S01]  /*731e0*/  LDL R23, [R1+0x3304] ;  /* 0x0033040001177983 */ /* 0x000f620000100800 */
[----:B----4-:R-:W-:Y:S01]  /*731f0*/  @P1 IMAD.MOV.U32 R4, RZ, RZ, R21 ;  /* 0x000000ffff041224 */ /* 0x010fe200078e0015 */
[----:B0-----:R-:W-:Y:S01]  /*73200*/  PRMT R0, RZ, 0x7610, R0 ;  /* 0x00007610ff007816 */ /* 0x001fe20000000000 */
[----:B--2---:R-:W-:-:S05]  /*73210*/  @P1 IMAD.MOV.U32 R5, RZ, RZ, R19 ;  /* 0x000000ffff051224 */ /* 0x004fca00078e0013 */
[----:B------:R0:W2:Y:S04]  /*73220*/  @P1 LDG.E.U8 R0, desc[UR62][R4.64] ;  /* 0x0000003e04001981 */ /* 0x0000a8000c1e1100 */
[----:B---3--:R1:W-:Y:S04]  /*73230*/  STL [R1+0x20], R22 ;  /* 0x0000201601007387 */ /* 0x0083e80000100800 */
[----:B------:R-:W3:Y:S01]  /*73240*/  LDL R5, [R1+0x3374] ;  /* 0x0033740001057983 */ /* 0x000ee20000100800 */
[----:B------:R-:W-:Y:S02]  /*73250*/  ISETP.GT.AND P2, PT, R2, 0x63, PT ;  /* 0x000000630200780c */ /* 0x000fe40003f44270 */
[----:B------:R-:W-:-:S02]  /*73260*/  PRMT R42, RZ, 0x7610, R42 ;  /* 0x00007610ff2a7816 */ /* 0x000fc4000000002a */
[----:B------:R-:W-:Y:S01]  /*73270*/  PRMT R24, RZ, 0x7610, R24 ;  /* 0x00007610ff187816 */ /* 0x000fe20000000018 */
[----:B------:R-:W4:Y:S04]  /*73280*/  LDL R21, [R1+0x32fc] ;  /* 0x0032fc0001157983 */ /* 0x000f280000100800 */
[----:B------:R-:W2:Y:S04]  /*73290*/  LDL R19, [R1+0x3300] ;  /* 0x0033000001137983 */ /* 0x000ea80000100800 */
[----:B-1----:R-:W2:Y:S01]  /*732a0*/  LDL R22, [R1+0x3308] ;  /* 0x0033080001167983 */ /* 0x002ea20000100800 */
[----:B0-----:R-:W-:-:S05]  /*732b0*/  @P2 IMAD.MOV.U32 R4, RZ, RZ, R57 ;  /* 0x000000ffff042224 */ /* 0x001fca00078e0039 */
[----:B---3--:R0:W3:Y:S02]  /*732c0*/  @P2 LDG.E.U8 R42, desc[UR62][R4.64] ;  /* 0x0000003e042a2981 */ /* 0x0080e4000c1e1100 */
[----:B0-----:R-:W-:Y:S02]  /*732d0*/  @P2 IMAD.MOV.U32 R4, RZ, RZ, R25 ;  /* 0x000000ffff042224 */ /* 0x001fe400078e0019 */
[----:B------:R-:W-:-:S05]  /*732e0*/  @P2 IMAD.MOV.U32 R5, RZ, RZ, R38 ;  /* 0x000000ffff052224 */ /* 0x000fca00078e0026 */
[----:B------:R0:W3:Y:S01]  /*732f0*/  @P2 LDG.E.U8 R24, desc[UR62][R4.64] ;  /* 0x0000003e04182981 */ /* 0x0000e2000c1e1100 */
[----:B------:R-:W-:-:S03]  /*73300*/  ISETP.GT.AND P0, PT, R2, 0x6a, PT ;  /* 0x0000006a0200780c */ /* 0x000fc60003f04270 */
[----:B--2---:R1:W-:Y:S04]  /*73310*/  STL [R1+0x9a8c], R0 ;  /* 0x009a8c0001007387 */ /* 0x0043e80000100800 */
[----:B------:R-:W2:Y:S04]  /*73320*/  LDL R38, [R1+0x32f4] ;  /* 0x0032f40001267983 */ /* 0x000ea80000100800 */
[----:B------:R-:W2:Y:S01]  /*73330*/  LDL R25, [R1+0x32f8] ;  /* 0x0032f80001197983 */ /* 0x000ea20000100800 */
[----:B------:R-:W-:Y:S01]  /*73340*/  PRMT R56, RZ, 0x7610, R56 ;  /* 0x00007610ff387816 */ /* 0x000fe20000000038 */
[----:B0-----:R-:W-:-:S02]  /*73350*/  @P0 IMAD.MOV.U32 R4, RZ, RZ, R22 ;  /* 0x000000ffff040224 */ /* 0x001fc400078e0016 */
[----:B-----5:R-:W-:-:S05]  /*73360*/  @P0 IMAD.MOV.U32 R5, RZ, RZ, R23 ;  /* 0x000000ffff050224 */ /* 0x020fca00078e0017 */
[----:B------:R4:W5:Y:S02]  /*73370*/  @P0 LDG.E.U8 R56, desc[UR62][R4.64] ;  /* 0x0000003e04380981 */ /* 0x000964000c1e1100 */
[----:B----4-:R-:W-:Y:S02]  /*73380*/  @P0 IMAD.MOV.U32 R5, RZ, RZ, R21 ;  /* 0x000000ffff050224 */ /* 0x010fe400078e0015 */
[----:B------:R-:W-:Y:S01]  /*73390*/  @P0 IMAD.MOV.U32 R4, RZ, RZ, R19 ;  /* 0x000000ffff040224 */ /* 0x000fe200078e0013 */
[----:B---3--:R0:W-:Y:S04]  /*733a0*/  STL [R1+0x14], R24 ;  /* 0x0000141801007387 */ /* 0x0081e80000100800 */
[----:B------:R-:W3:Y:S04]  /*733b0*/  LDL R23, [R1+0x32f0] ;  /* 0x0032f00001177983 */ /* 0x000ee80000100800 */
[----:B------:R-:W4:Y:S04]  /*733c0*/  LDL R22, [R1+0x3284] ;  /* 0x0032840001167983 */ /* 0x000f280000100800 */
[----:B------:R-:W4:Y:S04]  /*733d0*/  LDL R21, [R1+0x3288] ;  /* 0x0032880001157983 */ /* 0x000f280000100800 */
[----:B-1----:R-:W4:Y:S04]  /*733e0*/  LDL R0, [R1+0x3280] ;  /* 0x0032800001007983 */ /* 0x002f280000100800 */
[----:B------:R-:W4:Y:S04]  /*733f0*/  LDL R19, [R1+0x327c] ;  /* 0x00327c0001137983 */ /* 0x000f280000100800 */
[----:B0-----:R-:W4:Y:S01]  /*73400*/  LDL R24, [R1+0x32ec] ;  /* 0x0032ec0001187983 */ /* 0x001f220000100800 */
[----:B------:R-:W-:-:S02]  /*73410*/  ISETP.GT.AND P1, PT, R2, 0x6b, PT ;  /* 0x0000006b0200780c */ /* 0x000fc40003f24270 */
[----:B------:R-:W-:Y:S02]  /*73420*/  PRMT R55, RZ, 0x7610, R55 ;  /* 0x00007610ff377816 */ /* 0x000fe40000000037 */
[----:B------:R-:W-:Y:S02]  /*73430*/  ISETP.GT.AND P2, PT, R2, 0x72, PT ;  /* 0x000000720200780c */ /* 0x000fe40003f44270 */
[----:B------:R-:W-:Y:S02]  /*73440*/  PRMT R54, RZ, 0x7610, R54 ;  /* 0x00007610ff367816 */ /* 0x000fe40000000036 */
[----:B------:R2:W5:Y:S01]  /*73450*/  @P0 LDG.E.U8 R55, desc[UR62][R4.64] ;  /* 0x0000003e04370981 */ /* 0x000562000c1e1100 */
[----:B------:R-:W-:-:S04]  /*73460*/  PRMT R53, RZ, 0x7610, R53 ;  /* 0x00007610ff357816 */ /* 0x000fc80000000035 */
[----:B--2---:R-:W-:Y:S02]  /*73470*/  @P1 IMAD.MOV.U32 R4, RZ, RZ, R25 ;  /* 0x000000ffff041224 */ /* 0x004fe400078e0019 */
[----:B------:R-:W-:Y:S01]  /*73480*/  @P1 IMAD.MOV.U32 R5, RZ, RZ, R38 ;  /* 0x000000ffff051224 */ /* 0x000fe200078e0026 */
[----:B------:R-:W2:Y:S04]  /*73490*/  LDL R25, [R1+0x3278] ;  /* 0x0032780001197983 */ /* 0x000ea80000100800 */
[----:B------:R-:W2:Y:S04]  /*734a0*/  LDL R38, [R1+0x3274] ;  /* 0x0032740001267983 */ /* 0x000ea80000100800 */
[----:B------:R3:W2:Y:S01]  /*734b0*/  @P1 LDG.E.U8 R54, desc[UR62][R4.64] ;  /* 0x0000003e04361981 */ /* 0x0006a2000c1e1100 */
[----:B------:R-:W-:Y:S01]  /*734c0*/  PRMT R18, RZ, 0x7610, R18 ;  /* 0x00007610ff127816 */ /* 0x000fe20000000012 */
[----:B---3--:R-:W-:-:S02]  /*734d0*/  @P1 IMAD.MOV.U32 R4, RZ, RZ, R23 ;  /* 0x000000ffff041224 */ /* 0x008fc400078e0017 */
[----:B------:R-:W3:Y:S01]  /*734e0*/  LDL R23, [R1+0x3270] ;  /* 0x0032700001177983 */ /* 0x000ee20000100800 */
[----:B----4-:R-:W-:-:S03]  /*734f0*/  @P1 IMAD.MOV.U32 R5, RZ, RZ, R24 ;  /* 0x000000ffff051224 */ /* 0x010fc600078e0018 */
[----:B------:R-:W4:Y:S04]  /*73500*/  LDL R24, [R1+0x326c] ;  /* 0x00326c0001187983 */ /* 0x000f280000100800 */
[----:B------:R0:W5:Y:S04]  /*73510*/  @P1 LDG.E.U8 R53, desc[UR62][R4.64] ;  /* 0x0000003e04351981 */ /* 0x000168000c1e1100 */
[----:B------:R-:W-:Y:S01]  /*73520*/  STL [R1+0x18], R42 ;  /* 0x0000182a01007387 */ /* 0x000fe20000100800 */
[----:B0-----:R-:W-:Y:S02]  /*73530*/  @P2 IMAD.MOV.U32 R4, RZ, RZ, R21 ;  /* 0x000000ffff042224 */ /* 0x001fe400078e0015 */
[----:B------:R-:W-:Y:S01]  /*73540*/  @P2 IMAD.MOV.U32 R5, RZ, RZ, R22 ;  /* 0x000000ffff052224 */ /* 0x000fe200078e0016 */
[----:B------:R-:W5:Y:S04]  /*73550*/  LDL R21, [R1+0x3208] ;  /* 0x0032080001157983 */ /* 0x000f680000100800 */
[----:B------:R-:W5:Y:S04]  /*73560*/  LDL R22, [R1+0x3204] ;  /* 0x0032040001167983 */ /* 0x000f680000100800 */
[----:B------:R0:W5:Y:S02]  /*73570*/  @P2 LDG.E.U8 R18, desc[UR62][R4.64] ;  /* 0x0000003e04122981 */ /* 0x000164000c1e1100 */
[----:B0-----:R-:W-:-:S02]  /*73580*/  @P2 IMAD.MOV.U32 R4, RZ, RZ, R0 ;  /* 0x000000ffff042224 */ /* 0x001fc400078e0000 */
[----:B------:R-:W5:Y:S01]  /*73590*/  LDL R0, [R1+0x3200] ;  /* 0x0032000001007983 */ /* 0x000f620000100800 */
[----:B------:R-:W-:-:S03]  /*735a0*/  @P2 IMAD.MOV.U32 R5, RZ, RZ, R19 ;  /* 0x000000ffff052224 */ /* 0x000fc600078e0013 */
[----:B------:R-:W5:Y:S01]  /*735b0*/  LDL R19, [R1+0x31fc] ;  /* 0x0031fc0001137983 */ /* 0x000f620000100800 */
[C---:B------:R-:W-:Y:S02]  /*735c0*/  ISETP.GT.AND P0, PT, R2.reuse, 0x73, PT ;  /* 0x000000730200780c */ /* 0x040fe40003f04270 */
[----:B------:R-:W-:Y:S02]  /*735d0*/  PRMT R17, RZ, 0x7610, R17 ;  /* 0x00007610ff117816 */ /* 0x000fe40000000011 */
[----:B------:R-:W-:Y:S02]  /*735e0*/  ISETP.GT.AND P1, PT, R2, 0x7a, PT ;  /* 0x0000007a0200780c */ /* 0x000fe40003f24270 */
[----:B------:R-:W-:Y:S02]  /*735f0*/  PRMT R16, RZ, 0x7610, R16 ;  /* 0x00007610ff107816 */ /* 0x000fe40000000010 */
[----:B------:R2:W5:Y:S01]  /*73600*/  @P2 LDG.E.U8 R17, desc[UR62][R4.64] ;  /* 0x0000003e04112981 */ /* 0x000562000c1e1100 */
[----:B------:R-:W-:-:S04]  /*73610*/  PRMT R15, RZ, 0x7610, R15 ;  /* 0x00007610ff0f7816 */ /* 0x000fc8000000000f */
[----:B--2---:R-:W-:Y:S02]  /*73620*/  @P0 IMAD.MOV.U32 R4, RZ, RZ, R25 ;  /* 0x000000ffff040224 */ /* 0x004fe400078e0019 */
[----:B------:R-:W-:Y:S01]  /*73630*/  @P0 IMAD.MOV.U32 R5, RZ, RZ, R38 ;  /* 0x000000ffff050224 */ /* 0x000fe200078e0026 */
[----:B------:R-:W2:Y:S01]  /*73640*/  LDL R25, [R1+0x31f4] ;  /* 0x0031f40001197983 */ /* 0x000ea20000100800 */
[----:B------:R-:W-:-:S03]  /*73650*/  PRMT R14, RZ, 0x7610, R14 ;  /* 0x00007610ff0e7816 */ /* 0x000fc6000000000e */
[----:B------:R-:W2:Y:S04]  /*73660*/  LDL R38, [R1+0x33cc] ;  /* 0x0033cc0001267983 */ /* 0x000ea80000100800 */
[----:B------:R3:W2:Y:S02]  /*73670*/  @P0 LDG.E.U8 R16, desc[UR62][R4.64] ;  /* 0x0000003e04100981 */ /* 0x0006a4000c1e1100 */
[----:B---3--:R-:W-:Y:S02]  /*73680*/  @P0 IMAD.MOV.U32 R4, RZ, RZ, R23 ;  /* 0x000000ffff040224 */ /* 0x008fe400078e0017 */
[----:B------:R-:W3:Y:S01]  /*73690*/  LDL R23, [R1+0x31ec] ;  /* 0x0031ec0001177983 */ /* 0x000ee20000100800 */
[----:B----4-:R-:W-:-:S03]  /*736a0*/  @P0 IMAD.MOV.U32 R5, RZ, RZ, R24 ;  /* 0x000000ffff050224 */ /* 0x010fc600078e0018 */
[----:B------:R-:W4:Y:S04]  /*736b0*/  LDL R24, [R1+0x31f8] ;  /* 0x0031f80001187983 */ /* 0x000f280000100800 */
[----:B------:R5:W3:Y:S02]  /*736c0*/  @P0 LDG.E.U8 R15, desc[UR62][R4.64] ;  /* 0x0000003e040f0981 */ /* 0x000ae4000c1e1100 */
[----:B-----5:R-:W-:Y:S02]  /*736d0*/  @P1 IMAD.MOV.U32 R4, RZ, RZ, R21 ;  /* 0x000000ffff041224 */ /* 0x020fe400078e0015 */
        /* <DEDUP_REMOVED lines=14> */
[----:B--2---:R-:W-:Y:S01]  /*737c0*/  @P2 IMAD.MOV.U32 R5, RZ, RZ, R25 ;  /* 0x000000ffff052224 */ /* 0x004fe200078e0019 */
[----:B------:R-:W-:Y:S02]  /*737d0*/  PRMT R40, RZ, 0x7610, R40 ;  /* 0x00007610ff287816 */ /* 0x000fe40000000028 */
[----:B------:R-:W-:Y:S01]  /*737e0*/  PRMT R20, RZ, 0x7610, R20 ;  /* 0x00007610ff147816 */ /* 0x000fe20000000014 */
[----:B------:R-:W2:Y:S01]  /*737f0*/  LDL R25, [R1+0x3364] ;  /* 0x0033640001197983 */ /* 0x000ea20000100800 */
[----:B----4-:R-:W-:-:S03]  /*73800*/  @P2 IMAD.MOV.U32 R4, RZ, RZ, R24 ;  /* 0x000000ffff042224 */ /* 0x010fc600078e0018 */
[----:B------:R-:W4:Y:S04]  /*73810*/  LDL R24, [R1+0x3368] ;  /* 0x0033680001187983 */ /* 0x000f280000100800 */
[----:B------:R3:W4:Y:S02]  /*73820*/  @P2 LDG.E.U8 R12, desc[UR62][R4.64] ;  /* 0x0000003e040c2981 */ /* 0x000724000c1e1100 */
[----:B---3--:R-:W-:Y:S02]  /*73830*/  @P2 IMAD.MOV.U32 R5, RZ, RZ, R23 ;  /* 0x000000ffff052224 */ /* 0x008fe400078e0017 */
[----:B-----5:R-:W-:Y:S01]  /*73840*/  @P2 IMAD.MOV.U32 R4, RZ, RZ, R22 ;  /* 0x000000ffff042224 */ /* 0x020fe200078e0016 */
[----:B------:R-:W3:Y:S04]  /*73850*/  LDL R23, [R1+0x335c] ;  /* 0x00335c0001177983 */ /* 0x000ee80000100800 */
[----:B------:R-:W5:Y:S04]  /*73860*/  LDL R22, [R1+0x3360] ;  /* 0x0033600001167983 */ /* 0x000f680000100800 */
[----:B------:R0:W3:Y:S02]  /*73870*/  @P2 LDG.E.U8 R11, desc[UR62][R4.64] ;  /* 0x0000003e040b2981 */ /* 0x0000e4000c1e1100 */
[----:B0-----:R-:W-:-:S02]  /*73880*/  @P0 IMAD.MOV.U32 R4, RZ, RZ, R0 ;  /* 0x000000ffff040224 */ /* 0x001fc400078e0000 */
[----:B------:R-:W-:Y:S01]  /*73890*/  @P0 IMAD.MOV.U32 R5, RZ, RZ, R21 ;  /* 0x000000ffff050224 */ /* 0x000fe200078e0015 */
[----:B------:R-:W3:Y:S04]  /*738a0*/  LDL R0, [R1+0x3358] ;  /* 0x0033580001007983 */ /* 0x000ee80000100800 */
[----:B------:R-:W3:Y:S04]  /*738b0*/  LDL R21, [R1+0x3354] ;  /* 0x0033540001157983 */ /* 0x000ee80000100800 */
[----:B------:R0:W3:Y:S02]  /*738c0*/  @P0 LDG.E.U8 R40, desc[UR62][R4.64] ;  /* 0x0000003e04280981 */ /* 0x0000e4000c1e1100 */
[----:B0-----:R-:W-:-:S02]  /*738d0*/  @P0 IMAD.MOV.U32 R4, RZ, RZ, R19 ;  /* 0x000000ffff040224 */ /* 0x001fc400078e0013 */
[----:B------:R-:W-:Y:S01]  /*738e0*/  @P0 IMAD.MOV.U32 R5, RZ, RZ, R38 ;  /* 0x000000ffff050224 */ /* 0x000fe200078e0026 */
[C---:B------:R-:W-:Y:S01]  /*738f0*/  ISETP.GT.AND P1, PT, R2.reuse, 0x64, PT ;  /* 0x000000640200780c */ /* 0x040fe20003f24270 */
[----:B------:R-:W3:Y:S04]  /*73900*/  LDL R19, [R1+0x3350] ;  /* 0x0033500001137983 */ /* 0x000ee80000100800 */
[----:B------:R2:W3:Y:S01]  /*73910*/  @P0 LDG.E.U8 R20, desc[UR62][R4.64] ;  /* 0x0000003e04140981 */ /* 0x0004e2000c1e1100 */
[----:B------:R-:W-:Y:S02]  /*73920*/  ISETP.GT.AND P2, PT, R2, 0x65, PT ;  /* 0x000000650200780c */ /* 0x000fe40003f44270 */
[----:B------:R-:W-:Y:S02]  /*73930*/  PRMT R61, RZ, 0x7610, R61 ;  /* 0x00007610ff3d7816 */ /* 0x000fe4000000003d */
[----:B------:R-:W-:-:S03]  /*73940*/  PRMT R60, RZ, 0x7610, R60 ;  /* 0x00007610ff3c7816 */ /* 0x000fc6000000003c */
[----:B--2---:R-:W-:Y:S02]  /*73950*/  @P1 IMAD.MOV.U32 R5, RZ, RZ, R25 ;  /* 0x000000ffff051224 */ /* 0x004fe400078e0019 */
[----:B----4-:R-:W-:-:S05]  /*73960*/  @P1 IMAD.MOV.U32 R4, RZ, RZ, R24 ;  /* 0x000000ffff041224 */ /* 0x010fca00078e0018 */
[----:B------:R5:W2:Y:S02]  /*73970*/  @P1 LDG.E.U8 R61, desc[UR62][R4.64] ;  /* 0x0000003e043d1981 */ /* 0x000aa4000c1e1100 */
[----:B-----5:R-:W-:Y:S02]  /*73980*/  @P1 IMAD.MOV.U32 R4, RZ, RZ, R22 ;  /* 0x000000ffff041224 */ /* 0x020fe400078e0016 */
[----:B---3--:R-:W-:-:S05]  /*73990*/  @P1 IMAD.MOV.U32 R5, RZ, RZ, R23 ;  /* 0x000000ffff051224 */ /* 0x008fca00078e0017 */
[----:B------:R0:W3:Y:S02]  /*739a0*/  @P1 LDG.E.U8 R60, desc[UR62][R4.64] ;  /* 0x0000003e043c1981 */ /* 0x0000e4000c1e1100 */
[----:B0-----:R-:W-:Y:S02]  /*739b0*/  @P2 IMAD.MOV.U32 R4, RZ, RZ, R0 ;  /* 0x000000ffff042224 */ /* 0x001fe400078e0000 */
[----:B------:R0:W-:Y:S04]  /*739c0*/  STL [R1], R20 ;  /* 0x0000001401007387 */ /* 0x0001e80000100800 */
[----:B------:R-:W4:Y:S04]  /*739d0*/  LDL R25, [R1+0x32e4] ;  /* 0x0032e40001197983 */ /* 0x000f280000100800 */
[----:B------:R-:W5:Y:S01]  /*739e0*/  LDL R24, [R1+0x32e8] ;  /* 0x0032e80001187983 */ /* 0x000f620000100800 */
[----:B------:R-:W-:-:S03]  /*739f0*/  @P2 IMAD.MOV.U32 R5, RZ, RZ, R21 ;  /* 0x000000ffff052224 */ /* 0x000fc600078e0015 */
[----:B------:R-:W2:Y:S04]  /*73a00*/  LDL R0, [R1+0x32e0] ;  /* 0x0032e00001007983 */ /* 0x000ea80000100800 */
[----:B------:R-:W2:Y:S01]  /*73a10*/  LDL R21, [R1+0x32dc] ;  /* 0x0032dc0001157983 */ /* 0x000ea20000100800 */
[----:B------:R-:W-:Y:S02]  /*73a20*/  PRMT R59, RZ, 0x7610, R59 ;  /* 0x00007610ff3b7816 */ /* 0x000fe4000000003b */
[----:B------:R-:W-:Y:S01]  /*73a30*/  ISETP.GT.AND P0, PT, R2, 0x6c, PT ;  /* 0x0000006c0200780c */ /* 0x000fe20003f04270 */
[----:B------:R-:W2:Y:S04]  /*73a40*/  LDL R22, [R1+0x32d4] ;  /* 0x0032d40001167983 */ /* 0x000ea80000100800 */
[----:B0-----:R-:W2:Y:S04]  /*73a50*/  LDL R20, [R1+0x334c] ;  /* 0x00334c0001147983 */ /* 0x001ea80000100800 */
[----:B------:R0:W3:Y:S01]  /*73a60*/  @P2 LDG.E.U8 R59, desc[UR62][R4.64] ;  /* 0x0000003e043b2981 */ /* 0x0000e2000c1e1100 */
[----:B------:R-:W-:-:S03]  /*73a70*/  PRMT R58, RZ, 0x7610, R58 ;  /* 0x00007610ff3a7816 */ /* 0x000fc6000000003a */
[----:B------:R-:W3:Y:S01]  /*73a80*/  LDL R23, [R1+0x32cc] ;  /* 0x0032cc0001177983 */ /* 0x000ee20000100800 */
[----:B0-----:R-:W-:-:S03]  /*73a90*/  @P2 IMAD.MOV.U32 R4, RZ, RZ, R19 ;  /* 0x000000ffff042224 */ /* 0x001fc600078e0013 */
[----:B------:R-:W3:Y:S01]  /*73aa0*/  LDL R19, [R1+0x32d8] ;  /* 0x0032d80001137983 */ /* 0x000ee20000100800 */
[----:B------:R-:W-:Y:S02]  /*73ab0*/  PRMT R52, RZ, 0x7610, R52 ;  /* 0x00007610ff347816 */ /* 0x000fe40000000034 */
[----:B------:R-:W-:Y:S01]  /*73ac0*/  ISETP.GT.AND P1, PT, R2, 0x6d, PT ;  /* 0x0000006d0200780c */ /* 0x000fe20003f24270 */
[----:B--2---:R-:W-:Y:S02]  /*73ad0*/  @P2 IMAD.MOV.U32 R5, RZ, RZ, R20 ;  /* 0x000000ffff052224 */ /* 0x004fe400078e0014 */
[----:B------:R-:W2:Y:S04]  /*73ae0*/  LDL R20, [R1+0x32d0] ;  /* 0x0032d00001147983 */ /* 0x000ea80000100800 */
[----:B------:R5:W2:Y:S04]  /*73af0*/  @P2 LDG.E.U8 R58, desc[UR62][R4.64] ;  /* 0x0000003e043a2981 */ /* 0x000aa8000c1e1100 */
[----:B------:R0:W-:Y:S01]  /*73b00*/  STL [R1+0x4], R40 ;  /* 0x0000042801007387 */ /* 0x0001e20000100800 */
[----:B-----5:R-:W-:-:S02]  /*73b10*/  @P0 IMAD.MOV.U32 R4, RZ, RZ, R24 ;  /* 0x000000ffff040224 */ /* 0x020fc400078e0018 */
[----:B----4-:R-:W-:Y:S01]  /*73b20*/  @P0 IMAD.MOV.U32 R5, RZ, RZ, R25 ;  /* 0x000000ffff050224 */ /* 0x010fe200078e0019 */
[----:B------:R-:W4:Y:S04]  /*73b30*/  LDL R24, [R1+0x3268] ;  /* 0x0032680001187983 */ /* 0x000f280000100800 */
[----:B------:R-:W5:Y:S04]  /*73b40*/  LDL R25, [R1+0x3264] ;  /* 0x0032640001197983 */ /* 0x000f680000100800 */
[----:B------:R1:W5:Y:S01]  /*73b50*/  @P0 LDG.E.U8 R52, desc[UR62][R4.64] ;  /* 0x0000003e04340981 */ /* 0x000362000c1e1100 */
[----:B------:R-:W-:-:S02]  /*73b60*/  PRMT R48, RZ, 0x7610, R48 ;  /* 0x00007610ff307816 */ /* 0x000fc40000000030 */
[----:B------:R-:W-:Y:S02]  /*73b70*/  ISETP.GT.AND P2, PT, R2, 0x74, PT ;  /* 0x000000740200780c */ /* 0x000fe40003f44270 */
[----:B------:R-:W-:Y:S02]  /*73b80*/  PRMT R46, RZ, 0x7610, R46 ;  /* 0x00007610ff2e7816 */ /* 0x000fe4000000002e */
[----:B------:R-:W-:Y:S02]  /*73b90*/  PRMT R44, RZ, 0x7610, R44 ;  /* 0x00007610ff2c7816 */ /* 0x000fe4000000002c */
[----:B------:R-:W-:Y:S02]  /*73ba0*/  PRMT R10, RZ, 0x7610, R10 ;  /* 0x00007610ff0a7816 */ /* 0x000fe4000000000a */
[----:B------:R-:W-:Y:S02]  /*73bb0*/  PRMT R9, RZ, 0x7610, R9 ;  /* 0x00007610ff097816 */ /* 0x000fe40000000009 */
[----:B------:R-:W-:Y:S01]  /*73bc0*/  PRMT R8, RZ, 0x7610, R8 ;  /* 0x00007610ff087816 */ /* 0x000fe20000000008 */
[----:B0-----:R-:W5:Y:S04]  /*73bd0*/  LDL R40, [R1+0x31cc] ;  /* 0x0031cc0001287983 */ /* 0x001f680000100800 */
[----:B------:R-:W5:Y:S01]  /*73be0*/  LDL R38, [R1+0x31d0] ;  /* 0x0031d00001267983 */ /* 0x000f620000100800 */
[----:B-1----:R-:W-:-:S02]  /*73bf0*/  @P0 IMAD.MOV.U32 R4, RZ, RZ, R0 ;  /* 0x000000ffff040224 */ /* 0x002fc400078e0000 */
[----:B------:R-:W-:Y:S01]  /*73c00*/  @P0 IMAD.MOV.U32 R5, RZ, RZ, R21 ;  /* 0x000000ffff050224 */ /* 0x000fe200078e0015 */
[----:B------:R-:W5:Y:S04]  /*73c10*/  LDL R0, [R1+0x3260] ;  /* 0x0032600001007983 */ /* 0x000f680000100800 */
[----:B------:R-:W5:Y:S04]  /*73c20*/  LDL R21, [R1+0x325c] ;  /* 0x00325c0001157983 */ /* 0x000f680000100800 */
[----:B------:R3:W5:Y:S02]  /*73c30*/  @P0 LDG.E.U8 R48, desc[UR62][R4.64] ;  /* 0x0000003e04300981 */ /* 0x000764000c1e1100 */
[----:B---3--:R-:W-:-:S02]  /*73c40*/  @P1 IMAD.MOV.U32 R4, RZ, RZ, R19 ;  /* 0x000000ffff041224 */ /* 0x008fc400078e0013 */
[----:B------:R-:W-:Y:S01]  /*73c50*/  @P1 IMAD.MOV.U32 R5, RZ, RZ, R22 ;  /* 0x000000ffff051224 */ /* 0x000fe200078e0016 */
[----:B------:R-:W3:Y:S04]  /*73c60*/  LDL R19, [R1+0x3258] ;  /* 0x0032580001137983 */ /* 0x000ee80000100800 */
[----:B------:R-:W3:Y:S04]  /*73c70*/  LDL R22, [R1+0x3254] ;  /* 0x0032540001167983 */ /* 0x000ee80000100800 */
[----:B------:R0:W3:Y:S02]  /*73c80*/  @P1 LDG.E.U8 R46, desc[UR62][R4.64] ;  /* 0x0000003e042e1981 */ /* 0x0000e4000c1e1100 */
[----:B0-----:R-:W-:-:S02]  /*73c90*/  @P1 IMAD.MOV.U32 R5, RZ, RZ, R23 ;  /* 0x000000ffff051224 */ /* 0x001fc400078e0017 */
[----:B------:R-:W3:Y:S01]  /*73ca0*/  LDL R23, [R1+0x324c] ;  /* 0x00324c0001177983 */ /* 0x000ee20000100800 */
[----:B--2---:R-:W-:-:S03]  /*73cb0*/  @P1 IMAD.MOV.U32 R4, RZ, RZ, R20 ;  /* 0x000000ffff041224 */ /* 0x004fc600078e0014 */
[----:B------:R-:W2:Y:S04]  /*73cc0*/  LDL R20, [R1+0x3250] ;  /* 0x0032500001147983 */ /* 0x000ea80000100800 */
[----:B------:R4:W2:Y:S02]  /*73cd0*/  @P1 LDG.E.U8 R44, desc[UR62][R4.64] ;  /* 0x0000003e042c1981 */ /* 0x0008a4000c1e1100 */
[----:B----4-:R-:W-:Y:S02]  /*73ce0*/  @P2 IMAD.MOV.U32 R4, RZ, RZ, R24 ;  /* 0x000000ffff042224 */ /* 0x010fe400078e0018 */
[----:B-----5:R-:W-:-:S05]  /*73cf0*/  @P2 IMAD.MOV.U32 R5, RZ, RZ, R25 ;  /* 0x000000ffff052224 */ /* 0x020fca00078e0019 */
[----:B------:R0:W4:Y:S02]  /*73d00*/  @P2 LDG.E.U8 R10, desc[UR62][R4.64] ;  /* 0x0000003e040a2981 */ /* 0x000124000c1e1100 */
[----:B0-----:R-:W-:Y:S02]  /*73d10*/  @P2 IMAD.MOV.U32 R4, RZ, RZ, R0 ;  /* 0x000000ffff042224 */ /* 0x001fe400078e0000 */
[----:B------:R-:W-:Y:S01]  /*73d20*/  @P2 IMAD.MOV.U32 R5, RZ, RZ, R21 ;  /* 0x000000ffff052224 */ /* 0x000fe200078e0015 */
[----:B------:R-:W5:Y:S04]  /*73d30*/  LDL R0, [R1+0x31e8] ;  /* 0x0031e80001007983 */ /* 0x000f680000100800 */
[----:B------:R-:W4:Y:S01]  /*73d40*/  LDL R21, [R1+0x31e4] ;  /* 0x0031e40001157983 */ /* 0x000f220000100800 */
[----:B------:R-:W-:-:S03]  /*73d50*/  ISETP.GT.AND P0, PT, R2, 0x75, PT ;  /* 0x000000750200780c */ /* 0x000fc60003f04270 */
[----:B------:R3:W4:Y:S01]  /*73d60*/  @P2 LDG.E.U8 R9, desc[UR62][R4.64] ;  /* 0x0000003e04092981 */ /* 0x000722000c1e1100 */
[----:B------:R-:W-:-:S09]  /*73d70*/  ISETP.GT.AND P1, PT, R2, 0x7c, PT ;  /* 0x0000007c0200780c */ /* 0x000fd20003f24270 */
[----:B---3--:R-:W-:Y:S02]  /*73d80*/  @P0 IMAD.MOV.U32 R4, RZ, RZ, R19 ;  /* 0x000000ffff040224 */ /* 0x008fe400078e0013 */
[----:B------:R-:W-:Y:S01]  /*73d90*/  @P0 IMAD.MOV.U32 R5, RZ, RZ, R22 ;  /* 0x000000ffff050224 */ /* 0x000fe200078e0016 */
[----:B------:R-:W3:Y:S04]  /*73da0*/  LDL R19, [R1+0x31e0] ;  /* 0x0031e00001137983 */ /* 0x000ee80000100800 */
[----:B------:R-:W3:Y:S04]  /*73db0*/  LDL R22, [R1+0x31dc] ;  /* 0x0031dc0001167983 */ /* 0x000ee80000100800 */
[----:B------:R0:W3:Y:S02]  /*73dc0*/  @P0 LDG.E.U8 R8, desc[UR62][R4.64] ;  /* 0x0000003e04080981 */ /* 0x0000e4000c1e1100 */
[----:B0-----:R-:W-:-:S02]  /*73dd0*/  @P0 IMAD.MOV.U32 R5, RZ, RZ, R23 ;  /* 0x000000ffff050224 */ /* 0x001fc400078e0017 */
[----:B------:R-:W3:Y:S01]  /*73de0*/  LDL R23, [R1+0x31d4] ;  /* 0x0031d40001177983 */ /* 0x000ee20000100800 */
[----:B--2---:R-:W-:-:S03]  /*73df0*/  @P0 IMAD.MOV.U32 R4, RZ, RZ, R20 ;  /* 0x000000ffff040224 */ /* 0x004fc600078e0014 */
[----:B------:R-:W2:Y:S01]  /*73e00*/  LDL R20, [R1+0x31d8] ;  /* 0x0031d80001147983 */ /* 0x000ea20000100800 */
[----:B-----5:R-:W-:Y:S02]  /*73e10*/  @P1 IMAD.MOV.U32 R24, RZ, RZ, R0 ;  /* 0x000000ffff181224 */ /* 0x020fe400078e0000 */
[----:B----4-:R-:W-:Y:S01]  /*73e20*/  @P1 IMAD.MOV.U32 R25, RZ, RZ, R21 ;  /* 0x000000ffff191224 */ /* 0x010fe200078e0015 */
[----:B------:R-:W4:Y:S04]  /*73e30*/  LDL R0, [R1+0x33c8] ;  /* 0x0033c80001007983 */ /* 0x000f280000100800 */
[----:B------:R-:W5:Y:S01]  /*73e40*/  LDL R21, [R1+0x33c4] ;  /* 0x0033c40001157983 */ /* 0x000f620000100800 */
[----:B------:R-:W-:Y:S02]  /*73e50*/  PRMT R7, RZ, 0x7610, R7 ;  /* 0x00007610ff077816 */ /* 0x000fe40000000007 */
[----:B------:R-:W-:-:S02]  /*73e60*/  ISETP.GT.AND P2, PT, R2, 0x7d, PT ;  /* 0x0000007d0200780c */ /* 0x000fc40003f44270 */
[----:B------:R-:W-:Y:S02]  /*73e70*/  PRMT R6, RZ, 0x7610, R6 ;  /* 0x00007610ff067816 */ /* 0x000fe40000000006 */
[----:B------:R0:W5:Y:S04]  /*73e80*/  @P0 LDG.E.U8 R7, desc[UR62][R4.64] ;  /* 0x0000003e04070981 */ /* 0x000168000c1e1100 */
[----:B------:R3:W5:Y:S01]  /*73e90*/  @P1 LDG.E.U8 R6, desc[UR62][R24.64] ;  /* 0x0000003e18061981 */ /* 0x000762000c1e1100 */
[----:B------:R-:W-:Y:S02]  /*73ea0*/  ISETP.GT.AND P0, PT, R2, 0x5e, PT ;  /* 0x0000005e0200780c */ /* 0x000fe40003f04270 */
[----:B0-----:R-:W-:Y:S01]  /*73eb0*/  PRMT R5, RZ, 0x7610, R5 ;  /* 0x00007610ff057816 */ /* 0x001fe20000000005 */
[----:B---3--:R-:W-:-:S02]  /*73ec0*/  @P1 IMAD.MOV.U32 R24, RZ, RZ, R19 ;  /* 0x000000ffff181224 */ /* 0x008fc400078e0013 */
[----:B------:R-:W-:Y:S01]  /*73ed0*/  @P1 IMAD.MOV.U32 R25, RZ, RZ, R22 ;  /* 0x000000ffff191224 */ /* 0x000fe200078e0016 */
[----:B------:R-:W-:Y:S02]  /*73ee0*/  PRMT R4, RZ, 0x7610, R4 ;  /* 0x00007610ff047816 */ /* 0x000fe40000000004 */
[----:B------:R-:W-:Y:S02]  /*73ef0*/  PRMT R3, RZ, 0x7610, R3 ;  /* 0x00007610ff037816 */ /* 0x000fe40000000003 */
[----:B------:R-:W-:Y:S01]  /*73f00*/  PRMT R36, RZ, 0x7610, R36 ;  /* 0x00007610ff247816 */ /* 0x000fe20000000024 */
[----:B------:R-:W3:Y:S04]  /*73f10*/  LDL R22, [R1+0x33bc] ;  /* 0x0033bc0001167983 */ /* 0x000ee80000100800 */
[----:B------:R0:W3:Y:S04]  /*73f20*/  @P1 LDG.E.U8 R5, desc[UR62][R24.64] ;  /* 0x0000003e18051981 */ /* 0x0000e8000c1e1100 */
[----:B------:R-:W3:Y:S01]  /*73f30*/  LDL R19, [R1+0x33c0] ;  /* 0x0033c00001137983 */ /* 0x000ee20000100800 */
[----:B0-----:R-:W-:-:S03]  /*73f40*/  @P2 IMAD.MOV.U32 R25, RZ, RZ, R23 ;  /* 0x000000ffff192224 */ /* 0x001fc600078e0017 */
[----:B------:R-:W3:Y:S01]  /*73f50*/  LDL R23, [R1+0x33b4] ;  /* 0x0033b40001177983 */ /* 0x000ee20000100800 */
[----:B--2---:R-:W-:-:S03]  /*73f60*/  @P2 IMAD.MOV.U32 R24, RZ, RZ, R20 ;  /* 0x000000ffff182224 */ /* 0x004fc600078e0014 */
[----:B------:R-:W2:Y:S04]  /*73f70*/  LDL R20, [R1+0x33b8] ;  /* 0x0033b80001147983 */ /* 0x000ea80000100800 */
[----:B------:R0:W2:Y:S02]  /*73f80*/  @P2 LDG.E.U8 R4, desc[UR62][R24.64] ;  /* 0x0000003e18042981 */ /* 0x0000a4000c1e1100 */
[----:B0-----:R-:W-:Y:S02]  /*73f90*/  @P2 IMAD.MOV.U32 R24, RZ, RZ, R38 ;  /* 0x000000ffff182224 */ /* 0x001fe400078e0026 */
[----:B------:R-:W-:-:S05]  /*73fa0*/  @P2 IMAD.MOV.U32 R25, RZ, RZ, R40 ;  /* 0x000000ffff192224 */ /* 0x000fca00078e0028 */
[----:B------:R4:W2:Y:S02]  /*73fb0*/  @P2 LDG.E.U8 R3, desc[UR62][R24.64] ;  /* 0x0000003e18032981 */ /* 0x0008a4000c1e1100 */
[----:B----4-:R-:W-:Y:S02]  /*73fc0*/  @P0 IMAD.MOV.U32 R24, RZ, RZ, R0 ;  /* 0x000000ffff180224 */ /* 0x010fe400078e0000 */
[----:B-----5:R-:W-:Y:S01]  /*73fd0*/  @P0 IMAD.MOV.U32 R25, RZ, RZ, R21 ;  /* 0x000000ffff190224 */ /* 0x020fe200078e0015 */
[----:B------:R-:W4:Y:S04]  /*73fe0*/  LDL R0, [R1+0x33b0] ;  /* 0x0033b00001007983 */ /* 0x000f280000100800 */
[----:B------:R-:W5:Y:S04]  /*73ff0*/  LDL R21, [R1+0x33ac] ;  /* 0x0033ac0001157983 */ /* 0x000f680000100800 */
[----:B------:R3:W2:Y:S01]  /*74000*/  @P0 LDG.E.U8 R36, desc[UR62][R24.64] ;  /* 0x0000003e18240981 */ /* 0x0006a2000c1e1100 */
[----:B------:R-:W-:Y:S01]  /*74010*/  PRMT R34, RZ, 0x7610, R34 ;  /* 0x00007610ff227816 */ /* 0x000fe20000000022 */
[----:B---3--:R-:W-:-:S02]  /*74020*/  @P0 IMAD.MOV.U32 R25, RZ, RZ, R22 ;  /* 0x000000ffff190224 */ /* 0x008fc400078e0016 */
[----:B------:R-:W-:-:S05]  /*74030*/  @P0 IMAD.MOV.U32 R24, RZ, RZ, R19 ;  /* 0x000000ffff180224 */ /* 0x000fca00078e0013 */
[----:B------:R0:W3:Y:S01]  /*74040*/  @P0 LDG.E.U8 R34, desc[UR62][R24.64] ;  /* 0x0000003e18220981 */ /* 0x0000e2000c1e1100 */
[----:B------:R-:W-:-:S03]  /*74050*/  ISETP.GT.AND P1, PT, R2, 0x5f, PT ;  /* 0x0000005f0200780c */ /* 0x000fc60003f24270 */
[----:B--2---:R-:W-:Y:S04]  /*74060*/  STL [R1+0x9a18], R36 ;  /* 0x009a182401007387 */ /* 0x004fe80000100800 */
[----:B------:R-:W2:Y:S04]  /*74070*/  LDL R22, [R1+0x3344] ;  /* 0x0033440001167983 */ /* 0x000ea80000100800 */
[----:B------:R-:W2:Y:S01]  /*74080*/  LDL R19, [R1+0x3348] ;  /* 0x0033480001137983 */ /* 0x000ea20000100800 */
[----:B------:R-:W-:Y:S01]  /*74090*/  PRMT R32, RZ, 0x7610, R32 ;  /* 0x00007610ff207816 */ /* 0x000fe20000000020 */
[----:B0-----:R-:W-:-:S02]  /*740a0*/  @P1 IMAD.MOV.U32 R24, RZ, RZ, R20 ;  /* 0x000000ffff181224 */ /* 0x001fc400078e0014 */
[----:B------:R-:W-:-:S05]  /*740b0*/  @P1 IMAD.MOV.U32 R25, RZ, RZ, R23 ;  /* 0x000000ffff191224 */ /* 0x000fca00078e0017 */
[----:B------:R4:W2:Y:S01]  /*740c0*/  @P1 LDG.E.U8 R32, desc[UR62][R24.64] ;  /* 0x0000003e18201981 */ /* 0x0008a2000c1e1100 */
[----:B------:R-:W-:Y:S02]  /*740d0*/  ISETP.GT.AND P2, PT, R2, 0x66, PT ;  /* 0x000000660200780c */ /* 0x000fe40003f44270 */
[----:B------:R-:W-:Y:S02]  /*740e0*/  PRMT R30, RZ, 0x7610, R30 ;  /* 0x00007610ff1e7816 */ /* 0x000fe4000000001e */
[----:B------:R-:W-:Y:S01]  /*740f0*/  PRMT R28, RZ, 0x7610, R28 ;  /* 0x00007610ff1c7816 */ /* 0x000fe2000000001c */
[----:B----4-:R-:W-:Y:S02]  /*74100*/  @P1 IMAD.MOV.U32 R24, RZ, RZ, R0 ;  /* 0x000000ffff181224 */ /* 0x010fe400078e0000 */
[----:B-----5:R-:W-:-:S05]  /*74110*/  @P1 IMAD.MOV.U32 R25, RZ, RZ, R21 ;  /* 0x000000ffff191224 */ /* 0x020fca00078e0015 */
[----:B------:R2:W4:Y:S04]  /*74120*/  @P1 LDG.E.U8 R30, desc[UR62][R24.64] ;  /* 0x0000003e181e1981 */ /* 0x000528000c1e1100 */
[----:B---3--:R-:W-:Y:S04]  /*74130*/  STL [R1+0x9a1c], R34 ;  /* 0x009a1c2201007387 */ /* 0x008fe80000100800 */
[----:B------:R-:W3:Y:S04]  /*74140*/  LDL R23, [R1+0x333c] ;  /* 0x00333c0001177983 */ /* 0x000ee80000100800 */
[----:B------:R-:W5:Y:S01]  /*74150*/  LDL R20, [R1+0x3340] ;  /* 0x0033400001147983 */ /* 0x000f620000100800 */
[----:B--2---:R-:W-:-:S02]  /*74160*/  @P2 IMAD.MOV.U32 R25, RZ, RZ, R22 ;  /* 0x000000ffff192224 */ /* 0x004fc400078e0016 */
[----:B------:R-:W-:-:S05]  /*74170*/  @P2 IMAD.MOV.U32 R24, RZ, RZ, R19 ;  /* 0x000000ffff182224 */ /* 0x000fca00078e0013 */
[----:B------:R5:W2:Y:S04]  /*74180*/  @P2 LDG.E.U8 R28, desc[UR62][R24.64] ;  /* 0x0000003e181c2981 */ /* 0x000aa8000c1e1100 */
[----:B------:R-:W-:Y:S04]  /*74190*/  STL [R1+0x9a20], R32 ;  /* 0x009a202001007387 */ /* 0x000fe80000100800 */
[----:B------:R-:W2:Y:S04]  /*741a0*/  LDL R21, [R1+0x3334] ;  /* 0x0033340001157983 */ /* 0x000ea80000100800 */
[----:B------:R-:W2:Y:S01]  /*741b0*/  LDL R0, [R1+0x3338] ;  /* 0x0033380001007983 */ /* 0x000ea20000100800 */
[----:B------:R-:W-:-:S03]  /*741c0*/  PRMT R26, RZ, 0x7610, R26 ;  /* 0x00007610ff1a7816 */ /* 0x000fc6000000001a */
[----:B----4-:R-:W-:Y:S04]  /*741d0*/  STL [R1+0x9a24], R30 ;  /* 0x009a241e01007387 */ /* 0x010fe80000100800 */
[----:B------:R-:W4:Y:S04]  /*741e0*/  LDL R22, [R1+0x332c] ;  /* 0x00332c0001167983 */ /* 0x000f280000100800 */
[----:B------:R-:W4:Y:S01]  /*741f0*/  LDL R19, [R1+0x3330] ;  /* 0x0033300001137983 */ /* 0x000f220000100800 */
[----:B-----5:R-:W-:Y:S02]  /*74200*/  @P2 IMAD.MOV.U32 R24, RZ, RZ, R20 ;  /* 0x000000ffff182224 */ /* 0x020fe400078e0014 */
[----:B---3--:R-:W-:-:S05]  /*74210*/  @P2 IMAD.MOV.U32 R25, RZ, RZ, R23 ;  /* 0x000000ffff192224 */ /* 0x008fca00078e0017 */
[----:B------:R0:W3:Y:S01]  /*74220*/  @P2 LDG.E.U8 R26, desc[UR62][R24.64] ;  /* 0x0000003e181a2981 */ /* 0x0000e2000c1e1100 */
[----:B------:R-:W-:-:S03]  /*74230*/  ISETP.GT.AND P0, PT, R2, 0x67, PT ;  /* 0x000000670200780c */ /* 0x000fc60003f04270 */
[----:B--2---:R1:W-:Y:S04]  /*74240*/  STL [R1+0x9a28], R28 ;  /* 0x009a281c01007387 */ /* 0x0043e80000100800 */
[----:B------:R-:W2:Y:S04]  /*74250*/  LDL R20, [R1+0x32c8] ;  /* 0x0032c80001147983 */ /* 0x000ea80000100800 */
[----:B-1----:R-:W5:Y:S01]  /*74260*/  LDL R28, [R1+0x32c4] ;  /* 0x0032c400011c7983 */ /* 0x002f620000100800 */
[----:B------:R-:W-:Y:S01]  /*74270*/  PRMT R27, RZ, 0x7610, R27 ;  /* 0x00007610ff1b7816 */ /* 0x000fe2000000001b */
[----:B0-----:R-:W-:-:S02]  /*74280*/  @P0 IMAD.MOV.U32 R24, RZ, RZ, R0 ;  /* 0x000000ffff180224 */ /* 0x001fc400078e0000 */
[----:B------:R-:W-:-:S05]  /*74290*/  @P0 IMAD.MOV.U32 R25, RZ, RZ, R21 ;  /* 0x000000ffff190224 */ /* 0x000fca00078e0015 */
[----:B------:R4:W5:Y:S01]  /*742a0*/  @P0 LDG.E.U8 R27, desc[UR62][R24.64] ;  /* 0x0000003e181b0981 */ /* 0x000962000c1e1100 */
[----:B------:R-:W-:Y:S02]  /*742b0*/  ISETP.GT.AND P1, PT, R2, 0x6e, PT ;  /* 0x0000006e0200780c */ /* 0x000fe40003f24270 */
[----:B------:R-:W-:Y:S02]  /*742c0*/  PRMT R29, RZ, 0x7610, R29 ;  /* 0x00007610ff1d7816 */ /* 0x000fe4000000001d */
[----:B------:R-:W-:Y:S01]  /*742d0*/  PRMT R31, RZ, 0x7610, R31 ;  /* 0x00007610ff1f7816 */ /* 0x000fe2000000001f */
[----:B----4-:R-:W-:Y:S02]  /*742e0*/  @P0 IMAD.MOV.U32 R24, RZ, RZ, R19 ;  /* 0x000000ffff180224 */ /* 0x010fe400078e0013 */
[----:B------:R-:W-:-:S05]  /*742f0*/  @P0 IMAD.MOV.U32 R25, RZ, RZ, R22 ;  /* 0x000000ffff190224 */ /* 0x000fca00078e0016 */
[----:B------:R2:W4:Y:S04]  /*74300*/  @P0 LDG.E.U8 R29, desc[UR62][R24.64] ;  /* 0x0000003e181d0981 */ /* 0x000528000c1e1100 */
[----:B---3--:R0:W-:Y:S04]  /*74310*/  STL [R1+0x9a2c], R26 ;  /* 0x009a2c1a01007387 */ /* 0x0081e80000100800 */
[----:B------:R-:W3:Y:S04]  /*74320*/  LDL R21, [R1+0x32c0] ;  /* 0x0032c00001157983 */ /* 0x000ee80000100800 */
[----:B------:R-:W3:Y:S04]  /*74330*/  LDL R0, [R1+0x32b8] ;  /* 0x0032b80001007983 */ /* 0x000ee80000100800 */
[----:B0-----:R-:W3:Y:S01]  /*74340*/  LDL R26, [R1+0x32bc] ;  /* 0x0032bc00011a7983 */ /* 0x001ee20000100800 */
[----:B--2---:R-:W-:-:S02]  /*74350*/  @P1 IMAD.MOV.U32 R24, RZ, RZ, R20 ;  /* 0x000000ffff181224 */ /* 0x004fc400078e0014 */
[----:B-----5:R-:W-:-:S05]  /*74360*/  @P1 IMAD.MOV.U32 R25, RZ, RZ, R28 ;  /* 0x000000ffff191224 */ /* 0x020fca00078e001c */
[----:B------:R3:W2:Y:S04]  /*74370*/  @P1 LDG.E.U8 R31, desc[UR62][R24.64] ;  /* 0x0000003e181f1981 */ /* 0x0006a8000c1e1100 */
[----:B------:R-:W-:Y:S04]  /*74380*/  STL [R1+0x9a30], R27 ;  /* 0x009a301b01007387 */ /* 0x000fe80000100800 */
[----:B------:R-:W5:Y:S04]  /*74390*/  LDL R19, [R1+0x32b4] ;  /* 0x0032b40001137983 */ /* 0x000f680000100800 */
[----:B------:R-:W5:Y:S04]  /*743a0*/  LDL R23, [R1+0x32ac] ;  /* 0x0032ac0001177983 */ /* 0x000f680000100800 */
[----:B------:R-:W5:Y:S04]  /*743b0*/  LDL R22, [R1+0x32b0] ;  /* 0x0032b00001167983 */ /* 0x000f680000100800 */
[----:B----4-:R-:W-:Y:S04]  /*743c0*/  STL [R1+0x9a34], R29 ;  /* 0x009a341d01007387 */ /* 0x010fe80000100800 */
[----:B------:R-:W4:Y:S01]  /*743d0*/  LDL R20, [R1+0x3248] ;  /* 0x0032480001147983 */ /* 0x000f220000100800 */
[----:B---3--:R-:W-:Y:S01]  /*743e0*/  @P1 IMAD.MOV.U32 R24, RZ, RZ, R21 ;  /* 0x000000ffff181224 */ /* 0x008fe200078e0015 */
[----:B------:R-:W-:Y:S01]  /*743f0*/  PRMT R33, RZ, 0x7610, R33 ;  /* 0x00007610ff217816 */ /* 0x000fe20000000021 */
[----:B------:R-:W-:-:S05]  /*74400*/  @P1 IMAD.MOV.U32 R25, RZ, RZ, R26 ;  /* 0x000000ffff191224 */ /* 0x000fca00078e001a */
[----:B------:R0:W3:Y:S01]  /*74410*/  @P1 LDG.E.U8 R33, desc[UR62][R24.64] ;  /* 0x0000003e18211981 */ /* 0x0000e2000c1e1100 */
[----:B------:R-:W-:-:S03]  /*74420*/  ISETP.GT.AND P2, PT, R2, 0x6f, PT ;  /* 0x0000006f0200780c */ /* 0x000fc60003f44270 */
[----:B--2---:R1:W-:Y:S04]  /*74430*/  STL [R1+0x9a38], R31 ;  /* 0x009a381f01007387 */ /* 0x0043e80000100800 */
[----:B------:R-:W2:Y:S01]  /*74440*/  LDL R21, [R1+0x3244] ;  /* 0x0032440001157983 */ /* 0x000ea20000100800 */
[----:B------:R-:W-:-:S05]  /*74450*/  PRMT R35, RZ, 0x7610, R35 ;  /* 0x00007610ff237816 */ /* 0x000fca0000000023 */
[----:B0-----:R-:W-:Y:S02]  /*74460*/  @P2 IMAD.MOV.U32 R24, RZ, RZ, R0 ;  /* 0x000000ffff182224 */ /* 0x001fe400078e0000 */
[----:B-----5:R-:W-:-:S05]  /*74470*/  @P2 IMAD.MOV.U32 R25, RZ, RZ, R19 ;  /* 0x000000ffff192224 */ /* 0x020fca00078e0013 */
[----:B------:R0:W5:Y:S01]  /*74480*/  @P2 LDG.E.U8 R35, desc[UR62][R24.64] ;  /* 0x0000003e18232981 */ /* 0x000162000c1e1100 */
[----:B------:R-:W-:Y:S02]  /*74490*/  ISETP.GT.AND P0, PT, R2, 0x76, PT ;  /* 0x000000760200780c */ /* 0x000fe40003f04270 */
[----:B------:R-:W-:Y:S01]  /*744a0*/  PRMT R37, RZ, 0x7610, R37 ;  /* 0x00007610ff257816 */ /* 0x000fe20000000025 */
[----:B0-----:R-:W-:Y:S02]  /*744b0*/  @P2 IMAD.MOV.U32 R24, RZ, RZ, R22 ;  /* 0x000000ffff182224 */ /* 0x001fe400078e0016 */
[----:B------:R-:W-:-:S05]  /*744c0*/  @P2 IMAD.MOV.U32 R25, RZ, RZ, R23 ;  /* 0x000000ffff192224 */ /* 0x000fca00078e0017 */
[----:B------:R4:W5:Y:S01]  /*744d0*/  @P2 LDG.E.U8 R37, desc[UR62][R24.64] ;  /* 0x0000003e18252981 */ /* 0x000962000c1e1100 */
[----:B------:R-:W-:Y:S02]  /*744e0*/  PRMT R39, RZ, 0x7610, R39 ;  /* 0x00007610ff277816 */ /* 0x000fe40000000027 */
[----:B----4-:R-:W-:Y:S01]  /*744f0*/  @P0 IMAD.MOV.U32 R24, RZ, RZ, R20 ;  /* 0x000000ffff180224 */ /* 0x010fe200078e0014 */
[----:B---3--:R-:W-:Y:S04]  /*74500*/  STL [R1+0x9a3c], R33 ;  /* 0x009a3c2101007387 */ /* 0x008fe80000100800 */
[----:B------:R-:W3:Y:S04]  /*74510*/  LDL R19, [R1+0x323c] ;  /* 0x00323c0001137983 */ /* 0x000ee80000100800 */
[----:B------:R-:W4:Y:S01]  /*74520*/  LDL R0, [R1+0x3240] ;  /* 0x0032400001007983 */ /* 0x000f220000100800 */
[----:B--2---:R-:W-:-:S05]  /*74530*/  @P0 IMAD.MOV.U32 R25, RZ, RZ, R21 ;  /* 0x000000ffff190224 */ /* 0x004fca00078e0015 */
[----:B------:R3:W2:Y:S04]  /*74540*/  @P0 LDG.E.U8 R39, desc[UR62][R24.64] ;  /* 0x0000003e18270981 */ /* 0x0006a8000c1e1100 */
[----:B-----5:R-:W-:Y:S04]  /*74550*/  STL [R1+0x9a40], R35 ;  /* 0x009a402301007387 */ /* 0x020fe80000100800 */
[----:B-1----:R-:W5:Y:S04]  /*74560*/  LDL R31, [R1+0x3234] ;  /* 0x00323400011f7983 */ /* 0x002f680000100800 */
[----:B------:R-:W5:Y:S04]  /*74570*/  LDL R30, [R1+0x3238] ;  /* 0x00323800011e7983 */ /* 0x000f680000100800 */
[----:B------:R-:W5:Y:S04]  /*74580*/  LDL R29, [R1+0x322c] ;  /* 0x00322c00011d7983 */ /* 0x000f680000100800 */
[----:B------:R-:W5:Y:S04]  /*74590*/  LDL R28, [R1+0x3230] ;  /* 0x00323000011c7983 */ /* 0x000f680000100800 */
[----:B------:R0:W-:Y:S04]  /*745a0*/  STL [R1+0x9a44], R37 ;  /* 0x009a442501007387 */ /* 0x0001e80000100800 */
[----:B------:R-:W5:Y:S04]  /*745b0*/  LDL R27, [R1+0x31c4] ;  /* 0x0031c400011b7983 */ /* 0x000f680000100800 */
[----:B------:R-:W5:Y:S04]  /*745c0*/  LDL R26, [R1+0x31c8] ;  /* 0x0031c800011a7983 */ /* 0x000f680000100800 */
[----:B------:R-:W5:Y:S04]  /*745d0*/  LDL R23, [R1+0x31bc] ;  /* 0x0031bc0001177983 */ /* 0x000f680000100800 */
[----:B------:R-:W5:Y:S04]  /*745e0*/  LDL R22, [R1+0x31c0] ;  /* 0x0031c00001167983 */ /* 0x000f680000100800 */
[----:B------:R-:W5:Y:S01]  /*745f0*/  LDL R20, [R1+0x31b8] ;  /* 0x0031b80001147983 */ /* 0x000f620000100800 */
[----:B---3--:R-:W-:-:S02]  /*74600*/  @P0 IMAD.MOV.U32 R25, RZ, RZ, R19 ;  /* 0x000000ffff190224 */ /* 0x008fc400078e0013 */
[----:B----4-:R-:W-:Y:S01]  /*74610*/  @P0 IMAD.MOV.U32 R24, RZ, RZ, R0 ;  /* 0x000000ffff180224 */ /* 0x010fe200078e0000 */
[----:B------:R-:W-:Y:S01]  /*74620*/  ISETP.GT.AND P1, PT, R2, 0x77, PT ;  /* 0x000000770200780c */ /* 0x000fe20003f24270 */
[----:B--2---:R-:W-:Y:S04]  /*74630*/  STL [R1+0x9a48], R39 ;  /* 0x009a482701007387 */ /* 0x004fe80000100800 */
[----:B------:R-:W2:Y:S04]  /*74640*/  LDL R21, [R1+0x31b4] ;  /* 0x0031b40001157983 */ /* 0x000ea80000100800 */
[----:B------:R-:W3:Y:S04]  /*74650*/  LDL R19, [R1+0x31ac] ;  /* 0x0031ac0001137983 */ /* 0x000ee80000100800 */
[----:B------:R-:W4:Y:S01]  /*74660*/  LDL R0, [R1+0x31b0] ;  /* 0x0031b00001007983 */ /* 0x000f220000100800 */
[----:B------:R-:W-:-:S02]  /*74670*/  PRMT R41, RZ, 0x7610, R41 ;  /* 0x00007610ff297816 */ /* 0x000fc40000000029 */
[----:B------:R-:W-:Y:S02]  /*74680*/  ISETP.GT.AND P2, PT, R2, 0x7e, PT ;  /* 0x0000007e0200780c */ /* 0x000fe40003f44270 */
[----:B------:R-:W-:Y:S02]  /*74690*/  PRMT R43, RZ, 0x7610, R43 ;  /* 0x00007610ff2b7816 */ /* 0x000fe4000000002b */
[----:B------:R5:W3:Y:S01]  /*746a0*/  @P0 LDG.E.U8 R41, desc[UR62][R24.64] ;  /* 0x0000003e18290981 */ /* 0x000ae2000c1e1100 */
[----:B------:R-:W-:Y:S01]  /*746b0*/  PRMT R45, RZ, 0x7610, R45 ;  /* 0x00007610ff2d7816 */ /* 0x000fe2000000002d */
[----:B-----5:R-:W-:Y:S02]  /*746c0*/  @P1 IMAD.MOV.U32 R24, RZ, RZ, R30 ;  /* 0x000000ffff181224 */ /* 0x020fe400078e001e */
[----:B------:R-:W-:-:S05]  /*746d0*/  @P1 IMAD.MOV.U32 R25, RZ, RZ, R31 ;  /* 0x000000ffff191224 */ /* 0x000fca00078e001f */
[----:B------:R1:W5:Y:S01]  /*746e0*/  @P1 LDG.E.U8 R43, desc[UR62][R24.64] ;  /* 0x0000003e182b1981 */ /* 0x000362000c1e1100 */
[----:B------:R-:W-:Y:S02]  /*746f0*/  ISETP.GT.AND P0, PT, R2, 0x7f, PT ;  /* 0x0000007f0200780c */ /* 0x000fe40003f04270 */
[----:B------:R-:W-:Y:S01]  /*74700*/  PRMT R47, RZ, 0x7610, R47 ;  /* 0x00007610ff2f7816 */ /* 0x000fe2000000002f */
[----:B-1----:R-:W-:Y:S02]  /*74710*/  @P1 IMAD.MOV.U32 R24, RZ, RZ, R28 ;  /* 0x000000ffff181224 */ /* 0x002fe400078e001c */
[----:B------:R-:W-:-:S05]  /*74720*/  @P1 IMAD.MOV.U32 R25, RZ, RZ, R29 ;  /* 0x000000ffff191224 */ /* 0x000fca00078e001d */
[----:B------:R1:W5:Y:S01]  /*74730*/  @P1 LDG.E.U8 R45, desc[UR62][R24.64] ;  /* 0x0000003e182d1981 */ /* 0x000362000c1e1100 */
[----:B------:R-:W-:Y:S01]  /*74740*/  PRMT R49, RZ, 0x7610, R49 ;  /* 0x00007610ff317816 */ /* 0x000fe20000000031 */
[----:B-1----:R-:W-:Y:S02]  /*74750*/  @P2 IMAD.MOV.U32 R24, RZ, RZ, R26 ;  /* 0x000000ffff182224 */ /* 0x002fe400078e001a */
[----:B------:R-:W-:-:S05]  /*74760*/  @P2 IMAD.MOV.U32 R25, RZ, RZ, R27 ;  /* 0x000000ffff192224 */ /* 0x000fca00078e001b */
[----:B------:R1:W5:Y:S01]  /*74770*/  @P2 LDG.E.U8 R47, desc[UR62][R24.64] ;  /* 0x0000003e182f2981 */ /* 0x000362000c1e1100 */
[----:B------:R-:W-:Y:S01]  /*74780*/  PRMT R50, RZ, 0x7610, R50 ;  /* 0x00007610ff327816 */ /* 0x000fe20000000032 */
[----:B-1----:R-:W-:Y:S02]  /*74790*/  @P2 IMAD.MOV.U32 R24, RZ, RZ, R22 ;  /* 0x000000ffff182224 */ /* 0x002fe400078e0016 */
[----:B------:R-:W-:-:S05]  /*747a0*/  @P2 IMAD.MOV.U32 R25, RZ, RZ, R23 ;  /* 0x000000ffff192224 */ /* 0x000fca00078e0017 */
[----:B------:R1:W5:Y:S02]  /*747b0*/  @P2 LDG.E.U8 R49, desc[UR62][R24.64] ;  /* 0x0000003e18312981 */ /* 0x000364000c1e1100 */
[----:B-1----:R-:W-:Y:S01]  /*747c0*/  @P0 IMAD.MOV.U32 R24, RZ, RZ, R20 ;  /* 0x000000ffff180224 */ /* 0x002fe200078e0014 */
[----:B------:R-:W-:Y:S01]  /*747d0*/  PRMT R51, RZ, 0x7610, R51 ;  /* 0x00007610ff337816 */ /* 0x000fe20000000033 */
[----:B--2---:R-:W-:-:S05]  /*747e0*/  @P0 IMAD.MOV.U32 R25, RZ, RZ, R21 ;  /* 0x000000ffff190224 */ /* 0x004fca00078e0015 */
[----:B------:R4:W2:Y:S02]  /*747f0*/  @P0 LDG.E.U8 R50, desc[UR62][R24.64] ;  /* 0x0000003e18320981 */ /* 0x0008a4000c1e1100 */
[----:B----4-:R-:W-:Y:S02]  /*74800*/  @P0 IMAD.MOV.U32 R24, RZ, RZ, R0 ;  /* 0x000000ffff180224 */ /* 0x010fe400078e0000 */
[----:B---3--:R-:W-:-:S05]  /*74810*/  @P0 IMAD.MOV.U32 R25, RZ, RZ, R19 ;  /* 0x000000ffff190224 */ /* 0x008fca00078e0013 */
[----:B------:R-:W3:Y:S04]  /*74820*/  @P0 LDG.E.U8 R51, desc[UR62][R24.64] ;  /* 0x0000003e18330981 */ /* 0x000ee8000c1e1100 */
[----:B------:R-:W-:Y:S04]  /*74830*/  STL [R1+0x9a4c], R41 ;  /* 0x009a4c2901007387 */ /* 0x000fe80000100800 */
[----:B-----5:R1:W-:Y:S01]  /*74840*/  STL [R1+0x9a50], R43 ;  /* 0x009a502b01007387 */ /* 0x0203e20000100800 */
[----:B0-----:R-:W0:Y:S01]  /*74850*/  S2R R37, SR_TID.X ;  /* 0x0000000000257919 */ /* 0x001e220000002100 */
[----:B------:R-:W-:Y:S06]  /*74860*/  BAR.SYNC.DEFER_BLOCKING 0x0 ;  /* 0x0000000000007b1d */ /* 0x000fec0000010000 */
[----:B------:R-:W-:Y:S04]  /*74870*/  STL [R1+0x9a54], R45 ;  /* 0x009a542d01007387 */ /* 0x000fe80000100800 */
[----:B------:R-:W-:Y:S04]  /*74880*/  STL [R1+0x9a58], R47 ;  /* 0x009a582f01007387 */ /* 0x000fe80000100800 */
[----:B------:R-:W-:Y:S04]  /*74890*/  STL [R1+0x9a5c], R49 ;  /* 0x009a5c3101007387 */ /* 0x000fe80000100800 */
[----:B--2---:R2:W-:Y:S04]  /*748a0*/  STL [R1+0x9a60], R50 ;  /* 0x009a603201007387 */ /* 0x0045e80000100800 */
[----:B-1----:R-:W4:Y:S04]  /*748b0*/  LDL.LU R43, [R1+0x330] ;  /* 0x00033000012b7983 */ /* 0x002f280000300800 */
[----:B------:R-:W5:Y:S04]  /*748c0*/  LDL.LU R41, [R1+0x32c] ;  /* 0x00032c0001297983 */ /* 0x000f680000300800 */
        /* <DEDUP_REMOVED lines=22> */
[----:B---3--:R-:W-:Y:S04]  /*74a30*/  STL [R1+0x9a64], R51 ;  /* 0x009a643301007387 */ /* 0x008fe80000100800 */
        /* <DEDUP_REMOVED lines=857> */
[----:B--2---:R-:W1:Y:S03]  /*77fd0*/  S2R R50, SR_TID.X ;  /* 0x0000000000327919 */ /* 0x004e660000002100 */
        /* <DEDUP_REMOVED lines=15> */
[----:B------:R-:W2:Y:S03]  /*780d0*/  S2R R24, SR_TID.X ;  /* 0x0000000000187919 */ /* 0x000ea60000002100 */
        /* <DEDUP_REMOVED lines=8> */
[----:B0-----:R-:W-:-:S03]  /*78160*/  LOP3.LUT R45, R37, 0x1f, RZ, 0xc0, !PT ;  /* 0x0000001f252d7812 */ /* 0x001fc600078ec0ff */
[----:B------:R-:W-:Y:S04]  /*78170*/  STL [R1+0x9934], R25 ;  /* 0x0099341901007387 */ /* 0x000fe80000100800 */
[----:B------:R-:W-:Y:S04]  /*78180*/  STL [R1+0x993c], R25 ;  /* 0x00993c1901007387 */ /* 0x000fe80000100800 */
[----:B------:R-:W-:Y:S04]  /*78190*/  STL [R1+0x9944], R25 ;  /* 0x0099441901007387 */ /* 0x000fe80000100800 */
[----:B------:R-:W-:Y:S01]  /*781a0*/  STL [R1+0x994c], R25 ;  /* 0x00994c1901007387 */ /* 0x000fe20000100800 */
[----:B------:R-:W-:-:S03]  /*781b0*/  LOP3.LUT R37, R45, 0x20, RZ, 0xfc, !PT ;  /* 0x000000202d257812 */ /* 0x000fc600078efcff */
[----:B------:R-:W-:Y:S04]  /*781c0*/  STL [R1+0x9954], R25 ;  /* 0x0099541901007387 */ /* 0x000fe80000100800 */
[----:B------:R-:W-:Y:S04]  /*781d0*/  STL [R1+0x995c], R25 ;  /* 0x00995c1901007387 */ /* 0x000fe80000100800 */
[----:B------:R-:W-:Y:S04]  /*781e0*/  STL [R1+0x9964], R25 ;  /* 0x0099641901007387 */ /* 0x000fe80000100800 */
[----:B------:R-:W-:Y:S01]  /*781f0*/  STL [R1+0x996c], R25 ;  /* 0x00996c1901007387 */ /* 0x000fe20000100800 */
[----:B------:R-:W-:-:S03]  /*78200*/  ISETP.GE.AND P1, PT, R37, R2, PT ;  /* 0x000000022500720c */ /* 0x000fc60003f26270 */
[----:B------:R-:W-:Y:S01]  /*78210*/  STL [R1+0x9974], R25 ;  /* 0x0099741901007387 */ /* 0x000fe20000100800 */
[----:B-1----:R-:W-:-:S03]  /*78220*/  LOP3.LUT R37, R50, 0x1f, RZ, 0xc0, !PT ;  /* 0x0000001f32257812 */ /* 0x002fc600078ec0ff */
[----:B------:R-:W-:Y:S04]  /*78230*/  STL [R1+0x997c], R25 ;  /* 0x00997c1901007387 */ /* 0x000fe80000100800 */
[----:B------:R-:W-:Y:S04]  /*78240*/  STL [R1+0x9984], R25 ;  /* 0x0099841901007387 */ /* 0x000fe80000100800 */
[----:B------:R-:W-:Y:S04]  /*78250*/  STL [R1+0x998c], R25 ;  /* 0x00998c1901007387 */ /* 0x000fe80000100800 */
[----:B------:R-:W-:Y:S04]  /*78260*/  STL [R1+0x9994], R25 ;  /* 0x0099941901007387 */ /* 0x000fe80000100800 */
[----:B------:R-:W-:Y:S04]  /*78270*/  STL [R1+0x999c], R25 ;  /* 0x00999c1901007387 */ /* 0x000fe80000100800 */
[----:B----4-:R-:W-:Y:S04]  /*78280*/  STS.U8 [R37+UR4], R43 ;  /* 0x0000002b25007988 */ /* 0x010fe80008000004 */
[----:B------:R-:W-:Y:S04]  /*78290*/  STL [R1+0x99a4], R25 ;  /* 0x0099a41901007387 */ /* 0x000fe80000100800 */
[----:B-----5:R-:W-:Y:S04]  /*782a0*/  STS.U8 [R37+UR4+0x20], R41 ;  /* 0x0000202925007988 */ /* 0x020fe80008000004 */
[----:B------:R-:W-:Y:S04]  /*782b0*/  STL [R1+0x99ac], R25 ;  /* 0x0099ac1901007387 */ /* 0x000fe80000100800 */
[----:B------:R-:W-:Y:S04]  /*782c0*/  STS.U8 [R37+UR4+0x40], R39 ;  /* 0x0000402725007988 */ /* 0x000fe80008000004 */
        /* <DEDUP_REMOVED lines=14> */
[----:B------:R-:W-:Y:S01]  /*783b0*/  STL [R1+0x99ec], R25 ;  /* 0x0099ec1901007387 */ /* 0x000fe20000100800 */
[----:B--2---:R-:W-:-:S03]  /*783c0*/  LOP3.LUT R24, R24, 0x1f, RZ, 0xc0, !PT ;  /* 0x0000001f18187812 */ /* 0x004fc600078ec0ff */
        /* <DEDUP_REMOVED lines=10> */
[----:B------:R0:W-:Y:S04]  /*78470*/  STS.U8 [R37+UR4+0x640], R19 ;  /* 0x0006401325007988 */ /* 0x0001e80008000004 */
[----:B------:R1:W-:Y:S04]  /*78480*/  STS.U8 [R37+UR4+0x800], R20 ;  /* 0x0008001425007988 */ /* 0x0003e80008000004 */
[----:B------:R2:W-:Y:S04]  /*78490*/  STS.U8 [R37+UR4+0x820], R21 ;  /* 0x0008201525007988 */ /* 0x0005e80008000004 */
[----:B------:R3:W-:Y:S01]  /*784a0*/  STS.U8 [R37+UR4+0x840], R22 ;  /* 0x0008401625007988 */ /* 0x0007e20008000004 */
[----:B------:R-:W-:-:S03]  /*784b0*/  LOP3.LUT R47, R45, 0x60, RZ, 0xfc, !PT ;  /* 0x000000602d2f7812 */ /* 0x000fc600078efcff */
[----:B------:R4:W-:Y:S01]  /*784c0*/  STS.U8 [R37+UR4+0x860], R23 ;  /* 0x0008601725007988 */ /* 0x0009e20008000004 */
[----:B------:R-:W-:-:S03]  /*784d0*/  LOP3.LUT R45, R45, 0x40, RZ, 0xfc, !PT ;  /* 0x000000402d2d7812 */ /* 0x000fc600078efcff */
[----:B0-----:R-:W5:Y:S04]  /*784e0*/  LDL.LU R19, [R1+0x1b0] ;  /* 0x0001b00001137983 */ /* 0x001f680000300800 */
[----:B-1----:R-:W5:Y:S04]  /*784f0*/  LDL.LU R20, [R1+0x1ac] ;  /* 0x0001ac0001147983 */ /* 0x002f680000300800 */
[----:B--2---:R-:W2:Y:S04]  /*78500*/  LDL.LU R21, [R1+0x1a8] ;  /* 0x0001a80001157983 */ /* 0x004ea80000300800 */
[----:B---3--:R-:W3:Y:S04]  /*78510*/  LDL.LU R22, [R1+0x1a4] ;  /* 0x0001a40001167983 */ /* 0x008ee80000300800 */
[----:B------:R0:W-:Y:S04]  /*78520*/  STS.U8 [R37+UR4+0xa20], R38 ;  /* 0x000a202625007988 */ /* 0x0001e80008000004 */
[----:B----4-:R-:W4:Y:S04]  /*78530*/  LDL.LU R23, [R1+0x170] ;  /* 0x0001700001177983 */ /* 0x010f280000300800 */
[----:B------:R1:W-:Y:S04]  /*78540*/  STS.U8 [R37+UR4+0xa00], R40 ;  /* 0x000a002825007988 */ /* 0x0003e80008000004 */
[----:B------:R0:W-:Y:S04]  /*78550*/  STS.U8 [R37+UR4+0xa60], R42 ;  /* 0x000a602a25007988 */ /* 0x0001e80008000004 */
[----:B------:R1:W-:Y:S01]  /*78560*/  STS.U8 [R37+UR4+0xa40], R57 ;  /* 0x000a403925007988 */ /* 0x0003e20008000004 */
[----:B------:R-:W-:-:S02]  /*78570*/  ISETP.GE.AND P0, PT, R24, R2, PT ;  /* 0x000000021800720c */ /* 0x000fc40003f06270 */
[-C--:B------:R-:W-:Y:S02]  /*78580*/  ISETP.GE.AND P3, PT, R47, R2.reuse, PT ;  /* 0x000000022f00720c */ /* 0x080fe40003f66270 */
[----:B------:R-:W-:Y:S01]  /*78590*/  ISETP.GE.AND P2, PT, R45, R2, PT ;  /* 0x000000022d00720c */ /* 0x000fe20003f46270 */
[----:B0-----:R-:W4:Y:S04]  /*785a0*/  LDL.LU R38, [R1+0x16c] ;  /* 0x00016c0001267983 */ /* 0x001f280000300800 */
[----:B-1----:R-:W4:Y:S04]  /*785b0*/  LDL.LU R40, [R1+0x168] ;  /* 0x0001680001287983 */ /* 0x002f280000300800 */
        /* <DEDUP_REMOVED lines=24> */
[----:B-----5:R0:W-:Y:S04]  /*78740*/  STS.U8 [R37+UR4+0xc00], R19 ;  /* 0x000c001325007988 */ /* 0x0201e80008000004 */
[----:B------:R1:W-:Y:S04]  /*78750*/  STS.U8 [R37+UR4+0xc20], R20 ;  /* 0x000c201425007988 */ /* 0x0003e80008000004 */
[----:B--2---:R2:W-:Y:S04]  /*78760*/  STS.U8 [R37+UR4+0xc40], R21 ;  /* 0x000c401525007988 */ /* 0x0045e80008000004 */
[----:B---3--:R3:W-:Y:S04]  /*78770*/  STS.U8 [R37+UR4+0xc60], R22 ;  /* 0x000c601625007988 */ /* 0x0087e80008000004 */
[----:B----4-:R4:W-:Y:S04]  /*78780*/  STS.U8 [R37+UR4+0xe20], R23 ;  /* 0x000e201725007988 */ /* 0x0109e80008000004 */
[----:B0-----:R-:W5:Y:S04]  /*78790*/  LDL.LU R19, [R1+0x9ab0] ;  /* 0x009ab00001137983 */ /* 0x001f680000300800 */
[----:B-1----:R-:W5:Y:S04]  /*787a0*/  LDL.LU R20, [R1+0x9aac] ;  /* 0x009aac0001147983 */ /* 0x002f680000300800 */
[----:B--2---:R-:W2:Y:S04]  /*787b0*/  LDL.LU R21, [R1+0x9aa8] ;  /* 0x009aa80001157983 */ /* 0x004ea80000300800 */
[----:B---3--:R-:W3:Y:S04]  /*787c0*/  LDL.LU R22, [R1+0x9aa4] ;  /* 0x009aa40001167983 */ /* 0x008ee80000300800 */
[----:B------:R0:W-:Y:S04]  /*787d0*/  STS.U8 [R37+UR4+0xe00], R38 ;  /* 0x000e002625007988 */ /* 0x0001e80008000004 */
[----:B------:R1:W-:Y:S04]  /*787e0*/  STS.U8 [R37+UR4+0xe60], R40 ;  /* 0x000e602825007988 */ /* 0x0003e80008000004 */
[----:B------:R0:W-:Y:S04]  /*787f0*/  STS.U8 [R37+UR4+0xe40], R42 ;  /* 0x000e402a25007988 */ /* 0x0001e80008000004 */
[----:B----4-:R-:W4:Y:S04]  /*78800*/  LDL.LU R23, [R1+0x9aa0] ;  /* 0x009aa00001177983 */ /* 0x010f280000300800 */
[----:B------:R0:W-:Y:S04]  /*78810*/  STS.U8 [R37+UR4+0x1000], R57 ;  /* 0x0010003925007988 */ /* 0x0001e80008000004 */
[----:B------:R-:W-:Y:S04]  /*78820*/  STS.U8 [R37+UR4+0x1020], R2 ;  /* 0x0010200225007988 */ /* 0x000fe80008000004 */
[----:B------:R-:W-:Y:S04]  /*78830*/  STS.U8 [R37+UR4+0x1040], R24 ;  /* 0x0010401825007988 */ /* 0x000fe80008000004 */
[----:B------:R-:W-:Y:S04]  /*78840*/  STS.U8 [R37+UR4+0x1060], R25 ;  /* 0x0010601925007988 */ /* 0x000fe80008000004 */
[----:B------:R-:W-:Y:S04]  /*78850*/  STS.U8 [R37+UR4+0x1220], R51 ;  /* 0x0012203325007988 */ /* 0x000fe80008000004 */
[----:B0-----:R-:W2:Y:S04]  /*78860*/  LDL.LU R38, [R1+0x9a9c] ;  /* 0x009a9c0001267983 */ /* 0x001ea80000300800 */
[----:B------:R0:W-:Y:S04]  /*78870*/  STS.U8 [R37+UR4+0x1200], R49 ;  /* 0x0012003125007988 */ /* 0x0001e80008000004 */
[----:B-1----:R-:W2:Y:S04]  /*78880*/  LDL.LU R40, [R1+0x9a98] ;  /* 0x009a980001287983 */ /* 0x002ea80000300800 */
[----:B------:R1:W-:Y:S04]  /*78890*/  STS.U8 [R37+UR4+0x1260], R47 ;  /* 0x0012602f25007988 */ /* 0x0003e80008000004 */
[----:B------:R-:W2:Y:S04]  /*788a0*/  LDL.LU R42, [R1+0x9a94] ;  /* 0x009a9400012a7983 */ /* 0x000ea80000300800 */
[----:B------:R-:W-:Y:S04]  /*788b0*/  STS.U8 [R37+UR4+0x1240], R45 ;  /* 0x0012402d25007988 */ /* 0x000fe80008000004 */
[----:B------:R-:W2:Y:S04]  /*788c0*/  LDL.LU R57, [R1+0x9a90] ;  /* 0x009a900001397983 */ /* 0x000ea80000300800 */
[----:B------:R-:W-:Y:S04]  /*788d0*/  STS.U8 [R37+UR4+0x1400], R43 ;  /* 0x0014002b25007988 */ /* 0x000fe80008000004 */
        /* <DEDUP_REMOVED lines=9> */
[----:B0-----:R-:W5:Y:S04]  /*78970*/  LDL.LU R49, [R1+0x320] ;  /* 0x0003200001317983 */ /* 0x001f680000300800 */
[----:B------:R0:W-:Y:S04]  /*78980*/  STS.U8 [R37+UR4+0x1840], R30 ;  /* 0x0018401e25007988 */ /* 0x0001e80008000004 */
[----:B-1----:R-:W5:Y:S04]  /*78990*/  LDL.LU R47, [R1+0x31c] ;  /* 0x00031c00012f7983 */ /* 0x002f680000300800 */
[----:B------:R1:W-:Y:S04]  /*789a0*/  STS.U8 [R37+UR4+0x1860], R32 ;  /* 0x0018602025007988 */ /* 0x0003e80008000004 */
[----:B0-----:R-:W5:Y:S04]  /*789b0*/  LDL.LU R30, [R1+0x318] ;  /* 0x00031800011e7983 */ /* 0x001f680000300800 */
[----:B-1----:R-:W5:Y:S04]  /*789c0*/  LDL.LU R32, [R1+0x314] ;  /* 0x0003140001207983 */ /* 0x002f680000300800 */
        /* <DEDUP_REMOVED lines=10> */
[----:B------:R0:W-:Y:S04]  /*78a70*/  STS.U8 [R37+UR4+0x1a20], R34 ;  /* 0x001a202225007988 */ /* 0x0001e80008000004 */
[----:B------:R-:W5:Y:S04]  /*78a80*/  LDL.LU R28, [R1+0x258] ;  /* 0x00025800011c7983 */ /* 0x000f680000300800 */
[----:B------:R1:W-:Y:S04]  /*78a90*/  STS.U8 [R37+UR4+0x1a00], R36 ;  /* 0x001a002425007988 */ /* 0x0003e80008000004 */
[----:B------:R1:W-:Y:S04]  /*78aa0*/  STS.U8 [R37+UR4+0x1a60], R0 ;  /* 0x001a600025007988 */ /* 0x0003e80008000004 */
[----:B0-----:R-:W5:Y:S04]  /*78ab0*/  LDL.LU R34, [R1+0x254] ;  /* 0x0002540001227983 */ /* 0x001f680000300800 */
[----:B-1----:R-:W5:Y:S04]  /*78ac0*/  LDL.LU R36, [R1+0x220] ;  /* 0x0002200001247983 */ /* 0x002f680000300800 */
[----:B------:R-:W5:Y:S01]  /*78ad0*/  LDL.LU R0, [R1+0x21c] ;  /* 0x00021c0001007983 */ /* 0x000f620000300800 */
[----:B------:R-:W-:-:S04]  /*78ae0*/  LOP3.LUT R50, R50, 0x1f, RZ, 0xc0, !PT ;  /* 0x0000001f32327812 */ /* 0x000fc800078ec0ff */
[----:B------:R-:W-:Y:S01]  /*78af0*/  LOP3.LUT R24, R50, 0x8, RZ, 0x3c, !PT ;  /* 0x0000000832187812 */ /* 0x000fe200078e3cff */
[----:B--2---:R-:W-:Y:S04]  /*78b00*/  STS.U8 [R37+UR4+0x1a40], R57 ;  /* 0x001a403925007988 */ /* 0x004fe80008000004 */
[----:B------:R-:W-:Y:S04]  /*78b10*/  STS.U8 [R37+UR4+0x1c00], R42 ;  /* 0x001c002a25007988 */ /* 0x000fe80008000004 */
[----:B------:R-:W-:Y:S04]  /*78b20*/  STS.U8 [R37+UR4+0x1c20], R40 ;  /* 0x001c202825007988 */ /* 0x000fe80008000004 */
[----:B------:R-:W-:Y:S04]  /*78b30*/  STS.U8 [R37+UR4+0x1c40], R38 ;  /* 0x001c402625007988 */ /* 0x000fe80008000004 */
[----:B----4-:R-:W-:Y:S04]  /*78b40*/  STS.U8 [R37+UR4+0x1c60], R23 ;  /* 0x001c601725007988 */ /* 0x010fe80008000004 */
[----:B---3--:R-:W-:Y:S04]  /*78b50*/  STS.U8 [R37+UR4+0x1e20], R22 ;  /* 0x001e201625007988 */ /* 0x008fe80008000004 */
[----:B------:R-:W-:Y:S04]  /*78b60*/  STS.U8 [R37+UR4+0x1e00], R21 ;  /* 0x001e001525007988 */ /* 0x000fe80008000004 */
[----:B-----5:R-:W-:Y:S04]  /*78b70*/  STS.U8 [R37+UR4+0x1e60], R20 ;  /* 0x001e601425007988 */ /* 0x020fe80008000004 */
[----:B------:R-:W-:Y:S04]  /*78b80*/  STS.U8 [R37+UR4+0x1e40], R19 ;  /* 0x001e401325007988 */ /* 0x000fe80008000004 */
[----:B------:R-:W-:Y:S04]  /*78b90*/  STS.U8 [R24+UR4+0x80], R49 ;  /* 0x0000803118007988 */ /* 0x000fe80008000004 */
[----:B------:R-:W-:Y:S04]  /*78ba0*/  STS.U8 [R24+UR4+0xa0], R47 ;  /* 0x0000a02f18007988 */ /* 0x000fe80008000004 */
[----:B------:R-:W-:Y:S04]  /*78bb0*/  STL [R1+0x9a6c], R57 ;  /* 0x009a6c3901007387 */ /* 0x000fe80000100800 */
[----:B------:R0:W-:Y:S04]  /*78bc0*/  STS.U8 [R24+UR4+0xc0], R30 ;  /* 0x0000c01e18007988 */ /* 0x0001e80008000004 */
[----:B------:R1:W-:Y:S04]  /*78bd0*/  STS.U8 [R24+UR4+0xe0], R32 ;  /* 0x0000e02018007988 */ /* 0x0003e80008000004 */
[----:B------:R-:W-:Y:S04]  /*78be0*/  STS.U8 [R24+UR4+0x2a0], R45 ;  /* 0x0002a02d18007988 */ /* 0x000fe80008000004 */
[----:B------:R-:W-:Y:S04]  /*78bf0*/  STS.U8 [R24+UR4+0x280], R43 ;  /* 0x0002802b18007988 */ /* 0x000fe80008000004 */
[----:B------:R-:W-:Y:S04]  /*78c00*/  STS.U8 [R24+UR4+0x2e0], R41 ;  /* 0x0002e02918007988 */ /* 0x000fe80008000004 */
[----:B------:R-:W-:Y:S04]  /*78c10*/  STS.U8 [R24+UR4+0x2c0], R39 ;  /* 0x0002c02718007988 */ /* 0x000fe80008000004 */
[----:B------:R-:W-:Y:S04]  /*78c20*/  STS.U8 [R24+UR4+0x480], R35 ;  /* 0x0004802318007988 */ /* 0x000fe80008000004 */
        /* <DEDUP_REMOVED lines=12> */
[----:B0-----:R-:W2:Y:S04]  /*78cf0*/  LDL.LU R30, [R1+0x218] ;  /* 0x00021800011e7983 */ /* 0x001ea80000300800 */
[----:B-1----:R-:W3:Y:S04]  /*78d00*/  LDL.LU R32, [R1+0x214] ;  /* 0x0002140001207983 */ /* 0x002ee80000300800 */
[----:B------:R-:W-:Y:S04]  /*78d10*/  STS.U8 [R24+UR4+0x6c0], R34 ;  /* 0x0006c02218007988 */ /* 0x000fe80008000004 */
[----:B------:R-:W-:Y:S04]  /*78d20*/  STS.U8 [R24+UR4+0x880], R36 ;  /* 0x0008802418007988 */ /* 0x000fe80008000004 */
[----:B------:R0:W-:Y:S04]  /*78d30*/  STS.U8 [R24+UR4+0x8a0], R0 ;  /* 0x0008a00018007988 */ /* 0x0001e80008000004 */
[----:B0-----:R-:W4:Y:S04]  /*78d40*/  LDL.LU R0, [R1+0x1e0] ;  /* 0x0001e00001007983 */ /* 0x001f280000300800 */
        /* <DEDUP_REMOVED lines=26> */
[----:B--2---:R0:W-:Y:S04]  /*78ef0*/  STS.U8 [R24+UR4+0x8c0], R30 ;  /* 0x0008c01e18007988 */ /* 0x0041e80008000004 */
[----:B---3--:R1:W-:Y:S04]  /*78f00*/  STS.U8 [R24+UR4+0x8e0], R32 ;  /* 0x0008e02018007988 */ /* 0x0083e80008000004 */
[----:B0-----:R-:W2:Y:S04]  /*78f10*/  LDL.LU R30, [R1+0x3c] ;  /* 0x00003c00011e7983 */ /* 0x001ea80000300800 */
[----:B-1----:R-:W3:Y:S04]  /*78f20*/  LDL.LU R32, [R1+0x20] ;  /* 0x0000200001207983 */ /* 0x002ee80000300800 */
[----:B----4-:R0:W-:Y:S04]  /*78f30*/  STS.U8 [R24+UR4+0xaa0], R0 ;  /* 0x000aa00018007988 */ /* 0x0101e80008000004 */
[----:B0-----:R-:W4:Y:S04]  /*78f40*/  LDL.LU R0, [R1+0x9a8c] ;  /* 0x009a8c0001007983 */ /* 0x001f280000300800 */
[----:B-----5:R-:W-:Y:S04]  /*78f50*/  STS.U8 [R24+UR4+0xa80], R21 ;  /* 0x000a801518007988 */ /* 0x020fe80008000004 */
        /* <DEDUP_REMOVED lines=11> */
[----:B------:R0:W-:Y:S04]  /*79010*/  STS.U8 [R24+UR4+0x10a0], R34 ;  /* 0x0010a02218007988 */ /* 0x0001e80008000004 */
[----:B------:R1:W-:Y:S04]  /*79020*/  STS.U8 [R24+UR4+0x10c0], R36 ;  /* 0x0010c02418007988 */ /* 0x0003e80008000004 */
[----:B0-----:R-:W5:Y:S04]  /*79030*/  LDL.LU R34, [R1+0x18] ;  /* 0x0000180001227983 */ /* 0x001f680000300800 */
[----:B-1----:R-:W5:Y:S04]  /*79040*/  LDL.LU R36, [R1+0x14] ;  /* 0x0000140001247983 */ /* 0x002f680000300800 */
[----:B------:R-:W-:Y:S04]  /*79050*/  STS.U8 [R24+UR4+0x10e0], R47 ;  /* 0x0010e02f18007988 */ /* 0x000fe80008000004 */
[----:B------:R0:W-:Y:S04]  /*79060*/  STS.U8 [R24+UR4+0x12a0], R45 ;  /* 0x0012a02d18007988 */ /* 0x0001e80008000004 */
[----:B------:R1:W-:Y:S04]  /*79070*/  STS.U8 [R24+UR4+0x1280], R43 ;  /* 0x0012802b18007988 */ /* 0x0003e80008000004 */
[----:B------:R0:W-:Y:S04]  /*79080*/  STS.U8 [R24+UR4+0x12e0], R41 ;  /* 0x0012e02918007988 */ /* 0x0001e80008000004 */
[----:B------:R0:W-:Y:S04]  /*79090*/  STS.U8 [R24+UR4+0x12c0], R39 ;  /* 0x0012c02718007988 */ /* 0x0001e80008000004 */
[----:B------:R1:W-:Y:S04]  /*790a0*/  STS.U8 [R24+UR4+0x1480], R35 ;  /* 0x0014802318007988 */ /* 0x0003e80008000004 */
[----:B------:R1:W-:Y:S04]  /*790b0*/  STS.U8 [R24+UR4+0x14a0], R33 ;  /* 0x0014a02118007988 */ /* 0x0003e80008000004 */
[----:B0-----:R-:W5:Y:S04]  /*790c0*/  LDL.LU R45, [R1+0x310] ;  /* 0x00031000012d7983 */ /* 0x001f680000300800 */
[----:B-1----:R-:W5:Y:S04]  /*790d0*/  LDL.LU R43, [R1+0x30c] ;  /* 0x00030c00012b7983 */ /* 0x002f680000300800 */
[----:B------:R-:W5:Y:S04]  /*790e0*/  LDL.LU R41, [R1+0x308] ;  /* 0x0003080001297983 */ /* 0x000f680000300800 */
[----:B------:R-:W5:Y:S04]  /*790f0*/  LDL.LU R39, [R1+0x304] ;  /* 0x0003040001277983 */ /* 0x000f680000300800 */
[----:B------:R-:W5:Y:S04]  /*79100*/  LDL.LU R35, [R1+0x2d0] ;  /* 0x0002d00001237983 */ /* 0x000f680000300800 */
[----:B------:R0:W-:Y:S04]  /*79110*/  STS.U8 [R24+UR4+0x14c0], R31 ;  /* 0x0014c01f18007988 */ /* 0x0001e80008000004 */
[----:B------:R-:W5:Y:S04]  /*79120*/  LDL.LU R33, [R1+0x2cc] ;  /* 0x0002cc0001217983 */ /* 0x000f680000300800 */
        /* <DEDUP_REMOVED lines=14> */
[----:B0-----:R-:W4:Y:S01]  /*79210*/  LDL.LU R0, [R1+0x24c] ;  /* 0x00024c0001007983 */ /* 0x001f220000300800 */
[----:B------:R-:W-:-:S03]  /*79220*/  LOP3.LUT R2, R37, 0x10, RZ, 0x3c, !PT ;  /* 0x0000001025027812 */ /* 0x000fc600078e3cff */
[----:B-----5:R0:W-:Y:S04]  /*79230*/  STS.U8 [R24+UR4+0x18c0], R34 ;  /* 0x0018c02218007988 */ /* 0x0201e80008000004 */
[----:B------:R1:W-:Y:S04]  /*79240*/  STS.U8 [R24+UR4+0x18e0], R36 ;  /* 0x0018e02418007988 */ /* 0x0003e80008000004 */
        /* <DEDUP_REMOVED lines=19> */
[----:B-1----:R-:W5:Y:S04]  /*79380*/  LDL.LU R36, [R1+0x244] ;  /* 0x0002440001247983 */ /* 0x002f680000300800 */
[----:B------:R-:W-:Y:S04]  /*79390*/  STS.U8 [R2+UR4+0x360], R31 ;  /* 0x0003601f02007988 */ /* 0x000fe80008000004 */
[----:B------:R-:W-:Y:S04]  /*793a0*/  STS.U8 [R2+UR4+0x340], R29 ;  /* 0x0003401d02007988 */ /* 0x000fe80008000004 */
[----:B------:R-:W-:Y:S04]  /*793b0*/  STS.U8 [R2+UR4+0x500], R27 ;  /* 0x0005001b02007988 */ /* 0x000fe80008000004 */
[----:B------:R-:W-:Y:S04]  /*793c0*/  STS.U8 [R2+UR4+0x520], R26 ;  /* 0x0005201a02007988 */ /* 0x000fe80008000004 */
[----:B------:R-:W-:Y:S04]  /*793d0*/  STS.U8 [R2+UR4+0x540], R28 ;  /* 0x0005401c02007988 */ /* 0x000fe80008000004 */
[----:B--2---:R-:W-:Y:S04]  /*793e0*/  STS.U8 [R2+UR4+0x560], R30 ;  /* 0x0005601e02007988 */ /* 0x004fe80008000004 */
[----:B---3--:R-:W-:Y:S04]  /*793f0*/  STS.U8 [R2+UR4+0x720], R32 ;  /* 0x0007202002007988 */ /* 0x008fe80008000004 */
[----:B----4-:R0:W-:Y:S04]  /*79400*/  STS.U8 [R2+UR4+0x700], R0 ;  /* 0x0007000002007988 */ /* 0x0101e80008000004 */
[----:B0-----:R-:W2:Y:S04]  /*79410*/  LDL.LU R0, [R1+0x210] ;  /* 0x0002100001007983 */ /* 0x001ea80000300800 */
[----:B------:R-:W3:Y:S04]  /*79420*/  LDL.LU R21, [R1+0x20c] ;  /* 0x00020c0001157983 */ /* 0x000ee80000300800 */
[----:B------:R-:W4:Y:S04]  /*79430*/  LDL.LU R22, [R1+0x208] ;  /* 0x0002080001167983 */ /* 0x000f280000300800 */
        /* <DEDUP_REMOVED lines=24> */
[----:B------:R-:W5:Y:S04]  /*795c0*/  LDL.LU R32, [R1+0x70] ;  /* 0x0000700001207983 */ /* 0x000f680000300800 */
[----:B------:R1:W-:Y:S04]  /*795d0*/  STS.U8 [R2+UR4+0x740], R36 ;  /* 0x0007402402007988 */ /* 0x0003e80008000004 */
[----:B0-----:R-:W5:Y:S04]  /*795e0*/  LDL.LU R34, [R1+0x6c] ;  /* 0x00006c0001227983 */ /* 0x001f680000300800 */
[----:B-1----:R-:W5:Y:S04]  /*795f0*/  LDL.LU R36, [R1+0x38] ;  /* 0x0000380001247983 */ /* 0x002f680000300800 */
[----:B--2---:R0:W-:Y:S04]  /*79600*/  STS.U8 [R2+UR4+0x900], R0 ;  /* 0x0009000002007988 */ /* 0x0041e80008000004 */
[----:B0-----:R-:W2:Y:S04]  /*79610*/  LDL.LU R0, [R1+0x9a88] ;  /* 0x009a880001007983 */ /* 0x001ea80000300800 */
[----:B---3--:R-:W-:Y:S04]  /*79620*/  STS.U8 [R2+UR4+0x920], R21 ;  /* 0x0009201502007988 */ /* 0x008fe80008000004 */
[----:B----4-:R-:W-:Y:S04]  /*79630*/  STS.U8 [R2+UR4+0x940], R22 ;  /* 0x0009401602007988 */ /* 0x010fe80008000004 */
        /* <DEDUP_REMOVED lines=10> */
[----:B0-----:R-:W3:Y:S04]  /*796e0*/  LDL.LU R41, [R1+0x4] ;  /* 0x0000040001297983 */ /* 0x001ee80000300800 */
[----:B-1----:R-:W4:Y:S04]  /*796f0*/  LDL.LU R39, [R1] ;  /* 0x0000000001277983 */ /* 0x002f280000300800 */
[----:B------:R-:W-:Y:S04]  /*79700*/  STS.U8 [R2+UR4+0xf00], R50 ;  /* 0x000f003202007988 */ /* 0x000fe80008000004 */
[----:B------:R-:W-:Y:S04]  /*79710*/  STS.U8 [R2+UR4+0xf60], R49 ;  /* 0x000f603102007988 */ /* 0x000fe80008000004 */
[----:B------:R-:W-:Y:S04]  /*79720*/  STS.U8 [R2+UR4+0xf40], R47 ;  /* 0x000f402f02007988 */ /* 0x000fe80008000004 */
[----:B------:R-:W-:Y:S04]  /*79730*/  STS.U8 [R2+UR4+0x1100], R45 ;  /* 0x0011002d02007988 */ /* 0x000fe80008000004 */
[----:B------:R-:W-:Y:S04]  /*79740*/  STS.U8 [R2+UR4+0x1120], R43 ;  /* 0x0011202b02007988 */ /* 0x000fe80008000004 */
[----:B------:R0:W-:Y:S04]  /*79750*/  STS.U8 [R2+UR4+0x1140], R35 ;  /* 0x0011402302007988 */ /* 0x0001e80008000004 */
[----:B------:R1:W-:Y:S04]  /*79760*/  STS.U8 [R2+UR4+0x1160], R33 ;  /* 0x0011602102007988 */ /* 0x0003e80008000004 */
[----:B------:R0:W-:Y:S04]  /*79770*/  STS.U8 [R2+UR4+0x1320], R31 ;  /* 0x0013201f02007988 */ /* 0x0001e80008000004 */
[----:B------:R0:W-:Y:S04]  /*79780*/  STS.U8 [R2+UR4+0x1300], R29 ;  /* 0x0013001d02007988 */ /* 0x0001e80008000004 */
[----:B------:R1:W-:Y:S04]  /*79790*/  STS.U8 [R2+UR4+0x1360], R27 ;  /* 0x0013601b02007988 */ /* 0x0003e80008000004 */
[----:B------:R5:W-:Y:S04]  /*797a0*/  STS.U8 [R2+UR4+0x1340], R26 ;  /* 0x0013401a02007988 */ /* 0x000be80008000004 */
[----:B0-----:R-:W4:Y:S04]  /*797b0*/  LDL.LU R35, [R1+0x300] ;  /* 0x0003000001237983 */ /* 0x001f280000300800 */
[----:B-1----:R-:W4:Y:S04]  /*797c0*/  LDL.LU R33, [R1+0x2fc] ;  /* 0x0002fc0001217983 */ /* 0x002f280000300800 */
[----:B------:R-:W4:Y:S04]  /*797d0*/  LDL.LU R31, [R1+0x2f8] ;  /* 0x0002f800011f7983 */ /* 0x000f280000300800 */
[----:B------:R-:W4:Y:S04]  /*797e0*/  LDL.LU R29, [R1+0x2f4] ;  /* 0x0002f400011d7983 */ /* 0x000f280000300800 */
[----:B------:R-:W4:Y:S04]  /*797f0*/  LDL.LU R27, [R1+0x2c0] ;  /* 0x0002c000011b7983 */ /* 0x000f280000300800 */
[----:B------:R0:W-:Y:S04]  /*79800*/  STS.U8 [R2+UR4+0x1500], R28 ;  /* 0x0015001c02007988 */ /* 0x0001e80008000004 */
[----:B-----5:R-:W5:Y:S04]  /*79810*/  LDL.LU R26, [R1+0x2bc] ;  /* 0x0002bc00011a7983 */ /* 0x020f680000300800 */
        /* <DEDUP_REMOVED lines=19> */
[----:B---3--:R0:W-:Y:S04]  /*79950*/  STS.U8 [R2+UR4+0x1760], R41 ;  /* 0x0017602902007988 */ /* 0x0081e80008000004 */
[----:B----4-:R1:W-:Y:S04]  /*79960*/  STS.U8 [R2+UR4+0x1740], R39 ;  /* 0x0017402702007988 */ /* 0x0103e80008000004 */
        /* <DEDUP_REMOVED lines=9> */
[----:B------:R-:W3:Y:S04]  /*79a00*/  LDL.LU R51, [R1+0x1c0] ;  /* 0x0001c00001337983 */ /* 0x000ee80000300800 */
[----:B------:R-:W-:Y:S04]  /*79a10*/  STS.U8 [R2+UR4+0x1d20], R9 ;  /* 0x001d200902007988 */ /* 0x000fe80008000004 */
[----:B------:R-:W4:Y:S04]  /*79a20*/  LDL.LU R50, [R1+0x1bc] ;  /* 0x0001bc0001327983 */ /* 0x000f280000300800 */
[----:B------:R-:W-:Y:S04]  /*79a30*/  STS.U8 [R2+UR4+0x1d40], R8 ;  /* 0x001d400802007988 */ /* 0x000fe80008000004 */
[----:B------:R-:W4:Y:S04]  /*79a40*/  LDL.LU R49, [R1+0x1b8] ;  /* 0x0001b80001317983 */ /* 0x000f280000300800 */
[----:B------:R-:W-:Y:S01]  /*79a50*/  STS.U8 [R2+UR4+0x1d60], R7 ;  /* 0x001d600702007988 */ /* 0x000fe20008000004 */
[----:B------:R-:W-:-:S03]  /*79a60*/  LOP3.LUT R25, R37, 0x18, RZ, 0x3c, !PT ;  /* 0x0000001825197812 */ /* 0x000fc600078e3cff */
[----:B------:R-:W4:Y:S04]  /*79a70*/  LDL.LU R47, [R1+0x1b4] ;  /* 0x0001b400012f7983 */ /* 0x000f280000300800 */
[----:B------:R-:W-:Y:S04]  /*79a80*/  STS.U8 [R2+UR4+0x1f20], R6 ;  /* 0x001f200602007988 */ /* 0x000fe80008000004 */
[----:B------:R-:W4:Y:S04]  /*79a90*/  LDL.LU R45, [R1+0x180] ;  /* 0x00018000012d7983 */ /* 0x000f280000300800 */
[----:B------:R-:W-:Y:S04]  /*79aa0*/  STS.U8 [R2+UR4+0x1f00], R5 ;  /* 0x001f000502007988 */ /* 0x000fe80008000004 */
[----:B------:R-:W4:Y:S04]  /*79ab0*/  LDL.LU R43, [R1+0x17c] ;  /* 0x00017c00012b7983 */ /* 0x000f280000300800 */
[----:B------:R-:W-:Y:S04]  /*79ac0*/  STS.U8 [R2+UR4+0x1f60], R4 ;  /* 0x001f600402007988 */ /* 0x000fe80008000004 */
[----:B0-----:R-:W4:Y:S04]  /*79ad0*/  LDL.LU R41, [R1+0x178] ;  /* 0x0001780001297983 */ /* 0x001f280000300800 */
[----:B------:R-:W-:Y:S04]  /*79ae0*/  STS.U8 [R2+UR4+0x1f40], R3 ;  /* 0x001f400302007988 */ /* 0x000fe80008000004 */
[----:B-1----:R-:W4:Y:S04]  /*79af0*/  LDL.LU R39, [R1+0x174] ;  /* 0x0001740001277983 */ /* 0x002f280000300800 */
[----:B------:R0:W-:Y:S04]  /*79b00*/  STS.U8 [R25+UR4+0x180], R35 ;  /* 0x0001802319007988 */ /* 0x0001e80008000004 */
[----:B------:R-:W4:Y:S04]  /*79b10*/  LDL.LU R37, [R1+0x140] ;  /* 0x0001400001257983 */ /* 0x000f280000300800 */
[----:B------:R1:W-:Y:S04]  /*79b20*/  STS.U8 [R25+UR4+0x1a0], R33 ;  /* 0x0001a02119007988 */ /* 0x0003e80008000004 */
[----:B------:R0:W-:Y:S04]  /*79b30*/  STS.U8 [R25+UR4+0x1c0], R31 ;  /* 0x0001c01f19007988 */ /* 0x0001e80008000004 */
[----:B------:R0:W-:Y:S04]  /*79b40*/  STS.U8 [R25+UR4+0x1e0], R29 ;  /* 0x0001e01d19007988 */ /* 0x0001e80008000004 */
[----:B------:R1:W-:Y:S04]  /*79b50*/  STS.U8 [R25+UR4+0x3a0], R27 ;  /* 0x0003a01b19007988 */ /* 0x0003e80008000004 */
[----:B-----5:R5:W-:Y:S04]  /*79b60*/  STS.U8 [R25+UR4+0x380], R26 ;  /* 0x0003801a19007988 */ /* 0x020be80008000004 */
        /* <DEDUP_REMOVED lines=20> */
[----:B------:R0:W-:Y:S04]  /*79cb0*/  STS.U8 [R25+UR4+0x7a0], R21 ;  /* 0x0007a01519007988 */ /* 0x0001e80008000004 */
[----:B------:R1:W-:Y:S04]  /*79cc0*/  STS.U8 [R25+UR4+0x780], R22 ;  /* 0x0007801619007988 */ /* 0x0003e80008000004 */
[----:B------:R0:W-:Y:S04]  /*79cd0*/  STS.U8 [R25+UR4+0x7e0], R23 ;  /* 0x0007e01719007988 */ /* 0x0001e80008000004 */
[----:B------:R0:W-:Y:S04]  /*79ce0*/  STS.U8 [R25+UR4+0x7c0], R38 ;  /* 0x0007c02619007988 */ /* 0x0001e80008000004 */
[----:B------:R1:W-:Y:S04]  /*79cf0*/  STS.U8 [R25+UR4+0x980], R40 ;  /* 0x0009802819007988 */ /* 0x0003e80008000004 */
[----:B------:R1:W-:Y:S04]  /*79d00*/  STS.U8 [R25+UR4+0x9a0], R42 ;  /* 0x0009a02a19007988 */ /* 0x0003e80008000004 */
[----:B0-----:R-:W2:Y:S04]  /*79d10*/  LDL.LU R21, [R1+0x9a84] ;  /* 0x009a840001157983 */ /* 0x001ea80000300800 */
[----:B-1----:R-:W2:Y:S04]  /*79d20*/  LDL.LU R22, [R1+0x9a80] ;  /* 0x009a800001167983 */ /* 0x002ea80000300800 */
[----:B------:R-:W2:Y:S04]  /*79d30*/  LDL.LU R23, [R1+0x9a7c] ;  /* 0x009a7c0001177983 */ /* 0x000ea80000300800 */
[----:B------:R-:W2:Y:S04]  /*79d40*/  LDL.LU R38, [R1+0x9a78] ;  /* 0x009a780001267983 */ /* 0x000ea80000300800 */
[----:B------:R-:W2:Y:S04]  /*79d50*/  LDL.LU R40, [R1+0x9a74] ;  /* 0x009a740001287983 */ /* 0x000ea80000300800 */
[----:B------:R-:W2:Y:S04]  /*79d60*/  LDL.LU R42, [R1+0x9a70] ;  /* 0x009a7000012a7983 */ /* 0x000ea80000300800 */
[----:B------:R0:W-:Y:S04]  /*79d70*/  STS.U8 [R25+UR4+0x9c0], R57 ;  /* 0x0009c03919007988 */ /* 0x0001e80008000004 */
[----:B------:R1:W-:Y:S04]  /*79d80*/  STS.U8 [R25+UR4+0x9e0], R24 ;  /* 0x0009e01819007988 */ /* 0x0003e80008000004 */
[----:B---3--:R3:W-:Y:S04]  /*79d90*/  STS.U8 [R25+UR4+0xba0], R51 ;  /* 0x000ba03319007988 */ /* 0x0087e80008000004 */
[----:B----4-:R4:W-:Y:S04]  /*79da0*/  STS.U8 [R25+UR4+0xb80], R50 ;  /* 0x000b803219007988 */ /* 0x0109e80008000004 */
[----:B------:R0:W-:Y:S04]  /*79db0*/  STS.U8 [R25+UR4+0xbe0], R49 ;  /* 0x000be03119007988 */ /* 0x0001e80008000004 */
[----:B------:R3:W-:Y:S04]  /*79dc0*/  STS.U8 [R25+UR4+0xbc0], R47 ;  /* 0x000bc02f19007988 */ /* 0x0007e80008000004 */
[----:B0-----:R-:W2:Y:S04]  /*79dd0*/  LDL.LU R57, [R1+0x9a6c] ;  /* 0x009a6c0001397983 */ /* 0x001ea80000300800 */
[----:B-1----:R-:W2:Y:S04]  /*79de0*/  LDL.LU R24, [R1+0x9a68] ;  /* 0x009a680001187983 */ /* 0x002ea80000300800 */
[----:B---3--:R-:W3:Y:S04]  /*79df0*/  LDL.LU R51, [R1+0x9a64] ;  /* 0x009a640001337983 */ /* 0x008ee80000300800 */
[----:B----4-:R-:W4:Y:S04]  /*79e00*/  LDL.LU R50, [R1+0x9a60] ;  /* 0x009a600001327983 */ /* 0x010f280000300800 */
[----:B------:R-:W3:Y:S04]  /*79e10*/  LDL.LU R49, [R1+0x9a5c] ;  /* 0x009a5c0001317983 */ /* 0x000ee80000300800 */
[----:B------:R-:W3:Y:S04]  /*79e20*/  LDL.LU R47, [R1+0x9a58] ;  /* 0x009a5800012f7983 */ /* 0x000ee80000300800 */
[----:B------:R0:W-:Y:S04]  /*79e30*/  STS.U8 [R25+UR4+0xd80], R45 ;  /* 0x000d802d19007988 */ /* 0x0001e80008000004 */
[----:B------:R1:W-:Y:S04]  /*79e40*/  STS.U8 [R25+UR4+0xda0], R43 ;  /* 0x000da02b19007988 */ /* 0x0003e80008000004 */
[----:B------:R0:W-:Y:S04]  /*79e50*/  STS.U8 [R25+UR4+0xdc0], R41 ;  /* 0x000dc02919007988 */ /* 0x0001e80008000004 */
[----:B------:R0:W-:Y:S04]  /*79e60*/  STS.U8 [R25+UR4+0xde0], R39 ;  /* 0x000de02719007988 */ /* 0x0001e80008000004 */
[----:B------:R0:W-:Y:S04]  /*79e70*/  STS.U8 [R25+UR4+0xfa0], R37 ;  /* 0x000fa02519007988 */ /* 0x0001e80008000004 */
[----:B------:R1:W-:Y:S04]  /*79e80*/  STS.U8 [R25+UR4+0xf80], R35 ;  /* 0x000f802319007988 */ /* 0x0003e80008000004 */
[----:B0-----:R-:W3:Y:S04]  /*79e90*/  LDL.LU R45, [R1+0x9a54] ;  /* 0x009a5400012d7983 */ /* 0x001ee80000300800 */
[----:B-1----:R-:W3:Y:S04]  /*79ea0*/  LDL.LU R43, [R1+0x9a50] ;  /* 0x009a5000012b7983 */ /* 0x002ee80000300800 */
[----:B------:R-:W3:Y:S04]  /*79eb0*/  LDL.LU R41, [R1+0x9a4c] ;  /* 0x009a4c0001297983 */ /* 0x000ee80000300800 */
[----:B------:R-:W3:Y:S04]  /*79ec0*/  LDL.LU R39, [R1+0x9a48] ;  /* 0x009a480001277983 */ /* 0x000ee80000300800 */
[----:B------:R-:W3:Y:S04]  /*79ed0*/  LDL.LU R37, [R1+0x9a44] ;  /* 0x009a440001257983 */ /* 0x000ee80000300800 */
[----:B------:R-:W3:Y:S04]  /*79ee0*/  LDL.LU R35, [R1+0x9a40] ;  /* 0x009a400001237983 */ /* 0x000ee80000300800 */
[----:B------:R0:W-:Y:S04]  /*79ef0*/  STS.U8 [R25+UR4+0xfe0], R33 ;  /* 0x000fe02119007988 */ /* 0x0001e80008000004 */
[----:B------:R1:W-:Y:S04]  /*79f00*/  STS.U8 [R25+UR4+0xfc0], R31 ;  /* 0x000fc01f19007988 */ /* 0x0003e80008000004 */
[----:B------:R0:W-:Y:S04]  /*79f10*/  STS.U8 [R25+UR4+0x1180], R29 ;  /* 0x0011801d19007988 */ /* 0x0001e80008000004 */
[----:B------:R0:W-:Y:S04]  /*79f20*/  STS.U8 [R25+UR4+0x11a0], R27 ;  /* 0x0011a01b19007988 */ /* 0x0001e80008000004 */
[----:B-----5:R5:W-:Y:S04]  /*79f30*/  STS.U8 [R25+UR4+0x11c0], R26 ;  /* 0x0011c01a19007988 */ /* 0x020be80008000004 */
[----:B------:R5:W-:Y:S04]  /*79f40*/  STS.U8 [R25+UR4+0x11e0], R28 ;  /* 0x0011e01c19007988 */ /* 0x000be80008000004 */
[----:B0-----:R-:W3:Y:S04]  /*79f50*/  LDL.LU R33, [R1+0x9a3c] ;  /* 0x009a3c0001217983 */ /* 0x001ee80000300800 */
[----:B-1----:R-:W3:Y:S04]  /*79f60*/  LDL.LU R31, [R1+0x9a38] ;  /* 0x009a3800011f7983 */ /* 0x002ee80000300800 */
[----:B------:R-:W3:Y:S04]  /*79f70*/  LDL.LU R29, [R1+0x9a34] ;  /* 0x009a3400011d7983 */ /* 0x000ee80000300800 */
[----:B------:R-:W3:Y:S04]  /*79f80*/  LDL.LU R27, [R1+0x9a30] ;  /* 0x009a3000011b7983 */ /* 0x000ee80000300800 */
[----:B-----5:R-:W5:Y:S04]  /*79f90*/  LDL.LU R26, [R1+0x9a2c] ;  /* 0x009a2c00011a7983 */ /* 0x020f680000300800 */
[----:B------:R-:W3:Y:S04]  /*79fa0*/  LDL.LU R28, [R1+0x9a28] ;  /* 0x009a2800011c7983 */ /* 0x000ee80000300800 */
        /* <DEDUP_REMOVED lines=8> */
[----:B--2---:R0:W-:Y:S04]  /*7a030*/  STS.U8 [R25+UR4+0x1580], R0 ;  /* 0x0015800019007988 */ /* 0x0041e80008000004 */
[----:B0-----:R-:W2:Y:S04]  /*7a040*/  LDL.LU R0, [R1+0x9a14] ;  /* 0x009a140001007983 */ /* 0x001ea80000300800 */
[----:B------:R-:W-:Y:S04]  /*7a050*/  STS.U8 [R25+UR4+0x15a0], R3 ;  /* 0x0015a00319007988 */ /* 0x000fe80008000004 */
[----:B------:R-:W-:Y:S04]  /*7a060*/  STS.U8 [R25+UR4+0x15c0], R2 ;  /* 0x0015c00219007988 */ /* 0x000fe80008000004 */
[----:B--2---:R0:W-:Y:S04]  /*7a070*/  STS.U8 [R25+UR4+0x15e0], R0 ;  /* 0x0015e00019007988 */ /* 0x0041e80008000004 */
[----:B0-----:R-:W2:Y:S04]  /*7a080*/  LDL.LU R0, [R1+0x9a10] ;  /* 0x009a100001007983 */ /* 0x001ea80000300800 */
[----:B------:R-:W2:Y:S04]  /*7a090*/  LDL R3, [R1+0x39b4] ;  /* 0x0039b40001037983 */ /* 0x000ea80000100800 */
[----:B------:R-:W2:Y:S04]  /*7a0a0*/  LDL R2, [R1+0x39e8] ;  /* 0x0039e80001027983 */ /* 0x000ea80000100800 */
[----:B---3--:R-:W-:Y:S04]  /*7a0b0*/  STS.U8 [R25+UR4+0x17a0], R36 ;  /* 0x0017a02419007988 */ /* 0x008fe80008000004 */
[----:B------:R-:W-:Y:S04]  /*7a0c0*/  STS.U8 [R25+UR4+0x1780], R34 ;  /* 0x0017802219007988 */ /* 0x000fe80008000004 */
[----:B------:R-:W-:Y:S04]  /*7a0d0*/  STS.U8 [R25+UR4+0x17e0], R32 ;  /* 0x0017e02019007988 */ /* 0x000fe80008000004 */
[----:B------:R-:W-:Y:S04]  /*7a0e0*/  STS.U8 [R25+UR4+0x17c0], R30 ;  /* 0x0017c01e19007988 */ /* 0x000fe80008000004 */
[----:B------:R-:W-:Y:S04]  /*7a0f0*/  STS.U8 [R25+UR4+0x1980], R28 ;  /* 0x0019801c19007988 */ /* 0x000fe80008000004 */
        /* <DEDUP_REMOVED lines=13> */
[----:B----4-:R-:W-:Y:S04]  /*7a1d0*/  STS.U8 [R25+UR4+0x1fe0], R50 ;  /* 0x001fe03219007988 */ /* 0x010fe80008000004 */
[----:B------:R0:W-:Y:S01]  /*7a1e0*/  STS.U8 [R25+UR4+0x1fc0], R51 ;  /* 0x001fc03319007988 */ /* 0x0001e20008000004 */
[----:B------:R-:W-:Y:S06]  /*7a1f0*/  BAR.SYNC.DEFER_BLOCKING 0x0 ;  /* 0x0000000000007b1d */ /* 0x000fec0000010000 */
[----:B0-----:R-:W3:Y:S01]  /*7a200*/  LDL.LU R25, [R1+0x9a0c] ;  /* 0x009a0c0001197983 */ /* 0x001ee20000300800 */
[----:B--2---:R-:W-:-:S06]  /*7a210*/  PRMT R0, RZ, 0x7610, R0 ;  /* 0x00007610ff007816 */ /* 0x004fcc0000000000 */
[----:B------:R-:W2:Y:S04]  /*7a220*/  @!P0 LDG.E.U8 R0, desc[UR62][R2.64] ;  /* 0x0000003e02008981 */ /* 0x000ea8000c1e1100 */
[----:B--2---:R0:W-:Y:S04]  /*7a230*/  STL [R1+0x2fdc], R0 ;  /* 0x002fdc0001007387 */ /* 0x0041e80000100800 */
[----:B0-----:R-:W2:Y:S04]  /*7a240*/  LDL.LU R0, [R1+0x9a08] ;  /* 0x009a080001007983 */ /* 0x001ea80000300800 */
[----:B------:R-:W4:Y:S04]  /*7a250*/  LDL R2, [R1+0x39b0] ;  /* 0x0039b00001027983 */ /* 0x000f280000100800 */
[----:B------:R-:W4:Y:S01]  /*7a260*/  LDL R3, [R1+0x39e4] ;  /* 0x0039e40001037983 */ /* 0x000f220000100800 */
[----:B---3--:R-:W-:-:S02]  /*7a270*/  PRMT R25, RZ, 0x7610, R25 ;  /* 0x00007610ff197816 */ /* 0x008fc40000000019 */
[----:B----4-:R-:W-:-:S04]  /*7a280*/  @!P1 LOP3.LUT R3, R3, R2, RZ, 0x3c, !PT ;  /* 0x0000000203039212 */ /* 0x010fc800078e3cff */
[----:B------:R-:W-:-:S04]  /*7a290*/  @!P1 LOP3.LUT R2, R3, R2, RZ, 0x3c, !PT ;  /* 0x0000000203029212 */ /* 0x000fc800078e3cff */
[----:B------:R-:W-:-:S05]  /*7a2a0*/  @!P1 LOP3.LUT R3, R3, R2, RZ, 0x3c, !PT ;  /* 0x0000000203039212 */ /* 0x000fca00078e3cff */
[----:B------:R-:W3:Y:S04]  /*7a2b0*/  @!P1 LDG.E.U8 R25, desc[UR62][R2.64] ;  /* 0x0000003e02199981 */ /* 0x000ee8000c1e1100 */
[----:B---3--:R0:W-:Y:S04]  /*7a2c0*/  STL [R1+0x2fd8], R25 ;  /* 0x002fd81901007387 */ /* 0x0081e80000100800 */
[----:B0-----:R-:W3:Y:S04]  /*7a2d0*/  LDL.LU R25, [R1+0x9a04] ;  /* 0x009a040001197983 */ /* 0x001ee80000300800 */
[----:B------:R-:W4:Y:S04]  /*7a2e0*/  LDL R2, [R1+0x39ac] ;  /* 0x0039ac0001027983 */ /* 0x000f280000100800 */
[----:B------:R-:W4:Y:S01]  /*7a2f0*/  LDL R3, [R1+0x39e0] ;  /* 0x0039e00001037983 */ /* 0x000f220000100800 */
[----:B--2---:R-:W-:-:S02]  /*7a300*/  PRMT R0, RZ, 0x7610, R0 ;  /* 0x00007610ff007816 */ /* 0x004fc40000000000 */
[----:B----4-:R-:W-:-:S04]  /*7a310*/  @!P2 LOP3.LUT R3, R3, R2, RZ, 0x3c, !PT ;  /* 0x000000020303a212 */ /* 0x010fc800078e3cff */
[----:B------:R-:W-:-:S04]  /*7a320*/  @!P2 LOP3.LUT R2, R3, R2, RZ, 0x3c, !PT ;  /* 0x000000020302a212 */ /* 0x000fc800078e3cff */
[----:B------:R-:W-:-:S05]  /*7a330*/  @!P2 LOP3.LUT R3, R3, R2, RZ, 0x3c, !PT ;  /* 0x000000020303a212 */ /* 0x000fca00078e3cff */
        /* <DEDUP_REMOVED lines=16312> */
[----:B------:R-:W4:Y:S02]  /*b9ec0*/  LDL R3, [R1+0x7274] ;  /* 0x0072740001037983 */ /* 0x000f240000100800 */
[----:B----4-:R-:W-:-:S02]  /*b9ed0*/  @!P3 LOP3.LUT R3, R3, R2, RZ, 0x3c, !PT ;  /* 0x000000020303b212 */ /* 0x010fc400078e3cff */
[----:B--2---:R-:W-:Y:S02]  /*b9ee0*/  PRMT R0, RZ, 0x7610, R0 ;  /* 0x00007610ff007816 */ /* 0x004fe40000000000 */
        /* <DEDUP_REMOVED lines=1293> */
[----:B------:R-:W4:Y:S01]  /*befc0*/  LDL R3, [R1+0x76f4] ;  /* 0x0076f40001037983 */ /* 0x000f220000100800 */
[----:B------:R-:W-:-:S02]  /*befd0*/  PRMT R53, RZ, 0x7610, R53 ;  /* 0x00007610ff357816 */ /* 0x000fc40000000035 */
[----:B----4-:R-:W-:-:S04]  /*befe0*/  @!P3 LOP3.LUT R3, R3, R2, RZ, 0x3c, !PT ;  /* 0x000000020303b212 */ /* 0x010fc800078e3cff */
[----:B------:R-:W-:-:S04]  /*beff0*/  @!P3 LOP3.LUT R2, R3, R2, RZ, 0x3c, !PT ;  /* 0x000000020302b212 */ /* 0x000fc800078e3cff */
[----:B------:R-:W-:-:S05]  /*bf000*/  @!P3 LOP3.LUT R3, R3, R2, RZ, 0x3c, !PT ;  /* 0x000000020303b212 */ /* 0x000fca00078e3cff */
[----:B------:R0:W4:Y:S04]  /*bf010*/  @!P3 LDG.E.U8 R53, desc[UR62][R2.64] ;  /* 0x0000003e0235b981 */ /* 0x000128000c1e1100 */
[----:B------:R-:W0:Y:S04]  /*bf020*/  LDL R2, [R1+0x76b8] ;  /* 0x0076b80001027983 */ /* 0x000e280000100800 */
[----:B------:R-:W0:Y:S01]  /*bf030*/  LDL R3, [R1+0x76f0] ;  /* 0x0076f00001037983 */ /* 0x000e220000100800 */
[----:B--2---:R-:W-:Y:S02]  /*bf040*/  PRMT R0, RZ, 0x7610, R0 ;  /* 0x00007610ff007816 */ /* 0x004fe40000000000 */
[----:B0-----:R-:W-:-:S04]  /*bf050*/  @!P0 LOP3.LUT R3, R3, R2, RZ, 0x3c, !PT ;  /* 0x0000000203038212 */ /* 0x001fc800078e3cff */
[----:B------:R-:W-:-:S04]  /*bf060*/  @!P0 LOP3.LUT R2, R3, R2, RZ, 0x3c, !PT ;  /* 0x0000000203028212 */ /* 0x000fc800078e3cff */
[----:B------:R-:W-:-:S05]  /*bf070*/  @!P0 LOP3.LUT R3, R3, R2, RZ, 0x3c, !PT ;  /* 0x0000000203038212 */ /* 0x000fca00078e3cff */
[----:B------:R-:W2:Y:S04]  /*bf080*/  @!P0 LDG.E.U8 R0, desc[UR62][R2.64] ;  /* 0x0000003e02008981 */ /* 0x000ea8000c1e1100 */
[----:B----4-:R0:W-:Y:S04]  /*bf090*/  STL [R1+0x90], R53 ;  /* 0x0000903501007387 */ /* 0x0101e80000100800 */
[----:B0-----:R-:W4:Y:S04]  /*bf0a0*/  LDL R53, [R1+0x7728] ;  /* 0x0077280001357983 */ /* 0x001f280000100800 */
[----:B--2---:R0:W-:Y:S04]  /*bf0b0*/  STL [R1+0x8c], R0 ;  /* 0x00008c0001007387 */ /* 0x0041e80000100800 */
[----:B0-----:R-:W2:Y:S04]  /*bf0c0*/  LDL.LU R0, [R1+0x7b6c] ;  /* 0x007b6c0001007983 */ /* 0x001ea80000300800 */
[----:B------:R-:W5:Y:S04]  /*bf0d0*/  LDL R2, [R1+0x76cc] ;  /* 0x0076cc0001027983 */ /* 0x000f680000100800 */
[----:B------:R-:W5:Y:S02]  /*bf0e0*/  LDL R3, [R1+0x7708] ;  /* 0x0077080001037983 */ /* 0x000f640000100800 */
[----:B-----5:R-:W-:-:S02]  /*bf0f0*/  @!P1 LOP3.LUT R3, R3, R2, RZ, 0x3c, !PT ;  /* 0x0000000203039212 */ /* 0x020fc400078e3cff */
[----:B--2---:R-:W-:Y:S02]  /*bf100*/  PRMT R0, RZ, 0x7610, R0 ;  /* 0x00007610ff007816 */ /* 0x004fe40000000000 */
[----:B------:R-:W-:-:S04]  /*bf110*/  @!P1 LOP3.LUT R2, R3, R2, RZ, 0x3c, !PT ;  /* 0x0000000203029212 */ /* 0x000fc800078e3cff */
[----:B------:R-:W-:-:S05]  /*bf120*/  @!P1 LOP3.LUT R3, R3, R2, RZ, 0x3c, !PT ;  /* 0x0000000203039212 */ /* 0x000fca00078e3cff */
[----:B------:R-:W2:Y:S04]  /*bf130*/  @!P1 LDG.E.U8 R0, desc[UR62][R2.64] ;  /* 0x0000003e02009981 */ /* 0x000ea8000c1e1100 */
        /* <DEDUP_REMOVED lines=29> */
[----:B------:R-:W5:Y:S01]  /*bf310*/  LDL R3, [R1+0x76ec] ;  /* 0x0076ec0001037983 */ /* 0x000f620000100800 */
[----:B----4-:R-:W-:-:S03]  /*bf320*/  @!P1 IMAD.MOV.U32 R2, RZ, RZ, R53 ;  /* 0x000000ffff029224 */ /* 0x010fc600078e0035 */
[----:B------:R-:W4:Y:S01]  /*bf330*/  LDL R53, [R1+0x7744] ;  /* 0x0077440001357983 */ /* 0x000f220000100800 */
[----:B--2---:R-:W-:-:S06]  /*bf340*/  PRMT R0, RZ, 0x7610, R0 ;  /* 0x00007610ff007816 */ /* 0x004fcc0000000000 */
[----:B-----5:R-:W2:Y:S04]  /*bf350*/  @!P1 LDG.E.U8 R0, desc[UR62][R2.64] ;  /* 0x0000003e02009981 */ /* 0x020ea8000c1e1100 */
        /* <DEDUP_REMOVED lines=12> */
[----:B------:R-:W5:Y:S01]  /*bf420*/  LDL R3, [R1+0x7734] ;  /* 0x0077340001037983 */ /* 0x000f620000100800 */
[----:B------:R-:W-:-:S02]  /*bf430*/  PRMT R55, RZ, 0x7610, R55 ;  /* 0x00007610ff377816 */ /* 0x000fc40000000037 */
[----:B-----5:R-:W-:-:S04]  /*bf440*/  @!P3 LOP3.LUT R3, R3, R2, RZ, 0x3c, !PT ;  /* 0x000000020303b212 */ /* 0x020fc800078e3cff */
[----:B------:R-:W-:-:S04]  /*bf450*/  @!P3 LOP3.LUT R2, R3, R2, RZ, 0x3c, !PT ;  /* 0x000000020302b212 */ /* 0x000fc800078e3cff */
[----:B------:R-:W-:-:S05]  /*bf460*/  @!P3 LOP3.LUT R3, R3, R2, RZ, 0x3c, !PT ;  /* 0x000000020303b212 */ /* 0x000fca00078e3cff */
[----:B------:R0:W5:Y:S04]  /*bf470*/  @!P3 LDG.E.U8 R55, desc[UR62][R2.64] ;  /* 0x0000003e0237b981 */ /* 0x000168000c1e1100 */
[----:B------:R-:W0:Y:S04]  /*bf480*/  LDL R2, [R1+0x76f8] ;  /* 0x0076f80001027983 */ /* 0x000e280000100800 */
[----:B------:R-:W0:Y:S01]  /*bf490*/  LDL R3, [R1+0x7730] ;  /* 0x0077300001037983 */ /* 0x000e220000100800 */
[----:B------:R-:W-:Y:S02]  /*bf4a0*/  PRMT R54, RZ, 0x7610, R54 ;  /* 0x00007610ff367816 */ /* 0x000fe40000000036 */
[----:B0-----:R-:W-:-:S04]  /*bf4b0*/  @!P0 LOP3.LUT R3, R3, R2, RZ, 0x3c, !PT ;  /* 0x0000000203038212 */ /* 0x001fc800078e3cff */
[----:B------:R-:W-:-:S04]  /*bf4c0*/  @!P0 LOP3.LUT R2, R3, R2, RZ, 0x3c, !PT ;  /* 0x0000000203028212 */ /* 0x000fc800078e3cff */
[----:B------:R-:W-:Y:S01]  /*bf4d0*/  @!P0 LOP3.LUT R3, R3, R2, RZ, 0x3c, !PT ;  /* 0x0000000203038212 */ /* 0x000fe200078e3cff */
[----:B-----5:R0:W-:Y:S04]  /*bf4e0*/  STL [R1+0x70], R55 ;  /* 0x0000703701007387 */ /* 0x0201e80000100800 */
[----:B------:R1:W5:Y:S01]  /*bf4f0*/  @!P0 LDG.E.U8 R54, desc[UR62][R2.64] ;  /* 0x0000003e02368981 */ /* 0x000362000c1e1100 */
[----:B--2---:R-:W-:-:S03]  /*bf500*/  PRMT R0, RZ, 0x7610, R0 ;  /* 0x00007610ff007816 */ /* 0x004fc60000000000 */
[----:B0-----:R-:W2:Y:S04]  /*bf510*/  LDL R55, [R1+0x7750] ;  /* 0x0077500001377983 */ /* 0x001ea80000100800 */
[----:B------:R-:W1:Y:S04]  /*bf520*/  LDL R2, [R1+0x770c] ;  /* 0x00770c0001027983 */ /* 0x000e680000100800 */
[----:B------:R-:W1:Y:S02]  /*bf530*/  LDL R3, [R1+0x7748] ;  /* 0x0077480001037983 */ /* 0x000e640000100800 */
[----:B-1----:R-:W-:-:S04]  /*bf540*/  @!P1 LOP3.LUT R3, R3, R2, RZ, 0x3c, !PT ;  /* 0x0000000203039212 */ /* 0x002fc800078e3cff */
[----:B------:R-:W-:-:S04]  /*bf550*/  @!P1 LOP3.LUT R2, R3, R2, RZ, 0x3c, !PT ;  /* 0x0000000203029212 */ /* 0x000fc800078e3cff */
[----:B------:R-:W-:-:S05]  /*bf560*/  @!P1 LOP3.LUT R3, R3, R2, RZ, 0x3c, !PT ;  /* 0x0000000203039212 */ /* 0x000fca00078e3cff */
[----:B------:R-:W2:Y:S04]  /*bf570*/  @!P1 LDG.E.U8 R0, desc[UR62][R2.64] ;  /* 0x0000003e02009981 */ /* 0x000ea8000c1e1100 */
[----:B-----5:R0:W-:Y:S04]  /*bf580*/  STL [R1+0x6c], R54 ;  /* 0x00006c3601007387 */ /* 0x0201e80000100800 */
[----:B0-----:R-:W5:Y:S04]  /*bf590*/  LDL R54, [R1+0x7768] ;  /* 0x0077680001367983 */ /* 0x001f680000100800 */
[----:B--2---:R0:W-:Y:S04]  /*bf5a0*/  STL [R1+0x68], R0 ;  /* 0x0000680001007387 */ /* 0x0041e80000100800 */
[----:B0-----:R-:W2:Y:S04]  /*bf5b0*/  LDL.LU R0, [R1+0x7b50] ;  /* 0x007b500001007983 */ /* 0x001ea80000300800 */
[----:B------:R-:W3:Y:S01]  /*bf5c0*/  LDL R3, [R1+0x7720] ;  /* 0x0077200001037983 */ /* 0x000ee20000100800 */
[----:B----4-:R-:W-:-:S03]  /*bf5d0*/  @!P2 IMAD.MOV.U32 R2, RZ, RZ, R53 ;  /* 0x000000ffff02a224 */ /* 0x010fc600078e0035 */
[----:B------:R-:W4:Y:S01]  /*bf5e0*/  LDL R53, [R1+0x7764] ;  /* 0x0077640001357983 */ /* 0x000f220000100800 */
[----:B--2---:R-:W-:-:S06]  /*bf5f0*/  PRMT R0, RZ, 0x7610, R0 ;  /* 0x00007610ff007816 */ /* 0x004fcc0000000000 */
[----:B---3--:R-:W2:Y:S04]  /*bf600*/  @!P2 LDG.E.U8 R0, desc[UR62][R2.64] ;  /* 0x0000003e0200a981 */ /* 0x008ea8000c1e1100 */
[----:B--2---:R0:W-:Y:S04]  /*bf610*/  STL [R1+0x64], R0 ;  /* 0x0000640001007387 */ /* 0x0041e80000100800 */
[----:B0-----:R-:W2:Y:S04]  /*bf620*/  LDL.LU R0, [R1+0x7b4c] ;  /* 0x007b4c0001007983 */ /* 0x001ea80000300800 */
[----:B------:R-:W3:Y:S04]  /*bf630*/  LDL R2, [R1+0x771c] ;  /* 0x00771c0001027983 */ /* 0x000ee80000100800 */
[----:B------:R-:W3:Y:S01]  /*bf640*/  LDL R3, [R1+0x7754] ;  /* 0x0077540001037983 */ /* 0x000ee20000100800 */
[----:B------:R-:W-:-:S02]  /*bf650*/  PRMT R52, RZ, 0x7610, R52 ;  /* 0x00007610ff347816 */ /* 0x000fc40000000034 */
[----:B---3--:R-:W-:-:S04]  /*bf660*/  @!P3 LOP3.LUT R3, R3, R2, RZ, 0x3c, !PT ;  /* 0x000000020303b212 */ /* 0x008fc800078e3cff */
[----:B------:R-:W-:-:S04]  /*bf670*/  @!P3 LOP3.LUT R2, R3, R2, RZ, 0x3c, !PT ;  /* 0x000000020302b212 */ /* 0x000fc800078e3cff */
[----:B------:R-:W-:-:S05]  /*bf680*/  @!P3 LOP3.LUT R3, R3, R2, RZ, 0x3c, !PT ;  /* 0x000000020303b212 */ /* 0x000fca00078e3cff */
[----:B------:R0:W3:Y:S04]  /*bf690*/  @!P3 LDG.E.U8 R52, desc[UR62][R2.64] ;  /* 0x0000003e0234b981 */ /* 0x0000e8000c1e1100 */
[----:B------:R-:W2:Y:S01]  /*bf6a0*/  LDL R3, [R1+0x7718] ;  /* 0x0077180001037983 */ /* 0x000ea20000100800 */
[----:B------:R-:W-:Y:S01]  /*bf6b0*/  PRMT R51, RZ, 0x7610, R51 ;  /* 0x00007610ff337816 */ /* 0x000fe20000000033 */
[----:B0-----:R-:W-:Y:S02]  /*bf6c0*/  @!P0 IMAD.MOV.U32 R2, RZ, RZ, R55 ;  /* 0x000000ffff028224 */ /* 0x001fe400078e0037 */
[----:B---3--:R0:W-:Y:S01]  /*bf6d0*/  STL [R1+0x60], R52 ;  /* 0x0000603401007387 */ /* 0x0081e20000100800 */
[----:B------:R-:W-:-:S03]  /*bf6e0*/  PRMT R50, RZ, 0x7610, R50 ;  /* 0x00007610ff327816 */ /* 0x000fc60000000032 */
[----:B------:R-:W3:Y:S04]  /*bf6f0*/  LDL R55, [R1+0x7738] ;  /* 0x0077380001377983 */ /* 0x000ee80000100800 */
[----:B--2---:R5:W2:Y:S04]  /*bf700*/  @!P0 LDG.E.U8 R51, desc[UR62][R2.64] ;  /* 0x0000003e02338981 */ /* 0x004aa8000c1e1100 */
[----:B0-----:R-:W3:Y:S04]  /*bf710*/  LDL R52, [R1+0x7774] ;  /* 0x0077740001347983 */ /* 0x001ee80000100800 */
[----:B------:R-:W3:Y:S01]  /*bf720*/  LDL R3, [R1+0x772c] ;  /* 0x00772c0001037983 */ /* 0x000ee20000100800 */
[----:B-----5:R-:W-:-:S03]  /*bf730*/  @!P1 IMAD.MOV.U32 R2, RZ, RZ, R54 ;  /* 0x000000ffff029224 */ /* 0x020fc600078e0036 */
[----:B--2---:R0:W-:Y:S01]  /*bf740*/  STL [R1+0x5c], R51 ;  /* 0x00005c3301007387 */ /* 0x0041e20000100800 */
[----:B------:R-:W-:-:S03]  /*bf750*/  PRMT R7, RZ, 0x7610, R7 ;  /* 0x00007610ff077816 */ /* 0x000fc60000000007 */
[----:B------:R-:W2:Y:S04]  /*bf760*/  LDL R54, [R1+0x774c] ;  /* 0x00774c0001367983 */ /* 0x000ea80000100800 */
[----:B---3--:R4:W3:Y:S04]  /*bf770*/  @!P1 LDG.E.U8 R50, desc[UR62][R2.64] ;  /* 0x0000003e02329981 */ /* 0x0088e8000c1e1100 */
[----:B0-----:R-:W5:Y:S04]  /*bf780*/  LDL R51, [R1+0x7770] ;  /* 0x0077700001337983 */ /* 0x001f680000100800 */
[----:B------:R-:W2:Y:S01]  /*bf790*/  LDL R3, [R1+0x7740] ;  /* 0x0077400001037983 */ /* 0x000ea20000100800 */
[----:B----4-:R-:W-:-:S03]  /*bf7a0*/  @!P2 IMAD.MOV.U32 R2, RZ, RZ, R53 ;  /* 0x000000ffff02a224 */ /* 0x010fc600078e0035 */
[----:B---3--:R0:W-:Y:S01]  /*bf7b0*/  STL [R1+0x58], R50 ;  /* 0x0000583201007387 */ /* 0x0081e20000100800 */
[----:B------:R-:W-:Y:S02]  /*bf7c0*/  PRMT R16, RZ, 0x7610, R16 ;  /* 0x00007610ff107816 */ /* 0x000fe40000000010 */
[----:B------:R-:W-:Y:S02]  /*bf7d0*/  PRMT R5, RZ, 0x7610, R5 ;  /* 0x00007610ff057816 */ /* 0x000fe40000000005 */
[----:B------:R-:W-:Y:S01]  /*bf7e0*/  PRMT R10, RZ, 0x7610, R10 ;  /* 0x00007610ff0a7816 */ /* 0x000fe2000000000a */
[----:B------:R-:W3:Y:S04]  /*bf7f0*/  LDL R53, [R1+0x7760] ;  /* 0x0077600001357983 */ /* 0x000ee80000100800 */
[----:B--2---:R1:W2:Y:S04]  /*bf800*/  @!P2 LDG.E.U8 R7, desc[UR62][R2.64] ;  /* 0x0000003e0207a981 */ /* 0x0042a8000c1e1100 */
[----:B0-----:R-:W4:Y:S04]  /*bf810*/  LDL R50, [R1+0x7788] ;  /* 0x0077880001327983 */ /* 0x001f280000100800 */
[----:B------:R-:W2:Y:S01]  /*bf820*/  LDL R3, [R1+0x773c] ;  /* 0x00773c0001037983 */ /* 0x000ea20000100800 */
[----:B-1----:R-:W-:-:S05]  /*bf830*/  @!P3 IMAD.MOV.U32 R2, RZ, RZ, R52 ;  /* 0x000000ffff02b224 */ /* 0x002fca00078e0034 */
[----:B--2---:R5:W2:Y:S02]  /*bf840*/  @!P3 LDG.E.U8 R16, desc[UR62][R2.64] ;  /* 0x0000003e0210b981 */ /* 0x004aa4000c1e1100 */
[----:B-----5:R-:W-:Y:S02]  /*bf850*/  @!P0 IMAD.MOV.U32 R2, RZ, RZ, R51 ;  /* 0x000000ffff028224 */ /* 0x020fe400078e0033 */
[----:B------:R-:W-:-:S05]  /*bf860*/  @!P0 IMAD.MOV.U32 R3, RZ, RZ, R55 ;  /* 0x000000ffff038224 */ /* 0x000fca00078e0037 */
[----:B------:R4:W5:Y:S02]  /*bf870*/  @!P0 LDG.E.U8 R5, desc[UR62][R2.64] ;  /* 0x0000003e02058981 */ /* 0x000964000c1e1100 */
[----:B----4-:R-:W-:Y:S02]  /*bf880*/  @!P1 IMAD.MOV.U32 R2, RZ, RZ, R50 ;  /* 0x000000ffff029224 */ /* 0x010fe400078e0032 */
[----:B------:R-:W-:-:S05]  /*bf890*/  @!P1 IMAD.MOV.U32 R3, RZ, RZ, R54 ;  /* 0x000000ffff039224 */ /* 0x000fca00078e0036 */
[----:B------:R-:W4:Y:S04]  /*bf8a0*/  @!P1 LDG.E.U8 R10, desc[UR62][R2.64] ;  /* 0x0000003e020a9981 */ /* 0x000f28000c1e1100 */
[----:B------:R0:W-:Y:S04]  /*bf8b0*/  STL [R1+0x54], R7 ;  /* 0x0000540701007387 */ /* 0x0001e80000100800 */
[----:B------:R-:W3:Y:S04]  /*bf8c0*/  LDL R52, [R1+0x775c] ;  /* 0x00775c0001347983 */ /* 0x000ee80000100800 */
[----:B0-----:R-:W3:Y:S04]  /*bf8d0*/  LDL R7, [R1+0x7784] ;  /* 0x0077840001077983 */ /* 0x001ee80000100800 */
[----:B--2---:R0:W-:Y:S04]  /*bf8e0*/  STL [R1+0x50], R16 ;  /* 0x0000501001007387 */ /* 0x0041e80000100800 */
[----:B------:R-:W2:Y:S04]  /*bf8f0*/  LDL R51, [R1+0x7758] ;  /* 0x0077580001337983 */ /* 0x000ea80000100800 */
[----:B0-----:R-:W2:Y:S04]  /*bf900*/  LDL R16, [R1+0x7794] ;  /* 0x0077940001107983 */ /* 0x001ea80000100800 */
[----:B-----5:R0:W-:Y:S04]  /*bf910*/  STL [R1+0x4c], R5 ;  /* 0x00004c0501007387 */ /* 0x0201e80000100800 */
[----:B------:R-:W5:Y:S04]  /*bf920*/  LDL R50, [R1+0x776c] ;  /* 0x00776c0001327983 */ /* 0x000f680000100800 */
[----:B0-----:R-:W5:Y:S01]  /*bf930*/  LDL R5, [R1+0x7790] ;  /* 0x0077900001057983 */ /* 0x001f620000100800 */
[----:B------:R-:W-:-:S03]  /*bf940*/  PRMT R6, RZ, 0x7610, R6 ;  /* 0x00007610ff067816 */ /* 0x000fc60000000006 */
[----:B----4-:R0:W-:Y:S01]  /*bf950*/  STL [R1+0x48], R10 ;  /* 0x0000480a01007387 */ /* 0x0101e20000100800 */
[----:B---3--:R-:W-:-:S03]  /*bf960*/  @!P2 IMAD.MOV.U32 R3, RZ, RZ, R53 ;  /* 0x000000ffff03a224 */ /* 0x008fc600078e0035 */
[----:B0-----:R-:W3:Y:S01]  /*bf970*/  LDL R10, [R1+0x77a8] ;  /* 0x0077a800010a7983 */ /* 0x001ee20000100800 */
[----:B------:R-:W-:Y:S01]  /*bf980*/  @!P2 IMAD.MOV.U32 R2, RZ, RZ, R7 ;  /* 0x000000ffff02a224 */ /* 0x000fe200078e0007 */
[----:B------:R-:W-:Y:S02]  /*bf990*/  PRMT R8, RZ, 0x7610, R8 ;  /* 0x00007610ff087816 */ /* 0x000fe40000000008 */
[----:B------:R-:W-:Y:S02]  /*bf9a0*/  PRMT R4, RZ, 0x7610, R4 ;  /* 0x00007610ff047816 */ /* 0x000fe40000000004 */
[----:B------:R-:W-:Y:S01]  /*bf9b0*/  PRMT R11, RZ, 0x7610, R11 ;  /* 0x00007610ff0b7816 */ /* 0x000fe2000000000b */
[----:B------:R-:W4:Y:S04]  /*bf9c0*/  LDL R7, [R1+0x7780] ;  /* 0x0077800001077983 */ /* 0x000f280000100800 */
[----:B------:R0:W4:Y:S02]  /*bf9d0*/  @!P2 LDG.E.U8 R6, desc[UR62][R2.64] ;  /* 0x0000003e0206a981 */ /* 0x000124000c1e1100 */
[----:B0-----:R-:W-:-:S02]  /*bf9e0*/  @!P3 IMAD.MOV.U32 R3, RZ, RZ, R52 ;  /* 0x000000ffff03b224 */ /* 0x001fc400078e0034 */
[----:B--2---:R-:W-:-:S05]  /*bf9f0*/  @!P3 IMAD.MOV.U32 R2, RZ, RZ, R16 ;  /* 0x000000ffff02b224 */ /* 0x004fca00078e0010 */
[----:B------:R0:W2:Y:S02]  /*bfa00*/  @!P3 LDG.E.U8 R8, desc[UR62][R2.64] ;  /* 0x0000003e0208b981 */ /* 0x0000a4000c1e1100 */
[----:B0-----:R-:W-:Y:S02]  /*bfa10*/  @!P0 IMAD.MOV.U32 R3, RZ, RZ, R51 ;  /* 0x000000ffff038224 */ /* 0x001fe400078e0033 */
[----:B-----5:R-:W-:-:S05]  /*bfa20*/  @!P0 IMAD.MOV.U32 R2, RZ, RZ, R5 ;  /* 0x000000ffff028224 */ /* 0x020fca00078e0005 */
[----:B------:R0:W5:Y:S02]  /*bfa30*/  @!P0 LDG.E.U8 R4, desc[UR62][R2.64] ;  /* 0x0000003e02048981 */ /* 0x000164000c1e1100 */
[----:B0-----:R-:W-:Y:S02]  /*bfa40*/  @!P1 IMAD.MOV.U32 R3, RZ, RZ, R50 ;  /* 0x000000ffff039224 */ /* 0x001fe400078e0032 */
[----:B---3--:R-:W-:-:S05]  /*bfa50*/  @!P1 IMAD.MOV.U32 R2, RZ, RZ, R10 ;  /* 0x000000ffff029224 */ /* 0x008fca00078e000a */
[----:B------:R-:W3:Y:S04]  /*bfa60*/  @!P1 LDG.E.U8 R11, desc[UR62][R2.64] ;  /* 0x0000003e020b9981 */ /* 0x000ee8000c1e1100 */
[----:B----4-:R0:W-:Y:S04]  /*bfa70*/  STL [R1+0x44], R6 ;  /* 0x0000440601007387 */ /* 0x0101e80000100800 */
[----:B------:R-:W4:Y:S04]  /*bfa80*/  LDL R16, [R1+0x777c] ;  /* 0x00777c0001107983 */ /* 0x000f280000100800 */
[----:B0-----:R-:W4:Y:S04]  /*bfa90*/  LDL R6, [R1+0x77a4] ;  /* 0x0077a40001067983 */ /* 0x001f280000100800 */
[----:B--2---:R0:W-:Y:S04]  /*bfaa0*/  STL [R1+0x40], R8 ;  /* 0x0000400801007387 */ /* 0x0041e80000100800 */
[----:B------:R-:W2:Y:S04]  /*bfab0*/  LDL R5, [R1+0x7778] ;  /* 0x0077780001057983 */ /* 0x000ea80000100800 */
[----:B0-----:R-:W2:Y:S04]  /*bfac0*/  LDL R8, [R1+0x77b4] ;  /* 0x0077b40001087983 */ /* 0x001ea80000100800 */
[----:B-----5:R0:W-:Y:S04]  /*bfad0*/  STL [R1+0x3c], R4 ;  /* 0x00003c0401007387 */ /* 0x0201e80000100800 */
[----:B------:R-:W5:Y:S04]  /*bfae0*/  LDL R10, [R1+0x77c8] ;  /* 0x0077c800010a7983 */ /* 0x000f680000100800 */
[----:B0-----:R-:W5:Y:S01]  /*bfaf0*/  LDL R4, [R1+0x77b0] ;  /* 0x0077b00001047983 */ /* 0x001f620000100800 */
[----:B------:R-:W-:-:S03]  /*bfb00*/  PRMT R25, RZ, 0x7610, R25 ;  /* 0x00007610ff197816 */ /* 0x000fc60000000019 */
[----:B---3--:R0:W-:Y:S01]  /*bfb10*/  STL [R1+0x38], R11 ;  /* 0x0000380b01007387 */ /* 0x0081e20000100800 */
[----:B------:R-:W-:-:S03]  /*bfb20*/  @!P2 IMAD.MOV.U32 R3, RZ, RZ, R7 ;  /* 0x000000ffff03a224 */ /* 0x000fc600078e0007 */
[----:B------:R-:W3:Y:S04]  /*bfb30*/  LDL R7, [R1+0x77a0] ;  /* 0x0077a00001077983 */ /* 0x000ee80000100800 */
[----:B0-----:R-:W3:Y:S01]  /*bfb40*/  LDL R11, [R1+0x778c] ;  /* 0x00778c00010b7983 */ /* 0x001ee20000100800 */
[----:B----4-:R-:W-:-:S03]  /*bfb50*/  @!P2 IMAD.MOV.U32 R2, RZ, RZ, R6 ;  /* 0x000000ffff02a224 */ /* 0x010fc600078e0006 */
[----:B------:R-:W4:Y:S04]  /*bfb60*/  LDL R6, [R1+0x77c4] ;  /* 0x0077c40001067983 */ /* 0x000f280000100800 */
[----:B------:R0:W4:Y:S02]  /*bfb70*/  @!P2 LDG.E.U8 R25, desc[UR62][R2.64] ;  /* 0x0000003e0219a981 */ /* 0x000124000c1e1100 */
[----:B0-----:R-:W-:Y:S02]  /*bfb80*/  @!P3 IMAD.MOV.U32 R3, RZ, RZ, R16 ;  /* 0x000000ffff03b224 */ /* 0x001fe400078e0010 */
[----:B------:R-:W4:Y:S01]  /*bfb90*/  LDL R16, [R1+0x779c] ;  /* 0x00779c0001107983 */ /* 0x000f220000100800 */
[----:B--2---:R-:W-:-:S03]  /*bfba0*/  @!P3 IMAD.MOV.U32 R2, RZ, RZ, R8 ;  /* 0x000000ffff02b224 */ /* 0x004fc600078e0008 */
[----:B------:R-:W2:Y:S01]  /*bfbb0*/  LDL R8, [R1+0x77d4] ;  /* 0x0077d40001087983 */ /* 0x000ea20000100800 */
[----:B------:R-:W-:Y:S02]  /*bfbc0*/  PRMT R24, RZ, 0x7610, R24 ;  /* 0x00007610ff187816 */ /* 0x000fe40000000018 */
[----:B------:R-:W-:-:S04]  /*bfbd0*/  PRMT R23, RZ, 0x7610, R23 ;  /* 0x00007610ff177816 */ /* 0x000fc80000000017 */
[----:B------:R5:W2:Y:S01]  /*bfbe0*/  @!P3 LDG.E.U8 R24, desc[UR62][R2.64] ;  /* 0x0000003e0218b981 */ /* 0x000aa2000c1e1100 */
[----:B------:R-:W-:Y:S01]  /*bfbf0*/  PRMT R22, RZ, 0x7610, R22 ;  /* 0x00007610ff167816 */ /* 0x000fe20000000016 */
[----:B-----5:R-:W-:Y:S02]  /*bfc00*/  @!P0 IMAD.MOV.U32 R2, RZ, RZ, R4 ;  /* 0x000000ffff028224 */ /* 0x020fe400078e0004 */
[----:B------:R-:W-:Y:S01]  /*bfc10*/  @!P0 IMAD.MOV.U32 R3, RZ, RZ, R5 ;  /* 0x000000ffff038224 */ /* 0x000fe200078e0005 */
[----:B------:R-:W5:Y:S04]  /*bfc20*/  LDL R4, [R1+0x77d0] ;  /* 0x0077d00001047983 */ /* 0x000f680000100800 */
[----:B------:R-:W5:Y:S04]  /*bfc30*/  LDL R5, [R1+0x7798] ;  /* 0x0077980001057983 */ /* 0x000f680000100800 */
[----:B------:R0:W5:Y:S01]  /*bfc40*/  @!P0 LDG.E.U8 R23, desc[UR62][R2.64] ;  /* 0x0000003e02178981 */ /* 0x000162000c1e1100 */
[----:B------:R-:W-:Y:S01]  /*bfc50*/  PRMT R21, RZ, 0x7610, R21 ;  /* 0x00007610ff157816 */ /* 0x000fe20000000015 */
[----:B0-----:R-:W-:-:S02]  /*bfc60*/  @!P1 IMAD.MOV.U32 R2, RZ, RZ, R10 ;  /* 0x000000ffff029224 */ /* 0x001fc400078e000a */
[----:B---3--:R-:W-:Y:S01]  /*bfc70*/  @!P1 IMAD.MOV.U32 R3, RZ, RZ, R11 ;  /* 0x000000ffff039224 */ /* 0x008fe200078e000b */
[----:B------:R-:W3:Y:S04]  /*bfc80*/  LDL R10, [R1+0x77e8] ;  /* 0x0077e800010a7983 */ /* 0x000ee80000100800 */
[----:B------:R-:W3:Y:S04]  /*bfc90*/  LDL R11, [R1+0x77ac] ;  /* 0x0077ac00010b7983 */ /* 0x000ee80000100800 */
[----:B------:R4:W3:Y:S02]  /*bfca0*/  @!P1 LDG.E.U8 R22, desc[UR62][R2.64] ;  /* 0x0000003e02169981 */ /* 0x0008e4000c1e1100 */
[----:B----4-:R-:W-:-:S02]  /*bfcb0*/  @!P2 IMAD.MOV.U32 R2, RZ, RZ, R6 ;  /* 0x000000ffff02a224 */ /* 0x010fc400078e0006 */
[----:B------:R-:W-:Y:S01]  /*bfcc0*/  @!P2 IMAD.MOV.U32 R3, RZ, RZ, R7 ;  /* 0x000000ffff03a224 */ /* 0x000fe200078e0007 */
[----:B------:R-:W4:Y:S04]  /*bfcd0*/  LDL R6, [R1+0x77e4] ;  /* 0x0077e40001067983 */ /* 0x000f280000100800 */
[----:B------:R-:W4:Y:S04]  /*bfce0*/  LDL R7, [R1+0x77c0] ;  /* 0x0077c00001077983 */ /* 0x000f280000100800 */
[----:B------:R0:W4:Y:S02]  /*bfcf0*/  @!P2 LDG.E.U8 R21, desc[UR62][R2.64] ;  /* 0x0000003e0215a981 */ /* 0x000124000c1e1100 */
[----:B0-----:R-:W-:-:S02]  /*bfd00*/  @!P3 IMAD.MOV.U32 R3, RZ, RZ, R16 ;  /* 0x000000ffff03b224 */ /* 0x001fc400078e0010 */
        /* <DEDUP_REMOVED lines=12> */
[----:B------:R-:W-:-:S03]  /*bfdd0*/  PRMT R17, RZ, 0x7610, R17 ;  /* 0x00007610ff117816 */ /* 0x000fc60000000011 */
[----:B------:R-:W-:Y:S01]  /*bfde0*/  STL [R1+0x34], R25 ;  /* 0x0000341901007387 */ /* 0x000fe20000100800 */
[----:B---3--:R-:W-:Y:S02]  /*bfdf0*/  @!P1 IMAD.MOV.U32 R2, RZ, RZ, R10 ;  /* 0x000000ffff029224 */ /* 0x008fe400078e000a */
[----:B------:R-:W-:Y:S01]  /*bfe00*/  @!P1 IMAD.MOV.U32 R3, RZ, RZ, R11 ;  /* 0x000000ffff039224 */ /* 0x000fe200078e000b */
[----:B------:R-:W3:Y:S04]  /*bfe10*/  LDL R10, [R1+0x7808] ;  /* 0x00780800010a7983 */ /* 0x000ee80000100800 */
[----:B------:R-:W3:Y:S04]  /*bfe20*/  LDL R11, [R1+0x77cc] ;  /* 0x0077cc00010b7983 */ /* 0x000ee80000100800 */
[----:B------:R4:W3:Y:S01]  /*bfe30*/  @!P1 LDG.E.U8 R18, desc[UR62][R2.64] ;  /* 0x0000003e02129981 */ /* 0x0008e2000c1e1100 */
[----:B------:R-:W-:Y:S01]  /*bfe40*/  PRMT R9, RZ, 0x7610, R9 ;  /* 0x00007610ff097816 */ /* 0x000fe20000000009 */
[----:B----4-:R-:W-:-:S02]  /*bfe50*/  @!P2 IMAD.MOV.U32 R2, RZ, RZ, R6 ;  /* 0x000000ffff02a224 */ /* 0x010fc400078e0006 */
[----:B------:R-:W-:-:S05]  /*bfe60*/  @!P2 IMAD.MOV.U32 R3, RZ, RZ, R7 ;  /* 0x000000ffff03a224 */ /* 0x000fca00078e0007 */
[----:B------:R0:W4:Y:S02]  /*bfe70*/  @!P2 LDG.E.U8 R17, desc[UR62][R2.64] ;  /* 0x0000003e0211a981 */ /* 0x000124000c1e1100 */
[----:B0-----:R-:W-:Y:S02]  /*bfe80*/  @!P3 IMAD.MOV.U32 R3, RZ, RZ, R16 ;  /* 0x000000ffff03b224 */ /* 0x001fe400078e0010 */
[----:B--2---:R-:W-:-:S05]  /*bfe90*/  @!P3 IMAD.MOV.U32 R2, RZ, RZ, R8 ;  /* 0x000000ffff02b224 */ /* 0x004fca00078e0008 */
[----:B------:R5:W2:Y:S01]  /*bfea0*/  @!P3 LDG.E.U8 R9, desc[UR62][R2.64] ;  /* 0x0000003e0209b981 */ /* 0x000aa2000c1e1100 */
[----:B------:R-:W-:-:S03]  /*bfeb0*/  PRMT R13, RZ, 0x7610, R13 ;  /* 0x00007610ff0d7816 */ /* 0x000fc6000000000d */
[----:B------:R-:W-:Y:S04]  /*bfec0*/  STL [R1+0x30], R24 ;  /* 0x0000301801007387 */ /* 0x000fe80000100800 */
[----:B------:R-:W4:Y:S04]  /*bfed0*/  LDL R7, [R1+0x77e0] ;  /* 0x0077e00001077983 */ /* 0x000f280000100800 */
[----:B------:R-:W4:Y:S01]  /*bfee0*/  LDL R6, [R1+0x7804] ;  /* 0x0078040001067983 */ /* 0x000f220000100800 */
[----:B------:R-:W-:Y:S01]  /*bfef0*/  PRMT R12, RZ, 0x7610, R12 ;  /* 0x00007610ff0c7816 */ /* 0x000fe2000000000c */
[----:B-----5:R-:W-:-:S02]  /*bff00*/  @!P0 IMAD.MOV.U32 R2, RZ, RZ, R4 ;  /* 0x000000ffff028224 */ /* 0x020fc400078e0004 */
[----:B------:R-:W-:-:S05]  /*bff10*/  @!P0 IMAD.MOV.U32 R3, RZ, RZ, R5 ;  /* 0x000000ffff038224 */ /* 0x000fca00078e0005 */
[----:B------:R3:W5:Y:S04]  /*bff20*/  @!P0 LDG.E.U8 R13, desc[UR62][R2.64] ;  /* 0x0000003e020d8981 */ /* 0x000768000c1e1100 */
[----:B------:R-:W-:Y:S04]  /*bff30*/  STL [R1+0x2c], R23 ;  /* 0x00002c1701007387 */ /* 0x000fe80000100800 */
[----:B------:R-:W5:Y:S01]  /*bff40*/  LDL R8, [R1+0x7814] ;  /* 0x0078140001087983 */ /* 0x000f620000100800 */
[----:B---3--:R-:W-:Y:S02]  /*bff50*/  @!P1 IMAD.MOV.U32 R2, RZ, RZ, R10 ;  /* 0x000000ffff029224 */ /* 0x008fe400078e000a */
[----:B------:R-:W-:Y:S01]  /*bff60*/  @!P1 IMAD.MOV.U32 R3, RZ, RZ, R11 ;  /* 0x000000ffff039224 */ /* 0x000fe200078e000b */
[----:B------:R-:W-:Y:S04]  /*bff70*/  STL [R1+0x28], R22 ;  /* 0x0000281601007387 */ /* 0x000fe80000100800 */
[----:B------:R4:W3:Y:S04]  /*bff80*/  @!P1 LDG.E.U8 R12, desc[UR62][R2.64] ;  /* 0x0000003e020c9981 */ /* 0x0008e8000c1e1100 */
[----:B--2---:R0:W-:Y:S04]  /*bff90*/  STL [R1+0x10], R9 ;  /* 0x0000100901007387 */ /* 0x0041e80000100800 */
[----:B------:R-:W2:Y:S04]  /*bffa0*/  LDL R5, [R1+0x77d8] ;  /* 0x0077d80001057983 */ /* 0x000ea80000100800 */
[----:B------:R-:W2:Y:S04]  /*bffb0*/  LDL R4, [R1+0x7810] ;  /* 0x0078100001047983 */ /* 0x000ea80000100800 */
[----:B0-----:R-:W2:Y:S04]  /*bffc0*/  LDL R9, [R1+0x77dc] ;  /* 0x0077dc0001097983 */ /* 0x001ea80000100800 */
[----:B------:R-:W-:Y:S04]  /*bffd0*/  STL [R1+0x24], R21 ;  /* 0x0000241501007387 */ /* 0x000fe80000100800 */
[----:B------:R-:W2:Y:S04]  /*bffe0*/  LDL R11, [R1+0x77ec] ;  /* 0x0077ec00010b7983 */ /* 0x000ea80000100800 */
[----:B------:R-:W2:Y:S04]  /*bfff0*/  LDL R10, [R1+0x7828] ;  /* 0x00782800010a7983 */ /* 0x000ea80000100800 */
[----:B------:R-:W-:Y:S01]  /*c0000*/  STL [R1+0x20], R20 ;  /* 0x0000201401007387 */ /* 0x000fe20000100800 */
[----:B----4-:R-:W-:-:S02]  /*c0010*/  @!P2 IMAD.MOV.U32 R2, RZ, RZ, R6 ;  /* 0x000000ffff02a224 */ /* 0x010fc400078e0006 */
[----:B------:R-:W-:Y:S01]  /*c0020*/  @!P2 IMAD.MOV.U32 R3, RZ, RZ, R7 ;  /* 0x000000ffff03a224 */ /* 0x000fe200078e0007 */
[----:B------:R-:W4:Y:S04]  /*c0030*/  LDL R6, [R1+0x7824] ;  /* 0x0078240001067983 */ /* 0x000f280000100800 */
[----:B------:R-:W4:Y:S04]  /*c0040*/  LDL R7, [R1+0x7800] ;  /* 0x0078000001077983 */ /* 0x000f280000100800 */
[----:B-----5:R0:W-:Y:S04]  /*c0050*/  STL [R1+0xc], R13 ;  /* 0x00000c0d01007387 */ /* 0x0201e80000100800 */
[----:B------:R-:W-:Y:S01]  /*c0060*/  STL [R1+0x1c], R19 ;  /* 0x00001c1301007387 */ /* 0x000fe20000100800 */
[----:B------:R-:W-:-:S06]  /*c0070*/  PRMT R15, RZ, 0x7610, R15 ;  /* 0x00007610ff0f7816 */ /* 0x000fcc000000000f */
[----:B------:R1:W5:Y:S04]  /*c0080*/  @!P2 LDG.E.U8 R15, desc[UR62][R2.64] ;  /* 0x0000003e020fa981 */ /* 0x000368000c1e1100 */
[----:B0-----:R-:W4:Y:S04]  /*c0090*/  LDL R13, [R1+0x77fc] ;  /* 0x0077fc00010d7983 */ /* 0x001f280000100800 */
[----:B---3--:R0:W-:Y:S01]  /*c00a0*/  STL [R1+0x8], R12 ;  /* 0x0000080c01007387 */ /* 0x0081e20000100800 */
[----:B-1----:R-:W-:-:S03]  /*c00b0*/  @!P3 IMAD.MOV.U32 R2, RZ, RZ, R8 ;  /* 0x000000ffff02b224 */ /* 0x002fc600078e0008 */
[----:B0-----:R-:W3:Y:S04]  /*c00c0*/  LDL R12, [R1+0x7834] ;  /* 0x00783400010c7983 */ /* 0x001ee80000100800 */
[----:B------:R-:W-:Y:S04]  /*c00d0*/  STL [R1+0x18], R18 ;  /* 0x0000181201007387 */ /* 0x000fe80000100800 */
[----:B------:R-:W3:Y:S01]  /*c00e0*/  LDL R8, [R1+0x7830] ;  /* 0x0078300001087983 */ /* 0x000ee20000100800 */
[----:B--2---:R-:W-:-:S03]  /*c00f0*/  @!P3 IMAD.MOV.U32 R3, RZ, RZ, R9 ;  /* 0x000000ffff03b224 */ /* 0x004fc600078e0009 */
[----:B------:R-:W2:Y:S01]  /*c0100*/  LDL R9, [R1+0x77f8] ;  /* 0x0077f80001097983 */ /* 0x000ea20000100800 */
[----:B------:R-:W-:Y:S02]  /*c0110*/  PRMT R14, RZ, 0x7610, R14 ;  /* 0x00007610ff0e7816 */ /* 0x000fe4000000000e */
[----:B------:R-:W-:Y:S01]  /*c0120*/  PRMT R61, RZ, 0x7610, R61 ;  /* 0x00007610ff3d7816 */ /* 0x000fe2000000003d */
[----:B------:R-:W-:Y:S04]  /*c0130*/  STL [R1+0x14], R17 ;  /* 0x0000141101007387 */ /* 0x000fe80000100800 */
[----:B------:R0:W5:Y:S02]  /*c0140*/  @!P3 LDG.E.U8 R14, desc[UR62][R2.64] ;  /* 0x0000003e020eb981 */ /* 0x000164000c1e1100 */
[----:B0-----:R-:W-:-:S02]  /*c0150*/  @!P0 IMAD.MOV.U32 R2, RZ, RZ, R4 ;  /* 0x000000ffff028224 */ /* 0x001fc400078e0004 */
[----:B------:R-:W-:Y:S01]  /*c0160*/  @!P0 IMAD.MOV.U32 R3, RZ, RZ, R5 ;  /* 0x000000ffff038224 */ /* 0x000fe200078e0005 */
[----:B------:R-:W5:Y:S04]  /*c0170*/  LDL R4, [R1+0x7848] ;  /* 0x0078480001047983 */ /* 0x000f680000100800 */
[----:B------:R-:W5:Y:S04]  /*c0180*/  LDL R5, [R1+0x780c] ;  /* 0x00780c0001057983 */ /* 0x000f680000100800 */
[----:B------:R0:W5:Y:S01]  /*c0190*/  @!P0 LDG.E.U8 R61, desc[UR62][R2.64] ;  /* 0x0000003e023d8981 */ /* 0x000162000c1e1100 */
[----:B------:R-:W-:Y:S01]  /*c01a0*/  PRMT R60, RZ, 0x7610, R60 ;  /* 0x00007610ff3c7816 */ /* 0x000fe2000000003c */
[----:B0-----:R-:W-:-:S02]  /*c01b0*/  @!P1 IMAD.MOV.U32 R2, RZ, RZ, R10 ;  /* 0x000000ffff029224 */ /* 0x001fc400078e000a */
[----:B------:R-:W-:Y:S01]  /*c01c0*/  @!P1 IMAD.MOV.U32 R3, RZ, RZ, R11 ;  /* 0x000000ffff039224 */ /* 0x000fe200078e000b */
[----:B------:R-:W5:Y:S04]  /*c01d0*/  LDL R10, [R1+0x7844] ;  /* 0x00784400010a7983 */ /* 0x000f680000100800 */
[----:B------:R-:W5:Y:S04]  /*c01e0*/  LDL R11, [R1+0x7820] ;  /* 0x00782000010b7983 */ /* 0x000f680000100800 */
[----:B------:R4:W5:Y:S01]  /*c01f0*/  @!P1 LDG.E.U8 R60, desc[UR62][R2.64] ;  /* 0x0000003e023c9981 */ /* 0x000962000c1e1100 */
[----:B------:R-:W-:-:S02]  /*c0200*/  PRMT R59, RZ, 0x7610, R59 ;  /* 0x00007610ff3b7816 */ /* 0x000fc4000000003b */
[----:B------:R-:W-:Y:S01]  /*c0210*/  PRMT R58, RZ, 0x7610, R58 ;  /* 0x00007610ff3a7816 */ /* 0x000fe2000000003a */
[----:B----4-:R-:W-:Y:S02]  /*c0220*/  @!P2 IMAD.MOV.U32 R2, RZ, RZ, R6 ;  /* 0x000000ffff02a224 */ /* 0x010fe400078e0006 */
[----:B------:R-:W-:Y:S01]  /*c0230*/  @!P2 IMAD.MOV.U32 R3, RZ, RZ, R7 ;  /* 0x000000ffff03a224 */ /* 0x000fe200078e0007 */
[----:B------:R-:W4:Y:S04]  /*c0240*/  LDL R6, [R1+0x7854] ;  /* 0x0078540001067983 */ /* 0x000f280000100800 */
[----:B------:R-:W4:Y:S04]  /*c0250*/  LDL R7, [R1+0x781c] ;  /* 0x00781c0001077983 */ /* 0x000f280000100800 */
[----:B------:R3:W4:Y:S02]  /*c0260*/  @!P2 LDG.E.U8 R59, desc[UR62][R2.64] ;  /* 0x0000003e023ba981 */ /* 0x000724000c1e1100 */
[----:B---3--:R-:W-:-:S02]  /*c0270*/  @!P3 IMAD.MOV.U32 R2, RZ, RZ, R12 ;  /* 0x000000ffff02b224 */ /* 0x008fc400078e000c */
[----:B------:R-:W-:Y:S01]  /*c0280*/  @!P3 IMAD.MOV.U32 R3, RZ, RZ, R13 ;  /* 0x000000ffff03b224 */ /* 0x000fe200078e000d */
[----:B------:R-:W3:Y:S04]  /*c0290*/  LDL R12, [R1+0x7850] ;  /* 0x00785000010c7983 */ /* 0x000ee80000100800 */
[----:B------:R-:W3:Y:S04]  /*c02a0*/  LDL R13, [R1+0x7818] ;  /* 0x00781800010d7983 */ /* 0x000ee80000100800 */
[----:B------:R0:W3:Y:S02]  /*c02b0*/  @!P3 LDG.E.U8 R58, desc[UR62][R2.64] ;  /* 0x0000003e023ab981 */ /* 0x0000e4000c1e1100 */
[----:B0-----:R-:W-:-:S02]  /*c02c0*/  @!P0 IMAD.MOV.U32 R2, RZ, RZ, R8 ;  /* 0x000000ffff028224 */ /* 0x001fc400078e0008 */
[----:B------:R-:W3:Y:S01]  /*c02d0*/  LDL R8, [R1+0x7868] ;  /* 0x0078680001087983 */ /* 0x000ee20000100800 */
[----:B--2---:R-:W-:-:S03]  /*c02e0*/  @!P0 IMAD.MOV.U32 R3, RZ, RZ, R9 ;  /* 0x000000ffff038224 */ /* 0x004fc600078e0009 */
[----:B------:R-:W2:Y:S01]  /*c02f0*/  LDL R9, [R1+0x782c] ;  /* 0x00782c0001097983 */ /* 0x000ea20000100800 */
[----:B------:R-:W-:Y:S02]  /*c0300*/  PRMT R57, RZ, 0x7610, R57 ;  /* 0x00007610ff397816 */ /* 0x000fe40000000039 */
[----:B------:R-:W-:Y:S01]  /*c0310*/  PRMT R56, RZ, 0x7610, R56 ;  /* 0x00007610ff387816 */ /* 0x000fe20000000038 */
[----:B-----5:R0:W-:Y:S04]  /*c0320*/  STL [R1+0x4], R15 ;  /* 0x0000040f01007387 */ /* 0x0201e80000100800 */
[----:B------:R1:W5:Y:S02]  /*c0330*/  @!P0 LDG.E.U8 R57, desc[UR62][R2.64] ;  /* 0x0000003e02398981 */ /* 0x000364000c1e1100 */
[----:B-1----:R-:W-:-:S02]  /*c0340*/  @!P1 IMAD.MOV.U32 R2, RZ, RZ, R4 ;  /* 0x000000ffff029224 */ /* 0x002fc400078e0004 */
[----:B------:R-:W-:Y:S01]  /*c0350*/  @!P1 IMAD.MOV.U32 R3, RZ, RZ, R5 ;  /* 0x000000ffff039224 */ /* 0x000fe200078e0005 */
[----:B------:R-:W5:Y:S04]  /*c0360*/  LDL R4, [R1+0x7864] ;  /* 0x0078640001047983 */ /* 0x000f680000100800 */
[----:B------:R-:W5:Y:S04]  /*c0370*/  LDL R5, [R1+0x7840] ;  /* 0x0078400001057983 */ /* 0x000f680000100800 */
[----:B------:R1:W5:Y:S04]  /*c0380*/  @!P1 LDG.E.U8 R56, desc[UR62][R2.64] ;  /* 0x0000003e02389981 */ /* 0x000368000c1e1100 */
[----:B------:R0:W-:Y:S01]  /*c0390*/  STL [R1], R14 ;  /* 0x0000000e01007387 */ /* 0x0001e20000100800 */
[----:B------:R-:W-:-:S02]  /*c03a0*/  PRMT R42, RZ, 0x7610, R42 ;  /* 0x00007610ff2a7816 */ /* 0x000fc4000000002a */
[----:B------:R-:W-:Y:S02]  /*c03b0*/  PRMT R40, RZ, 0x7610, R40 ;  /* 0x00007610ff287816 */ /* 0x000fe40000000028 */
[----:B------:R-:W-:Y:S02]  /*c03c0*/  PRMT R38, RZ, 0x7610, R38 ;  /* 0x00007610ff267816 */ /* 0x000fe40000000026 */
[----:B------:R-:W-:Y:S02]  /*c03d0*/  PRMT R36, RZ, 0x7610, R36 ;  /* 0x00007610ff247816 */ /* 0x000fe40000000024 */
[----:B------:R-:W-:Y:S02]  /*c03e0*/  PRMT R34, RZ, 0x7610, R34 ;  /* 0x00007610ff227816 */ /* 0x000fe40000000022 */
[----:B------:R-:W-:Y:S02]  /*c03f0*/  PRMT R32, RZ, 0x7610, R32 ;  /* 0x00007610ff207816 */ /* 0x000fe40000000020 */
[----:B------:R-:W-:Y:S01]  /*c0400*/  PRMT R30, RZ, 0x7610, R30 ;  /* 0x00007610ff1e7816 */ /* 0x000fe2000000001e */
[----:B0-----:R-:W5:Y:S01]  /*c0410*/  LDL R15, [R1+0x7880] ;  /* 0x00788000010f7983 */ /* 0x001f620000100800 */
[----:B-1----:R-:W-:-:S02]  /*c0420*/  @!P2 IMAD.MOV.U32 R2, RZ, RZ, R10 ;  /* 0x000000ffff02a224 */ /* 0x002fc400078e000a */
[----:B------:R-:W-:Y:S01]  /*c0430*/  @!P2 IMAD.MOV.U32 R3, RZ, RZ, R11 ;  /* 0x000000ffff03a224 */ /* 0x000fe200078e000b */
[----:B------:R-:W5:Y:S04]  /*c0440*/  LDL R10, [R1+0x7874] ;  /* 0x00787400010a7983 */ /* 0x000f680000100800 */
[----:B------:R-:W5:Y:S04]  /*c0450*/  LDL R11, [R1+0x783c] ;  /* 0x00783c00010b7983 */ /* 0x000f680000100800 */
[----:B------:R4:W5:Y:S04]  /*c0460*/  @!P2 LDG.E.U8 R42, desc[UR62][R2.64] ;  /* 0x0000003e022aa981 */ /* 0x000968000c1e1100 */
[----:B------:R-:W5:Y:S01]  /*c0470*/  LDL R14, [R1+0x78a4] ;  /* 0x0078a400010e7983 */ /* 0x000f620000100800 */
[----:B------:R-:W-:-:S02]  /*c0480*/  PRMT R28, RZ, 0x7610, R28 ;  /* 0x00007610ff1c7816 */ /* 0x000fc4000000001c */
[----:B------:R-:W-:Y:S01]  /*c0490*/  PRMT R26, RZ, 0x7610, R26 ;  /* 0x00007610ff1a7816 */ /* 0x000fe2000000001a */
[----:B------:R-:W5:Y:S04]  /*c04a0*/  LDL R17, [R1+0x78a0] ;  /* 0x0078a00001117983 */ /* 0x000f680000100800 */
[----:B------:R-:W5:Y:S04]  /*c04b0*/  LDL R16, [R1+0x78c4] ;  /* 0x0078c40001107983 */ /* 0x000f680000100800 */
[----:B------:R-:W5:Y:S04]  /*c04c0*/  LDL R23, [R1+0x7898] ;  /* 0x0078980001177983 */ /* 0x000f680000100800 */
[----:B------:R-:W5:Y:S04]  /*c04d0*/  LDL R22, [R1+0x78d0] ;  /* 0x0078d00001167983 */ /* 0x000f680000100800 */
[----:B------:R-:W5:Y:S04]  /*c04e0*/  LDL R19, [R1+0x78c0] ;  /* 0x0078c00001137983 */ /* 0x000f680000100800 */
[----:B------:R-:W5:Y:S01]  /*c04f0*/  LDL R18, [R1+0x78e4] ;  /* 0x0078e40001127983 */ /* 0x000f620000100800 */
[----:B----4-:R-:W-:-:S02]  /*c0500*/  @!P3 IMAD.MOV.U32 R2, RZ, RZ, R6 ;  /* 0x000000ffff02b224 */ /* 0x010fc400078e0006 */
[----:B------:R-:W-:Y:S01]  /*c0510*/  @!P3 IMAD.MOV.U32 R3, RZ, RZ, R7 ;  /* 0x000000ffff03b224 */ /* 0x000fe200078e0007 */
[----:B------:R-:W4:Y:S04]  /*c0520*/  LDL R6, [R1+0x7870] ;  /* 0x0078700001067983 */ /* 0x000f280000100800 */
[----:B------:R-:W4:Y:S04]  /*c0530*/  LDL R7, [R1+0x7838] ;  /* 0x0078380001077983 */ /* 0x000f280000100800 */
[----:B------:R3:W4:Y:S04]  /*c0540*/  @!P3 LDG.E.U8 R40, desc[UR62][R2.64] ;  /* 0x0000003e0228b981 */ /* 0x000728000c1e1100 */
        /* <DEDUP_REMOVED lines=9> */
[----:B---3--:R-:W-:-:S02]  /*c05e0*/  @!P0 IMAD.MOV.U32 R2, RZ, RZ, R12 ;  /* 0x000000ffff028224 */ /* 0x008fc400078e000c */
[----:B------:R-:W-:Y:S01]  /*c05f0*/  @!P0 IMAD.MOV.U32 R3, RZ, RZ, R13 ;  /* 0x000000ffff038224 */ /* 0x000fe200078e000d */
[----:B------:R-:W3:Y:S04]  /*c0600*/  LDL R12, [R1+0x7888] ;  /* 0x00788800010c7983 */ /* 0x000ee80000100800 */
[----:B------:R-:W3:Y:S04]  /*c0610*/  LDL R13, [R1+0x784c] ;  /* 0x00784c00010d7983 */ /* 0x000ee80000100800 */
[----:B------:R0:W3:Y:S04]  /*c0620*/  @!P0 LDG.E.U8 R38, desc[UR62][R2.64] ;  /* 0x0000003e02268981 */ /* 0x0000e8000c1e1100 */
[----:B------:R-:W3:Y:S01]  /*c0630*/  LDL R54, [R1+0x7944] ;  /* 0x0079440001367983 */ /* 0x000ee20000100800 */
[----:B0-----:R-:W-:-:S03]  /*c0640*/  @!P1 IMAD.MOV.U32 R2, RZ, RZ, R8 ;  /* 0x000000ffff029224 */ /* 0x001fc600078e0008 */
[----:B------:R-:W3:Y:S01]  /*c0650*/  LDL R8, [R1+0x7884] ;  /* 0x0078840001087983 */ /* 0x000ee20000100800 */
[----:B--2---:R-:W-:-:S03]  /*c0660*/  @!P1 IMAD.MOV.U32 R3, RZ, RZ, R9 ;  /* 0x000000ffff039224 */ /* 0x004fc600078e0009 */
[----:B------:R-:W2:Y:S04]  /*c0670*/  LDL R9, [R1+0x7860] ;  /* 0x0078600001097983 */ /* 0x000ea80000100800 */
[----:B------:R5:W2:Y:S02]  /*c0680*/  @!P1 LDG.E.U8 R36, desc[UR62][R2.64] ;  /* 0x0000003e02249981 */ /* 0x000aa4000c1e1100 */
[----:B-----5:R-:W-:Y:S02]  /*c0690*/  @!P2 IMAD.MOV.U32 R2, RZ, RZ, R4 ;  /* 0x000000ffff02a224 */ /* 0x020fe400078e0004 */
[----:B------:R-:W-:Y:S01]  /*c06a0*/  @!P2 IMAD.MOV.U32 R3, RZ, RZ, R5 ;  /* 0x000000ffff03a224 */ /* 0x000fe200078e0005 */
[----:B------:R-:W5:Y:S04]  /*c06b0*/  LDL R4, [R1+0x7894] ;  /* 0x0078940001047983 */ /* 0x000f680000100800 */
[----:B------:R-:W5:Y:S04]  /*c06c0*/  LDL R5, [R1+0x785c] ;  /* 0x00785c0001057983 */ /* 0x000f680000100800 */
[----:B------:R0:W5:Y:S02]  /*c06d0*/  @!P2 LDG.E.U8 R34, desc[UR62][R2.64] ;  /* 0x0000003e0222a981 */ /* 0x000164000c1e1100 */
[----:B0-----:R-:W-:-:S02]  /*c06e0*/  @!P3 IMAD.MOV.U32 R2, RZ, RZ, R10 ;  /* 0x000000ffff02b224 */ /* 0x001fc400078e000a */
[----:B------:R-:W-:Y:S01]  /*c06f0*/  @!P3 IMAD.MOV.U32 R3, RZ, RZ, R11 ;  /* 0x000000ffff03b224 */ /* 0x000fe200078e000b */
[----:B------:R-:W5:Y:S04]  /*c0700*/  LDL R10, [R1+0x7890] ;  /* 0x00789000010a7983 */ /* 0x000f680000100800 */
[----:B------:R-:W5:Y:S04]  /*c0710*/  LDL R11, [R1+0x7858] ;  /* 0x00785800010b7983 */ /* 0x000f680000100800 */
[----:B------:R4:W5:Y:S02]  /*c0720*/  @!P3 LDG.E.U8 R32, desc[UR62][R2.64] ;  /* 0x0000003e0220b981 */ /* 0x000964000c1e1100 */
[----:B----4-:R-:W-:-:S02]  /*c0730*/  @!P0 IMAD.MOV.U32 R2, RZ, RZ, R6 ;  /* 0x000000ffff028224 */ /* 0x010fc400078e0006 */
        /* <DEDUP_REMOVED lines=12> */
[----:B------:R-:W3:Y:S04]  /*c0800*/  LDL R9, [R1+0x787c] ;  /* 0x00787c0001097983 */ /* 0x000ee80000100800 */
[----:B------:R0:W2:Y:S02]  /*c0810*/  @!P2 LDG.E.U8 R26, desc[UR62][R2.64] ;  /* 0x0000003e021aa981 */ /* 0x0000a4000c1e1100 */
[----:B0-----:R-:W-:Y:S02]  /*c0820*/  PRMT R2, RZ, 0x7610, R2 ;  /* 0x00007610ff027816 */ /* 0x001fe40000000002 */
[----:B------:R-:W-:-:S04]  /*c0830*/  PRMT R3, RZ, 0x7610, R3 ;  /* 0x00007610ff037816 */ /* 0x000fc80000000003 */
[----:B-----5:R0:W5:Y:S02]  /*c0840*/  @!P3 LDG.E.U8 R2, desc[UR62][R4.64] ;  /* 0x0000003e0402b981 */ /* 0x020164000c1e1100 */
[----:B0-----:R-:W-:Y:S02]  /*c0850*/  @!P0 IMAD.MOV.U32 R4, RZ, RZ, R10 ;  /* 0x000000ffff048224 */ /* 0x001fe400078e000a */
[----:B------:R-:W-:Y:S01]  /*c0860*/  @!P0 IMAD.MOV.U32 R5, RZ, RZ, R11 ;  /* 0x000000ffff058224 */ /* 0x000fe200078e000b */
[----:B------:R-:W2:Y:S04]  /*c0870*/  LDL R10, [R1+0x78c8] ;  /* 0x0078c800010a7983 */ /* 0x000ea80000100800 */
[----:B------:R-:W2:Y:S04]  /*c0880*/  LDL R11, [R1+0x788c] ;  /* 0x00788c00010b7983 */ /* 0x000ea80000100800 */
[----:B------:R0:W5:Y:S02]  /*c0890*/  @!P0 LDG.E.U8 R3, desc[UR62][R4.64] ;  /* 0x0000003e04038981 */ /* 0x000164000c1e1100 */
[----:B0-----:R-:W-:-:S02]  /*c08a0*/  PRMT R4, RZ, 0x7610, R4 ;  /* 0x00007610ff047816 */ /* 0x001fc40000000004 */
[----:B------:R-:W-:-:S04]  /*c08b0*/  PRMT R5, RZ, 0x7610, R5 ;  /* 0x00007610ff057816 */ /* 0x000fc80000000005 */
[----:B----4-:R0:W4:Y:S02]  /*c08c0*/  @!P1 LDG.E.U8 R4, desc[UR62][R6.64] ;  /* 0x0000003e06049981 */ /* 0x010124000c1e1100 */
[----:B0-----:R-:W-:Y:S02]  /*c08d0*/  @!P2 IMAD.MOV.U32 R6, RZ, RZ, R14 ;  /* 0x000000ffff06a224 */ /* 0x001fe400078e000e */
[----:B------:R-:W-:Y:S01]  /*c08e0*/  @!P2 IMAD.MOV.U32 R7, RZ, RZ, R15 ;  /* 0x000000ffff07a224 */ /* 0x000fe200078e000f */
[----:B------:R-:W4:Y:S04]  /*c08f0*/  LDL R14, [R1+0x78e8] ;  /* 0x0078e800010e7983 */ /* 0x000f280000100800 */
[----:B------:R-:W4:Y:S04]  /*c0900*/  LDL R15, [R1+0x78ac] ;  /* 0x0078ac00010f7983 */ /* 0x000f280000100800 */
[----:B------:R0:W4:Y:S02]  /*c0910*/  @!P2 LDG.E.U8 R5, desc[UR62][R6.64] ;  /* 0x0000003e0605a981 */ /* 0x000124000c1e1100 */
[----:B0-----:R-:W-:-:S06]  /*c0920*/  PRMT R6, RZ, 0x7610, R6 ;  /* 0x00007610ff067816 */ /* 0x001fcc0000000006 */
[----:B---3--:R0:W3:Y:S02]  /*c0930*/  @!P3 LDG.E.U8 R6, desc[UR62][R8.64] ;  /* 0x0000003e0806b981 */ /* 0x0080e4000c1e1100 */
[----:B0-----:R-:W-:Y:S02]  /*c0940*/  @!P0 IMAD.MOV.U32 R8, RZ, RZ, R12 ;  /* 0x000000ffff088224 */ /* 0x001fe400078e000c */
[----:B------:R-:W-:Y:S01]  /*c0950*/  @!P0 IMAD.MOV.U32 R9, RZ, RZ, R13 ;  /* 0x000000ffff098224 */ /* 0x000fe200078e000d */
[----:B------:R-:W3:Y:S04]  /*c0960*/  LDL R12, [R1+0x78d4] ;  /* 0x0078d400010c7983 */ /* 0x000ee80000100800 */
[----:B------:R-:W3:Y:S01]  /*c0970*/  LDL R13, [R1+0x789c] ;  /* 0x00789c00010d7983 */ /* 0x000ee20000100800 */
[----:B------:R-:W-:-:S06]  /*c0980*/  PRMT R7, RZ, 0x7610, R7 ;  /* 0x00007610ff077816 */ /* 0x000fcc0000000007 */
[----:B------:R0:W4:Y:S02]  /*c0990*/  @!P0 LDG.E.U8 R7, desc[UR62][R8.64] ;  /* 0x0000003e08078981 */ /* 0x000124000c1e1100 */
[----:B0-----:R-:W-:Y:S02]  /*c09a0*/  PRMT R8, RZ, 0x7610, R8 ;  /* 0x00007610ff087816 */ /* 0x001fe40000000008 */
[----:B------:R-:W-:-:S04]  /*c09b0*/  PRMT R9, RZ, 0x7610, R9 ;  /* 0x00007610ff097816 */ /* 0x000fc80000000009 */
[----:B--2---:R0:W2:Y:S02]  /*c09c0*/  @!P1 LDG.E.U8 R8, desc[UR62][R10.64] ;  /* 0x0000003e0a089981 */ /* 0x0040a4000c1e1100 */
[----:B0-----:R-:W-:Y:S02]  /*c09d0*/  @!P2 IMAD.MOV.U32 R10, RZ, RZ, R16 ;  /* 0x000000ffff0aa224 */ /* 0x001fe400078e0010 */
[----:B------:R-:W-:Y:S01]  /*c09e0*/  @!P2 IMAD.MOV.U32 R11, RZ, RZ, R17 ;  /* 0x000000ffff0ba224 */ /* 0x000fe200078e0011 */
[----:B------:R-:W2:Y:S04]  /*c09f0*/  LDL R16, [R1+0x78f4] ;  /* 0x0078f40001107983 */ /* 0x000ea80000100800 */
[----:B------:R-:W2:Y:S04]  /*c0a00*/  LDL R17, [R1+0x78bc] ;  /* 0x0078bc0001117983 */ /* 0x000ea80000100800 */
[----:B------:R0:W2:Y:S02]  /*c0a10*/  @!P2 LDG.E.U8 R9, desc[UR62][R10.64] ;  /* 0x0000003e0a09a981 */ /* 0x0000a4000c1e1100 */
[----:B0-----:R-:W-:-:S02]  /*c0a20*/  PRMT R10, RZ, 0x7610, R10 ;  /* 0x00007610ff0a7816 */ /* 0x001fc4000000000a */
[----:B------:R-:W-:-:S04]  /*c0a30*/  PRMT R11, RZ, 0x7610, R11 ;  /* 0x00007610ff0b7816 */ /* 0x000fc8000000000b */
[----:B---3--:R0:W3:Y:S02]  /*c0a40*/  @!P3 LDG.E.U8 R10, desc[UR62][R12.64] ;  /* 0x0000003e0c0ab981 */ /* 0x0080e4000c1e1100 */
[----:B0-----:R-:W-:Y:S02]  /*c0a50*/  @!P0 IMAD.MOV.U32 R12, RZ, RZ, R22 ;  /* 0x000000ffff0c8224 */ /* 0x001fe400078e0016 */
[----:B------:R-:W-:Y:S01]  /*c0a60*/  @!P0 IMAD.MOV.U32 R13, RZ, RZ, R23 ;  /* 0x000000ffff0d8224 */ /* 0x000fe200078e0017 */
[----:B------:R-:W3:Y:S04]  /*c0a70*/  LDL R22, [R1+0x7928] ;  /* 0x0079280001167983 */ /* 0x000ee80000100800 */
[----:B------:R-:W3:Y:S04]  /*c0a80*/  LDL R23, [R1+0x78ec] ;  /* 0x0078ec0001177983 */ /* 0x000ee80000100800 */
[----:B------:R0:W3:Y:S02]  /*c0a90*/  @!P0 LDG.E.U8 R11, desc[UR62][R12.64] ;  /* 0x0000003e0c0b8981 */ /* 0x0000e4000c1e1100 */
[----:B0-----:R-:W-:-:S06]  /*c0aa0*/  PRMT R12, RZ, 0x7610, R12 ;  /* 0x00007610ff0c7816 */ /* 0x001fcc000000000c */
[----:B----4-:R0:W4:Y:S02]  /*c0ab0*/  @!P1 LDG.E.U8 R12, desc[UR62][R14.64] ;  /* 0x0000003e0e0c9981 */ /* 0x010124000c1e1100 */
[----:B0-----:R-:W-:Y:S02]  /*c0ac0*/  @!P2 IMAD.MOV.U32 R14, RZ, RZ, R18 ;  /* 0x000000ffff0ea224 */ /* 0x001fe400078e0012 */
[----:B------:R-:W-:Y:S01]  /*c0ad0*/  @!P2 IMAD.MOV.U32 R15, RZ, RZ, R19 ;  /* 0x000000ffff0fa224 */ /* 0x000fe200078e0013 */
[----:B------:R-:W3:Y:S04]  /*c0ae0*/  LDL R18, [R1+0x7908] ;  /* 0x0079080001127983 */ /* 0x000ee80000100800 */
[----:B------:R-:W3:Y:S01]  /*c0af0*/  LDL R19, [R1+0x78cc] ;  /* 0x0078cc0001137983 */ /* 0x000ee20000100800 */
[----:B------:R-:W-:-:S06]  /*c0b00*/  PRMT R13, RZ, 0x7610, R13 ;  /* 0x00007610ff0d7816 */ /* 0x000fcc000000000d */
[----:B------:R0:W4:Y:S02]  /*c0b10*/  @!P2 LDG.E.U8 R13, desc[UR62][R14.64] ;  /* 0x0000003e0e0da981 */ /* 0x000124000c1e1100 */
[----:B0-----:R-:W-:-:S06]  /*c0b20*/  PRMT R14, RZ, 0x7610, R14 ;  /* 0x00007610ff0e7816 */ /* 0x001fcc000000000e */
[----:B--2---:R0:W2:Y:S02]  /*c0b30*/  @!P3 LDG.E.U8 R14, desc[UR62][R16.64] ;  /* 0x0000003e100eb981 */ /* 0x0040a4000c1e1100 */
[----:B0-----:R-:W-:Y:S02]  /*c0b40*/  @!P0 IMAD.MOV.U32 R16, RZ, RZ, R20 ;  /* 0x000000ffff108224 */ /* 0x001fe400078e0014 */
[----:B------:R-:W-:Y:S01]  /*c0b50*/  @!P0 IMAD.MOV.U32 R17, RZ, RZ, R21 ;  /* 0x000000ffff118224 */ /* 0x000fe200078e0015 */
[----:B------:R-:W2:Y:S04]  /*c0b60*/  LDL R20, [R1+0x7914] ;  /* 0x0079140001147983 */ /* 0x000ea80000100800 */
[----:B------:R-:W2:Y:S01]  /*c0b70*/  LDL R21, [R1+0x78dc] ;  /* 0x0078dc0001157983 */ /* 0x000ea20000100800 */
[----:B------:R-:W-:-:S06]  /*c0b80*/  PRMT R15, RZ, 0x7610, R15 ;  /* 0x00007610ff0f7816 */ /* 0x000fcc000000000f */
        /* <DEDUP_REMOVED lines=19> */
[----:B------:R0:W2:Y:S02]  /*c0cc0*/  @!P1 LDG.E.U8 R20, desc[UR62][R22.64] ;  /* 0x0000003e16149981 */ /* 0x0000a4000c1e1100 */
[----:B0-----:R-:W-:Y:S02]  /*c0cd0*/  @!P2 IMAD.MOV.U32 R22, RZ, RZ, R50 ;  /* 0x000000ffff16a224 */ /* 0x001fe400078e0032 */
[----:B------:R-:W-:Y:S01]  /*c0ce0*/  @!P2 IMAD.MOV.U32 R23, RZ, RZ, R51 ;  /* 0x000000ffff17a224 */ /* 0x000fe200078e0033 */
[----:B------:R-:W2:Y:S04]  /*c0cf0*/  LDL R50, [R1+0x7950] ;  /* 0x0079500001327983 */ /* 0x000ea80000100800 */
[----:B------:R-:W2:Y:S04]  /*c0d00*/  LDL R51, [R1+0x7918] ;  /* 0x0079180001337983 */ /* 0x000ea80000100800 */
[----:B------:R0:W2:Y:S02]  /*c0d10*/  @!P2 LDG.E.U8 R21, desc[UR62][R22.64] ;  /* 0x0000003e1615a981 */ /* 0x0000a4000c1e1100 */
[----:B0-----:R-:W-:-:S06]  /*c0d20*/  PRMT R22, RZ, 0x7610, R22 ;  /* 0x00007610ff167816 */ /* 0x001fcc0000000016 */
[----:B---3--:R0:W3:Y:S04]  /*c0d30*/  @!P3 LDG.E.U8 R22, desc[UR62][R24.64] ;  /* 0x0000003e1816b981 */ /* 0x0080e8000c1e1100 */
[----:B------:R-:W0:Y:S04]  /*c0d40*/  LDL R24, [R1+0x78f8] ;  /* 0x0078f80001187983 */ /* 0x000e280000100800 */
[----:B------:R-:W0:Y:S01]  /*c0d50*/  LDL R25, [R1+0x7930] ;  /* 0x0079300001197983 */ /* 0x000e220000100800 */
[----:B------:R-:W-:Y:S02]  /*c0d60*/  PRMT R23, RZ, 0x7610, R23 ;  /* 0x00007610ff177816 */ /* 0x000fe40000000017 */
[----:B0-----:R-:W-:-:S04]  /*c0d70*/  @!P0 LOP3.LUT R25, R25, R24, RZ, 0x3c, !PT ;  /* 0x0000001819198212 */ /* 0x001fc800078e3cff */
[----:B------:R-:W-:-:S04]  /*c0d80*/  @!P0 LOP3.LUT R24, R25, R24, RZ, 0x3c, !PT ;  /* 0x0000001819188212 */ /* 0x000fc800078e3cff */
[----:B------:R-:W-:-:S05]  /*c0d90*/  @!P0 LOP3.LUT R25, R25, R24, RZ, 0x3c, !PT ;  /* 0x0000001819198212 */ /* 0x000fca00078e3cff */
[----:B------:R0:W2:Y:S04]  /*c0da0*/  @!P0 LDG.E.U8 R23, desc[UR62][R24.64] ;  /* 0x0000003e18178981 */ /* 0x0000a8000c1e1100 */
[----:B------:R-:W0:Y:S04]  /*c0db0*/  LDL R24, [R1+0x790c] ;  /* 0x00790c0001187983 */ /* 0x000e280000100800 */
[----:B------:R-:W0:Y:S01]  /*c0dc0*/  LDL R25, [R1+0x7948] ;  /* 0x0079480001197983 */ /* 0x000e220000100800 */
[----:B------:R-:W-:Y:S02]  /*c0dd0*/  PRMT R27, RZ, 0x7610, R27 ;  /* 0x00007610ff1b7816 */ /* 0x000fe4000000001b */
[----:B------:R-:W-:-:S02]  /*c0de0*/  PRMT R29, RZ, 0x7610, R29 ;  /* 0x00007610ff1d7816 */ /* 0x000fc4000000001d */
[----:B------:R-:W-:Y:S02]  /*c0df0*/  PRMT R31, RZ, 0x7610, R31 ;  /* 0x00007610ff1f7816 */ /* 0x000fe4000000001f */
[----:B------:R-:W-:Y:S02]  /*c0e00*/  PRMT R33, RZ, 0x7610, R33 ;  /* 0x00007610ff217816 */ /* 0x000fe40000000021 */
[----:B0-----:R-:W-:-:S04]  /*c0e10*/  @!P1 LOP3.LUT R25, R25, R24, RZ, 0x3c, !PT ;  /* 0x0000001819199212 */ /* 0x001fc800078e3cff */
[----:B------:R-:W-:-:S04]  /*c0e20*/  @!P1 LOP3.LUT R24, R25, R24, RZ, 0x3c, !PT ;  /* 0x0000001819189212 */ /* 0x000fc800078e3cff */
[----:B------:R-:W-:-:S05]  /*c0e30*/  @!P1 LOP3.LUT R25, R25, R24, RZ, 0x3c, !PT ;  /* 0x0000001819199212 */ /* 0x000fca00078e3cff */
[----:B------:R0:W3:Y:S02]  /*c0e40*/  @!P1 LDG.E.U8 R27, desc[UR62][R24.64] ;  /* 0x0000003e181b9981 */ /* 0x0000e4000c1e1100 */
[----:B0-----:R-:W-:Y:S02]  /*c0e50*/  @!P2 IMAD.MOV.U32 R24, RZ, RZ, R54 ;  /* 0x000000ffff18a224 */ /* 0x001fe400078e0036 */
[----:B------:R-:W-:Y:S01]  /*c0e60*/  @!P2 IMAD.MOV.U32 R25, RZ, RZ, R55 ;  /* 0x000000ffff19a224 */ /* 0x000fe200078e0037 */
[----:B------:R-:W-:Y:S01]  /*c0e70*/  PRMT R35, RZ, 0x7610, R35 ;  /* 0x00007610ff237816 */ /* 0x000fe20000000023 */
[----:B------:R-:W3:Y:S04]  /*c0e80*/  LDL R55, [R1+0x793c] ;  /* 0x00793c0001377983 */ /* 0x000ee80000100800 */
[----:B------:R2:W3:Y:S04]  /*c0e90*/  @!P2 LDG.E.U8 R29, desc[UR62][R24.64] ;  /* 0x0000003e181da981 */ /* 0x0004e8000c1e1100 */
[----:B------:R-:W3:Y:S01]  /*c0ea0*/  LDL R54, [R1+0x7974] ;  /* 0x0079740001367983 */ /* 0x000ee20000100800 */
[----:B--2---:R-:W-:-:S02]  /*c0eb0*/  @!P3 IMAD.MOV.U32 R24, RZ, RZ, R52 ;  /* 0x000000ffff18b224 */ /* 0x004fc400078e0034 */
[----:B------:R-:W-:Y:S01]  /*c0ec0*/  @!P3 IMAD.MOV.U32 R25, RZ, RZ, R53 ;  /* 0x000000ffff19b224 */ /* 0x000fe200078e0035 */
[----:B------:R-:W2:Y:S04]  /*c0ed0*/  LDL R52, [R1+0x7970] ;  /* 0x0079700001347983 */ /* 0x000ea80000100800 */
[----:B------:R-:W2:Y:S04]  /*c0ee0*/  LDL R53, [R1+0x7938] ;  /* 0x0079380001357983 */ /* 0x000ea80000100800 */
[----:B------:R0:W2:Y:S02]  /*c0ef0*/  @!P3 LDG.E.U8 R31, desc[UR62][R24.64] ;  /* 0x0000003e181fb981 */ /* 0x0000a4000c1e1100 */
[----:B0-----:R-:W-:-:S02]  /*c0f00*/  @!P0 IMAD.MOV.U32 R24, RZ, RZ, R50 ;  /* 0x000000ffff188224 */ /* 0x001fc400078e0032 */
[----:B------:R-:W-:Y:S01]  /*c0f10*/  @!P0 IMAD.MOV.U32 R25, RZ, RZ, R51 ;  /* 0x000000ffff198224 */ /* 0x000fe200078e0033 */
[----:B------:R-:W2:Y:S04]  /*c0f20*/  LDL R50, [R1+0x798c] ;  /* 0x00798c0001327983 */ /* 0x000ea80000100800 */
[----:B------:R-:W2:Y:S04]  /*c0f30*/  LDL R51, [R1+0x794c] ;  /* 0x00794c0001337983 */ /* 0x000ea80000100800 */
[----:B------:R0:W2:Y:S04]  /*c0f40*/  @!P0 LDG.E.U8 R33, desc[UR62][R24.64] ;  /* 0x0000003e18218981 */ /* 0x0000a8000c1e1100 */
[----:B------:R-:W0:Y:S04]  /*c0f50*/  LDL R24, [R1+0x792c] ;  /* 0x00792c0001187983 */ /* 0x000e280000100800 */
[----:B------:R-:W0:Y:S02]  /*c0f60*/  LDL R25, [R1+0x7968] ;  /* 0x0079680001197983 */ /* 0x000e240000100800 */
        /* <DEDUP_REMOVED lines=13> */
[----:B------:R3:W4:Y:S02]  /*c1040*/  @!P2 LDG.E.U8 R37, desc[UR62][R24.64] ;  /* 0x0000003e1825a981 */ /* 0x000724000c1e1100 */
[----:B---3--:R-:W-:Y:S02]  /*c1050*/  @!P3 IMAD.MOV.U32 R24, RZ, RZ, R54 ;  /* 0x000000ffff18b224 */ /* 0x008fe400078e0036 */
[----:B------:R-:W-:Y:S01]  /*c1060*/  @!P3 IMAD.MOV.U32 R25, RZ, RZ, R55 ;  /* 0x000000ffff19b224 */ /* 0x000fe200078e0037 */
[----:B------:R-:W-:Y:S02]  /*c1070*/  PRMT R44, RZ, 0x7610, R44 ;  /* 0x00007610ff2c7816 */ /* 0x000fe4000000002c */
        /* <DEDUP_REMOVED lines=37> */
[----:B------:R-:W-:-:S05]  /*c12d0*/  @!P1 IMAD.MOV.U32 R25, RZ, RZ, R55 ;  /* 0x000000ffff199224 */ /* 0x000fca00078e0037 */
[----:B------:R2:W3:Y:S02]  /*c12e0*/  @!P1 LDG.E.U8 R47, desc[UR62][R24.64] ;  /* 0x0000003e182f9981 */ /* 0x0004e4000c1e1100 */
[----:B--2---:R-:W-:Y:S02]  /*c12f0*/  @!P2 IMAD.MOV.U32 R24, RZ, RZ, R52 ;  /* 0x000000ffff18a224 */ /* 0x004fe400078e0034 */
[----:B------:R-:W-:-:S05]  /*c1300*/  @!P2 IMAD.MOV.U32 R25, RZ, RZ, R53 ;  /* 0x000000ffff19a224 */ /* 0x000fca00078e0035 */
[----:B------:R0:W2:Y:S02]  /*c1310*/  @!P2 LDG.E.U8 R48, desc[UR62][R24.64] ;  /* 0x0000003e1830a981 */ /* 0x0000a4000c1e1100 */
[----:B0-----:R-:W-:Y:S02]  /*c1320*/  @!P3 IMAD.MOV.U32 R24, RZ, RZ, R50 ;  /* 0x000000ffff18b224 */ /* 0x001fe400078e0032 */
[----:B------:R-:W-:-:S05]  /*c1330*/  @!P3 IMAD.MOV.U32 R25, RZ, RZ, R51 ;  /* 0x000000ffff19b224 */ /* 0x000fca00078e0033 */
[----:B------:R0:W2:Y:S01]  /*c1340*/  @!P3 LDG.E.U8 R49, desc[UR62][R24.64] ;  /* 0x0000003e1831b981 */ /* 0x0000a2000c1e1100 */
[----:B------:R-:W1:Y:S03]  /*c1350*/  S2R R55, SR_TID.X ;  /* 0x0000000000377919 */ /* 0x000e660000002100 */
[----:B------:R-:W-:Y:S04]  /*c1360*/  STL [R1+0x7bc0], R45 ;  /* 0x007bc02d01007387 */ /* 0x000fe80000100800 */
[----:B------:R1:W-:Y:S04]  /*c1370*/  STL [R1+0x7bbc], R61 ;  /* 0x007bbc3d01007387 */ /* 0x0003e80000100800 */
[----:B------:R0:W-:Y:S04]  /*c1380*/  STL [R1+0x7bb8], R60 ;  /* 0x007bb83c01007387 */ /* 0x0001e80000100800 */
[----:B------:R-:W-:Y:S04]  /*c1390*/  STL [R1+0x7bb4], R59 ;  /* 0x007bb43b01007387 */ /* 0x000fe80000100800 */
[----:B------:R-:W-:Y:S04]  /*c13a0*/  STL [R1+0x7bb0], R58 ;  /* 0x007bb03a01007387 */ /* 0x000fe80000100800 */
[----:B------:R-:W-:Y:S04]  /*c13b0*/  STL [R1+0x7bac], R38 ;  /* 0x007bac2601007387 */ /* 0x000fe80000100800 */
[----:B------:R-:W-:Y:S04]  /*c13c0*/  STL [R1+0x7ba8], R36 ;  /* 0x007ba82401007387 */ /* 0x000fe80000100800 */
[----:B------:R-:W-:Y:S04]  /*c13d0*/  STL [R1+0x7ba4], R34 ;  /* 0x007ba42201007387 */ /* 0x000fe80000100800 */
[----:B------:R-:W-:Y:S04]  /*c13e0*/  STL [R1+0x7ba0], R32 ;  /* 0x007ba02001007387 */ /* 0x000fe80000100800 */
[----:B-----5:R-:W-:Y:S04]  /*c13f0*/  STL [R1+0x7b9c], R3 ;  /* 0x007b9c0301007387 */ /* 0x020fe80000100800 */
[----:B------:R-:W-:Y:S04]  /*c1400*/  STL [R1+0x7b98], R4 ;  /* 0x007b980401007387 */ /* 0x000fe80000100800 */
[----:B------:R-:W-:Y:S04]  /*c1410*/  STL [R1+0x7b94], R5 ;  /* 0x007b940501007387 */ /* 0x000fe80000100800 */
[----:B------:R-:W-:Y:S04]  /*c1420*/  STL [R1+0x7b90], R6 ;  /* 0x007b900601007387 */ /* 0x000fe80000100800 */
[----:B------:R-:W-:Y:S04]  /*c1430*/  STL [R1+0x7b8c], R11 ;  /* 0x007b8c0b01007387 */ /* 0x000fe80000100800 */
[----:B----4-:R-:W-:Y:S04]  /*c1440*/  STL [R1+0x7b88], R12 ;  /* 0x007b880c01007387 */ /* 0x010fe80000100800 */
        /* <DEDUP_REMOVED lines=8> */
[----:B-1----:R-:W-:-:S02]  /*c14d0*/  LOP3.LUT R61, R55, 0x3, RZ, 0xc0, !PT ;  /* 0x00000003373d7812 */ /* 0x002fc400078ec0ff */
[----:B0-----:R-:W-:-:S03]  /*c14e0*/  SHF.R.U32.HI R60, RZ, 0x2, R55 ;  /* 0x00000002ff3c7819 */ /* 0x001fc60000011637 */
[----:B------:R-:W-:Y:S01]  /*c14f0*/  IMAD R61, R61, 0x110, RZ ;  /* 0x000001103d3d7824 */ /* 0x000fe200078e02ff */
[----:B------:R-:W-:Y:S01]  /*c1500*/  SGXT.U32 R45, R60, 0x3 ;  /* 0x000000033c2d781a */ /* 0x000fe20000000000 */
[----:B------:R-:W-:Y:S04]  /*c1510*/  STL [R1+0x7b64], R37 ;  /* 0x007b642501007387 */ /* 0x000fe80000100800 */
[----:B------:R-:W-:Y:S01]  /*c1520*/  STL [R1+0x7b60], R39 ;  /* 0x007b602701007387 */ /* 0x000fe20000100800 */
[----:B------:R-:W-:-:S05]  /*c1530*/  LOP3.LUT R45, R61, R45, RZ, 0xfc, !PT ;  /* 0x0000002d3d2d7212 */ /* 0x000fca00078efcff */
[----:B------:R-:W0:Y:S04]  /*c1540*/  LDS.U8 R3, [R45+UR4+0x88] ;  /* 0x000088042d037984 */ /* 0x000e280008000000 */
[----:B------:R-:W-:Y:S04]  /*c1550*/  LDS.U8 R4, [R45+UR4+0x480] ;  /* 0x000480042d047984 */ /* 0x000fe80008000000 */
[----:B------:R-:W-:Y:S04]  /*c1560*/  LDS.U8 R5, [R45+UR4+0x1cc0] ;  /* 0x001cc0042d057984 */ /* 0x000fe80008000000 */
[----:B------:R-:W-:Y:S04]  /*c1570*/  LDS.U8 R24, [R45+UR4] ;  /* 0x000000042d187984 */ /* 0x000fe80008000000 */
[----:B------:R-:W-:Y:S04]  /*c1580*/  LDS.U8 R25, [R45+UR4+0x40] ;  /* 0x000040042d197984 */ /* 0x000fe80008000000 */
[----:B------:R-:W-:Y:S04]  /*c1590*/  LDS.U8 R50, [R45+UR4+0x8] ;  /* 0x000008042d327984 */ /* 0x000fe80008000000 */
[----:B------:R-:W-:Y:S04]  /*c15a0*/  LDS.U8 R51, [R45+UR4+0x48] ;  /* 0x000048042d337984 */ /* 0x000fe80008000000 */
[----:B------:R-:W-:Y:S04]  /*c15b0*/  LDS.U8 R52, [R45+UR4+0x400] ;  /* 0x000400042d347984 */ /* 0x000fe80008000000 */
[----:B------:R-:W-:Y:S04]  /*c15c0*/  LDS.U8 R53, [R45+UR4+0x440] ;  /* 0x000440042d357984 */ /* 0x000fe80008000000 */
[----:B------:R-:W-:Y:S04]  /*c15d0*/  LDS.U8 R54, [R45+UR4+0x408] ;  /* 0x000408042d367984 */ /* 0x000fe80008000000 */
[----:B------:R-:W-:Y:S04]  /*c15e0*/  LDS.U8 R55, [R45+UR4+0x448] ;  /* 0x000448042d377984 */ /* 0x000fe80008000000 */
[----:B------:R-:W-:Y:S04]  /*c15f0*/  STL [R1+0x7b5c], R46 ;  /* 0x007b5c2e01007387 */ /* 0x000fe80000100800 */
[----:B---3--:R-:W-:Y:S04]  /*c1600*/  STL [R1+0x7b58], R47 ;  /* 0x007b582f01007387 */ /* 0x008fe80000100800 */
[----:B--2---:R-:W-:Y:S04]  /*c1610*/  STL [R1+0x7b54], R48 ;  /* 0x007b543001007387 */ /* 0x004fe80000100800 */
[----:B------:R-:W-:Y:S04]  /*c1620*/  STL [R1+0x7b50], R49 ;  /* 0x007b503101007387 */ /* 0x000fe80000100800 */
[----:B------:R-:W-:Y:S04]  /*c1630*/  STL [R1+0x7b4c], R0 ;  /* 0x007b4c0001007387 */ /* 0x000fe80000100800 */
[----:B------:R-:W1:Y:S04]  /*c1640*/  LDS.U8 R0, [R45+UR4+0xc8] ;  /* 0x0000c8042d007984 */ /* 0x000e680008000000 */
[----:B0-----:R-:W-:Y:S04]  /*c1650*/  STL [R1+0x2bc0], R3 ;  /* 0x002bc00301007387 */ /* 0x001fe80000100800 */
[----:B------:R-:W0:Y:S04]  /*c1660*/  LDS.U8 R3, [R45+UR4+0x80] ;  /* 0x000080042d037984 */ /* 0x000e280008000000 */
[----:B-1----:R-:W-:Y:S04]  /*c1670*/  STL [R1+0x2bbc], R0 ;  /* 0x002bbc0001007387 */ /* 0x002fe80000100800 */
        /* <DEDUP_REMOVED lines=9> */
[----:B------:R-:W-:Y:S04]  /*c1710*/  STL [R1+0x2bec], R4 ;  /* 0x002bec0401007387 */ /* 0x000fe80000100800 */
[----:B------:R-:W2:Y:S04]  /*c1720*/  LDS.U8 R4, [R45+UR4+0x840] ;  /* 0x000840042d047984 */ /* 0x000ea80008000000 */
[----:B0-----:R-:W-:Y:S04]  /*c1730*/  STL [R1+0x2be8], R3 ;  /* 0x002be80301007387 */ /* 0x001fe80000100800 */
[----:B------:R-:W0:Y:S04]  /*c1740*/  LDS.U8 R3, [R45+UR4+0x888] ;  /* 0x000888042d037984 */ /* 0x000e280008000000 */
[----:B-1----:R-:W-:Y:S04]  /*c1750*/  STL [R1+0x304c], R0 ;  /* 0x00304c0001007387 */ /* 0x002fe80000100800 */
[----:B------:R-:W1:Y:S04]  /*c1760*/  LDS.U8 R0, [R45+UR4+0x8c8] ;  /* 0x0008c8042d007984 */ /* 0x000e680008000000 */
[----:B--2---:R-:W-:Y:S04]  /*c1770*/  STL [R1+0x3048], R4 ;  /* 0x0030480401007387 */ /* 0x004fe80000100800 */
        /* <DEDUP_REMOVED lines=81> */
[----:B-1----:R1:W-:Y:S04]  /*c1c90*/  STL [R1+0x7ad0], R0 ;  /* 0x007ad00001007387 */ /* 0x0023e80000100800 */
[----:B--2---:R-:W-:Y:S04]  /*c1ca0*/  STL [R1+0x7acc], R4 ;  /* 0x007acc0401007387 */ /* 0x004fe80000100800 */
[----:B------:R-:W2:Y:S01]  /*c1cb0*/  LDS.U8 R4, [R45+UR4+0x1c48] ;  /* 0x001c48042d047984 */ /* 0x000ea20008000000 */
[----:B-1----:R-:W-:-:S04]  /*c1cc0*/  SGXT.U32 R0, R60, 0x3 ;  /* 0x000000033c00781a */ /* 0x002fc80000000000 */
[----:B------:R-:W-:Y:S01]  /*c1cd0*/  LOP3.LUT R0, R61, R0, RZ, 0xfc, !PT ;  /* 0x000000003d007212 */ /* 0x000fe200078efcff */
[----:B0-----:R-:W-:Y:S04]  /*c1ce0*/  STL [R1+0x7a58], R3 ;  /* 0x007a580301007387 */ /* 0x001fe80000100800 */
[----:B------:R-:W0:Y:S01]  /*c1cf0*/  LDS.U8 R3, [R45+UR4+0x1c80] ;  /* 0x001c80042d037984 */ /* 0x000e220008000000 */
[----:B------:R-:W-:Y:S01]  /*c1d00*/  LOP3.LUT R0, R0, 0x10, RZ, 0x3c, !PT ;  /* 0x0000001000007812 */ /* 0x000fe200078e3cff */
[----:B------:R-:W1:Y:S04]  /*c1d10*/  S2R R61, SR_TID.X ;  /* 0x00000000003d7919 */ /* 0x000e680000002100 */
[----:B------:R-:W-:Y:S04]  /*c1d20*/  LDS.U8 R6, [R0+UR4+0x1c80] ;  /* 0x001c800400067984 */ /* 0x000fe80008000000 */
[----:B--2---:R-:W-:Y:S04]  /*c1d30*/  STL [R1+0x7a54], R4 ;  /* 0x007a540401007387 */ /* 0x004fe80000100800 */
[----:B------:R-:W2:Y:S04]  /*c1d40*/  LDS.U8 R4, [R0+UR4] ;  /* 0x0000000400047984 */ /* 0x000ea80008000000 */
[----:B0-----:R-:W-:Y:S04]  /*c1d50*/  STL [R1+0x7ad8], R3 ;  /* 0x007ad80301007387 */ /* 0x001fe80000100800 */
[----:B------:R-:W0:Y:S04]  /*c1d60*/  LDS.U8 R3, [R0+UR4+0x40] ;  /* 0x0000400400037984 */ /* 0x000e280008000000 */
[----:B------:R-:W-:Y:S04]  /*c1d70*/  STL [R1+0x7ad4], R5 ;  /* 0x007ad40501007387 */ /* 0x000fe80000100800 */
[----:B------:R-:W3:Y:S04]  /*c1d80*/  LDS.U8 R5, [R0+UR4+0x88] ;  /* 0x0000880400057984 */ /* 0x000ee80008000000 */
[----:B--2---:R-:W-:Y:S04]  /*c1d90*/  STL [R1+0x1ecc], R4 ;  /* 0x001ecc0401007387 */ /* 0x004fe80000100800 */
[----:B------:R-:W2:Y:S04]  /*c1da0*/  LDS.U8 R4, [R0+UR4+0xc8] ;  /* 0x0000c80400047984 */ /* 0x000ea80008000000 */
[----:B0-----:R-:W-:Y:S04]  /*c1db0*/  STL [R1+0x1ec8], R3 ;  /* 0x001ec80301007387 */ /* 0x001fe80000100800 */
[----:B------:R-:W0:Y:S04]  /*c1dc0*/  LDS.U8 R3, [R0+UR4+0x8] ;  /* 0x0000080400037984 */ /* 0x000e280008000000 */
[----:B---3--:R-:W-:Y:S04]  /*c1dd0*/  STL [R1+0x2fe4], R5 ;  /* 0x002fe40501007387 */ /* 0x008fe80000100800 */
        /* <DEDUP_REMOVED lines=111> */
[----:B0-----:R0:W-:Y:S04]  /*c24d0*/  STL [R1+0x7af0], R3 ;  /* 0x007af00301007387 */ /* 0x0011e80000100800 */
[----:B---3--:R-:W-:Y:S01]  /*c24e0*/  STL [R1+0x7aec], R5 ;  /* 0x007aec0501007387 */ /* 0x008fe20000100800 */
[----:B-1----:R-:W-:-:S03]  /*c24f0*/  LOP3.LUT R45, R61, 0x3, RZ, 0xc0, !PT ;  /* 0x000000033d2d7812 */ /* 0x002fc600078ec0ff */
[----:B------:R-:W-:Y:S04]  /*c2500*/  LDS.U8 R5, [R0+UR4+0x1cc0] ;  /* 0x001cc00400057984 */ /* 0x000fe80008000000 */
[----:B--2---:R-:W-:Y:S04]  /*c2510*/  STL [R1+0x7a78], R4 ;  /* 0x007a780401007387 */ /* 0x004fe80000100800 */
[----:B------:R-:W1:Y:S01]  /*c2520*/  LDS.U8 R4, [R0+UR4+0x1c48] ;  /* 0x001c480400047984 */ /* 0x000e620008000000 */
[----:B------:R-:W-:Y:S01]  /*c2530*/  SHF.R.U32.HI R61, RZ, 0x2, R61 ;  /* 0x00000002ff3d7819 */ /* 0x000fe2000001163d */
[----:B------:R-:W-:-:S03]  /*c2540*/  IMAD R45, R45, 0x110, RZ ;  /* 0x000001102d2d7824 */ /* 0x000fc600078e02ff */
[----:B0-----:R-:W-:-:S04]  /*c2550*/  SGXT.U32 R3, R61, 0x3 ;  /* 0x000000033d03781a */ /* 0x001fc80000000000 */
[----:B------:R-:W-:-:S04]  /*c2560*/  LOP3.LUT R3, R45, R3, RZ, 0xfc, !PT ;  /* 0x000000032d037212 */ /* 0x000fc800078efcff */
[----:B------:R-:W-:-:S05]  /*c2570*/  LOP3.LUT R3, R3, 0x20, RZ, 0x3c, !PT ;  /* 0x0000002003037812 */ /* 0x000fca00078e3cff */
[----:B------:R-:W-:Y:S04]  /*c2580*/  LDS.U8 R0, [R3+UR4+0x40] ;  /* 0x0000400403007984 */ /* 0x000fe80008000000 */
[----:B-1----:R-:W-:Y:S04]  /*c2590*/  STL [R1+0x7a74], R4 ;  /* 0x007a740401007387 */ /* 0x002fe80000100800 */
[----:B------:R-:W0:Y:S04]  /*c25a0*/  LDS.U8 R4, [R3+UR4] ;  /* 0x0000000403047984 */ /* 0x000e280008000000 */
[----:B------:R-:W-:Y:S04]  /*c25b0*/  STL [R1+0x7af8], R6 ;  /* 0x007af80601007387 */ /* 0x000fe80000100800 */
[----:B------:R-:W-:Y:S04]  /*c25c0*/  STL [R1+0x7af4], R5 ;  /* 0x007af40501007387 */ /* 0x000fe80000100800 */
[----:B------:R-:W1:Y:S04]  /*c25d0*/  LDS.U8 R5, [R3+UR4+0x88] ;  /* 0x0000880403057984 */ /* 0x000e680008000000 */
[----:B------:R-:W-:Y:S04]  /*c25e0*/  LDS.U8 R6, [R3+UR4+0x1c48] ;  /* 0x001c480403067984 */ /* 0x000fe80008000000 */
[----:B0-----:R-:W-:Y:S04]  /*c25f0*/  STL [R1+0x232c], R4 ;  /* 0x00232c0401007387 */ /* 0x001fe80000100800 */
[----:B------:R-:W0:Y:S04]  /*c2600*/  LDS.U8 R4, [R3+UR4+0xc8] ;  /* 0x0000c80403047984 */ /* 0x000e280008000000 */
[----:B------:R-:W-:Y:S04]  /*c2610*/  STL [R1+0x2328], R0 ;  /* 0x0023280001007387 */ /* 0x000fe80000100800 */
[----:B------:R-:W2:Y:S04]  /*c2620*/  LDS.U8 R0, [R3+UR4+0x8] ;  /* 0x0000080403007984 */ /* 0x000ea80008000000 */
[----:B-1----:R-:W-:Y:S04]  /*c2630*/  STL [R1+0x3004], R5 ;  /* 0x0030040501007387 */ /* 0x002fe80000100800 */
[----:B------:R-:W1:Y:S04]  /*c2640*/  LDS.U8 R5, [R3+UR4+0x48] ;  /* 0x0000480403057984 */ /* 0x000e680008000000 */
[----:B0-----:R-:W-:Y:S04]  /*c2650*/  STL [R1+0x3000], R4 ;  /* 0x0030000401007387 */ /* 0x001fe80000100800 */
[----:B------:R-:W0:Y:S04]  /*c2660*/  LDS.U8 R4, [R3+UR4+0x80] ;  /* 0x0000800403047984 */ /* 0x000e280008000000 */
[----:B--2---:R-:W-:Y:S04]  /*c2670*/  STL [R1+0x233c], R0 ;  /* 0x00233c0001007387 */ /* 0x004fe80000100800 */
        /* <DEDUP_REMOVED lines=107> */
[----:B--2---:R2:W-:Y:S04]  /*c2d30*/  STL [R1+0x7b10], R0 ;  /* 0x007b100001007387 */ /* 0x0045e80000100800 */
[----:B-1----:R-:W-:Y:S04]  /*c2d40*/  STL [R1+0x7b0c], R5 ;  /* 0x007b0c0501007387 */ /* 0x002fe80000100800 */
[----:B------:R-:W1:Y:S01]  /*c2d50*/  LDS.U8 R5, [R3+UR4+0x1c80] ;  /* 0x001c800403057984 */ /* 0x000e620008000000 */
[----:B--2---:R-:W-:-:S04]  /*c2d60*/  SGXT.U32 R0, R61, 0x3 ;  /* 0x000000033d00781a */ /* 0x004fc80000000000 */
[----:B------:R-:W-:-:S04]  /*c2d70*/  LOP3.LUT R0, R45, R0, RZ, 0xfc, !PT ;  /* 0x000000002d007212 */ /* 0x000fc800078efcff */
[----:B------:R-:W-:Y:S01]  /*c2d80*/  LOP3.LUT R0, R0, 0x30, RZ, 0x3c, !PT ;  /* 0x0000003000007812 */ /* 0x000fe200078e3cff */
[----:B0-----:R-:W-:Y:S04]  /*c2d90*/  STL [R1+0x7a98], R4 ;  /* 0x007a980401007387 */ /* 0x001fe80000100800 */
[----:B------:R-:W0:Y:S04]  /*c2da0*/  LDS.U8 R4, [R3+UR4+0x1cc0] ;  /* 0x001cc00403047984 */ /* 0x000e280008000000 */
[----:B------:R-:W2:Y:S04]  /*c2db0*/  LDS.U8 R3, [R0+UR4] ;  /* 0x0000000400037984 */ /* 0x000ea80008000000 */
[----:B------:R-:W-:Y:S04]  /*c2dc0*/  STL [R1+0x7a94], R6 ;  /* 0x007a940601007387 */ /* 0x000fe80000100800 */
        /* <DEDUP_REMOVED lines=85> */
[----:B------:R-:W3:Y:S04]  /*c3320*/  LDL.LU R34, [R1+0x2fdc] ;  /* 0x002fdc0001227983 */ /* 0x000ee80000300800 */
[----:B------:R-:W-:Y:S04]  /*c3330*/  LDS.U8 R5, [R0+UR4+0x1408] ;  /* 0x0014080400057984 */ /* 0x000fe80008000000 */
[----:B0-----:R-:W-:Y:S04]  /*c3340*/  STL [R1+0x79ac], R4 ;  /* 0x0079ac0401007387 */ /* 0x001fe80000100800 */
[----:B------:R-:W4:Y:S04]  /*c3350*/  LDL.LU R36, [R1+0x2fd8] ;  /* 0x002fd80001247983 */ /* 0x000f280000300800 */
[----:B--2---:R-:W-:Y:S04]  /*c3360*/  STL [R1+0x7a30], R3 ;  /* 0x007a300301007387 */ /* 0x004fe80000100800 */
[----:B------:R-:W0:Y:S04]  /*c3370*/  LDS.U8 R3, [R0+UR4+0x14c8] ;  /* 0x0014c80400037984 */ /* 0x000e280008000000 */
[----:B------:R-:W2:Y:S04]  /*c3380*/  LDL.LU R38, [R1+0x2fd4] ;  /* 0x002fd40001267983 */ /* 0x000ea80000300800 */
[----:B------:R-:W5:Y:S04]  /*c3390*/  LDL.LU R58, [R1+0x2fd0] ;  /* 0x002fd000013a7983 */ /* 0x000f680000300800 */
[----:B------:R-:W2:Y:S04]  /*c33a0*/  LDL.LU R59, [R1+0x2fbc] ;  /* 0x002fbc00013b7983 */ /* 0x000ea80000300800 */
[----:B------:R-:W2:Y:S04]  /*c33b0*/  LDL.LU R60, [R1+0x2fb8] ;  /* 0x002fb800013c7983 */ /* 0x000ea80000300800 */
[----:B------:R-:W1:Y:S04]  /*c33c0*/  LDS.U8 R4, [R0+UR4+0x1448] ;  /* 0x0014480400047984 */ /* 0x000e680008000000 */
[----:B0-----:R-:W-:Y:S04]  /*c33d0*/  STL [R1+0x7a2c], R3 ;  /* 0x007a2c0301007387 */ /* 0x001fe80000100800 */
[----:B------:R-:W0:Y:S04]  /*c33e0*/  LDS.U8 R3, [R0+UR4+0x1480] ;  /* 0x0014800400037984 */ /* 0x000e280008000000 */
[----:B------:R-:W-:Y:S04]  /*c33f0*/  STL [R1+0x79b8], R5 ;  /* 0x0079b80501007387 */ /* 0x000fe80000100800 */
[----:B------:R-:W5:Y:S04]  /*c3400*/  LDL.LU R61, [R1+0x2fb4] ;  /* 0x002fb400013d7983 */ /* 0x000f680000300800 */
[----:B------:R-:W0:Y:S04]  /*c3410*/  LDS.U8 R5, [R0+UR4+0x14c0] ;  /* 0x0014c00400057984 */ /* 0x000e280008000000 */
[----:B-1----:R-:W-:Y:S04]  /*c3420*/  STL [R1+0x79b4], R4 ;  /* 0x0079b40401007387 */ /* 0x002fe80000100800 */
[----:B------:R-:W5:Y:S04]  /*c3430*/  LDL.LU R45, [R1+0x2fb0] ;  /* 0x002fb000012d7983 */ /* 0x000f680000300800 */
[----:B------:R-:W1:Y:S04]  /*c3440*/  LDS.U8 R4, [R0+UR4+0x1800] ;  /* 0x0018000400047984 */ /* 0x000e680008000000 */
[----:B0-----:R-:W-:Y:S04]  /*c3450*/  STL [R1+0x7a38], R3 ;  /* 0x007a380301007387 */ /* 0x001fe80000100800 */
[----:B------:R-:W0:Y:S04]  /*c3460*/  LDS.U8 R3, [R0+UR4+0x1840] ;  /* 0x0018400400037984 */ /* 0x000e280008000000 */
[----:B------:R-:W-:Y:S04]  /*c3470*/  STL [R1+0x7a34], R5 ;  /* 0x007a340501007387 */ /* 0x000fe80000100800 */
[----:B------:R-:W0:Y:S04]  /*c3480*/  LDS.U8 R5, [R0+UR4+0x1888] ;  /* 0x0018880400057984 */ /* 0x000e280008000000 */
[----:B-1----:R-:W-:Y:S04]  /*c3490*/  STL [R1+0x7aa0], R4 ;  /* 0x007aa00401007387 */ /* 0x002fe80000100800 */
        /* <DEDUP_REMOVED lines=16> */
[----:B------:R-:W3:Y:S04]  /*c35a0*/  LDS.U8 R5, [R0+UR4+0x1cc8] ;  /* 0x001cc80400057984 */ /* 0x000ee80008000000 */
[----:B-1----:R-:W-:Y:S04]  /*c35b0*/  STL [R1+0x7aac], R4 ;  /* 0x007aac0401007387 */ /* 0x002fe80000100800 */
[----:B------:R-:W-:Y:S04]  /*c35c0*/  LDS.U8 R4, [R0+UR4+0x1c48] ;  /* 0x001c480400047984 */ /* 0x000fe80008000000 */
[----:B0-----:R-:W-:Y:S04]  /*c35d0*/  STL [R1+0x7b30], R3 ;  /* 0x007b300301007387 */ /* 0x001fe80000100800 */
[----:B------:R-:W0:Y:S04]  /*c35e0*/  LDS.U8 R3, [R0+UR4+0x1c08] ;  /* 0x001c080400037984 */ /* 0x000e280008000000 */
[----:B---3--:R-:W-:Y:S01]  /*c35f0*/  STL [R1+0x7b2c], R5 ;  /* 0x007b2c0501007387 */ /* 0x008fe20000100800 */
[----:B------:R-:W1:Y:S03]  /*c3600*/  S2R R32, SR_TID.X ;  /* 0x0000000000207919 */ /* 0x000e660000002100 */
[----:B0-----:R-:W-:Y:S04]  /*c3610*/  STL [R1+0x7ab8], R3 ;  /* 0x007ab80301007387 */ /* 0x001fe80000100800 */
[----:B------:R-:W0:Y:S04]  /*c3620*/  LDS.U8 R3, [R0+UR4+0x1c80] ;  /* 0x001c800400037984 */ /* 0x000e280008000000 */
[----:B------:R-:W3:Y:S01]  /*c3630*/  LDS.U8 R0, [R0+UR4+0x1cc0] ;  /* 0x001cc00400007984 */ /* 0x000ee20008000000 */
[----:B------:R-:W-:Y:S01]  /*c3640*/  BAR.SYNC.DEFER_BLOCKING 0x0 ;  /* 0x0000000000007b1d */ /* 0x000fe20000010000 */
[----:B-1----:R-:W-:-:S05]  /*c3650*/  LOP3.LUT R47, R32, 0x1f, RZ, 0xc0, !PT ;  /* 0x0000001f202f7812 */ /* 0x002fca00078ec0ff */
[----:B------:R-:W-:Y:S04]  /*c3660*/  STL [R1+0x7ab4], R4 ;  /* 0x007ab40401007387 */ /* 0x000fe80000100800 */
[----:B------:R-:W-:Y:S04]  /*c3670*/  STS.U8 [R47+UR4], R34 ;  /* 0x000000222f007988 */ /* 0x000fe80008000004 */
[----:B----4-:R-:W-:Y:S04]  /*c3680*/  STS.U8 [R47+UR4+0x20], R36 ;  /* 0x000020242f007988 */ /* 0x010fe80008000004 */
[----:B--2---:R-:W-:Y:S04]  /*c3690*/  STS.U8 [R47+UR4+0x40], R38 ;  /* 0x000040262f007988 */ /* 0x004fe80008000004 */
[----:B-----5:R-:W-:Y:S04]  /*c36a0*/  STS.U8 [R47+UR4+0x60], R58 ;  /* 0x0000603a2f007988 */ /* 0x020fe80008000004 */
[----:B------:R-:W-:Y:S04]  /*c36b0*/  STS.U8 [R47+UR4+0x120], R59 ;  /* 0x0001203b2f007988 */ /* 0x000fe80008000004 */
[----:B------:R-:W-:Y:S04]  /*c36c0*/  STS.U8 [R47+UR4+0x100], R60 ;  /* 0x0001003c2f007988 */ /* 0x000fe80008000004 */
[----:B0-----:R-:W-:Y:S04]  /*c36d0*/  STL [R1+0x7b38], R3 ;  /* 0x007b380301007387 */ /* 0x001fe80000100800 */
[----:B---3--:R0:W-:Y:S04]  /*c36e0*/  STL [R1+0x7b34], R0 ;  /* 0x007b340001007387 */ /* 0x0081e80000100800 */
[----:B0-----:R-:W2:Y:S04]  /*c36f0*/  LDL.LU R0, [R1+0x2f9c] ;  /* 0x002f9c0001007983 */ /* 0x001ea80000300800 */
[----:B------:R-:W3:Y:S04]  /*c3700*/  LDL.LU R49, [R1+0x2f98] ;  /* 0x002f980001317983 */ /* 0x000ee80000300800 */
        /* <DEDUP_REMOVED lines=27> */
[----:B0-----:R-:W5:Y:S04]  /*c38c0*/  LDL.LU R61, [R1+0x2ed0] ;  /* 0x002ed000013d7983 */ /* 0x001f680000300800 */
[----:B-1----:R-:W5:Y:S04]  /*c38d0*/  LDL.LU R45, [R1+0x2ebc] ;  /* 0x002ebc00012d7983 */ /* 0x002f680000300800 */
[----:B--2---:R-:W-:Y:S04]  /*c38e0*/  STS.U8 [R47+UR4+0x240], R0 ;  /* 0x000240002f007988 */ /* 0x004fe80008000004 */
[----:B---3--:R-:W-:Y:S04]  /*c38f0*/  STS.U8 [R47+UR4+0x260], R49 ;  /* 0x000260312f007988 */ /* 0x008fe80008000004 */
[----:B----4-:R0:W-:Y:S04]  /*c3900*/  STS.U8 [R47+UR4+0x200], R59 ;  /* 0x0002003b2f007988 */ /* 0x0101e80008000004 */
[----:B-----5:R1:W-:Y:S04]  /*c3910*/  STS.U8 [R47+UR4+0x220], R60 ;  /* 0x0002203c2f007988 */ /* 0x0203e80008000004 */
[----:B0-----:R-:W2:Y:S04]  /*c3920*/  LDL.LU R59, [R1+0x2eb8] ;  /* 0x002eb800013b7983 */ /* 0x001ea80000300800 */
[----:B-1----:R-:W3:Y:S04]  /*c3930*/  LDL.LU R60, [R1+0x2eb4] ;  /* 0x002eb400013c7983 */ /* 0x002ee80000300800 */
        /* <DEDUP_REMOVED lines=23> */
[----:B------:R-:W4:Y:S04]  /*c3ab0*/  LDL.LU R0, [R1+0x2eb0] ;  /* 0x002eb00001007983 */ /* 0x000f280000300800 */
[----:B------:R0:W-:Y:S04]  /*c3ac0*/  STS.U8 [R47+UR4+0x860], R61 ;  /* 0x0008603d2f007988 */ /* 0x0001e80008000004 */
[----:B------:R-:W5:Y:S04]  /*c3ad0*/  LDL.LU R49, [R1+0x2e9c] ;  /* 0x002e9c0001317983 */ /* 0x000f680000300800 */
        /* <DEDUP_REMOVED lines=30> */
[----:B----4-:R-:W-:Y:S04]  /*c3cc0*/  STS.U8 [R47+UR4+0x940], R0 ;  /* 0x000940002f007988 */ /* 0x010fe80008000004 */
[----:B-----5:R-:W-:Y:S04]  /*c3cd0*/  STS.U8 [R47+UR4+0xa40], R49 ;  /* 0x000a40312f007988 */ /* 0x020fe80008000004 */
[----:B------:R0:W-:Y:S04]  /*c3ce0*/  STS.U8 [R47+UR4+0xa60], R61 ;  /* 0x000a603d2f007988 */ /* 0x0001e80008000004 */
[----:B------:R1:W-:Y:S04]  /*c3cf0*/  STS.U8 [R47+UR4+0xa00], R45 ;  /* 0x000a002d2f007988 */ /* 0x0003e80008000004 */
[----:B0-----:R-:W4:Y:S04]  /*c3d00*/  LDL.LU R61, [R1+0x2dbc] ;  /* 0x002dbc00013d7983 */ /* 0x001f280000300800 */
[----:B-1----:R-:W5:Y:S04]  /*c3d10*/  LDL.LU R45, [R1+0x2db8] ;  /* 0x002db800012d7983 */ /* 0x002f680000300800 */
        /* <DEDUP_REMOVED lines=23> */
[----:B------:R-:W5:Y:S04]  /*c3e90*/  LDL.LU R0, [R1+0x2db4] ;  /* 0x002db40001007983 */ /* 0x000f680000300800 */
[----:B------:R-:W5:Y:S04]  /*c3ea0*/  LDL.LU R49, [R1+0x2db0] ;  /* 0x002db00001317983 */ /* 0x000f680000300800 */
[----:B--2---:R0:W-:Y:S04]  /*c3eb0*/  STS.U8 [R47+UR4+0x1040], R59 ;  /* 0x0010403b2f007988 */ /* 0x0041e80008000004 */
[----:B---3--:R1:W-:Y:S04]  /*c3ec0*/  STS.U8 [R47+UR4+0x1060], R60 ;  /* 0x0010603c2f007988 */ /* 0x0083e80008000004 */
[----:B0-----:R-:W2:Y:S04]  /*c3ed0*/  LDL.LU R59, [R1+0x2d9c] ;  /* 0x002d9c00013b7983 */ /* 0x001ea80000300800 */
[----:B-1----:R-:W3:Y:S04]  /*c3ee0*/  LDL.LU R60, [R1+0x2d98] ;  /* 0x002d9800013c7983 */ /* 0x002ee80000300800 */
        /* <DEDUP_REMOVED lines=23> */
[----:B----4-:R0:W-:Y:S04]  /*c4060*/  STS.U8 [R47+UR4+0x1120], R61 ;  /* 0x0011203d2f007988 */ /* 0x0101e80008000004 */
[----:B-----5:R1:W-:Y:S04]  /*c4070*/  STS.U8 [R47+UR4+0x1100], R45 ;  /* 0x0011002d2f007988 */ /* 0x0203e80008000004 */
[----:B0-----:R-:W4:Y:S04]  /*c4080*/  LDL.LU R61, [R1+0x2cd8] ;  /* 0x002cd800013d7983 */ /* 0x001f280000300800 */
[----:B-1----:R-:W5:Y:S04]  /*c4090*/  LDL.LU R45, [R1+0x2cd4] ;  /* 0x002cd400012d7983 */ /* 0x002f680000300800 */
[----:B------:R-:W-:Y:S04]  /*c40a0*/  STS.U8 [R47+UR4+0x1160], R0 ;  /* 0x001160002f007988 */ /* 0x000fe80008000004 */
[----:B------:R-:W-:Y:S04]  /*c40b0*/  STS.U8 [R47+UR4+0x1140], R49 ;  /* 0x001140312f007988 */ /* 0x000fe80008000004 */
[----:B--2---:R0:W-:Y:S04]  /*c40c0*/  STS.U8 [R47+UR4+0x1240], R59 ;  /* 0x0012403b2f007988 */ /* 0x0041e80008000004 */
[----:B---3--:R1:W-:Y:S04]  /*c40d0*/  STS.U8 [R47+UR4+0x1260], R60 ;  /* 0x0012603c2f007988 */ /* 0x0083e80008000004 */
        /* <DEDUP_REMOVED lines=26> */
[----:B----4-:R0:W-:Y:S04]  /*c4280*/  STS.U8 [R47+UR4+0x1820], R61 ;  /* 0x0018203d2f007988 */ /* 0x0101e80008000004 */
[----:B------:R-:W4:Y:S04]  /*c4290*/  LDL.LU R49, [R1+0x2cb4] ;  /* 0x002cb40001317983 */ /* 0x000f280000300800 */
[----:B-----5:R1:W-:Y:S04]  /*c42a0*/  STS.U8 [R47+UR4+0x1840], R45 ;  /* 0x0018402d2f007988 */ /* 0x0203e80008000004 */
        /* <DEDUP_REMOVED lines=29> */
[----:B------:R-:W-:Y:S04]  /*c4480*/  STS.U8 [R47+UR4+0x1900], R0 ;  /* 0x001900002f007988 */ /* 0x000fe80008000004 */
[----:B----4-:R-:W-:Y:S04]  /*c4490*/  STS.U8 [R47+UR4+0x1960], R49 ;  /* 0x001960312f007988 */ /* 0x010fe80008000004 */
[----:B-----5:R0:W-:Y:S04]  /*c44a0*/  STS.U8 [R47+UR4+0x1940], R61 ;  /* 0x0019403d2f007988 */ /* 0x0201e80008000004 */
        /* <DEDUP_REMOVED lines=1701> */
[----:B-----5:R0:W-:Y:S04]  /*caf00*/  STS.U8 [R47+UR4+0xf160], R45 ;  /* 0x00f1602d2f007988 */ /* 0x0201e80008000004 */
[----:B0-----:R-:W4:Y:S04]  /*caf10*/  LDL.LU R45, [R1+0xe8] ;  /* 0x0000e800012d7983 */ /* 0x001f280000300800 */
[----:B------:R-:W5:Y:S04]  /*caf20*/  LDL.LU R61, [R1+0xe4] ;  /* 0x0000e400013d7983 */ /* 0x000f680000300800 */
[----:B------:R-:W5:Y:S04]  /*caf30*/  LDL.LU R49, [R1+0xe0] ;  /* 0x0000e00001317983 */ /* 0x000f680000300800 */
[----:B------:R-:W5:Y:S04]  /*caf40*/  LDL.LU R48, [R1+0xcc] ;  /* 0x0000cc0001307983 */ /* 0x000f680000300800 */
[----:B--2---:R-:W-:Y:S04]  /*caf50*/  STS.U8 [R47+UR4+0xf140], R59 ;  /* 0x00f1403b2f007988 */ /* 0x004fe80008000004 */
[----:B---3--:R0:W-:Y:S04]  /*caf60*/  STS.U8 [R47+UR4+0xf240], R60 ;  /* 0x00f2403c2f007988 */ /* 0x0081e80008000004 */
[----:B0-----:R-:W2:Y:S04]  /*caf70*/  LDL.LU R60, [R1+0xc8] ;  /* 0x0000c800013c7983 */ /* 0x001ea80000300800 */
        /* <DEDUP_REMOVED lines=26> */
[----:B------:R4:W-:Y:S04]  /*cb120*/  STS.U8 [R47+UR4+0xf220], R49 ;  /* 0x00f220312f007988 */ /* 0x0009e80008000004 */
[----:B------:R5:W-:Y:S04]  /*cb130*/  STS.U8 [R47+UR4+0xf360], R48 ;  /* 0x00f360302f007988 */ /* 0x000be80008000004 */
[----:B0-----:R-:W3:Y:S04]  /*cb140*/  LDL.LU R45, [R1+0x7bc0] ;  /* 0x007bc000012d7983 */ /* 0x001ee80000300800 */
[----:B-1----:R-:W3:Y:S04]  /*cb150*/  LDL.LU R61, [R1+0x7bbc] ;  /* 0x007bbc00013d7983 */ /* 0x002ee80000300800 */
[----:B----4-:R-:W4:Y:S04]  /*cb160*/  LDL.LU R49, [R1+0x4] ;  /* 0x0000040001317983 */ /* 0x010f280000300800 */
[----:B-----5:R-:W5:Y:S04]  /*cb170*/  LDL.LU R48, [R1] ;  /* 0x0000000001307983 */ /* 0x020f680000300800 */
[----:B--2---:R0:W-:Y:S04]  /*cb180*/  STS.U8 [R47+UR4+0xf340], R60 ;  /* 0x00f3403c2f007988 */ /* 0x0041e80008000004 */
[----:B---3--:R1:W-:Y:S04]  /*cb190*/  STS.U8 [R47+UR4+0xf320], R59 ;  /* 0x00f3203b2f007988 */ /* 0x0083e80008000004 */
[----:B------:R2:W-:Y:S04]  /*cb1a0*/  STS.U8 [R47+UR4+0xf300], R58 ;  /* 0x00f3003a2f007988 */ /* 0x0005e80008000004 */
[----:B------:R3:W-:Y:S04]  /*cb1b0*/  STS.U8 [R47+UR4+0xf400], R38 ;  /* 0x00f400262f007988 */ /* 0x0007e80008000004 */
[----:B------:R0:W-:Y:S04]  /*cb1c0*/  STS.U8 [R47+UR4+0xf420], R36 ;  /* 0x00f420242f007988 */ /* 0x0001e80008000004 */
[----:B------:R1:W-:Y:S04]  /*cb1d0*/  STS.U8 [R47+UR4+0xf440], R34 ;  /* 0x00f440222f007988 */ /* 0x0003e80008000004 */
[----:B------:R2:W-:Y:S04]  /*cb1e0*/  STS.U8 [R47+UR4+0xf460], R32 ;  /* 0x00f460202f007988 */ /* 0x0005e80008000004 */
[----:B0-----:R-:W5:Y:S04]  /*cb1f0*/  LDL.LU R60, [R1+0x7bb8] ;  /* 0x007bb800013c7983 */ /* 0x001f680000300800 */
[----:B-1----:R-:W5:Y:S04]  /*cb200*/  LDL.LU R59, [R1+0x7bb4] ;  /* 0x007bb400013b7983 */ /* 0x002f680000300800 */
[----:B--2---:R-:W2:Y:S04]  /*cb210*/  LDL.LU R58, [R1+0x7bb0] ;  /* 0x007bb000013a7983 */ /* 0x004ea80000300800 */
[----:B---3--:R-:W3:Y:S04]  /*cb220*/  LDL.LU R38, [R1+0x7bac] ;  /* 0x007bac0001267983 */ /* 0x008ee80000300800 */
[----:B------:R-:W2:Y:S04]  /*cb230*/  LDL.LU R36, [R1+0x7ba8] ;  /* 0x007ba80001247983 */ /* 0x000ea80000300800 */
[----:B------:R-:W2:Y:S04]  /*cb240*/  LDL.LU R34, [R1+0x7ba4] ;  /* 0x007ba40001227983 */ /* 0x000ea80000300800 */
[----:B------:R0:W-:Y:S04]  /*cb250*/  STS.U8 [R47+UR4+0xf520], R3 ;  /* 0x00f520032f007988 */ /* 0x0001e80008000004 */
[----:B------:R-:W2:Y:S04]  /*cb260*/  LDL.LU R32, [R1+0x7ba0] ;  /* 0x007ba00001207983 */ /* 0x000ea80000300800 */
        /* <DEDUP_REMOVED lines=8> */
[----:B------:R0:W-:Y:S04]  /*cb2f0*/  STS.U8 [R47+UR4+0xf600], R13 ;  /* 0x00f6000d2f007988 */ /* 0x0001e80008000004 */
[----:B------:R-:W2:Y:S04]  /*cb300*/  LDL.LU R6, [R1+0x7b90] ;  /* 0x007b900001067983 */ /* 0x000ea80000300800 */
[----:B------:R-:W2:Y:S04]  /*cb310*/  LDL.LU R11, [R1+0x7b8c] ;  /* 0x007b8c00010b7983 */ /* 0x000ea80000300800 */
[----:B------:R-:W2:Y:S04]  /*cb320*/  LDL.LU R12, [R1+0x7b88] ;  /* 0x007b8800010c7983 */ /* 0x000ea80000300800 */
[----:B------:R1:W-:Y:S04]  /*cb330*/  STS.U8 [R47+UR4+0xf620], R14 ;  /* 0x00f6200e2f007988 */ /* 0x0003e80008000004 */
[----:B------:R0:W-:Y:S04]  /*cb340*/  STS.U8 [R47+UR4+0xf760], R19 ;  /* 0x00f760132f007988 */ /* 0x0001e80008000004 */
[----:B------:R1:W-:Y:S04]  /*cb350*/  STS.U8 [R47+UR4+0xf740], R20 ;  /* 0x00f740142f007988 */ /* 0x0003e80008000004 */
[----:B------:R1:W-:Y:S04]  /*cb360*/  STS.U8 [R47+UR4+0xf720], R21 ;  /* 0x00f720152f007988 */ /* 0x0003e80008000004 */
[----:B0-----:R-:W2:Y:S04]  /*cb370*/  LDL.LU R13, [R1+0x7b84] ;  /* 0x007b8400010d7983 */ /* 0x001ea80000300800 */
[----:B------:R0:W-:Y:S04]  /*cb380*/  STS.U8 [R47+UR4+0xf700], R22 ;  /* 0x00f700162f007988 */ /* 0x0001e80008000004 */
[----:B-1----:R-:W2:Y:S04]  /*cb390*/  LDL.LU R14, [R1+0x7b80] ;  /* 0x007b8000010e7983 */ /* 0x002ea80000300800 */
[----:B------:R-:W2:Y:S04]  /*cb3a0*/  LDL.LU R19, [R1+0x7b7c] ;  /* 0x007b7c0001137983 */ /* 0x000ea80000300800 */
[----:B------:R1:W-:Y:S04]  /*cb3b0*/  STS.U8 [R47+UR4+0xf800], R33 ;  /* 0x00f800212f007988 */ /* 0x0003e80008000004 */
[----:B------:R-:W2:Y:S04]  /*cb3c0*/  LDL.LU R20, [R1+0x7b78] ;  /* 0x007b780001147983 */ /* 0x000ea80000300800 */
[----:B------:R-:W2:Y:S04]  /*cb3d0*/  LDL.LU R21, [R1+0x7b74] ;  /* 0x007b740001157983 */ /* 0x000ea80000300800 */
[----:B------:R-:W-:Y:S04]  /*cb3e0*/  STS.U8 [R47+UR4+0xf820], R0 ;  /* 0x00f820002f007988 */ /* 0x000fe80008000004 */
[----:B------:R4:W-:Y:S04]  /*cb3f0*/  STS.U8 [R47+UR4+0xf840], R46 ;  /* 0x00f8402e2f007988 */ /* 0x0009e80008000004 */
[----:B0-----:R-:W2:Y:S04]  /*cb400*/  LDL.LU R22, [R1+0x7b70] ;  /* 0x007b700001167983 */ /* 0x001ea80000300800 */
[----:B-1----:R-:W2:Y:S04]  /*cb410*/  LDL.LU R33, [R1+0x7b6c] ;  /* 0x007b6c0001217983 */ /* 0x002ea80000300800 */
[----:B------:R0:W-:Y:S04]  /*cb420*/  STS.U8 [R47+UR4+0xf860], R39 ;  /* 0x00f860272f007988 */ /* 0x0001e80008000004 */
[----:B------:R1:W-:Y:S04]  /*cb430*/  STS.U8 [R47+UR4+0xf920], R37 ;  /* 0x00f920252f007988 */ /* 0x0003e80008000004 */
[----:B------:R1:W-:Y:S04]  /*cb440*/  STS.U8 [R47+UR4+0xf900], R35 ;  /* 0x00f900232f007988 */ /* 0x0003e80008000004 */
[----:B----4-:R-:W4:Y:S04]  /*cb450*/  LDL.LU R46, [R1+0x2fcc] ;  /* 0x002fcc00012e7983 */ /* 0x010f280000300800 */
[----:B0-----:R-:W2:Y:S04]  /*cb460*/  LDL.LU R39, [R1+0x2fc8] ;  /* 0x002fc80001277983 */ /* 0x001ea80000300800 */
[----:B-1----:R-:W3:Y:S04]  /*cb470*/  LDL.LU R37, [R1+0x2fc4] ;  /* 0x002fc40001257983 */ /* 0x002ee80000300800 */
[----:B------:R-:W3:Y:S04]  /*cb480*/  LDL.LU R35, [R1+0x2fc0] ;  /* 0x002fc00001237983 */ /* 0x000ee80000300800 */
        /* <DEDUP_REMOVED lines=47> */
[----:B------:R-:W-:-:S03]  /*cb780*/  LOP3.LUT R57, R47, 0x10, RZ, 0x3c, !PT ;  /* 0x000000102f397812 */ /* 0x000fc600078e3cff */
[----:B------:R-:W5:Y:S04]  /*cb790*/  LDL.LU R42, [R1+0x2f08] ;  /* 0x002f0800012a7983 */ /* 0x000f680000300800 */
[----:B------:R-:W5:Y:S04]  /*cb7a0*/  LDL.LU R56, [R1+0x2f04] ;  /* 0x002f040001387983 */ /* 0x000f680000300800 */
[----:B------:R-:W5:Y:S04]  /*cb7b0*/  LDL.LU R0, [R1+0x2f00] ;  /* 0x002f000001007983 */ /* 0x000f680000300800 */
[----:B------:R-:W5:Y:S04]  /*cb7c0*/  LDL.LU R49, [R1+0x2eec] ;  /* 0x002eec0001317983 */ /* 0x000f680000300800 */
[----:B------:R-:W5:Y:S04]  /*cb7d0*/  LDL.LU R48, [R1+0x2ee8] ;  /* 0x002ee80001307983 */ /* 0x000f680000300800 */
[----:B------:R-:W5:Y:S04]  /*cb7e0*/  LDL.LU R47, [R1+0x2ee4] ;  /* 0x002ee400012f7983 */ /* 0x000f680000300800 */
[----:B----4-:R0:W-:Y:S04]  /*cb7f0*/  STS.U8 [R57+UR4+0x80], R46 ;  /* 0x0000802e39007988 */ /* 0x0101e80008000004 */
[----:B--2---:R1:W-:Y:S04]  /*cb800*/  STS.U8 [R57+UR4+0xa0], R39 ;  /* 0x0000a02739007988 */ /* 0x0043e80008000004 */
[----:B---3--:R2:W-:Y:S04]  /*cb810*/  STS.U8 [R57+UR4+0xc0], R37 ;  /* 0x0000c02539007988 */ /* 0x0085e80008000004 */
[----:B------:R3:W-:Y:S04]  /*cb820*/  STS.U8 [R57+UR4+0xe0], R35 ;  /* 0x0000e02339007988 */ /* 0x0007e80008000004 */
[----:B0-----:R-:W4:Y:S04]  /*cb830*/  LDL.LU R46, [R1+0x2ee0] ;  /* 0x002ee000012e7983 */ /* 0x001f280000300800 */
[----:B-1----:R-:W4:Y:S04]  /*cb840*/  LDL.LU R39, [R1+0x2ecc] ;  /* 0x002ecc0001277983 */ /* 0x002f280000300800 */
[----:B--2---:R-:W2:Y:S04]  /*cb850*/  LDL.LU R37, [R1+0x2ec8] ;  /* 0x002ec80001257983 */ /* 0x004ea80000300800 */
[----:B---3--:R-:W3:Y:S04]  /*cb860*/  LDL.LU R35, [R1+0x2ec4] ;  /* 0x002ec40001237983 */ /* 0x008ee80000300800 */
[----:B-----5:R0:W-:Y:S04]  /*cb870*/  STS.U8 [R57+UR4+0x1a0], R45 ;  /* 0x0001a02d39007988 */ /* 0x0201e80008000004 */
[----:B------:R1:W-:Y:S04]  /*cb880*/  STS.U8 [R57+UR4+0x180], R44 ;  /* 0x0001802c39007988 */ /* 0x0003e80008000004 */
[----:B------:R5:W-:Y:S04]  /*cb890*/  STS.U8 [R57+UR4+0x1e0], R43 ;  /* 0x0001e02b39007988 */ /* 0x000be80008000004 */
[----:B------:R0:W-:Y:S04]  /*cb8a0*/  STS.U8 [R57+UR4+0x1c0], R41 ;  /* 0x0001c02939007988 */ /* 0x0001e80008000004 */
[----:B------:R1:W-:Y:S04]  /*cb8b0*/  STS.U8 [R57+UR4+0x2c0], R31 ;  /* 0x0002c01f39007988 */ /* 0x0003e80008000004 */
[----:B------:R5:W-:Y:S04]  /*cb8c0*/  STS.U8 [R57+UR4+0x2e0], R29 ;  /* 0x0002e01d39007988 */ /* 0x000be80008000004 */
[----:B0-----:R-:W3:Y:S04]  /*cb8d0*/  LDL.LU R45, [R1+0x2ec0] ;  /* 0x002ec000012d7983 */ /* 0x001ee80000300800 */
[----:B-1----:R-:W3:Y:S04]  /*cb8e0*/  LDL.LU R44, [R1+0x2eac] ;  /* 0x002eac00012c7983 */ /* 0x002ee80000300800 */
[----:B-----5:R-:W5:Y:S04]  /*cb8f0*/  LDL.LU R43, [R1+0x2ea8] ;  /* 0x002ea800012b7983 */ /* 0x020f680000300800 */
        /* <DEDUP_REMOVED lines=44> */
[----:B--2---:R-:W2:Y:S04]  /*cbbc0*/  LDL.LU R47, [R1+0x2de8] ;  /* 0x002de800012f7983 */ /* 0x004ea80000300800 */
[----:B----4-:R0:W-:Y:S04]  /*cbbd0*/  STS.U8 [R57+UR4+0x780], R46 ;  /* 0x0007802e39007988 */ /* 0x0101e80008000004 */
[----:B------:R1:W-:Y:S04]  /*cbbe0*/  STS.U8 [R57+UR4+0x880], R39 ;  /* 0x0008802739007988 */ /* 0x0003e80008000004 */
[----:B------:R4:W-:Y:S04]  /*cbbf0*/  STS.U8 [R57+UR4+0x8a0], R37 ;  /* 0x0008a02539007988 */ /* 0x0009e80008000004 */
[----:B---3--:R3:W-:Y:S04]  /*cbc00*/  STS.U8 [R57+UR4+0x8c0], R35 ;  /* 0x0008c02339007988 */ /* 0x0087e80008000004 */
[----:B0-----:R-:W2:Y:S04]  /*cbc10*/  LDL.LU R46, [R1+0x2de4] ;  /* 0x002de400012e7983 */ /* 0x001ea80000300800 */
[----:B-1----:R-:W2:Y:S04]  /*cbc20*/  LDL.LU R39, [R1+0x2de0] ;  /* 0x002de00001277983 */ /* 0x002ea80000300800 */
[----:B----4-:R-:W4:Y:S04]  /*cbc30*/  LDL.LU R37, [R1+0x2dcc] ;  /* 0x002dcc0001257983 */ /* 0x010f280000300800 */
[----:B---3--:R-:W3:Y:S04]  /*cbc40*/  LDL.LU R35, [R1+0x2dc8] ;  /* 0x002dc80001237983 */ /* 0x008ee80000300800 */
[----:B------:R0:W-:Y:S04]  /*cbc50*/  STS.U8 [R57+UR4+0x8e0], R45 ;  /* 0x0008e02d39007988 */ /* 0x0001e80008000004 */
[----:B------:R1:W-:Y:S04]  /*cbc60*/  STS.U8 [R57+UR4+0x9a0], R44 ;  /* 0x0009a02c39007988 */ /* 0x0003e80008000004 */
[----:B-----5:R5:W-:Y:S04]  /*cbc70*/  STS.U8 [R57+UR4+0x980], R43 ;  /* 0x0009802b39007988 */ /* 0x020be80008000004 */
        /* <DEDUP_REMOVED lines=47> */
[----:B--2---:R2:W-:Y:S04]  /*cbf70*/  STS.U8 [R57+UR4+0xfc0], R47 ;  /* 0x000fc02f39007988 */ /* 0x0045e80008000004 */
[----:B0-----:R-:W5:Y:S04]  /*cbf80*/  LDL.LU R49, [R1+0x2d04] ;  /* 0x002d040001317983 */ /* 0x001f680000300800 */
[----:B-1----:R-:W5:Y:S04]  /*cbf90*/  LDL.LU R48, [R1+0x2d00] ;  /* 0x002d000001307983 */ /* 0x002f680000300800 */
[----:B--2---:R-:W2:Y:S04]  /*cbfa0*/  LDL.LU R47, [R1+0x2cec] ;  /* 0x002cec00012f7983 */ /* 0x004ea80000300800 */
[----:B------:R0:W-:Y:S04]  /*cbfb0*/  STS.U8 [R57+UR4+0xfa0], R46 ;  /* 0x000fa02e39007988 */ /* 0x0001e80008000004 */
[----:B------:R1:W-:Y:S04]  /*cbfc0*/  STS.U8 [R57+UR4+0xf80], R39 ;  /* 0x000f802739007988 */ /* 0x0003e80008000004 */
[----:B----4-:R4:W-:Y:S04]  /*cbfd0*/  STS.U8 [R57+UR4+0x1080], R37 ;  /* 0x0010802539007988 */ /* 0x0109e80008000004 */
        /* <DEDUP_REMOVED lines=1767> */
[----:B--2---:R-:W-:Y:S04]  /*d2e50*/  STS.U8 [R57+UR4+0xf080], R47 ;  /* 0x00f0802f39007988 */ /* 0x004fe80008000004 */
[----:B------:R-:W-:Y:S04]  /*d2e60*/  STS.U8 [R57+UR4+0xf0a0], R46 ;  /* 0x00f0a02e39007988 */ /* 0x000fe80008000004 */
[----:B------:R-:W-:Y:S04]  /*d2e70*/  STS.U8 [R57+UR4+0xf0c0], R39 ;  /* 0x00f0c02739007988 */ /* 0x000fe80008000004 */
[----:B----4-:R-:W-:Y:S04]  /*d2e80*/  STS.U8 [R57+UR4+0xf0e0], R37 ;  /* 0x00f0e02539007988 */ /* 0x010fe80008000004 */
[----:B---3--:R0:W-:Y:S04]  /*d2e90*/  STS.U8 [R57+UR4+0xf1a0], R35 ;  /* 0x00f1a02339007988 */ /* 0x0081e80008000004 */
        /* <DEDUP_REMOVED lines=33> */
[----:B----4-:R2:W-:Y:S04]  /*d30b0*/  STS.U8 [R57+UR4+0xf1c0], R39 ;  /* 0x00f1c02739007988 */ /* 0x0105e80008000004 */
[----:B-----5:R3:W-:Y:S04]  /*d30c0*/  STS.U8 [R57+UR4+0xf2c0], R46 ;  /* 0x00f2c02e39007988 */ /* 0x0207e80008000004 */
[----:B------:R4:W-:Y:S04]  /*d30d0*/  STS.U8 [R57+UR4+0xf2e0], R47 ;  /* 0x00f2e02f39007988 */ /* 0x0009e80008000004 */
[----:B------:R5:W-:Y:S04]  /*d30e0*/  STS.U8 [R57+UR4+0xf280], R48 ;  /* 0x00f2803039007988 */ /* 0x000be80008000004 */
[----:B0-----:R-:W5:Y:S04]  /*d30f0*/  LDL.LU R35, [R1+0x7b68] ;  /* 0x007b680001237983 */ /* 0x001f680000300800 */
[----:B-1----:R-:W5:Y:S04]  /*d3100*/  LDL.LU R37, [R1+0x7b64] ;  /* 0x007b640001257983 */ /* 0x002f680000300800 */
[----:B--2---:R-:W2:Y:S04]  /*d3110*/  LDL.LU R39, [R1+0x7b60] ;  /* 0x007b600001277983 */ /* 0x004ea80000300800 */
[----:B---3--:R-:W3:Y:S04]  /*d3120*/  LDL.LU R46, [R1+0x7b5c] ;  /* 0x007b5c00012e7983 */ /* 0x008ee80000300800 */
[----:B----4-:R-:W4:Y:S04]  /*d3130*/  LDL.LU R47, [R1+0x7b58] ;  /* 0x007b5800012f7983 */ /* 0x010f280000300800 */
[----:B-----5:R-:W5:Y:S04]  /*d3140*/  LDL.LU R48, [R1+0x7b54] ;  /* 0x007b540001307983 */ /* 0x020f680000300800 */
[----:B------:R0:W-:Y:S04]  /*d3150*/  STS.U8 [R57+UR4+0xf2a0], R49 ;  /* 0x00f2a03139007988 */ /* 0x0001e80008000004 */
[----:B0-----:R-:W5:Y:S04]  /*d3160*/  LDL.LU R49, [R1+0x7b50] ;  /* 0x007b500001317983 */ /* 0x001f680000300800 */
[----:B------:R0:W-:Y:S04]  /*d3170*/  STS.U8 [R57+UR4+0xf3e0], R0 ;  /* 0x00f3e00039007988 */ /* 0x0001e80008000004 */
[----:B0-----:R-:W5:Y:S04]  /*d3180*/  LDL.LU R0, [R1+0x7b4c] ;  /* 0x007b4c0001007983 */ /* 0x001f680000300800 */
        /* <DEDUP_REMOVED lines=30> */
[----:B------:R-:W-:Y:S01]  /*d3370*/  STS.U8 [R57+UR4+0xfaa0], R32 ;  /* 0x00faa02039007988 */ /* 0x000fe20008000004 */
[----:B0-----:R-:W0:Y:S03]  /*d3380*/  S2R R56, SR_TID.X ;  /* 0x0000000000387919 */ /* 0x001e260000002100 */
        /* <DEDUP_REMOVED lines=16> */
[----:B---3--:R-:W-:Y:S04]  /*d3490*/  STS.U8 [R57+UR4+0xffe0], R46 ;  /* 0x00ffe02e39007988 */ /* 0x008fe80008000004 */
[----:B----4-:R-:W-:Y:S04]  /*d34a0*/  STS.U8 [R57+UR4+0xffc0], R47 ;  /* 0x00ffc02f39007988 */ /* 0x010fe80008000004 */
[----:B-----5:R-:W-:Y:S04]  /*d34b0*/  STS.U8 [R57+UR4+0xffa0], R48 ;  /* 0x00ffa03039007988 */ /* 0x020fe80008000004 */
[----:B------:R0:W-:Y:S01]  /*d34c0*/  STS.U8 [R57+UR4+0xff80], R49 ;  /* 0x00ff803139007988 */ /* 0x0001e20008000004 */
[----:B------:R-:W-:Y:S01]  /*d34d0*/  BAR.SYNC.DEFER_BLOCKING 0x0 ;  /* 0x0000000000007b1d */ /* 0x000fe20000010000 */
[C---:B0-----:R-:W-:Y:S01]  /*d34e0*/  LOP3.LUT R57, R56.reuse, 0x7, RZ, 0xc0, !PT ;  /* 0x0000000738397812 */ /* 0x041fe200078ec0ff */
[----:B------:R-:W-:-:S04]  /*d34f0*/  IMAD.SHL.U32 R56, R56, 0x2, RZ ;  /* 0x0000000238387824 */ /* 0x000fc800078e00ff */
[----:B------:R-:W-:-:S05]  /*d3500*/  IMAD R57, R57, 0x90, RZ ;  /* 0x0000009039397824 */ /* 0x000fca00078e02ff */
[----:B------:R-:W-:-:S05]  /*d3510*/  LOP3.LUT R40, R57, 0x30, R56, 0x78, !PT ;  /* 0x0000003039287812 */ /* 0x000fca00078e7838 */
[----:B------:R-:W0:Y:S04]  /*d3520*/  LDSM.16.M88.4 R4, [R40+UR4] ;  /* 0x000000042804783b */ /* 0x000e280008000200 */
[----:B------:R-:W1:Y:S04]  /*d3530*/  LDSM.16.M88.4 R8, [R40+UR4+0x400] ;  /* 0x000400042808783b */ /* 0x000e680008000200 */
[----:B------:R-:W-:Y:S04]  /*d3540*/  STL [R1+0x7b4c], R0 ;  /* 0x007b4c0001007387 */ /* 0x000fe80000100800 */
[----:B------:R-:W-:Y:S04]  /*d3550*/  LDSM.16.M88.4 R20, [R40+UR4+0x1000] ;  /* 0x001000042814783b */ /* 0x000fe80008000200 */
[----:B------:R-:W-:Y:S04]  /*d3560*/  LDSM.16.M88.4 R32, [R40+UR4+0x1400] ;  /* 0x001400042820783b */ /* 0x000fe80008000200 */
[----:B0-----:R-:W-:Y:S04]  /*d3570*/  STL.64 [R1+0x1970], R4 ;  /* 0x0019700401007387 */ /* 0x001fe80000100a00 */
[----:B------:R-:W-:Y:S04]  /*d3580*/  STL.64 [R1+0x1978], R6 ;  /* 0x0019780601007387 */ /* 0x000fe80000100a00 */
[----:B-1----:R-:W-:Y:S01]  /*d3590*/  STL.64 [R1+0x1990], R8 ;  /* 0x0019900801007387 */ /* 0x002fe20000100a00 */
[----:B------:R-:W-:-:S03]  /*d35a0*/  IMAD.MOV.U32 R26, RZ, RZ, R8 ;  /* 0x000000ffff1a7224 */ /* 0x000fc600078e0008 */
[----:B------:R-:W-:Y:S01]  /*d35b0*/  STL.64 [R1+0x1998], R10 ;  /* 0x0019980a01007387 */ /* 0x000fe20000100a00 */
[----:B------:R-:W-:-:S03]  /*d35c0*/  IMAD.MOV.U32 R15, RZ, RZ, R9 ;  /* 0x000000ffff0f7224 */ /* 0x000fc600078e0009 */
[----:B------:R-:W0:Y:S04]  /*d35d0*/  LDSM.16.M88.4 R8, [R40+UR4+0x800] ;  /* 0x000800042808783b */ /* 0x000e280008000200 */
[----:B0-----:R-:W-:Y:S04]  /*d35e0*/  STL.64 [R1+0x19b0], R8 ;  /* 0x0019b00801007387 */ /* 0x001fe80000100a00 */
[----:B------:R-:W-:Y:S04]  /*d35f0*/  STL.64 [R1+0x19b8], R10 ;  /* 0x0019b80a01007387 */ /* 0x000fe80000100a00 */
[----:B------:R-:W2:Y:S04]  /*d3600*/  LDL.LU.64 R16, [R1+0x990] ;  /* 0x0009900001107983 */ /* 0x000ea80000300a00 */
[----:B------:R-:W2:Y:S01]  /*d3610*/  LDL.LU.64 R18, [R1+0x998] ;  /* 0x0009980001127983 */ /* 0x000ea20000300a00 */
[----:B------:R-:W-:-:S02]  /*d3620*/  IMAD.MOV.U32 R13, RZ, RZ, R8 ;  /* 0x000000ffff0d7224 */ /* 0x000fc400078e0008 */
[----:B------:R-:W-:Y:S02]  /*d3630*/  IMAD.MOV.U32 R12, RZ, RZ, R9 ;  /* 0x000000ffff0c7224 */ /* 0x000fe400078e0009 */
[----:B------:R-:W0:Y:S04]  /*d3640*/  LDSM.16.M88.4 R8, [R40+UR4+0xc00] ;  /* 0x000c00042808783b */ /* 0x000e280008000200 */
[----:B0-----:R0:W-:Y:S04]  /*d3650*/  STL.64 [R1+0x19e0], R8 ;  /* 0x0019e00801007387 */ /* 0x0011e80000100a00 */
[----:B------:R-:W-:Y:S01]  /*d3660*/  STL.64 [R1+0x19e8], R10 ;  /* 0x0019e80a01007387 */ /* 0x000fe20000100a00 */
[----:B------:R-:W-:-:S02]  /*d3670*/  IMAD.MOV.U32 R6, RZ, RZ, R8 ;  /* 0x000000ffff067224 */ /* 0x000fc400078e0008 */
[----:B------:R-:W-:Y:S01]  /*d3680*/  IMAD.MOV.U32 R0, RZ, RZ, R9 ;  /* 0x000000ffff007224 */ /* 0x000fe200078e0009 */
[----:B------:R1:W-:Y:S04]  /*d3690*/  STL.64 [R1+0x19d0], R20 ;  /* 0x0019d01401007387 */ /* 0x0003e80000100a00 */
[----:B------:R3:W-:Y:S01]  /*d36a0*/  STL.64 [R1+0x19d8], R22 ;  /* 0x0019d81601007387 */ /* 0x0007e20000100a00 */
[----:B0-----:R-:W-:Y:S02]  /*d36b0*/  IMAD.MOV.U32 R9, RZ, RZ, R20 ;  /* 0x000000ffff097224 */ /* 0x001fe400078e0014 */
[----:B------:R-:W-:Y:S02]  /*d36c0*/  IMAD.MOV.U32 R8, RZ, RZ, R21 ;  /* 0x000000ffff087224 */ /* 0x000fe400078e0015 */
[----:B-1----:R-:W4:Y:S04]  /*d36d0*/  LDL.LU.64 R20, [R1+0x9c0] ;  /* 0x0009c00001147983 */ /* 0x002f280000300a00 */
[----:B---3--:R-:W4:Y:S04]  /*d36e0*/  LDL.LU.64 R22, [R1+0x9c8] ;  /* 0x0009c80001167983 */ /* 0x008f280000300a00 */
[----:B------:R-:W-:Y:S01]  /*d36f0*/  STL.64 [R1+0x1980], R32 ;  /* 0x0019802001007387 */ /* 0x000fe20000100a00 */
[----:B------:R-:W-:-:S03]  /*d3700*/  IMAD.MOV.U32 R11, RZ, RZ, R32 ;  /* 0x000000ffff0b7224 */ /* 0x000fc600078e0020 */
[----:B------:R-:W-:Y:S01]  /*d3710*/  STL.64 [R1+0x1988], R34 ;  /* 0x0019882201007387 */ /* 0x000fe20000100a00 */
[----:B------:R-:W-:-:S03]  /*d3720*/  IMAD.MOV.U32 R10, RZ, RZ, R33 ;  /* 0x000000ffff0a7224 */ /* 0x000fc600078e0021 */
[----:B------:R-:W0:Y:S01]  /*d3730*/  LDSM.16.M88.4 R32, [R40+UR4+0x1800] ;  /* 0x001800042820783b */ /* 0x000e220008000200 */
[----:B------:R-:W-:Y:S02]  /*d3740*/  IMAD.MOV.U32 R14, RZ, RZ, R4 ;  /* 0x000000ffff0e7224 */ /* 0x000fe400078e0004 */
[----:B------:R-:W-:Y:S02]  /*d3750*/  IMAD.MOV.U32 R7, RZ, RZ, R5 ;  /* 0x000000ffff077224 */ /* 0x000fe400078e0005 */
[----:B------:R-:W-:Y:S02]  /*d3760*/  IMAD R2, R25, 0x100, R24 ;  /* 0x0000010019027824 */ /* 0x000fe400078e0218 */
[----:B------:R-:W-:Y:S02]  /*d3770*/  IMAD R3, R51, 0x100, R50 ;  /* 0x0000010033037824 */ /* 0x000fe400078e0232 */
[----:B------:R-:W-:Y:S02]  /*d3780*/  IMAD R4, R53, 0x100, R52 ;  /* 0x0000010035047824 */ /* 0x000fe400078e0234 */
[----:B------:R-:W-:Y:S01]  /*d3790*/  IMAD R5, R55, 0x100, R54 ;  /* 0x0000010037057824 */ /* 0x000fe200078e0236 */
[----:B------:R-:W-:-:S02]  /*d37a0*/  F2FP.F16.E4M3.UNPACK_B R28, R2 ;  /* 0x00000002ff1c723e */ /* 0x000fc400020006ff */
[----:B------:R-:W-:Y:S02]  /*d37b0*/  F2FP.F16.E4M3.UNPACK_B R29, R3 ;  /* 0x00000003ff1d723e */ /* 0x000fe400020006ff */
[----:B------:R-:W-:Y:S02]  /*d37c0*/  F2FP.F16.E4M3.UNPACK_B R30, R4 ;  /* 0x00000004ff1e723e */ /* 0x000fe400020006ff */
[----:B------:R-:W-:Y:S02]  /*d37d0*/  F2FP.F16.E4M3.UNPACK_B R31, R5 ;  /* 0x00000005ff1f723e */ /* 0x000fe400020006ff */
[----:B------:R-:W-:Y:S02]  /*d37e0*/  F2FP.F16.E4M3.UNPACK_B R2, R14 ;  /* 0x0000000eff02723e */ /* 0x000fe400020006ff */
[----:B------:R-:W-:Y:S01]  /*d37f0*/  F2FP.F16.E4M3.UNPACK_B R3, R7 ;  /* 0x00000007ff03723e */ /* 0x000fe200020006ff */
[----:B0-----:R0:W-:Y:S04]  /*d3800*/  STL.64 [R1+0x19a0], R32 ;  /* 0x0019a02001007387 */ /* 0x0011e80000100a00 */
[----:B------:R1:W-:Y:S01]  /*d3810*/  STL.64 [R1+0x19a8], R34 ;  /* 0x0019a82201007387 */ /* 0x0003e20000100a00 */
[----:B------:R-:W-:-:S02]  /*d3820*/  IMAD.MOV.U32 R14, RZ, RZ, R32 ;  /* 0x000000ffff0e7224 */ /* 0x000fc400078e0020 */
[----:B------:R-:W-:Y:S01]  /*d3830*/  IMAD.MOV.U32 R7, RZ, RZ, R33 ;  /* 0x000000ffff077224 */ /* 0x000fe200078e0021 */
[----:B------:R-:W-:Y:S04]  /*d3840*/  STL.64 [R1+0x118], R2 ;  /* 0x0001180201007387 */ /* 0x000fe80000100a00 */
[----:B0-----:R-:W3:Y:S04]  /*d3850*/  LDL.LU.64 R32, [R1+0x9f0] ;  /* 0x0009f00001207983 */ /* 0x001ee80000300a00 */
[----:B-1----:R-:W3:Y:S01]  /*d3860*/  LDL.LU.64 R34, [R1+0x9f8] ;  /* 0x0009f80001227983 */ /* 0x002ee20000300a00 */
[----:B------:R-:W-:-:S02]  /*d3870*/  F2FP.F16.E4M3.UNPACK_B R4, R26 ;  /* 0x0000001aff04723e */ /* 0x000fc400020006ff */
[----:B------:R-:W-:Y:S01]  /*d3880*/  F2FP.F16.E4M3.UNPACK_B R5, R15 ;  /* 0x0000000fff05723e */ /* 0x000fe200020006ff */
[----:B--2---:R-:W-:-:S15]  /*d3890*/  HMMA.16816.F32 R16, R28, R2, R16 ;  /* 0x000000021c10723c */ /* 0x004fde0000001810 */
[----:B------:R-:W-:-:S04]  /*d38a0*/  NOP ;  /* 0x0000000000007918 */ /* 0x000fc80000000000 */
[----:B------:R-:W-:Y:S04]  /*d38b0*/  STL.64 [R1+0x140], R16 ;  /* 0x0001401001007387 */ /* 0x000fe80000100a00 */
[----:B------:R-:W-:Y:S04]  /*d38c0*/  STL.64 [R1+0x148], R18 ;  /* 0x0001481201007387 */ /* 0x000fe80000100a00 */
[----:B------:R-:W0:Y:S04]  /*d38d0*/  LDSM.16.M88.4 R16, [R40+UR4+0x1c00] ;  /* 0x001c00042810783b */ /* 0x000e280008000200 */
[----:B------:R-:W-:Y:S04]  /*d38e0*/  STL [R1+0x110], R4 ;  /* 0x0001100401007387 */ /* 0x000fe80000100800 */
[----:B0-----:R0:W-:Y:S04]  /*d38f0*/  STL.64 [R1+0x19c0], R16 ;  /* 0x0019c01001007387 */ /* 0x0011e80000100a00 */
[----:B------:R-:W-:Y:S04]  /*d3900*/  STL.64 [R1+0x19c8], R18 ;  /* 0x0019c81201007387 */ /* 0x000fe80000100a00 */
[----:B------:R-:W-:Y:S04]  /*d3910*/  STL [R1+0x114], R5 ;  /* 0x0001140501007387 */ /* 0x000fe80000100800 */
[----:B------:R-:W2:Y:S04]  /*d3920*/  LDL.LU.64 R24, [R1+0xd80] ;  /* 0x000d800001187983 */ /* 0x000ea80000300a00 */
[----:B------:R-:W2:Y:S01]  /*d3930*/  LDL.LU.64 R26, [R1+0xd88] ;  /* 0x000d8800011a7983 */ /* 0x000ea20000300a00 */
[----:B----4-:R-:W-:Y:S03]  /*d3940*/  HMMA.16816.F32 R36, R28, R4, R20 ;  /* 0x000000041c24723c */ /* 0x010fe60000001814 */
[----:B------:R-:W1:Y:S01]  /*d3950*/  LDSM.16.M88.4 R20, [R40+UR4+0x2000] ;  /* 0x002000042814783b */ /* 0x000e620008000200 */
[----:B------:R-:W-:-:S02]  /*d3960*/  IMAD.MOV.U32 R3, RZ, RZ, R16 ;  /* 0x000000ffff037224 */ /* 0x000fc400078e0010 */
[----:B------:R-:W-:Y:S01]  /*d3970*/  IMAD.MOV.U32 R2, RZ, RZ, R17 ;  /* 0x000000ffff027224 */ /* 0x000fe200078e0011 */
[----:B0-----:R-:W-:Y:S02]  /*d3980*/  F2FP.F16.E4M3.UNPACK_B R16, R13 ;  /* 0x0000000dff10723e */ /* 0x001fe400020006ff */
[----:B------:R-:W-:-:S10]  /*d3990*/  F2FP.F16.E4M3.UNPACK_B R17, R12 ;  /* 0x0000000cff11723e */ /* 0x000fd400020006ff */
[----:B------:R-:W-:Y:S04]  /*d39a0*/  STL.64 [R1+0x150], R36 ;  /* 0x0001502401007387 */ /* 0x000fe80000100a00 */
[----:B------:R-:W-:Y:S04]  /*d39b0*/  STL.64 [R1+0x158], R38 ;  /* 0x0001582601007387 */ /* 0x000fe80000100a00 */
[----:B-1----:R0:W-:Y:S04]  /*d39c0*/  STL.64 [R1+0x19f0], R20 ;  /* 0x0019f01401007387 */ /* 0x0021e80000100a00 */
[----:B------:R1:W-:Y:S01]  /*d39d0*/  STL.64 [R1+0x19f8], R22 ;  /* 0x0019f81601007387 */ /* 0x0003e20000100a00 */
[----:B------:R-:W-:-:S02]  /*d39e0*/  IMAD.MOV.U32 R5, RZ, RZ, R20 ;  /* 0x000000ffff057224 */ /* 0x000fc400078e0014 */
[----:B------:R-:W-:Y:S01]  /*d39f0*/  IMAD.MOV.U32 R4, RZ, RZ, R21 ;  /* 0x000000ffff047224 */ /* 0x000fe200078e0015 */
[----:B------:R-:W-:Y:S04]  /*d3a00*/  STL.64 [R1+0x108], R16 ;  /* 0x0001081001007387 */ /* 0x000fe80000100a00 */
[----:B0-----:R-:W4:Y:S04]  /*d3a10*/  LDL.LU.64 R20, [R1+0x1130] ;  /* 0x0011300001147983 */ /* 0x001f280000300a00 */
[----:B-1----:R-:W4:Y:S01]  /*d3a20*/  LDL.LU.64 R22, [R1+0x1138] ;  /* 0x0011380001167983 */ /* 0x002f220000300a00 */
[----:B---3--:R-:W-:Y:S03]  /*d3a30*/  HMMA.16816.F32 R32, R28, R16, R32 ;  /* 0x000000101c20723c */ /* 0x008fe60000001820 */
[----:B------:R-:W0:Y:S01]  /*d3a40*/  LDSM.16.M88.4 R16, [R40+UR4+0x2400] ;  /* 0x002400042810783b */ /* 0x000e220008000200 */
[----:B------:R-:W-:-:S02]  /*d3a50*/  F2FP.F16.E4M3.UNPACK_B R12, R6 ;  /* 0x00000006ff0c723e */ /* 0x000fc400020006ff */
[----:B------:R-:W-:-:S13]  /*d3a60*/  F2FP.F16.E4M3.UNPACK_B R13, R0 ;  /* 0x00000000ff0d723e */ /* 0x000fda00020006ff */
[----:B------:R-:W-:Y:S04]  /*d3a70*/  STL.64 [R1+0x160], R32 ;  /* 0x0001602001007387 */ /* 0x000fe80000100a00 */
[----:B------:R-:W-:Y:S04]  /*d3a80*/  STL.64 [R1+0x168], R34 ;  /* 0x0001682201007387 */ /* 0x000fe80000100a00 */
[----:B0-----:R0:W-:Y:S04]  /*d3a90*/  STL.64 [R1+0x1a00], R16 ;  /* 0x001a001001007387 */ /* 0x0011e80000100a00 */
[----:B------:R-:W-:Y:S04]  /*d3aa0*/  STL.64 [R1+0x1a08], R18 ;  /* 0x001a081201007387 */ /* 0x000fe80000100a00 */
[----:B------:R-:W-:Y:S01]  /*d3ab0*/  STL.64 [R1+0x100], R12 ;  /* 0x0001000c01007387 */ /* 0x000fe20000100a00 */
[----:B------:R-:W-:-:S02]  /*d3ac0*/  IMAD.MOV.U32 R6, RZ, RZ, R16 ;  /* 0x000000ffff067224 */ /* 0x000fc400078e0010 */
[----:B------:R-:W-:Y:S01]  /*d3ad0*/  IMAD.MOV.U32 R0, RZ, RZ, R17 ;  /* 0x000000ffff007224 */ /* 0x000fe200078e0011 */
[----:B0-----:R-:W-:Y:S02]  /*d3ae0*/  F2FP.F16.E4M3.UNPACK_B R16, R9 ;  /* 0x00000009ff10723e */ /* 0x001fe400020006ff */
[----:B------:R-:W-:Y:S01]  /*d3af0*/  F2FP.F16.E4M3.UNPACK_B R17, R8 ;  /* 0x00000008ff11723e */ /* 0x000fe200020006ff */
[----:B--2---:R-:W-:Y:S01]  /*d3b00*/  HMMA.16816.F32 R32, R28, R12, R24 ;  /* 0x0000000c1c20723c */ /* 0x004fe20000001818 */
[----:B------:R-:W2:Y:S04]  /*d3b10*/  LDL.LU.64 R24, [R1+0x1120] ;  /* 0x0011200001187983 */ /* 0x000ea80000300a00 */
[----:B------:R-:W2:-:S14]  /*d3b20*/  LDL.LU.64 R26, [R1+0x1128] ;  /* 0x00112800011a7983 */ /* 0x000e9c0000300a00 */
[----:B------:R-:W-:Y:S04]  /*d3b30*/  STL.64 [R1+0x170], R32 ;  /* 0x0001702001007387 */ /* 0x000fe80000100a00 */
[----:B------:R-:W-:Y:S04]  /*d3b40*/  STL.64 [R1+0x178], R34 ;  /* 0x0001782201007387 */ /* 0x000fe80000100a00 */
[----:B------:R-:W0:Y:S04]  /*d3b50*/  LDSM.16.M88.4 R32, [R40+UR4+0x2800] ;  /* 0x002800042820783b */ /* 0x000e280008000200 */
[----:B------:R-:W-:Y:S04]  /*d3b60*/  STL [R1+0xf8], R16 ;  /* 0x0000f81001007387 */ /* 0x000fe80000100800 */
[----:B0-----:R-:W-:Y:S04]  /*d3b70*/  STL.64 [R1+0x1a10], R32 ;  /* 0x001a102001007387 */ /* 0x001fe80000100a00 */
[----:B------:R-:W-:Y:S04]  /*d3b80*/  STL.64 [R1+0x1a18], R34 ;  /* 0x001a182201007387 */ /* 0x000fe80000100a00 */
[----:B------:R4:W-:Y:S02]  /*d3b90*/  STL [R1+0xfc], R17 ;  /* 0x0000fc1101007387 */ /* 0x0009e40000100800 */
[----:B----4-:R-:W-:Y:S01]  /*d3ba0*/  HMMA.16816.F32 R16, R28, R16, R20 ;  /* 0x000000101c10723c */ /* 0x010fe20000001814 */
[----:B------:R-:W-:-:S02]  /*d3bb0*/  IMAD.MOV.U32 R9, RZ, RZ, R32 ;  /* 0x000000ffff097224 */ /* 0x000fc400078e0020 */
[----:B------:R-:W-:Y:S02]  /*d3bc0*/  IMAD.MOV.U32 R8, RZ, RZ, R33 ;  /* 0x000000ffff087224 */ /* 0x000fe400078e0021 */
[----:B------:R-:W3:Y:S04]  /*d3bd0*/  LDL.LU.64 R32, [R1+0x1110] ;  /* 0x0011100001207983 */ /* 0x000ee80000300a00 */
[----:B------:R-:W3:Y:S10]  /*d3be0*/  LDL.LU.64 R34, [R1+0x1118] ;  /* 0x0011180001227983 */ /* 0x000ef40000300a00 */
[----:B------:R-:W-:Y:S04]  /*d3bf0*/  STL.64 [R1+0x180], R16 ;  /* 0x0001801001007387 */ /* 0x000fe80000100a00 */
[----:B------:R-:W-:Y:S04]  /*d3c00*/  STL.64 [R1+0x188], R18 ;  /* 0x0001881201007387 */ /* 0x000fe80000100a00 */
[----:B------:R-:W0:Y:S01]  /*d3c10*/  LDSM.16.M88.4 R16, [R40+UR4+0x2c00] ;  /* 0x002c00042810783b */ /* 0x000e220008000200 */
[----:B------:R-:W-:-:S02]  /*d3c20*/  F2FP.F16.E4M3.UNPACK_B R12, R11 ;  /* 0x0000000bff0c723e */ /* 0x000fc400020006ff */
[----:B------:R-:W-:-:S03]  /*d3c30*/  F2FP.F16.E4M3.UNPACK_B R13, R10 ;  /* 0x0000000aff0d723e */ /* 0x000fc600020006ff */
[----:B------:R-:W-:Y:S04]  /*d3c40*/  STL [R1+0xf0], R12 ;  /* 0x0000f00c01007387 */ /* 0x000fe80000100800 */
[----:B0-----:R0:W-:Y:S04]  /*d3c50*/  STL.64 [R1+0x1a20], R16 ;  /* 0x001a201001007387 */ /* 0x0011e80000100a00 */
[----:B------:R-:W-:Y:S04]  /*d3c60*/  STL.64 [R1+0x1a28], R18 ;  /* 0x001a281201007387 */ /* 0x000fe80000100a00 */
[----:B------:R2:W-:Y:S04]  /*d3c70*/  STL [R1+0xf4], R13 ;  /* 0x0000f40d01007387 */ /* 0x0005e80000100800 */
[----:B------:R-:W4:Y:S04]  /*d3c80*/  LDL.LU.64 R20, [R1+0x1100] ;  /* 0x0011000001147983 */ /* 0x000f280000300a00 */
[----:B------:R-:W4:Y:S01]  /*d3c90*/  LDL.LU.64 R22, [R1+0x1108] ;  /* 0x0011080001167983 */ /* 0x000f220000300a00 */
[----:B------:R-:W-:Y:S01]  /*d3ca0*/  IMAD.MOV.U32 R11, RZ, RZ, R16 ;  /* 0x000000ffff0b7224 */ /* 0x000fe200078e0010 */
[----:B0-----:R-:W-:Y:S01]  /*d3cb0*/  F2FP.F16.E4M3.UNPACK_B R16, R14 ;  /* 0x0000000eff10723e */ /* 0x001fe200020006ff */
[----:B------:R-:W-:Y:S01]  /*d3cc0*/  IMAD.MOV.U32 R10, RZ, RZ, R17 ;  /* 0x000000ffff0a7224 */ /* 0x000fe200078e0011 */
[----:B------:R-:W-:Y:S01]  /*d3cd0*/  F2FP.F16.E4M3.UNPACK_B R17, R7 ;  /* 0x00000007ff11723e */ /* 0x000fe200020006ff */
[----:B--2---:R-:W-:Y:S01]  /*d3ce0*/  HMMA.16816.F32 R12, R28, R12, R24 ;  /* 0x0000000c1c0c723c */ /* 0x004fe20000001818 */
[----:B------:R-:W0:-:S15]  /*d3cf0*/  LDSM.16.M88.4 R24, [R40+UR4+0x3000] ;  /* 0x003000042818783b */ /* 0x000e1e0008000200 */
[----:B------:R-:W-:-:S03]  /*d3d00*/  NOP ;  /* 0x0000000000007918 */ /* 0x000fc60000000000 */
[----:B------:R-:W-:Y:S04]  /*d3d10*/  STL.64 [R1+0x190], R12 ;  /* 0x0001900c01007387 */ /* 0x000fe80000100a00 */
[----:B------:R1:W-:Y:S04]  /*d3d20*/  STL.64 [R1+0x198], R14 ;  /* 0x0001980e01007387 */ /* 0x0003e80000100a00 */
[----:B0-----:R0:W-:Y:S04]  /*d3d30*/  STL.64 [R1+0x1a30], R24 ;  /* 0x001a301801007387 */ /* 0x0011e80000100a00 */
[----:B------:R2:W-:Y:S01]  /*d3d40*/  STL.64 [R1+0x1a38], R26 ;  /* 0x001a381a01007387 */ /* 0x0005e20000100a00 */
[----:B-1----:R-:W-:-:S02]  /*d3d50*/  IMAD.MOV.U32 R14, RZ, RZ, R24 ;  /* 0x000000ffff0e7224 */ /* 0x002fc400078e0018 */
[----:B------:R-:W-:Y:S01]  /*d3d60*/  IMAD.MOV.U32 R7, RZ, RZ, R25 ;  /* 0x000000ffff077224 */ /* 0x000fe200078e0019 */
[----:B------:R-:W-:Y:S04]  /*d3d70*/  STL.64 [R1+0xe8], R16 ;  /* 0x0000e81001007387 */ /* 0x000fe80000100a00 */
[----:B0-----:R-:W5:Y:S04]  /*d3d80*/  LDL.LU.64 R24, [R1+0x10f0] ;  /* 0x0010f00001187983 */ /* 0x001f680000300a00 */
[----:B--2---:R-:W5:Y:S01]  /*d3d90*/  LDL.LU.64 R26, [R1+0x10f8] ;  /* 0x0010f800011a7983 */ /* 0x004f620000300a00 */
[----:B---3--:R-:W-:Y:S03]  /*d3da0*/  HMMA.16816.F32 R32, R28, R16, R32 ;  /* 0x000000101c20723c */ /* 0x008fe60000001820 */
[----:B------:R-:W0:Y:S01]  /*d3db0*/  LDSM.16.M88.4 R16, [R40+UR4+0x3400] ;  /* 0x003400042810783b */ /* 0x000e220008000200 */
[----:B------:R-:W-:-:S02]  /*d3dc0*/  F2FP.F16.E4M3.UNPACK_B R12, R3 ;  /* 0x00000003ff0c723e */ /* 0x000fc400020006ff */
[----:B------:R-:W-:-:S13]  /*d3dd0*/  F2FP.F16.E4M3.UNPACK_B R13, R2 ;  /* 0x00000002ff0d723e */ /* 0x000fda00020006ff */
[----:B------:R-:W-:Y:S04]  /*d3de0*/  STL.64 [R1+0x1a0], R32 ;  /* 0x0001a02001007387 */ /* 0x000fe80000100a00 */
[----:B------:R4:W-:Y:S04]  /*d3df0*/  STL.64 [R1+0x1a8], R34 ;  /* 0x0001a82201007387 */ /* 0x0009e80000100a00 */
[----:B0-----:R0:W-:Y:S04]  /*d3e00*/  STL.64 [R1+0x1a40], R16 ;  /* 0x001a401001007387 */ /* 0x0011e80000100a00 */
[----:B------:R-:W-:Y:S04]  /*d3e10*/  STL.64 [R1+0x1a48], R18 ;  /* 0x001a481201007387 */ /* 0x000fe80000100a00 */
[----:B------:R-:W-:Y:S01]  /*d3e20*/  STL.64 [R1+0xe0], R12 ;  /* 0x0000e00c01007387 */ /* 0x000fe20000100a00 */
[----:B----4-:R-:W-:Y:S03]  /*d3e30*/  HMMA.16816.F32 R32, R28, R12, R20 ;  /* 0x0000000c1c20723c */ /* 0x010fe60000001814 */
[----:B------:R-:W2:Y:S04]  /*d3e40*/  LDL.LU.64 R20, [R1+0x10e0] ;  /* 0x0010e00001147983 */ /* 0x000ea80000300a00 */
[----:B------:R-:W2:-:S12]  /*d3e50*/  LDL.LU.64 R22, [R1+0x10e8] ;  /* 0x0010e80001167983 */ /* 0x000e980000300a00 */
[----:B------:R-:W-:Y:S04]  /*d3e60*/  STL.64 [R1+0x1b0], R32 ;  /* 0x0001b02001007387 */ /* 0x000fe80000100a00 */
[----:B------:R-:W-:Y:S04]  /*d3e70*/  STL.64 [R1+0x1b8], R34 ;  /* 0x0001b82201007387 */ /* 0x000fe80000100a00 */
[----:B------:R-:W1:Y:S01]  /*d3e80*/  LDSM.16.M88.4 R32, [R40+UR4+0x3800] ;  /* 0x003800042820783b */ /* 0x000e620008000200 */
[----:B------:R-:W-:Y:S01]  /*d3e90*/  IMAD.MOV.U32 R3, RZ, RZ, R16 ;  /* 0x000000ffff037224 */ /* 0x000fe200078e0010 */
[----:B0-----:R-:W-:Y:S01]  /*d3ea0*/  F2FP.F16.E4M3.UNPACK_B R16, R5 ;  /* 0x00000005ff10723e */ /* 0x001fe200020006ff */
[----:B------:R-:W-:Y:S01]  /*d3eb0*/  IMAD.MOV.U32 R2, RZ, RZ, R17 ;  /* 0x000000ffff027224 */ /* 0x000fe200078e0011 */
[----:B------:R-:W-:-:S03]  /*d3ec0*/  F2FP.F16.E4M3.UNPACK_B R17, R4 ;  /* 0x00000004ff11723e */ /* 0x000fc600020006ff */
[----:B------:R-:W-:Y:S04]  /*d3ed0*/  STL [R1+0xd8], R16 ;  /* 0x0000d81001007387 */ /* 0x000fe80000100800 */
[----:B-1----:R0:W-:Y:S04]  /*d3ee0*/  STL.64 [R1+0x1a50], R32 ;  /* 0x001a502001007387 */ /* 0x0021e80000100a00 */
[----:B------:R1:W-:Y:S04]  /*d3ef0*/  STL.64 [R1+0x1a58], R34 ;  /* 0x001a582201007387 */ /* 0x0003e80000100a00 */
[----:B------:R5:W-:Y:S01]  /*d3f00*/  STL [R1+0xdc], R17 ;  /* 0x0000dc1101007387 */ /* 0x000be20000100800 */
[----:B------:R-:W-:-:S02]  /*d3f10*/  IMAD.MOV.U32 R5, RZ, RZ, R32 ;  /* 0x000000ffff057224 */ /* 0x000fc400078e0020 */
[----:B------:R-:W-:Y:S02]  /*d3f20*/  IMAD.MOV.U32 R4, RZ, RZ, R33 ;  /* 0x000000ffff047224 */ /* 0x000fe400078e0021 */
[----:B0-----:R-:W3:Y:S04]  /*d3f30*/  LDL.LU.64 R32, [R1+0x10d0] ;  /* 0x0010d00001207983 */ /* 0x001ee80000300a00 */
[----:B-1----:R-:W3:Y:S01]  /*d3f40*/  LDL.LU.64 R34, [R1+0x10d8] ;  /* 0x0010d80001227983 */ /* 0x002ee20000300a00 */
[----:B------:R-:W-:Y:S02]  /*d3f50*/  F2FP.F16.E4M3.UNPACK_B R12, R6 ;  /* 0x00000006ff0c723e */ /* 0x000fe400020006ff */
[----:B------:R-:W-:Y:S01]  /*d3f60*/  F2FP.F16.E4M3.UNPACK_B R13, R0 ;  /* 0x00000000ff0d723e */ /* 0x000fe200020006ff */
[----:B-----5:R-:W-:-:S15]  /*d3f70*/  HMMA.16816.F32 R16, R28, R16, R24 ;  /* 0x000000101c10723c */ /* 0x020fde0000001818 */
        /* <DEDUP_REMOVED lines=8> */
[----:B------:R-:W4:Y:S04]  /*d4000*/  LDL.LU.64 R24, [R1+0x10c0] ;  /* 0x0010c00001187983 */ /* 0x000f280000300a00 */
[----:B------:R-:W4:Y:S01]  /*d4010*/  LDL.LU.64 R26, [R1+0x10c8] ;  /* 0x0010c800011a7983 */ /* 0x000f220000300a00 */
[----:B--2---:R-:W-:Y:S03]  /*d4020*/  HMMA.16816.F32 R36, R28, R12, R20 ;  /* 0x0000000c1c24723c */ /* 0x004fe60000001814 */
        /* <DEDUP_REMOVED lines=12> */
[----:B0-----:R-:W2:Y:S04]  /*d40f0*/  LDL.LU.64 R20, [R1+0x10b0] ;  /* 0x0010b00001147983 */ /* 0x001ea80000300a00 */
[----:B-1----:R-:W2:Y:S01]  /*d4100*/  LDL.LU.64 R22, [R1+0x10b8] ;  /* 0x0010b80001167983 */ /* 0x002ea20000300a00 */
[----:B---3--:R-:W-:Y:S03]  /*d4110*/  HMMA.16816.F32 R32, R28, R16, R32 ;  /* 0x000000101c20723c */ /* 0x008fe60000001820 */
[----:B------:R-:W0:Y:S01]  /*d4120*/  LDSM.16.M88.4 R16, [R40+UR4+0x4400] ;  /* 0x004400042810783b */ /* 0x000e220008000200 */
[----:B------:R-:W-:-:S02]  /*d4130*/  F2FP.F16.E4M3.UNPACK_B R12, R11 ;  /* 0x0000000bff0c723e */ /* 0x000fc400020006ff */
[----:B------:R-:W-:-:S13]  /*d4140*/  F2FP.F16.E4M3.UNPACK_B R13, R10 ;  /* 0x0000000aff0d723e */ /* 0x000fda00020006ff */
[----:B------:R-:W-:Y:S04]  /*d4150*/  STL.64 [R1+0x1e0], R32 ;  /* 0x0001e02001007387 */ /* 0x000fe80000100a00 */
[----:B------:R-:W-:Y:S04]  /*d4160*/  STL.64 [R1+0x1e8], R34 ;  /* 0x0001e82201007387 */ /* 0x000fe80000100a00 */
[----:B------:R-:W1:Y:S04]  /*d4170*/  LDSM.16.M88.4 R32, [R40+UR4+0x4800] ;  /* 0x004800042820783b */ /* 0x000e680008000200 */
[----:B0-----:R0:W-:Y:S01]  /*d4180*/  STL.64 [R1+0x1a80], R16 ;  /* 0x001a801001007387 */ /* 0x0011e20000100a00 */
[----:B------:R-:W-:-:S03]  /*d4190*/  IMAD.MOV.U32 R11, RZ, RZ, R16 ;  /* 0x000000ffff0b7224 */ /* 0x000fc600078e0010 */
[----:B------:R-:W-:Y:S04]  /*d41a0*/  STL.64 [R1+0x1a88], R18 ;  /* 0x001a881201007387 */ /* 0x000fe80000100a00 */
[----:B------:R4:W-:Y:S01]  /*d41b0*/  STL.64 [R1+0xc0], R12 ;  /* 0x0000c00c01007387 */ /* 0x0009e20000100a00 */
[----:B0-----:R-:W-:Y:S01]  /*d41c0*/  F2FP.F16.E4M3.UNPACK_B R16, R14 ;  /* 0x0000000eff10723e */ /* 0x001fe200020006ff */
[----:B------:R-:W-:Y:S01]  /*d41d0*/  IMAD.MOV.U32 R10, RZ, RZ, R17 ;  /* 0x000000ffff0a7224 */ /* 0x000fe200078e0011 */
[----:B------:R-:W-:Y:S01]  /*d41e0*/  F2FP.F16.E4M3.UNPACK_B R17, R7 ;  /* 0x00000007ff11723e */ /* 0x000fe200020006ff */
[----:B-1----:R-:W-:Y:S01]  /*d41f0*/  IMAD.MOV.U32 R7, RZ, RZ, R33 ;  /* 0x000000ffff077224 */ /* 0x002fe200078e0021 */
[----:B----4-:R-:W-:Y:S01]  /*d4200*/  HMMA.16816.F32 R12, R28, R12, R24 ;  /* 0x0000000c1c0c723c */ /* 0x010fe20000001818 */
[----:B------:R-:W3:Y:S04]  /*d4210*/  LDL.LU.64 R24, [R1+0x10a0] ;  /* 0x0010a00001187983 */ /* 0x000ee80000300a00 */
[----:B------:R-:W3:-:S14]  /*d4220*/  LDL.LU.64 R26, [R1+0x10a8] ;  /* 0x0010a800011a7983 */ /* 0x000edc0000300a00 */
[----:B------:R-:W-:Y:S04]  /*d4230*/  STL.64 [R1+0x1f0], R12 ;  /* 0x0001f00c01007387 */ /* 0x000fe80000100a00 */
[----:B------:R0:W-:Y:S04]  /*d4240*/  STL.64 [R1+0x1f8], R14 ;  /* 0x0001f80e01007387 */ /* 0x0001e80000100a00 */
[----:B------:R-:W-:Y:S04]  /*d4250*/  STL [R1+0xb8], R16 ;  /* 0x0000b81001007387 */ /* 0x000fe80000100800 */
[----:B------:R1:W-:Y:S04]  /*d4260*/  STL.64 [R1+0x1a90], R32 ;  /* 0x001a902001007387 */ /* 0x0003e80000100a00 */
[----:B------:R4:W-:Y:S04]  /*d4270*/  STL.64 [R1+0x1a98], R34 ;  /* 0x001a982201007387 */ /* 0x0009e80000100a00 */
[----:B------:R2:W-:Y:S01]  /*d4280*/  STL [R1+0xbc], R17 ;  /* 0x0000bc1101007387 */ /* 0x0005e20000100800 */
[----:B0-----:R-:W-:-:S03]  /*d4290*/  IMAD.MOV.U32 R14, RZ, RZ, R32 ;  /* 0x000000ffff0e7224 */ /* 0x001fc600078e0020 */
[----:B-1----:R-:W5:Y:S04]  /*d42a0*/  LDL.LU.64 R32, [R1+0x1090] ;  /* 0x0010900001207983 */ /* 0x002f680000300a00 */
[----:B----4-:R-:W5:Y:S01]  /*d42b0*/  LDL.LU.64 R34, [R1+0x1098] ;  /* 0x0010980001227983 */ /* 0x010f620000300a00 */
[----:B--2---:R-:W-:-:S15]  /*d42c0*/  HMMA.16816.F32 R16, R28, R16, R20 ;  /* 0x000000101c10723c */ /* 0x004fde0000001814 */
[----:B------:R-:W-:-:S04]  /*d42d0*/  NOP ;  /* 0x0000000000007918 */ /* 0x000fc80000000000 */
[----:B------:R-:W-:Y:S04]  /*d42e0*/  STL.64 [R1+0x200], R16 ;  /* 0x0002001001007387 */ /* 0x000fe80000100a00 */
[----:B------:R-:W-:Y:S04]  /*d42f0*/  STL.64 [R1+0x208], R18 ;  /* 0x0002081201007387 */ /* 0x000fe80000100a00 */
[----:B------:R-:W0:Y:S01]  /*d4300*/  LDSM.16.M88.4 R16, [R40+UR4+0x4c00] ;  /* 0x004c00042810783b */ /* 0x000e220008000200 */
[----:B------:R-:W-:Y:S02]  /*d4310*/  F2FP.F16.E4M3.UNPACK_B R12, R3 ;  /* 0x00000003ff0c723e */ /* 0x000fe400020006ff */
[----:B------:R-:W-:-:S03]  /*d4320*/  F2FP.F16.E4M3.UNPACK_B R13, R2 ;  /* 0x00000002ff0d723e */ /* 0x000fc600020006ff */
[----:B------:R-:W-:Y:S04]  /*d4330*/  STL [R1+0xb0], R12 ;  /* 0x0000b00c01007387 */ /* 0x000fe80000100800 */
[----:B0-----:R0:W-:Y:S04]  /*d4340*/  STL.64 [R1+0x1aa0], R16 ;  /* 0x001aa01001007387 */ /* 0x0011e80000100a00 */
[----:B------:R-:W-:Y:S04]  /*d4350*/  STL.64 [R1+0x1aa8], R18 ;  /* 0x001aa81201007387 */ /* 0x000fe80000100a00 */
[----:B------:R-:W-:Y:S04]  /*d4360*/  STL [R1+0xb4], R13 ;  /* 0x0000b40d01007387 */ /* 0x000fe80000100800 */
[----:B------:R-:W2:Y:S04]  /*d4370*/  LDL.LU.64 R20, [R1+0x1080] ;  /* 0x0010800001147983 */ /* 0x000ea80000300a00 */
[----:B------:R-:W2:Y:S01]  /*d4380*/  LDL.LU.64 R22, [R1+0x1088] ;  /* 0x0010880001167983 */ /* 0x000ea20000300a00 */
[----:B------:R-:W-:-:S02]  /*d4390*/  IMAD.MOV.U32 R3, RZ, RZ, R16 ;  /* 0x000000ffff037224 */ /* 0x000fc400078e0010 */
[----:B------:R-:W-:Y:S01]  /*d43a0*/  IMAD.MOV.U32 R2, RZ, RZ, R17 ;  /* 0x000000ffff027224 */ /* 0x000fe200078e0011 */
[----:B0-----:R-:W-:Y:S02]  /*d43b0*/  F2FP.F16.E4M3.UNPACK_B R16, R5 ;  /* 0x00000005ff10723e */ /* 0x001fe400020006ff */
[----:B------:R-:W-:Y:S01]  /*d43c0*/  F2FP.F16.E4M3.UNPACK_B R17, R4 ;  /* 0x00000004ff11723e */ /* 0x000fe200020006ff */
[----:B---3--:R-:W-:Y:S01]  /*d43d0*/  HMMA.16816.F32 R36, R28, R12, R24 ;  /* 0x0000000c1c24723c */ /* 0x008fe20000001818 */
[----:B------:R-:W0:-:S15]  /*d43e0*/  LDSM.16.M88.4 R24, [R40+UR4+0x5000] ;  /* 0x005000042818783b */ /* 0x000e1e0008000200 */
[----:B------:R-:W-:-:S03]  /*d43f0*/  NOP ;  /* 0x0000000000007918 */ /* 0x000fc60000000000 */
[----:B------:R-:W-:Y:S04]  /*d4400*/  STL.64 [R1+0x210], R36 ;  /* 0x0002102401007387 */ /* 0x000fe80000100a00 */
[----:B------:R-:W-:Y:S04]  /*d4410*/  STL.64 [R1+0x218], R38 ;  /* 0x0002182601007387 */ /* 0x000fe80000100a00 */
[----:B0-----:R0:W-:Y:S04]  /*d4420*/  STL.64 [R1+0x1ab0], R24 ;  /* 0x001ab01801007387 */ /* 0x0011e80000100a00 */
[----:B------:R1:W-:Y:S01]  /*d4430*/  STL.64 [R1+0x1ab8], R26 ;  /* 0x001ab81a01007387 */ /* 0x0003e20000100a00 */
[----:B------:R-:W-:-:S02]  /*d4440*/  IMAD.MOV.U32 R5, RZ, RZ, R24 ;  /* 0x000000ffff057224 */ /* 0x000fc400078e0018 */
[----:B------:R-:W-:Y:S01]  /*d4450*/  IMAD.MOV.U32 R4, RZ, RZ, R25 ;  /* 0x000000ffff047224 */ /* 0x000fe200078e0019 */
[----:B------:R-:W-:Y:S04]  /*d4460*/  STL.64 [R1+0xa8], R16 ;  /* 0x0000a81001007387 */ /* 0x000fe80000100a00 */
[----:B0-----:R-:W3:Y:S04]  /*d4470*/  LDL.LU.64 R24, [R1+0x1070] ;  /* 0x0010700001187983 */ /* 0x001ee80000300a00 */
[----:B-1----:R-:W3:Y:S01]  /*d4480*/  LDL.LU.64 R26, [R1+0x1078] ;  /* 0x00107800011a7983 */ /* 0x002ee20000300a00 */
[----:B-----5:R-:W-:Y:S03]  /*d4490*/  HMMA.16816.F32 R32, R28, R16, R32 ;  /* 0x000000101c20723c */ /* 0x020fe60000001820 */
        /* <DEDUP_REMOVED lines=8> */
[----:B--2---:R-:W-:Y:S03]  /*d4520*/  HMMA.16816.F32 R32, R28, R12, R20 ;  /* 0x0000000c1c20723c */ /* 0x004fe60000001814 */
        /* <DEDUP_REMOVED lines=15> */
[----:B0-----:R-:W4:Y:S04]  /*d4620*/  LDL.LU.64 R32, [R1+0x1050] ;  /* 0x0010500001207983 */ /* 0x001f280000300a00 */
[----:B-1----:R-:W4:Y:S01]  /*d4630*/  LDL.LU.64 R34, [R1+0x1058] ;  /* 0x0010580001227983 */ /* 0x002f220000300a00 */
[----:B------:R-:W-:Y:S02]  /*d4640*/  F2FP.F16.E4M3.UNPACK_B R12, R11 ;  /* 0x0000000bff0c723e */ /* 0x000fe400020006ff */
[----:B------:R-:W-:Y:S01]  /*d4650*/  F2FP.F16.E4M3.UNPACK_B R13, R10 ;  /* 0x0000000aff0d723e */ /* 0x000fe200020006ff */
[----:B---3--:R-:W-:-:S15]  /*d4660*/  HMMA.16816.F32 R16, R28, R16, R24 ;  /* 0x000000101c10723c */ /* 0x008fde0000001818 */
[----:B------:R-:W-:-:S04]  /*d4670*/  NOP ;  /* 0x0000000000007918 */ /* 0x000fc80000000000 */
[----:B------:R-:W-:Y:S04]  /*d4680*/  STL.64 [R1+0x240], R16 ;  /* 0x0002401001007387 */ /* 0x000fe80000100a00 */
[----:B------:R-:W-:Y:S04]  /*d4690*/  STL.64 [R1+0x248], R18 ;  /* 0x0002481201007387 */ /* 0x000fe80000100a00 */
[----:B------:R-:W0:Y:S04]  /*d46a0*/  LDSM.16.M88.4 R16, [R40+UR4+0x5c00] ;  /* 0x005c00042810783b */ /* 0x000e280008000200 */
[----:B------:R-:W-:Y:S04]  /*d46b0*/  STL [R1+0x90], R12 ;  /* 0x0000900c01007387 */ /* 0x000fe80000100800 */
[----:B0-----:R0:W-:Y:S04]  /*d46c0*/  STL.64 [R1+0x1ae0], R16 ;  /* 0x001ae01001007387 */ /* 0x0011e80000100a00 */
[----:B------:R-:W-:Y:S04]  /*d46d0*/  STL.64 [R1+0x1ae8], R18 ;  /* 0x001ae81201007387 */ /* 0x000fe80000100a00 */
[----:B------:R2:W-:Y:S04]  /*d46e0*/  STL [R1+0x94], R13 ;  /* 0x0000940d01007387 */ /* 0x0005e80000100800 */
[----:B------:R-:W3:Y:S04]  /*d46f0*/  LDL.LU.64 R24, [R1+0x1040] ;  /* 0x0010400001187983 */ /* 0x000ee80000300a00 */
[----:B------:R-:W3:Y:S01]  /*d4700*/  LDL.LU.64 R26, [R1+0x1048] ;  /* 0x00104800011a7983 */ /* 0x000ee20000300a00 */
[----:B------:R-:W-:Y:S01]  /*d4710*/  IMAD.MOV.U32 R11, RZ, RZ, R16 ;  /* 0x000000ffff0b7224 */ /* 0x000fe200078e0010 */
[----:B0-----:R-:W-:-:S02]  /*d4720*/  F2FP.F16.E4M3.UNPACK_B R16, R14 ;  /* 0x0000000eff10723e */ /* 0x001fc400020006ff */
[----:B--2---:R-:W-:Y:S01]  /*d4730*/  HMMA.16816.F32 R12, R28, R12, R20 ;  /* 0x0000000c1c0c723c */ /* 0x004fe20000001814 */
[----:B------:R-:W0:Y:S01]  /*d4740*/  LDSM.16.M88.4 R20, [R40+UR4+0x6000] ;  /* 0x006000042814783b */ /* 0x000e220008000200 */
[----:B------:R-:W-:Y:S01]  /*d4750*/  IMAD.MOV.U32 R10, RZ, RZ, R17 ;  /* 0x000000ffff0a7224 */ /* 0x000fe200078e0011 */
[----:B------:R-:W-:-:S15]  /*d4760*/  F2FP.F16.E4M3.UNPACK_B R17, R7 ;  /* 0x00000007ff11723e */ /* 0x000fde00020006ff */
[----:B------:R-:W-:Y:S01]  /*d4770*/  NOP ;  /* 0x0000000000007918 */ /* 0x000fe20000000000 */
        /* <DEDUP_REMOVED lines=9> */
[----:B----4-:R-:W-:Y:S03]  /*d4810*/  HMMA.16816.F32 R32, R28, R16, R32 ;  /* 0x000000101c20723c */ /* 0x010fe60000001820 */
        /* <DEDUP_REMOVED lines=12> */
[----:B---3--:R-:W-:Y:S01]  /*d48e0*/  HMMA.16816.F32 R32, R28, R12, R24 ;  /* 0x0000000c1c20723c */ /* 0x008fe20000001818 */
        /* <DEDUP_REMOVED lines=9> */
[----:B-----5:R-:W-:Y:S01]  /*d4980*/  HMMA.16816.F32 R16, R28, R16, R20 ;  /* 0x000000101c10723c */ /* 0x020fe20000001814 */
        /* <DEDUP_REMOVED lines=12> */
[----:B------:R-:W-:Y:S04]  /*d4a50*/  STL [R1+0x74], R13 ;  /* 0x0000740d01007387 */ /* 0x000fe80000100800 */
[----:B------:R-:W4:Y:S04]  /*d4a60*/  LDL.LU.64 R20, [R1+0x1000] ;  /* 0x0010000001147983 */ /* 0x000f280000300a00 */
[----:B------:R-:W4:Y:S01]  /*d4a70*/  LDL.LU.64 R22, [R1+0x1008] ;  /* 0x0010080001167983 */ /* 0x000f220000300a00 */
[----:B------:R-:W-:-:S02]  /*d4a80*/  IMAD.MOV.U32 R6, RZ, RZ, R16 ;  /* 0x000000ffff067224 */ /* 0x000fc400078e0010 */
[----:B------:R-:W-:Y:S01]  /*d4a90*/  IMAD.MOV.U32 R0, RZ, RZ, R17 ;  /* 0x000000ffff007224 */ /* 0x000fe200078e0011 */
[----:B0-----:R-:W-:Y:S02]  /*d4aa0*/  F2FP.F16.E4M3.UNPACK_B R16, R9 ;  /* 0x00000009ff10723e */ /* 0x001fe400020006ff */
[----:B------:R-:W-:Y:S01]  /*d4ab0*/  F2FP.F16.E4M3.UNPACK_B R17, R8 ;  /* 0x00000008ff11723e */ /* 0x000fe200020006ff */
[----:B--2---:R-:W-:Y:S01]  /*d4ac0*/  HMMA.16816.F32 R36, R28, R12, R24 ;  /* 0x0000000c1c24723c */ /* 0x004fe20000001818 */
        /* <DEDUP_REMOVED lines=22> */
[----:B0-----:R-:W-:Y:S02]  /*d4c30*/  F2FP.F16.E4M3.UNPACK_B R16, R14 ;  /* 0x0000000eff10723e */ /* 0x001fe400020006ff */
[----:B----4-:R-:W-:Y:S01]  /*d4c40*/  HMMA.16816.F32 R12, R28, R12, R20 ;  /* 0x0000000c1c0c723c */ /* 0x010fe20000001814 */
[----:B------:R-:W3:Y:S04]  /*d4c50*/  LDL.LU.64 R20, [R1+0xfe0] ;  /* 0x000fe00001147983 */ /* 0x000ee80000300a00 */
[----:B------:R-:W3:Y:S01]  /*d4c60*/  LDL.LU.64 R22, [R1+0xfe8] ;  /* 0x000fe80001167983 */ /* 0x000ee20000300a00 */
[----:B------:R-:W-:Y:S01]  /*d4c70*/  IMAD.MOV.U32 R10, RZ, RZ, R17 ;  /* 0x000000ffff0a7224 */ /* 0x000fe200078e0011 */
[----:B------:R-:W-:-:S12]  /*d4c80*/  F2FP.F16.E4M3.UNPACK_B R17, R7 ;  /* 0x00000007ff11723e */ /* 0x000fd800020006ff */
[----:B------:R-:W-:Y:S04]  /*d4c90*/  STL.64 [R1+0x2b0], R12 ;  /* 0x0002b00c01007387 */ /* 0x000fe80000100a00 */
[----:B------:R0:W-:Y:S04]  /*d4ca0*/  STL.64 [R1+0x2b8], R14 ;  /* 0x0002b80e01007387 */ /* 0x0001e80000100a00 */
[----:B------:R-:W-:Y:S04]  /*d4cb0*/  STL [R1+0x58], R16 ;  /* 0x0000581001007387 */ /* 0x000fe80000100800 */
[----:B-1----:R1:W-:Y:S04]  /*d4cc0*/  STL.64 [R1+0x1b50], R32 ;  /* 0x001b502001007387 */ /* 0x0023e80000100a00 */
[----:B------:R4:W-:Y:S04]  /*d4cd0*/  STL.64 [R1+0x1b58], R34 ;  /* 0x001b582201007387 */ /* 0x0009e80000100a00 */
[----:B------:R2:W-:Y:S01]  /*d4ce0*/  STL [R1+0x5c], R17 ;  /* 0x00005c1101007387 */ /* 0x0005e20000100800 */
[----:B------:R-:W-:-:S02]  /*d4cf0*/  IMAD.MOV.U32 R7, RZ, RZ, R33 ;  /* 0x000000ffff077224 */ /* 0x000fc400078e0021 */
[----:B0-----:R-:W-:Y:S02]  /*d4d00*/  IMAD.MOV.U32 R14, RZ, RZ, R32 ;  /* 0x000000ffff0e7224 */ /* 0x001fe400078e0020 */
[----:B-1----:R-:W5:Y:S04]  /*d4d10*/  LDL.LU.64 R32, [R1+0xfd0] ;  /* 0x000fd00001207983 */ /* 0x002f680000300a00 */
[----:B----4-:R-:W5:Y:S01]  /*d4d20*/  LDL.LU.64 R34, [R1+0xfd8] ;  /* 0x000fd80001227983 */ /* 0x010f620000300a00 */
[----:B------:R-:W-:Y:S02]  /*d4d30*/  F2FP.F16.E4M3.UNPACK_B R12, R3 ;  /* 0x00000003ff0c723e */ /* 0x000fe400020006ff */
        /* <DEDUP_REMOVED lines=12> */
[----:B---3--:R-:W-:Y:S03]  /*d4e00*/  HMMA.16816.F32 R36, R28, R12, R20 ;  /* 0x0000000c1c24723c */ /* 0x008fe60000001814 */
        /* <DEDUP_REMOVED lines=37> */
[----:B---3--:R-:W-:Y:S01]  /*d5060*/  HMMA.16816.F32 R16, R28, R16, R20 ;  /* 0x000000101c10723c */ /* 0x008fe20000001814 */
        /* <DEDUP_REMOVED lines=11> */
[----:B------:R1:W-:Y:S01]  /*d5120*/  STL.64 [R1+0x1ba8], R18 ;  /* 0x001ba81201007387 */ /* 0x0003e20000100a00 */
[----:B------:R-:W-:Y:S02]  /*d5130*/  IMAD.MOV.U32 R11, RZ, RZ, R16 ;  /* 0x000000ffff0b7224 */ /* 0x000fe400078e0010 */
[----:B------:R-:W-:Y:S01]  /*d5140*/  IMAD.MOV.U32 R10, RZ, RZ, R17 ;  /* 0x000000ffff0a7224 */ /* 0x000fe200078e0011 */
[----:B------:R2:W-:Y:S04]  /*d5150*/  STL [R1+0x34], R13 ;  /* 0x0000340d01007387 */ /* 0x0005e80000100800 */
[----:B0-----:R-:W4:Y:S04]  /*d5160*/  LDL.LU.64 R16, [R1+0xf80] ;  /* 0x000f800001107983 */ /* 0x001f280000300a00 */
[----:B-1----:R-:W4:Y:S01]  /*d5170*/  LDL.LU.64 R18, [R1+0xf88] ;  /* 0x000f880001127983 */ /* 0x002f220000300a00 */
[----:B------:R-:W-:-:S02]  /*d5180*/  F2FP.F16.E4M3.UNPACK_B R20, R14 ;  /* 0x0000000eff14723e */ /* 0x000fc400020006ff */
[----:B------:R-:W-:Y:S01]  /*d5190*/  F2FP.F16.E4M3.UNPACK_B R21, R7 ;  /* 0x00000007ff15723e */ /* 0x000fe200020006ff */
[----:B--2---:R-:W-:Y:S01]  /*d51a0*/  HMMA.16816.F32 R12, R28, R12, R24 ;  /* 0x0000000c1c0c723c */ /* 0x004fe20000001818 */
[----:B------:R-:W0:-:S15]  /*d51b0*/  LDSM.16.M88.4 R24, [R40+UR4+0x9000] ;  /* 0x009000042818783b */ /* 0x000e1e0008000200 */
[----:B------:R-:W-:-:S03]  /*d51c0*/  NOP ;  /* 0x0000000000007918 */ /* 0x000fc60000000000 */
[----:B------:R1:W-:Y:S04]  /*d51d0*/  STL.64 [R1+0x310], R12 ;  /* 0x0003100c01007387 */ /* 0x0003e80000100a00 */
[----:B------:R-:W-:Y:S04]  /*d51e0*/  STL.64 [R1+0x318], R14 ;  /* 0x0003180e01007387 */ /* 0x000fe80000100a00 */
        /* <DEDUP_REMOVED lines=15> */
[----:B------:R1:W-:Y:S01]  /*d52e0*/  STL.64 [R1+0x20], R14 ;  /* 0x0000200e01007387 */ /* 0x0003e20000100a00 */
[----:B----4-:R-:W-:Y:S03]  /*d52f0*/  HMMA.16816.F32 R32, R28, R14, R16 ;  /* 0x0000000e1c20723c */ /* 0x010fe60000001810 */
[----:B------:R-:W2:Y:S04]  /*d5300*/  LDL.LU.64 R16, [R1+0xf60] ;  /* 0x000f600001107983 */ /* 0x000ea80000300a00 */
[----:B------:R-:W2:-:S12]  /*d5310*/  LDL.LU.64 R18, [R1+0xf68] ;  /* 0x000f680001127983 */ /* 0x000e980000300a00 */
[----:B------:R-:W-:Y:S04]  /*d5320*/  STL.64 [R1+0x330], R32 ;  /* 0x0003302001007387 */ /* 0x000fe80000100a00 */
[----:B------:R-:W-:Y:S04]  /*d5330*/  STL.64 [R1+0x338], R34 ;  /* 0x0003382201007387 */ /* 0x000fe80000100a00 */
[----:B------:R-:W3:Y:S01]  /*d5340*/  LDSM.16.M88.4 R32, [R40+UR4+0x9800] ;  /* 0x009800042820783b */ /* 0x000ee20008000200 */
[----:B------:R-:W-:Y:S02]  /*d5350*/  IMAD.MOV.U32 R3, RZ, RZ, R20 ;  /* 0x000000ffff037224 */ /* 0x000fe400078e0014 */
[----:B------:R-:W-:Y:S01]  /*d5360*/  IMAD.MOV.U32 R2, RZ, RZ, R21 ;  /* 0x000000ffff027224 */ /* 0x000fe200078e0015 */
[----:B0-----:R-:W-:-:S02]  /*d5370*/  F2FP.F16.E4M3.UNPACK_B R20, R5 ;  /* 0x00000005ff14723e */ /* 0x001fc400020006ff */
[----:B------:R-:W-:-:S03]  /*d5380*/  F2FP.F16.E4M3.UNPACK_B R21, R4 ;  /* 0x00000004ff15723e */ /* 0x000fc600020006ff */
[----:B------:R-:W-:Y:S01]  /*d5390*/  STL [R1+0x18], R20 ;  /* 0x0000181401007387 */ /* 0x000fe20000100800 */
[----:B-1----:R-:W-:-:S03]  /*d53a0*/  F2FP.F16.E4M3.UNPACK_B R14, R0 ;  /* 0x00000000ff0e723e */ /* 0x002fc600020006ff */
[----:B---3--:R-:W-:Y:S01]  /*d53b0*/  STL.64 [R1+0x1bd0], R32 ;  /* 0x001bd02001007387 */ /* 0x008fe20000100a00 */
[----:B------:R-:W-:-:S03]  /*d53c0*/  IMAD.MOV.U32 R5, RZ, RZ, R32 ;  /* 0x000000ffff057224 */ /* 0x000fc600078e0020 */
[----:B------:R5:W-:Y:S01]  /*d53d0*/  STL.64 [R1+0x1bd8], R34 ;  /* 0x001bd82201007387 */ /* 0x000be20000100a00 */
[----:B------:R-:W-:-:S03]  /*d53e0*/  IMAD.MOV.U32 R4, RZ, RZ, R33 ;  /* 0x000000ffff047224 */ /* 0x000fc600078e0021 */
[----:B------:R-:W-:Y:S01]  /*d53f0*/  STL [R1+0x1c], R21 ;  /* 0x00001c1501007387 */ /* 0x000fe20000100800 */
[----:B------:R-:W-:Y:S01]  /*d5400*/  IMAD.MOV.U32 R0, RZ, RZ, R21 ;  /* 0x000000ffff007224 */ /* 0x000fe200078e0015 */
[----:B------:R-:W-:Y:S01]  /*d5410*/  F2FP.F16.E4M3.UNPACK_B R15, R6 ;  /* 0x00000006ff0f723e */ /* 0x000fe200020006ff */
[----:B-----5:R-:W-:Y:S01]  /*d5420*/  HMMA.16816.F32 R32, R28, R20, R24 ;  /* 0x000000141c20723c */ /* 0x020fe20000001818 */
[----:B------:R-:W3:Y:S04]  /*d5430*/  LDL.LU.64 R24, [R1+0xf50] ;  /* 0x000f500001187983 */ /* 0x000ee80000300a00 */
[----:B------:R-:W0:-:S14]  /*d5440*/  LDSM.16.M88.4 R20, [R40+UR4+0x9c00] ;  /* 0x009c00042814783b */ /* 0x000e1c0008000200 */
[----:B------:R-:W-:Y:S04]  /*d5450*/  STL.64 [R1+0x340], R32 ;  /* 0x0003402001007387 */ /* 0x000fe80000100a00 */
[----:B------:R-:W-:Y:S04]  /*d5460*/  STL.64 [R1+0x348], R34 ;  /* 0x0003482201007387 */ /* 0x000fe80000100a00 */
[----:B------:R-:W-:Y:S04]  /*d5470*/  STL [R1+0x10], R14 ;  /* 0x0000100e01007387 */ /* 0x000fe80000100800 */
[----:B------:R-:W3:Y:S04]  /*d5480*/  LDL.LU.64 R26, [R1+0xf58] ;  /* 0x000f5800011a7983 */ /* 0x000ee80000300a00 */
[----:B------:R-:W-:Y:S01]  /*d5490*/  STL [R1+0xa3a8], R0 ;  /* 0x00a3a80001007387 */ /* 0x000fe20000100800 */
[----:B0-----:R-:W-:-:S03]  /*d54a0*/  IMAD.MOV.U32 R7, RZ, RZ, R20 ;  /* 0x000000ffff077224 */ /* 0x001fc600078e0014 */
[----:B------:R0:W-:Y:S04]  /*d54b0*/  STL.64 [R1+0x1be0], R20 ;  /* 0x001be01401007387 */ /* 0x0001e80000100a00 */
[----:B------:R-:W-:Y:S04]  /*d54c0*/  STL.64 [R1+0x1be8], R22 ;  /* 0x001be81601007387 */ /* 0x000fe80000100a00 */
[----:B------:R-:W-:Y:S01]  /*d54d0*/  STL [R1+0x14], R15 ;  /* 0x0000140f01007387 */ /* 0x000fe20000100800 */
[----:B0-----:R-:W-:Y:S01]  /*d54e0*/  F2FP.F16.E4M3.UNPACK_B R20, R9 ;  /* 0x00000009ff14723e */ /* 0x001fe200020006ff */
[----:B--2---:R-:W-:Y:S02]  /*d54f0*/  HMMA.16816.F32 R32, R28, R14, R16 ;  /* 0x0000000e1c20723c */ /* 0x004fe40000001810 */
[----:B------:R-:W2:-:S15]  /*d5500*/  LDL.LU.64 R16, [R1+0xf40] ;  /* 0x000f400001107983 */ /* 0x000e9e0000300a00 */
[----:B------:R-:W-:Y:S02]  /*d5510*/  NOP ;  /* 0x0000000000007918 */ /* 0x000fe40000000000 */
[----:B------:R-:W-:Y:S04]  /*d5520*/  STL.64 [R1+0x350], R32 ;  /* 0x0003502001007387 */ /* 0x000fe80000100a00 */
[----:B------:R-:W-:Y:S04]  /*d5530*/  STL.64 [R1+0x358], R34 ;  /* 0x0003582201007387 */ /* 0x000fe80000100a00 */
[----:B------:R-:W-:Y:S04]  /*d5540*/  STL [R1+0x8], R20 ;  /* 0x0000081401007387 */ /* 0x000fe80000100800 */
[----:B------:R-:W2:Y:S04]  /*d5550*/  LDL.LU.64 R18, [R1+0xf48] ;  /* 0x000f480001127983 */ /* 0x000ea80000300a00 */
[----:B------:R-:W0:Y:S01]  /*d5560*/  LDSM.16.M88.4 R32, [R40+UR4+0xa000] ;  /* 0x00a000042820783b */ /* 0x000e220008000200 */
[----:B------:R-:W-:-:S02]  /*d5570*/  IMAD.MOV.U32 R6, RZ, RZ, R21 ;  /* 0x000000ffff067224 */ /* 0x000fc400078e0015 */
[----:B------:R-:W-:Y:S01]  /*d5580*/  IMAD.MOV.U32 R0, RZ, RZ, R15 ;  /* 0x000000ffff007224 */ /* 0x000fe200078e000f */
[----:B------:R-:W-:-:S04]  /*d5590*/  F2FP.F16.E4M3.UNPACK_B R21, R8 ;  /* 0x00000008ff15723e */ /* 0x000fc800020006ff */
[----:B------:R1:W-:Y:S01]  /*d55a0*/  STL [R1+0xa3ac], R0 ;  /* 0x00a3ac0001007387 */ /* 0x0003e20000100800 */
[----:B------:R-:W-:-:S03]  /*d55b0*/  F2FP.F16.E4M3.UNPACK_B R14, R11 ;  /* 0x0000000bff0e723e */ /* 0x000fc600020006ff */
[----:B0-----:R-:W-:Y:S01]  /*d55c0*/  STL.64 [R1+0x1bf0], R32 ;  /* 0x001bf02001007387 */ /* 0x001fe20000100a00 */
[----:B------:R-:W-:-:S03]  /*d55d0*/  IMAD.MOV.U32 R9, RZ, RZ, R32 ;  /* 0x000000ffff097224 */ /* 0x000fc600078e0020 */
[----:B------:R3:W-:Y:S01]  /*d55e0*/  STL.64 [R1+0x1bf8], R34 ;  /* 0x001bf82201007387 */ /* 0x0007e20000100a00 */
[----:B------:R-:W-:-:S03]  /*d55f0*/  IMAD.MOV.U32 R8, RZ, RZ, R33 ;  /* 0x000000ffff087224 */ /* 0x000fc600078e0021 */
[----:B------:R0:W-:Y:S01]  /*d5600*/  STL [R1+0xc], R21 ;  /* 0x00000c1501007387 */ /* 0x0001e20000100800 */
[----:B-1----:R-:W-:Y:S01]  /*d5610*/  IMAD.MOV.U32 R0, RZ, RZ, R21 ;  /* 0x000000ffff007224 */ /* 0x002fe200078e0015 */
[----:B------:R-:W-:Y:S02]  /*d5620*/  F2FP.F16.E4M3.UNPACK_B R15, R10 ;  /* 0x0000000aff0f723e */ /* 0x000fe400020006ff */
[----:B------:R-:W-:Y:S02]  /*d5630*/  F2FP.F16.E4M3.UNPACK_B R60, R13 ;  /* 0x0000000dff3c723e */ /* 0x000fe400020006ff */
[----:B------:R-:W-:Y:S01]  /*d5640*/  F2FP.F16.E4M3.UNPACK_B R61, R12 ;  /* 0x0000000cff3d723e */ /* 0x000fe200020006ff */
[----:B---3--:R-:W-:Y:S01]  /*d5650*/  HMMA.16816.F32 R32, R28, R20, R24 ;  /* 0x000000141c20723c */ /* 0x008fe20000001818 */
[----:B------:R-:W3:-:S15]  /*d5660*/  LDL.LU.64 R24, [R1+0xf30] ;  /* 0x000f300001187983 */ /* 0x000ede0000300a00 */
[----:B------:R-:W-:-:S03]  /*d5670*/  NOP ;  /* 0x0000000000007918 */ /* 0x000fc60000000000 */
[----:B------:R-:W-:Y:S04]  /*d5680*/  STL.64 [R1+0x360], R32 ;  /* 0x0003602001007387 */ /* 0x000fe80000100a00 */
[----:B------:R-:W-:Y:S04]  /*d5690*/  STL.64 [R1+0x368], R34 ;  /* 0x0003682201007387 */ /* 0x000fe80000100a00 */
[----:B------:R-:W-:Y:S04]  /*d56a0*/  STL [R1], R14 ;  /* 0x0000000e01007387 */ /* 0x000fe80000100800 */
[----:B------:R-:W3:Y:S04]  /*d56b0*/  LDL.LU.64 R26, [R1+0xf38] ;  /* 0x000f3800011a7983 */ /* 0x000ee80000300a00 */
[----:B0-----:R-:W4:Y:S04]  /*d56c0*/  LDL.LU.64 R20, [R1+0xf20] ;  /* 0x000f200001147983 */ /* 0x001f280000300a00 */
[----:B------:R-:W4:Y:S04]  /*d56d0*/  LDL.LU.64 R22, [R1+0xf28] ;  /* 0x000f280001167983 */ /* 0x000f280000300a00 */
[----:B------:R-:W0:Y:S04]  /*d56e0*/  LDSM.16.M88.4 R32, [R40+UR4+0xa400] ;  /* 0x00a400042820783b */ /* 0x000e280008000200 */
[----:B0-----:R-:W-:Y:S01]  /*d56f0*/  STL.64 [R1+0x1c00], R32 ;  /* 0x001c002001007387 */ /* 0x001fe20000100a00 */
[----:B------:R-:W-:-:S03]  /*d5700*/  IMAD.MOV.U32 R11, RZ, RZ, R32 ;  /* 0x000000ffff0b7224 */ /* 0x000fc600078e0020 */
[----:B------:R2:W-:Y:S01]  /*d5710*/  STL.64 [R1+0x1c08], R34 ;  /* 0x001c082201007387 */ /* 0x0005e20000100a00 */
[----:B------:R-:W-:Y:S02]  /*d5720*/  IMAD.MOV.U32 R10, RZ, RZ, R33 ;  /* 0x000000ffff0a7224 */ /* 0x000fe400078e0021 */
[----:B--2---:R-:W-:Y:S01]  /*d5730*/  HMMA.16816.F32 R32, R28, R14, R16 ;  /* 0x0000000e1c20723c */ /* 0x004fe20000001810 */
[----:B------:R-:W0:Y:S04]  /*d5740*/  LDSM.16.M88.4 R16, [R40+UR4+0xa800] ;  /* 0x00a800042810783b */ /* 0x000e280008000200 */
[----:B------:R-:W-:-:S14]  /*d5750*/  STL [R1+0x4], R15 ;  /* 0x0000040f01007387 */ /* 0x000fdc0000100800 */
[----:B------:R-:W-:Y:S04]  /*d5760*/  STL.64 [R1+0x370], R32 ;  /* 0x0003702001007387 */ /* 0x000fe80000100a00 */
[----:B------:R-:W-:Y:S04]  /*d5770*/  STL.64 [R1+0x378], R34 ;  /* 0x0003782201007387 */ /* 0x000fe80000100a00 */
[----:B0-----:R0:W-:Y:S01]  /*d5780*/  STL.64 [R1+0x1c10], R16 ;  /* 0x001c101001007387 */ /* 0x0011e20000100a00 */
[----:B------:R-:W-:-:S03]  /*d5790*/  IMAD.MOV.U32 R13, RZ, RZ, R16 ;  /* 0x000000ffff0d7224 */ /* 0x000fc600078e0010 */
[----:B------:R1:W-:Y:S01]  /*d57a0*/  STL.64 [R1+0x1c18], R18 ;  /* 0x001c181201007387 */ /* 0x0003e20000100a00 */
[----:B------:R-:W-:-:S03]  /*d57b0*/  IMAD.MOV.U32 R12, RZ, RZ, R17 ;  /* 0x000000ffff0c7224 */ /* 0x000fc600078e0011 */
[----:B0-----:R-:W2:Y:S04]  /*d57c0*/  LDL.LU.64 R16, [R1+0x1140] ;  /* 0x0011400001107983 */ /* 0x001ea80000300a00 */
[----:B-1----:R-:W2:Y:S01]  /*d57d0*/  LDL.LU.64 R18, [R1+0x1148] ;  /* 0x0011480001127983 */ /* 0x002ea20000300a00 */
[----:B------:R-:W-:Y:S02]  /*d57e0*/  F2FP.F16.E4M3.UNPACK_B R58, R3 ;  /* 0x00000003ff3a723e */ /* 0x000fe400020006ff */
[----:B------:R-:W-:Y:S02]  /*d57f0*/  F2FP.F16.E4M3.UNPACK_B R59, R2 ;  /* 0x00000002ff3b723e */ /* 0x000fe400020006ff */
[----:B------:R-:W-:Y:S02]  /*d5800*/  F2FP.F16.E4M3.UNPACK_B R56, R5 ;  /* 0x00000005ff38723e */ /* 0x000fe400020006ff */
[----:B------:R-:W-:Y:S01]  /*d5810*/  F2FP.F16.E4M3.UNPACK_B R57, R4 ;  /* 0x00000004ff39723e */ /* 0x000fe200020006ff */
[C---:B---3--:R-:W-:Y:S01]  /*d5820*/  HMMA.16816.F32 R32, R28.reuse, R60, R24 ;  /* 0x0000003c1c20723c */ /* 0x048fe20000001818 */
[----:B------:R-:W0:Y:S07]  /*d5830*/  LDSM.16.M88.4 R24, [R40+UR4+0xac00] ;  /* 0x00ac00042818783b */ /* 0x000e2e0008000200 */
[----:B----4-:R-:W-:Y:S11]  /*d5840*/  HMMA.16816.F32 R20, R28, R58, R20 ;  /* 0x0000003a1c14723c */ /* 0x010ff60000001814 */
[----:B------:R-:W-:Y:S04]  /*d5850*/  STL.64 [R1+0x380], R32 ;  /* 0x0003802001007387 */ /* 0x000fe80000100a00 */
[----:B------:R-:W-:Y:S04]  /*d5860*/  STL.64 [R1+0x388], R34 ;  /* 0x0003882201007387 */ /* 0x000fe80000100a00 */
[----:B0-----:R0:W-:Y:S01]  /*d5870*/  STL.64 [R1+0x1c20], R24 ;  /* 0x001c201801007387 */ /* 0x0011e20000100a00 */
[----:B------:R-:W-:-:S03]  /*d5880*/  IMAD.MOV.U32 R2, RZ, RZ, R24 ;  /* 0x000000ffff027224 */ /* 0x000fc600078e0018 */
[----:B------:R1:W-:Y:S01]  /*d5890*/  STL.64 [R1+0x1c28], R26 ;  /* 0x001c281a01007387 */ /* 0x0003e20000100a00 */
[----:B------:R-:W-:-:S03]  /*d58a0*/  IMAD.MOV.U32 R3, RZ, RZ, R25 ;  /* 0x000000ffff037224 */ /* 0x000fc600078e0019 */
[----:B0-----:R-:W3:Y:S04]  /*d58b0*/  LDL.LU.64 R24, [R1+0x1150] ;  /* 0x0011500001187983 */ /* 0x001ee80000300a00 */
[----:B-1----:R-:W3:Y:S04]  /*d58c0*/  LDL.LU.64 R26, [R1+0x1158] ;  /* 0x00115800011a7983 */ /* 0x002ee80000300a00 */
[----:B------:R-:W-:Y:S04]  /*d58d0*/  STL.64 [R1+0x390], R20 ;  /* 0x0003901401007387 */ /* 0x000fe80000100a00 */
[----:B------:R-:W-:Y:S04]  /*d58e0*/  STL.64 [R1+0x398], R22 ;  /* 0x0003981601007387 */ /* 0x000fe80000100a00 */
[----:B------:R-:W0:Y:S04]  /*d58f0*/  LDSM.16.M88.4 R20, [R40+UR4+0xb000] ;  /* 0x00b000042814783b */ /* 0x000e280008000200 */
[----:B0-----:R0:W-:Y:S01]  /*d5900*/  STL.64 [R1+0x1c30], R20 ;  /* 0x001c301401007387 */ /* 0x0011e20000100a00 */
[----:B------:R-:W-:-:S03]  /*d5910*/  IMAD.MOV.U32 R4, RZ, RZ, R20 ;  /* 0x000000ffff047224 */ /* 0x000fc600078e0014 */
[----:B------:R1:W-:Y:S01]  /*d5920*/  STL.64 [R1+0x1c38], R22 ;  /* 0x001c381601007387 */ /* 0x0003e20000100a00 */
[----:B------:R-:W-:-:S03]  /*d5930*/  IMAD.MOV.U32 R5, RZ, RZ, R21 ;  /* 0x000000ffff057224 */ /* 0x000fc600078e0015 */
[----:B0-----:R-:W4:Y:S04]  /*d5940*/  LDL.LU.64 R20, [R1+0x1160] ;  /* 0x0011600001147983 */ /* 0x001f280000300a00 */
[----:B-1----:R-:W4:Y:S01]  /*d5950*/  LDL.LU.64 R22, [R1+0x1168] ;  /* 0x0011680001167983 */ /* 0x002f220000300a00 */
[----:B--2---:R-:W-:Y:S03]  /*d5960*/  HMMA.16816.F32 R16, R28, R56, R16 ;  /* 0x000000381c10723c */ /* 0x004fe60000001810 */
[----:B------:R-:W-:Y:S04]  /*d5970*/  STL.64 [R1+0xa2e0], R58 ;  /* 0x00a2e03a01007387 */ /* 0x000fe80000100a00 */
[----:B------:R-:W-:-:S12]  /*d5980*/  STL.64 [R1+0xa2d8], R56 ;  /* 0x00a2d83801007387 */ /* 0x000fd80000100a00 */
[----:B------:R-:W-:Y:S04]  /*d5990*/  STL.64 [R1+0x3a0], R16 ;  /* 0x0003a01001007387 */ /* 0x000fe80000100a00 */
[----:B------:R-:W-:Y:S04]  /*d59a0*/  STL.64 [R1+0x3a8], R18 ;  /* 0x0003a81201007387 */ /* 0x000fe80000100a00 */
[----:B------:R-:W0:Y:S01]  /*d59b0*/  LDSM.16.M88.4 R16, [R40+UR4+0xb400] ;  /* 0x00b400042810783b */ /* 0x000e220008000200 */
[----:B------:R-:W-:Y:S02]  /*d59c0*/  F2FP.F16.E4M3.UNPACK_B R54, R7 ;  /* 0x00000007ff36723e */ /* 0x000fe400020006ff */
[----:B------:R-:W-:Y:S01]  /*d59d0*/  F2FP.F16.E4M3.UNPACK_B R55, R6 ;  /* 0x00000006ff37723e */ /* 0x000fe200020006ff */
        /* <DEDUP_REMOVED lines=10> */
[----:B---3--:R-:W-:Y:S01]  /*d5a80*/  HMMA.16816.F32 R32, R28, R54, R24 ;  /* 0x000000361c20723c */ /* 0x008fe20000001818 */
[----:B------:R-:W0:-:S15]  /*d5a90*/  LDSM.16.M88.4 R24, [R40+UR4+0xb800] ;  /* 0x00b800042818783b */ /* 0x000e1e0008000200 */
[----:B------:R-:W-:-:S03]  /*d5aa0*/  NOP ;  /* 0x0000000000007918 */ /* 0x000fc60000000000 */
[----:B------:R-:W-:Y:S04]  /*d5ab0*/  STL.64 [R1+0x3b0], R32 ;  /* 0x0003b02001007387 */ /* 0x000fe80000100a00 */
[----:B------:R-:W-:Y:S01]  /*d5ac0*/  STL.64 [R1+0x3b8], R34 ;  /* 0x0003b82201007387 */ /* 0x000fe20000100a00 */
[----:B------:R-:W-:Y:S02]  /*d5ad0*/  F2FP.F16.E4M3.UNPACK_B R48, R13 ;  /* 0x0000000dff30723e */ /* 0x000fe400020006ff */
[----:B------:R-:W-:Y:S01]  /*d5ae0*/  F2FP.F16.E4M3.UNPACK_B R49, R12 ;  /* 0x0000000cff31723e */ /* 0x000fe200020006ff */
[----:B------:R-:W-:Y:S04]  /*d5af0*/  LDSM.16.M88.4 R32, [R40+UR4+0xc400] ;  /* 0x00c400042820783b */ /* 0x000fe80008000200 */
[----:B0-----:R-:W-:Y:S01]  /*d5b00*/  STL.64 [R1+0x1c50], R24 ;  /* 0x001c501801007387 */ /* 0x001fe20000100a00 */
[----:B------:R-:W-:-:S03]  /*d5b10*/  IMAD.MOV.U32 R8, RZ, RZ, R24 ;  /* 0x000000ffff087224 */ /* 0x000fc600078e0018 */
[----:B------:R4:W-:Y:S01]  /*d5b20*/  STL.64 [R1+0x1c58], R26 ;  /* 0x001c581a01007387 */ /* 0x0009e20000100a00 */
[----:B------:R-:W-:Y:S02]  /*d5b30*/  IMAD.MOV.U32 R9, RZ, RZ, R25 ;  /* 0x000000ffff097224 */ /* 0x000fe400078e0019 */
[----:B----4-:R-:W-:Y:S01]  /*d5b40*/  HMMA.16816.F32 R24, R28, R52, R20 ;  /* 0x000000341c18723c */ /* 0x010fe20000001814 */
[----:B------:R-:W3:Y:S04]  /*d5b50*/  LDL.LU.64 R20, [R1+0x1180] ;  /* 0x0011800001147983 */ /* 0x000ee80000300a00 */
[----:B------:R-:W3:-:S14]  /*d5b60*/  LDL.LU.64 R22, [R1+0x1188] ;  /* 0x0011880001167983 */ /* 0x000edc0000300a00 */
[----:B------:R-:W-:Y:S04]  /*d5b70*/  STL.64 [R1+0x3c0], R24 ;  /* 0x0003c01801007387 */ /* 0x000fe80000100a00 */
[----:B------:R-:W-:Y:S04]  /*d5b80*/  STL.64 [R1+0x3c8], R26 ;  /* 0x0003c81a01007387 */ /* 0x000fe80000100a00 */
[----:B------:R-:W0:Y:S04]  /*d5b90*/  LDSM.16.M88.4 R24, [R40+UR4+0xbc00] ;  /* 0x00bc00042818783b */ /* 0x000e280008000200 */
[----:B------:R-:W-:Y:S04]  /*d5ba0*/  STL.64 [R1+0xa2d0], R54 ;  /* 0x00a2d03601007387 */ /* 0x000fe80000100a00 */
[----:B------:R-:W-:Y:S04]  /*d5bb0*/  STL.64 [R1+0xa2c8], R52 ;  /* 0x00a2c83401007387 */ /* 0x000fe80000100a00 */
[----:B0-----:R-:W-:Y:S01]  /*d5bc0*/  STL.64 [R1+0x1c60], R24 ;  /* 0x001c601801007387 */ /* 0x001fe20000100a00 */
[----:B------:R-:W-:-:S03]  /*d5bd0*/  IMAD.MOV.U32 R10, RZ, RZ, R24 ;  /* 0x000000ffff0a7224 */ /* 0x000fc600078e0018 */
[----:B------:R2:W-:Y:S01]  /*d5be0*/  STL.64 [R1+0x1c68], R26 ;  /* 0x001c681a01007387 */ /* 0x0005e20000100a00 */
[----:B------:R-:W-:Y:S02]  /*d5bf0*/  IMAD.MOV.U32 R11, RZ, RZ, R25 ;  /* 0x000000ffff0b7224 */ /* 0x000fe400078e0019 */
[----:B--2---:R-:W-:Y:S01]  /*d5c00*/  HMMA.16816.F32 R24, R28, R50, R16 ;  /* 0x000000321c18723c */ /* 0x004fe20000001810 */
[----:B------:R-:W2:Y:S04]  /*d5c10*/  LDL.LU.64 R16, [R1+0x1190] ;  /* 0x0011900001107983 */ /* 0x000ea80000300a00 */
[----:B------:R-:W2:-:S14]  /*d5c20*/  LDL.LU.64 R18, [R1+0x1198] ;  /* 0x0011980001127983 */ /* 0x000e9c0000300a00 */
        /* <DEDUP_REMOVED lines=8> */
[----:B-1----:R-:W4:Y:S04]  /*d5cb0*/  LDL.LU.64 R26, [R1+0x11a8] ;  /* 0x0011a800011a7983 */ /* 0x002f280000300a00 */
[----:B------:R-:W-:Y:S04]  /*d5cc0*/  STL.64 [R1+0xa2b0], R50 ;  /* 0x00a2b03201007387 */ /* 0x000fe80000100a00 */
[----:B------:R-:W-:Y:S01]  /*d5cd0*/  STL.64 [R1+0xa2a8], R48 ;  /* 0x00a2a83001007387 */ /* 0x000fe20000100a00 */
[----:B------:R-:W-:-:S02]  /*d5ce0*/  IMAD.MOV.U32 R14, RZ, RZ, R32 ;  /* 0x000000ffff0e7224 */ /* 0x000fc400078e0020 */
[----:B------:R-:W-:Y:S01]  /*d5cf0*/  IMAD.MOV.U32 R15, RZ, RZ, R33 ;  /* 0x000000ffff0f7224 */ /* 0x000fe200078e0021 */
[----:B------:R-:W-:Y:S02]  /*d5d00*/  F2FP.F16.E4M3.UNPACK_B R2, R2 ;  /* 0x00000002ff02723e */ /* 0x000fe400020006ff */
[----:B------:R-:W-:Y:S01]  /*d5d10*/  F2FP.F16.E4M3.UNPACK_B R3, R3 ;  /* 0x00000003ff03723e */ /* 0x000fe200020006ff */
[----:B---3--:R-:W-:-:S15]  /*d5d20*/  HMMA.16816.F32 R20, R28, R48, R20 ;  /* 0x000000301c14723c */ /* 0x008fde0000001814 */
[----:B------:R-:W-:-:S04]  /*d5d30*/  NOP ;  /* 0x0000000000007918 */ /* 0x000fc80000000000 */
[----:B------:R0:W-:Y:S04]  /*d5d40*/  STL.64 [R1+0x3e0], R20 ;  /* 0x0003e01401007387 */ /* 0x0001e80000100a00 */
[----:B------:R1:W-:Y:S04]  /*d5d50*/  STL.64 [R1+0x3e8], R22 ;  /* 0x0003e81601007387 */ /* 0x0003e80000100a00 */
[----:B0-----:R-:W3:Y:S04]  /*d5d60*/  LDL.LU.64 R20, [R1+0x11b0] ;  /* 0x0011b00001147983 */ /* 0x001ee80000300a00 */
[----:B-1----:R-:W3:Y:S04]  /*d5d70*/  LDL.LU.64 R22, [R1+0x11b8] ;  /* 0x0011b80001167983 */ /* 0x002ee80000300a00 */
[----:B------:R-:W-:Y:S04]  /*d5d80*/  STL.64 [R1+0x1c80], R32 ;  /* 0x001c802001007387 */ /* 0x000fe80000100a00 */
[----:B------:R-:W-:Y:S04]  /*d5d90*/  STL.64 [R1+0x1c88], R34 ;  /* 0x001c882201007387 */ /* 0x000fe80000100a00 */
[----:B------:R-:W0:Y:S01]  /*d5da0*/  LDSM.16.M88.4 R32, [R40+UR4+0xc800] ;  /* 0x00c800042820783b */ /* 0x000e220008000200 */
[----:B--2---:R-:W-:-:S15]  /*d5db0*/  HMMA.16816.F32 R16, R28, R2, R16 ;  /* 0x000000021c10723c */ /* 0x004fde0000001810 */
[----:B------:R-:W-:-:S04]  /*d5dc0*/  NOP ;  /* 0x0000000000007918 */ /* 0x000fc80000000000 */
[----:B------:R1:W-:Y:S04]  /*d5dd0*/  STL.64 [R1+0x3f0], R16 ;  /* 0x0003f01001007387 */ /* 0x0003e80000100a00 */
[----:B------:R-:W-:Y:S04]  /*d5de0*/  STL.64 [R1+0x3f8], R18 ;  /* 0x0003f81201007387 */ /* 0x000fe80000100a00 */
[----:B0-----:R-:W-:Y:S04]  /*d5df0*/  STL.64 [R1+0x1c90], R32 ;  /* 0x001c902001007387 */ /* 0x001fe80000100a00 */
[----:B------:R-:W-:Y:S04]  /*d5e00*/  STL.64 [R1+0x1c98], R34 ;  /* 0x001c982201007387 */ /* 0x000fe80000100a00 */
[----:B------:R-:W2:Y:S04]  /*d5e10*/  LDL.LU.64 R36, [R1+0x11c0] ;  /* 0x0011c00001247983 */ /* 0x000ea80000300a00 */
[----:B------:R-:W2:Y:S01]  /*d5e20*/  LDL.LU.64 R38, [R1+0x11c8] ;  /* 0x0011c80001267983 */ /* 0x000ea20000300a00 */
[----:B------:R-:W-:-:S02]  /*d5e30*/  F2FP.F16.E4M3.UNPACK_B R4, R4 ;  /* 0x00000004ff04723e */ /* 0x000fc400020006ff */
[----:B------:R-:W-:-:S07]  /*d5e40*/  F2FP.F16.E4M3.UNPACK_B R5, R5 ;  /* 0x00000005ff05723e */ /* 0x000fce00020006ff */
[----:B----4-:R-:W-:-:S15]  /*d5e50*/  HMMA.16816.F32 R24, R28, R4, R24 ;  /* 0x000000041c18723c */ /* 0x010fde0000001818 */
[----:B------:R-:W-:-:S04]  /*d5e60*/  NOP ;  /* 0x0000000000007918 */ /* 0x000fc80000000000 */
[----:B------:R-:W-:Y:S04]  /*d5e70*/  STL.64 [R1+0x400], R24 ;  /* 0x0004001801007387 */ /* 0x000fe80000100a00 */
[----:B------:R-:W-:Y:S04]  /*d5e80*/  STL.64 [R1+0x408], R26 ;  /* 0x0004081a01007387 */ /* 0x000fe80000100a00 */
[----:B------:R-:W0:Y:S01]  /*d5e90*/  LDSM.16.M88.4 R24, [R40+UR4+0xcc00] ;  /* 0x00cc00042818783b */ /* 0x000e220008000200 */
[----:B------:R-:W-:Y:S02]  /*d5ea0*/  F2FP.F16.E4M3.UNPACK_B R6, R6 ;  /* 0x00000006ff06723e */ /* 0x000fe400020006ff */
[----:B------:R-:W-:Y:S01]  /*d5eb0*/  F2FP.F16.E4M3.UNPACK_B R7, R7 ;  /* 0x00000007ff07723e */ /* 0x000fe200020006ff */
[----:B-1----:R-:W-:-:S02]  /*d5ec0*/  IMAD.MOV.U32 R16, RZ, RZ, R32 ;  /* 0x000000ffff107224 */ /* 0x002fc400078e0020 */
[----:B------:R-:W-:Y:S01]  /*d5ed0*/  IMAD.MOV.U32 R17, RZ, RZ, R33 ;  /* 0x000000ffff117224 */ /* 0x000fe200078e0021 */
[----:B0-----:R-:W-:Y:S04]  /*d5ee0*/  STL.64 [R1+0x1ca0], R24 ;  /* 0x001ca01801007387 */ /* 0x001fe80000100a00 */
[----:B------:R-:W-:Y:S04]  /*d5ef0*/  STL.64 [R1+0x1ca8], R26 ;  /* 0x001ca81a01007387 */ /* 0x000fe80000100a00 */
[----:B------:R-:W4:Y:S04]  /*d5f00*/  LDL.LU.64 R32, [R1+0x11d0] ;  /* 0x0011d00001207983 */ /* 0x000f280000300a00 */
[----:B------:R-:W4:Y:S01]  /*d5f10*/  LDL.LU.64 R34, [R1+0x11d8] ;  /* 0x0011d80001227983 */ /* 0x000f220000300a00 */
[----:B------:R-:W-:-:S02]  /*d5f20*/  IMAD.MOV.U32 R18, RZ, RZ, R24 ;  /* 0x000000ffff127224 */ /* 0x000fc400078e0018 */
[----:B------:R-:W-:Y:S01]  /*d5f30*/  IMAD.MOV.U32 R19, RZ, RZ, R25 ;  /* 0x000000ffff137224 */ /* 0x000fe200078e0019 */
[----:B------:R-:W-:Y:S02]  /*d5f40*/  F2FP.F16.E4M3.UNPACK_B R8, R8 ;  /* 0x00000008ff08723e */ /* 0x000fe400020006ff */
[----:B------:R-:W-:Y:S01]  /*d5f50*/  F2FP.F16.E4M3.UNPACK_B R9, R9 ;  /* 0x00000009ff09723e */ /* 0x000fe200020006ff */
[----:B---3--:R-:W-:-:S15]  /*d5f60*/  HMMA.16816.F32 R20, R28, R6, R20 ;  /* 0x000000061c14723c */ /* 0x008fde0000001814 */
[----:B------:R-:W-:-:S04]  /*d5f70*/  NOP ;  /* 0x0000000000007918 */ /* 0x000fc80000000000 */
[----:B------:R-:W-:Y:S04]  /*d5f80*/  STL.64 [R1+0x410], R20 ;  /* 0x0004101401007387 */ /* 0x000fe80000100a00 */
[----:B------:R-:W-:Y:S04]  /*d5f90*/  STL.64 [R1+0x418], R22 ;  /* 0x0004181601007387 */ /* 0x000fe80000100a00 */
[----:B------:R-:W-:Y:S04]  /*d5fa0*/  STL.64 [R1+0xa2c0], R6 ;  /* 0x00a2c00601007387 */ /* 0x000fe80000100a00 */
[----:B------:R-:W-:Y:S04]  /*d5fb0*/  STL.64 [R1+0xa2b8], R4 ;  /* 0x00a2b80401007387 */ /* 0x000fe80000100a00 */
[----:B------:R-:W0:Y:S04]  /*d5fc0*/  LDSM.16.M88.4 R4, [R40+UR4+0xd000] ;  /* 0x00d000042804783b */ /* 0x000e280008000200 */
[----:B0-----:R-:W-:Y:S04]  /*d5fd0*/  STL.64 [R1+0x1cb0], R4 ;  /* 0x001cb00401007387 */ /* 0x001fe80000100a00 */
[----:B------:R-:W-:Y:S04]  /*d5fe0*/  STL.64 [R1+0x1cb8], R6 ;  /* 0x001cb80601007387 */ /* 0x000fe80000100a00 */
[----:B------:R-:W3:Y:S04]  /*d5ff0*/  LDL.LU.64 R24, [R1+0x11e0] ;  /* 0x0011e00001187983 */ /* 0x000ee80000300a00 */
[----:B------:R-:W3:Y:S01]  /*d6000*/  LDL.LU.64 R26, [R1+0x11e8] ;  /* 0x0011e800011a7983 */ /* 0x000ee20000300a00 */
[----:B------:R-:W-:-:S02]  /*d6010*/  IMAD.MOV.U32 R20, RZ, RZ, R4 ;  /* 0x000000ffff147224 */ /* 0x000fc400078e0004 */
[----:B------:R-:W-:Y:S02]  /*d6020*/  IMAD.MOV.U32 R21, RZ, RZ, R5 ;  /* 0x000000ffff157224 */ /* 0x000fe400078e0005 */
[----:B------:R-:W0:Y:S01]  /*d6030*/  LDSM.16.M88.4 R4, [R40+UR4+0xd400] ;  /* 0x00d400042804783b */ /* 0x000e220008000200 */
[----:B--2---:R-:W-:-:S15]  /*d6040*/  HMMA.16816.F32 R36, R28, R8, R36 ;  /* 0x000000081c24723c */ /* 0x004fde0000001824 */
[----:B------:R-:W-:-:S04]  /*d6050*/  NOP ;  /* 0x0000000000007918 */ /* 0x000fc80000000000 */
        /* <DEDUP_REMOVED lines=9> */
[----:B------:R-:W-:-:S05]  /*d60f0*/  F2FP.F16.E4M3.UNPACK_B R11, R11 ;  /* 0x0000000bff0b723e */ /* 0x000fca00020006ff */
[----:B------:R-:W-:Y:S04]  /*d6100*/  STL.64 [R1+0xa2f0], R10 ;  /* 0x00a2f00a01007387 */ /* 0x000fe80000100a00 */
[----:B------:R-:W-:Y:S01]  /*d6110*/  STL.64 [R1+0xa2e8], R8 ;  /* 0x00a2e80801007387 */ /* 0x000fe20000100a00 */
[----:B------:R-:W-:Y:S02]  /*d6120*/  F2FP.F16.E4M3.UNPACK_B R12, R12 ;  /* 0x0000000cff0c723e */ /* 0x000fe400020006ff */
[----:B------:R-:W-:Y:S01]  /*d6130*/  F2FP.F16.E4M3.UNPACK_B R13, R13 ;  /* 0x0000000dff0d723e */ /* 0x000fe200020006ff */
[----:B----4-:R-:W-:-:S15]  /*d6140*/  HMMA.16816.F32 R32, R28, R10, R32 ;  /* 0x0000000a1c20723c */ /* 0x010fde0000001820 */
[----:B------:R-:W-:-:S04]  /*d6150*/  NOP ;  /* 0x0000000000007918 */ /* 0x000fc80000000000 */
[----:B------:R-:W-:Y:S04]  /*d6160*/  STL.64 [R1+0x430], R32 ;  /* 0x0004302001007387 */ /* 0x000fe80000100a00 */
[----:B------:R-:W-:Y:S04]  /*d6170*/  STL.64 [R1+0x438], R34 ;  /* 0x0004382201007387 */ /* 0x000fe80000100a00 */
[----:B------:R-:W0:Y:S01]  /*d6180*/  LDSM.16.M88.4 R32, [R40+UR4+0xd800] ;  /* 0x00d800042820783b */ /* 0x000e220008000200 */
[----:B------:R-:W-:Y:S02]  /*d6190*/  F2FP.F16.E4M3.UNPACK_B R14, R14 ;  /* 0x0000000eff0e723e */ /* 0x000fe400020006ff */
[----:B------:R-:W-:Y:S01]  /*d61a0*/  F2FP.F16.E4M3.UNPACK_B R15, R15 ;  /* 0x0000000fff0f723e */ /* 0x000fe200020006ff */
[----:B0-----:R-:W-:Y:S04]  /*d61b0*/  STL.64 [R1+0x1cd0], R32 ;  /* 0x001cd02001007387 */ /* 0x001fe80000100a00 */
[----:B------:R-:W-:Y:S04]  /*d61c0*/  STL.64 [R1+0x1cd8], R34 ;  /* 0x001cd82201007387 */ /* 0x000fe80000100a00 */
[----:B------:R-:W4:Y:S04]  /*d61d0*/  LDL.LU.64 R36, [R1+0xe50] ;  /* 0x000e500001247983 */ /* 0x000f280000300a00 */
[----:B------:R-:W4:Y:S01]  /*d61e0*/  LDL.LU.64 R38, [R1+0xe58] ;  /* 0x000e580001267983 */ /* 0x000f220000300a00 */
[----:B------:R-:W-:-:S02]  /*d61f0*/  IMAD.MOV.U32 R11, RZ, RZ, R32 ;  /* 0x000000ffff0b7224 */ /* 0x000fc400078e0020 */
[----:B------:R-:W-:Y:S01]  /*d6200*/  IMAD.MOV.U32 R10, RZ, RZ, R33 ;  /* 0x000000ffff0a7224 */ /* 0x000fe200078e0021 */
[----:B---3--:R-:W-:-:S15]  /*d6210*/  HMMA.16816.F32 R24, R28, R12, R24 ;  /* 0x0000000c1c18723c */ /* 0x008fde0000001818 */
[----:B------:R-:W-:-:S04]  /*d6220*/  NOP ;  /* 0x0000000000007918 */ /* 0x000fc80000000000 */
[----:B------:R-:W-:Y:S04]  /*d6230*/  STL.64 [R1+0x440], R24 ;  /* 0x0004401801007387 */ /* 0x000fe80000100a00 */
[----:B------:R-:W-:Y:S04]  /*d6240*/  STL.64 [R1+0x448], R26 ;  /* 0x0004481a01007387 */ /* 0x000fe80000100a00 */
[----:B------:R-:W0:Y:S01]  /*d6250*/  LDSM.16.M88.4 R24, [R40+UR4+0xdc00] ;  /* 0x00dc00042818783b */ /* 0x000e220008000200 */
[----:B--2---:R-:W-:Y:S03]  /*d6260*/  HMMA.16816.F32 R4, R28, R14, R4 ;  /* 0x0000000e1c04723c */ /* 0x004fe60000001804 */
[----:B0-----:R-:W-:Y:S04]  /*d6270*/  STL.64 [R1+0x1ce0], R24 ;  /* 0x001ce01801007387 */ /* 0x001fe80000100a00 */
[----:B------:R-:W-:Y:S04]  /*d6280*/  STL.64 [R1+0x1ce8], R26 ;  /* 0x001ce81a01007387 */ /* 0x000fe80000100a00 */
[----:B------:R-:W2:Y:S04]  /*d6290*/  LDL.LU.64 R32, [R1+0xe40] ;  /* 0x000e400001207983 */ /* 0x000ea80000300a00 */
[----:B------:R-:W2:Y:S04]  /*d62a0*/  LDL.LU.64 R34, [R1+0xe48] ;  /* 0x000e480001227983 */ /* 0x000ea80000300a00 */
[----:B------:R-:W-:Y:S04]  /*d62b0*/  STL.64 [R1+0x450], R4 ;  /* 0x0004500401007387 */ /* 0x000fe80000100a00 */
[----:B------:R-:W-:Y:S04]  /*d62c0*/  STL.64 [R1+0x458], R6 ;  /* 0x0004580601007387 */ /* 0x000fe80000100a00 */
[----:B------:R-:W-:Y:S04]  /*d62d0*/  STL.64 [R1+0xa290], R14 ;  /* 0x00a2900e01007387 */ /* 0x000fe80000100a00 */
[----:B------:R-:W-:Y:S04]  /*d62e0*/  STL.64 [R1+0xa288], R12 ;  /* 0x00a2880c01007387 */ /* 0x000fe80000100a00 */
[----:B------:R-:W0:Y:S01]  /*d62f0*/  LDSM.16.M88.4 R12, [R40+UR4+0xf800] ;  /* 0x00f80004280c783b */ /* 0x000e220008000200 */
[----:B------:R-:W-:-:S02]  /*d6300*/  IMAD.MOV.U32 R9, RZ, RZ, R24 ;  /* 0x000000ffff097224 */ /* 0x000fc400078e0018 */
[----:B------:R-:W-:Y:S01]  /*d6310*/  IMAD.MOV.U32 R8, RZ, RZ, R25 ;  /* 0x000000ffff087224 */ /* 0x000fe200078e0019 */
[----:B0-----:R-:W-:Y:S04]  /*d6320*/  STL.64 [R1+0x1d50], R12 ;  /* 0x001d500c01007387 */ /* 0x001fe80000100a00 */
[----:B------:R-:W-:Y:S04]  /*d6330*/  STL.64 [R1+0x1d58], R14 ;  /* 0x001d580e01007387 */ /* 0x000fe80000100a00 */
[----:B------:R-:W3:Y:S04]  /*d6340*/  LDL.LU.64 R24, [R1+0x1200] ;  /* 0x0012000001187983 */ /* 0x000ee80000300a00 */
[----:B------:R-:W3:Y:S01]  /*d6350*/  LDL.LU.64 R26, [R1+0x1208] ;  /* 0x00120800011a7983 */ /* 0x000ee20000300a00 */
[----:B------:R-:W-:-:S02]  /*d6360*/  IMAD.MOV.U32 R7, RZ, RZ, R13 ;  /* 0x000000ffff077224 */ /* 0x000fc400078e000d */
[----:B------:R-:W-:Y:S02]  /*d6370*/  IMAD.MOV.U32 R6, RZ, RZ, R12 ;  /* 0x000000ffff067224 */ /* 0x000fe400078e000c */
[----:B------:R-:W0:Y:S01]  /*d6380*/  LDSM.16.M88.4 R12, [R40+UR4+0xf400] ;  /* 0x00f40004280c783b */ /* 0x000e220008000200 */
[----:B------:R-:W-:Y:S02]  /*d6390*/  F2FP.F16.E4M3.UNPACK_B R16, R16 ;  /* 0x00000010ff10723e */ /* 0x000fe400020006ff */
[----:B------:R-:W-:Y:S02]  /*d63a0*/  F2FP.F16.E4M3.UNPACK_B R17, R17 ;  /* 0x00000011ff11723e */ /* 0x000fe400020006ff */
[----:B------:R-:W-:Y:S02]  /*d63b0*/  F2FP.F16.E4M3.UNPACK_B R18, R18 ;  /* 0x00000012ff12723e */ /* 0x000fe400020006ff */
[----:B------:R-:W-:-:S03]  /*d63c0*/  F2FP.F16.E4M3.UNPACK_B R19, R19 ;  /* 0x00000013ff13723e */ /* 0x000fc600020006ff */
[----:B----4-:R-:W-:-:S15]  /*d63d0*/  HMMA.16816.F32 R36, R28, R16, R36 ;  /* 0x000000101c24723c */ /* 0x010fde0000001824 */
[----:B------:R-:W-:-:S04]  /*d63e0*/  NOP ;  /* 0x0000000000007918 */ /* 0x000fc80000000000 */
[----:B------:R-:W-:Y:S04]  /*d63f0*/  STL.64 [R1+0x460], R36 ;  /* 0x0004602401007387 */ /* 0x000fe80000100a00 */
[----:B------:R-:W-:Y:S04]  /*d6400*/  STL.64 [R1+0x468], R38 ;  /* 0x0004682601007387 */ /* 0x000fe80000100a00 */
[----:B0-----:R-:W-:Y:S04]  /*d6410*/  STL.64 [R1+0x1d40], R12 ;  /* 0x001d400c01007387 */ /* 0x001fe80000100a00 */
[----:B------:R2:W-:Y:S04]  /*d6420*/  STL.64 [R1+0x1d48], R14 ;  /* 0x001d480e01007387 */ /* 0x0005e80000100a00 */
[----:B------:R-:W4:Y:S04]  /*d6430*/  LDL.LU.64 R44, [R1+0xe20] ;  /* 0x000e2000012c7983 */ /* 0x000f280000300a00 */
[----:B------:R-:W4:Y:S01]  /*d6440*/  LDL.LU.64 R46, [R1+0xe28] ;  /* 0x000e2800012e7983 */ /* 0x000f220000300a00 */
[----:B------:R-:W-:-:S02]  /*d6450*/  IMAD.MOV.U32 R5, RZ, RZ, R13 ;  /* 0x000000ffff057224 */ /* 0x000fc400078e000d */
[----:B------:R-:W-:Y:S01]  /*d6460*/  IMAD.MOV.U32 R4, RZ, RZ, R12 ;  /* 0x000000ffff047224 */ /* 0x000fe200078e000c */
[----:B------:R-:W-:Y:S04]  /*d6470*/  STL.64 [R1+0xa270], R18 ;  /* 0x00a2701201007387 */ /* 0x000fe80000100a00 */
[----:B------:R-:W-:Y:S01]  /*d6480*/  STL.64 [R1+0xa268], R16 ;  /* 0x00a2681001007387 */ /* 0x000fe20000100a00 */
[----:B------:R-:W-:Y:S02]  /*d6490*/  F2FP.F16.E4M3.UNPACK_B R20, R20 ;  /* 0x00000014ff14723e */ /* 0x000fe400020006ff */
[----:B------:R-:W-:Y:S01]  /*d64a0*/  F2FP.F16.E4M3.UNPACK_B R21, R21 ;  /* 0x00000015ff15723e */ /* 0x000fe200020006ff */
[----:B--2---:R-:W-:Y:S01]  /*d64b0*/  HMMA.16816.F32 R12, R28, R18, R32 ;  /* 0x000000121c0c723c */ /* 0x004fe20000001820 */
[----:B------:R-:W0:-:S15]  /*d64c0*/  LDSM.16.M88.4 R16, [R40+UR4+0xf000] ;  /* 0x00f000042810783b */ /* 0x000e1e0008000200 */
[----:B------:R-:W-:-:S03]  /*d64d0*/  NOP ;  /* 0x0000000000007918 */ /* 0x000fc60000000000 */
[----:B------:R1:W-:Y:S04]  /*d64e0*/  STL.64 [R1+0x470], R12 ;  /* 0x0004700c01007387 */ /* 0x0003e80000100a00 */
[----:B------:R-:W-:Y:S04]  /*d64f0*/  STL.64 [R1+0x478], R14 ;  /* 0x0004780e01007387 */ /* 0x000fe80000100a00 */
[----:B0-----:R-:W-:Y:S01]  /*d6500*/  STL.64 [R1+0x1d30], R16 ;  /* 0x001d301001007387 */ /* 0x001fe20000100a00 */
[----:B-1----:R-:W-:-:S03]  /*d6510*/  IMAD.MOV.U32 R12, RZ, RZ, R17 ;  /* 0x000000ffff0c7224 */ /* 0x002fc600078e0011 */
[----:B------:R3:W-:Y:S01]  /*d6520*/  STL.64 [R1+0x1d38], R18 ;  /* 0x001d381201007387 */ /* 0x0007e20000100a00 */
[----:B------:R-:W-:-:S03]  /*d6530*/  IMAD.MOV.U32 R36, RZ, RZ, R16 ;  /* 0x000000ffff247224 */ /* 0x000fc600078e0010 */
[----:B------:R-:W2:Y:S01]  /*d6540*/  LDL.LU.64 R32, [R1+0xe10] ;  /* 0x000e100001207983 */ /* 0x000ea20000300a00 */
[----:B---3--:R-:W-:-:S15]  /*d6550*/  HMMA.16816.F32 R16, R28, R20, R24 ;  /* 0x000000141c10723c */ /* 0x008fde0000001818 */
[----:B------:R-:W-:-:S04]  /*d6560*/  NOP ;  /* 0x0000000000007918 */ /* 0x000fc80000000000 */
[----:B------:R-:W-:Y:S04]  /*d6570*/  STL.64 [R1+0x480], R16 ;  /* 0x0004801001007387 */ /* 0x000fe80000100a00 */
[----:B------:R-:W-:Y:S04]  /*d6580*/  STL.64 [R1+0x488], R18 ;  /* 0x0004881201007387 */ /* 0x000fe80000100a00 */
[----:B------:R-:W2:Y:S04]  /*d6590*/  LDL.LU.64 R34, [R1+0xe18] ;  /* 0x000e180001227983 */ /* 0x000ea80000300a00 */
[----:B------:R-:W0:Y:S01]  /*d65a0*/  LDSM.16.M88.4 R16, [R40+UR4+0xec00] ;  /* 0x00ec00042810783b */ /* 0x000e220008000200 */
[----:B------:R-:W-:-:S02]  /*d65b0*/  F2FP.F16.E4M3.UNPACK_B R22, R22 ;  /* 0x00000016ff16723e */ /* 0x000fc400020006ff */
[----:B------:R-:W-:Y:S01]  /*d65c0*/  F2FP.F16.E4M3.UNPACK_B R23, R23 ;  /* 0x00000017ff17723e */ /* 0x000fe200020006ff */
        /* <DEDUP_REMOVED lines=10> */
[----:B------:R1:W-:Y:S04]  /*d6670*/  STL.64 [R1+0xa280], R22 ;  /* 0x00a2801601007387 */ /* 0x0003e80000100a00 */
[----:B------:R-:W-:Y:S01]  /*d6680*/  STL.64 [R1+0xa278], R20 ;  /* 0x00a2781401007387 */ /* 0x000fe20000100a00 */
[----:B------:R-:W-:-:S02]  /*d6690*/  F2FP.F16.E4M3.UNPACK_B R24, R11 ;  /* 0x0000000bff18723e */ /* 0x000fc400020006ff */
[----:B------:R-:W-:Y:S02]  /*d66a0*/  F2FP.F16.E4M3.UNPACK_B R25, R10 ;  /* 0x0000000aff19723e */ /* 0x000fe400020006ff */
[----:B------:R-:W-:Y:S02]  /*d66b0*/  F2FP.F16.E4M3.UNPACK_B R26, R9 ;  /* 0x00000009ff1a723e */ /* 0x000fe400020006ff */
[----:B------:R-:W-:Y:S02]  /*d66c0*/  F2FP.F16.E4M3.UNPACK_B R27, R8 ;  /* 0x00000008ff1b723e */ /* 0x000fe400020006ff */
[----:B------:R-:W4:Y:S04]  /*d66d0*/  LDSM.16.M88.4 R8, [R40+UR4+0xe400] ;  /* 0x00e400042808783b */ /* 0x000f280008000200 */
[----:B0-----:R0:W-:Y:S01]  /*d66e0*/  STL.64 [R1+0x1d10], R16 ;  /* 0x001d101001007387 */ /* 0x0011e20000100a00 */
[----:B-1----:R-:W-:-:S03]  /*d66f0*/  IMAD.MOV.U32 R23, RZ, RZ, R17 ;  /* 0x000000ffff177224 */ /* 0x002fc600078e0011 */
[----:B------:R1:W-:Y:S01]  /*d6700*/  STL.64 [R1+0x1d18], R18 ;  /* 0x001d181201007387 */ /* 0x0003e20000100a00 */
[----:B------:R-:W-:-:S03]  /*d6710*/  IMAD.MOV.U32 R22, RZ, RZ, R16 ;  /* 0x000000ffff167224 */ /* 0x000fc600078e0010 */
[----:B0-----:R-:W5:Y:S04]  /*d6720*/  LDL.LU.64 R16, [R1+0xda0] ;  /* 0x000da00001107983 */ /* 0x001f680000300a00 */
[----:B-1----:R-:W5:Y:S01]  /*d6730*/  LDL.LU.64 R18, [R1+0xda8] ;  /* 0x000da80001127983 */ /* 0x002f620000300a00 */
[----:B----4-:R-:W-:Y:S02]  /*d6740*/  IMAD.MOV.U32 R21, RZ, RZ, R9 ;  /* 0x000000ffff157224 */ /* 0x010fe400078e0009 */
[----:B------:R-:W-:Y:S01]  /*d6750*/  IMAD.MOV.U32 R20, RZ, RZ, R8 ;  /* 0x000000ffff147224 */ /* 0x000fe200078e0008 */
[----:B--2---:R-:W-:-:S15]  /*d6760*/  HMMA.16816.F32 R32, R28, R24, R32 ;  /* 0x000000181c20723c */ /* 0x004fde0000001820 */
[----:B------:R-:W-:-:S04]  /*d6770*/  NOP ;  /* 0x0000000000007918 */ /* 0x000fc80000000000 */
[----:B------:R-:W-:Y:S04]  /*d6780*/  STL.64 [R1+0x4a0], R32 ;  /* 0x0004a02001007387 */ /* 0x000fe80000100a00 */
[----:B------:R-:W-:Y:S04]  /*d6790*/  STL.64 [R1+0x4a8], R34 ;  /* 0x0004a82201007387 */ /* 0x000fe80000100a00 */
[----:B------:R0:W-:Y:S04]  /*d67a0*/  STL.64 [R1+0x1d00], R8 ;  /* 0x001d000801007387 */ /* 0x0001e80000100a00 */
[----:B------:R1:W-:Y:S04]  /*d67b0*/  STL.64 [R1+0x1d08], R10 ;  /* 0x001d080a01007387 */ /* 0x0003e80000100a00 */
[----:B0-----:R-:W2:Y:S04]  /*d67c0*/  LDL.LU.64 R8, [R1+0xdb0] ;  /* 0x000db00001087983 */ /* 0x001ea80000300a00 */
[----:B-1----:R-:W2:Y:S04]  /*d67d0*/  LDL.LU.64 R10, [R1+0xdb8] ;  /* 0x000db800010a7983 */ /* 0x002ea80000300a00 */
[----:B------:R-:W-:Y:S04]  /*d67e0*/  STL.64 [R1+0xa2a0], R26 ;  /* 0x00a2a01a01007387 */ /* 0x000fe80000100a00 */
[----:B------:R-:W-:Y:S01]  /*d67f0*/  STL.64 [R1+0xa298], R24 ;  /* 0x00a2981801007387 */ /* 0x000fe20000100a00 */
[----:B------:R-:W-:Y:S01]  /*d6800*/  F2FP.F16.E4M3.UNPACK_B R33, R7 ;  /* 0x00000007ff21723e */ /* 0x000fe200020006ff */
[----:B---3--:R-:W-:Y:S02]  /*d6810*/  HMMA.16816.F32 R44, R28, R26, R44 ;  /* 0x0000001a1c2c723c */ /* 0x008fe4000000182c */
[----:B------:R-:W0:Y:S01]  /*d6820*/  LDSM.16.M88.4 R24, [R40+UR4+0xe000] ;  /* 0x00e000042818783b */ /* 0x000e220008000200 */
[----:B------:R-:W-:-:S15]  /*d6830*/  F2FP.F16.E4M3.UNPACK_B R32, R6 ;  /* 0x00000006ff20723e */ /* 0x000fde00020006ff */
[----:B------:R-:W-:Y:S01]  /*d6840*/  NOP ;  /* 0x0000000000007918 */ /* 0x000fe20000000000 */
[----:B------:R-:W-:Y:S04]  /*d6850*/  STL.64 [R1+0x4b0], R44 ;  /* 0x0004b02c01007387 */ /* 0x000fe80000100a00 */
[----:B------:R-:W-:Y:S04]  /*d6860*/  STL.64 [R1+0x4b8], R46 ;  /* 0x0004b82e01007387 */ /* 0x000fe80000100a00 */
[----:B0-----:R-:W-:Y:S01]  /*d6870*/  STL.64 [R1+0x1cf0], R24 ;  /* 0x001cf01801007387 */ /* 0x001fe20000100a00 */
[----:B------:R-:W-:-:S03]  /*d6880*/  IMAD.MOV.U32 R7, RZ, RZ, R25 ;  /* 0x000000ffff077224 */ /* 0x000fc600078e0019 */
[----:B------:R5:W-:Y:S01]  /*d6890*/  STL.64 [R1+0x1cf8], R26 ;  /* 0x001cf81a01007387 */ /* 0x000be20000100a00 */
[----:B------:R-:W-:Y:S02]  /*d68a0*/  IMAD.MOV.U32 R6, RZ, RZ, R24 ;  /* 0x000000ffff067224 */ /* 0x000fe400078e0018 */
[----:B-----5:R-:W-:Y:S01]  /*d68b0*/  HMMA.16816.F32 R24, R28, R32, R16 ;  /* 0x000000201c18723c */ /* 0x020fe20000001810 */
[----:B------:R-:W3:Y:S04]  /*d68c0*/  LDL.LU.64 R16, [R1+0xdc0] ;  /* 0x000dc00001107983 */ /* 0x000ee80000300a00 */
[----:B------:R-:W3:-:S14]  /*d68d0*/  LDL.LU.64 R18, [R1+0xdc8] ;  /* 0x000dc80001127983 */ /* 0x000edc0000300a00 */
[----:B------:R-:W-:Y:S04]  /*d68e0*/  STL.64 [R1+0x4c0], R24 ;  /* 0x0004c01801007387 */ /* 0x000fe80000100a00 */
[----:B------:R-:W-:Y:S04]  /*d68f0*/  STL.64 [R1+0x4c8], R26 ;  /* 0x0004c81a01007387 */ /* 0x000fe80000100a00 */
[----:B------:R-:W0:Y:S01]  /*d6900*/  LDSM.16.M88.4 R24, [R40+UR4+0xfc00] ;  /* 0x00fc00042818783b */ /* 0x000e220008000200 */
[----:B------:R-:W-:Y:S02]  /*d6910*/  F2FP.F16.E4M3.UNPACK_B R35, R5 ;  /* 0x00000005ff23723e */ /* 0x000fe400020006ff */
[----:B------:R-:W-:-:S02]  /*d6920*/  F2FP.F16.E4M3.UNPACK_B R34, R4 ;  /* 0x00000004ff22723e */ /* 0x000fc400020006ff */
[----:B------:R-:W-:Y:S01]  /*d6930*/  F2FP.F16.E4M3.UNPACK_B R37, R12 ;  /* 0x0000000cff25723e */ /* 0x000fe200020006ff */
[----:B0-----:R-:W-:Y:S04]  /*d6940*/  STL.64 [R1+0x1d60], R24 ;  /* 0x001d601801007387 */ /* 0x001fe80000100a00 */
[----:B------:R-:W-:Y:S04]  /*d6950*/  STL.64 [R1+0x1d68], R26 ;  /* 0x001d681a01007387 */ /* 0x000fe80000100a00 */
[----:B------:R-:W4:Y:S04]  /*d6960*/  LDL.LU.64 R12, [R1+0x13a0] ;  /* 0x0013a000010c7983 */ /* 0x000f280000300a00 */
[----:B------:R-:W4:Y:S01]  /*d6970*/  LDL.LU.64 R14, [R1+0x13a8] ;  /* 0x0013a800010e7983 */ /* 0x000f220000300a00 */
[----:B--2---:R-:W-:-:S15]  /*d6980*/  HMMA.16816.F32 R8, R28, R34, R8 ;  /* 0x000000221c08723c */ /* 0x004fde0000001808 */
[----:B------:R-:W-:-:S04]  /*d6990*/  NOP ;  /* 0x0000000000007918 */ /* 0x000fc80000000000 */
[----:B------:R0:W-:Y:S04]  /*d69a0*/  STL.64 [R1+0x4d0], R8 ;  /* 0x0004d00801007387 */ /* 0x0001e80000100a00 */
[----:B------:R1:W-:Y:S04]  /*d69b0*/  STL.64 [R1+0x4d8], R10 ;  /* 0x0004d80a01007387 */ /* 0x0003e80000100a00 */
[----:B0-----:R-:W2:Y:S04]  /*d69c0*/  LDL.LU.64 R8, [R1+0x1430] ;  /* 0x0014300001087983 */ /* 0x001ea80000300a00 */
[----:B-1----:R-:W2:Y:S01]  /*d69d0*/  LDL.LU.64 R10, [R1+0x1438] ;  /* 0x00143800010a7983 */ /* 0x002ea20000300a00 */
[----:B------:R-:W-:Y:S01]  /*d69e0*/  F2FP.F16.E4M3.UNPACK_B R36, R36 ;  /* 0x00000024ff24723e */ /* 0x000fe200020006ff */
[----:B------:R-:W-:-:S02]  /*d69f0*/  IMAD.MOV.U32 R5, RZ, RZ, R25 ;  /* 0x000000ffff057224 */ /* 0x000fc400078e0019 */
[----:B------:R-:W-:Y:S01]  /*d6a00*/  IMAD.MOV.U32 R4, RZ, RZ, R24 ;  /* 0x000000ffff047224 */ /* 0x000fe200078e0018 */
        /* <DEDUP_REMOVED lines=8> */
[----:B------:R-:W-:-:S02]  /*d6a90*/  F2FP.F16.E4M3.UNPACK_B R39, R39 ;  /* 0x00000027ff27723e */ /* 0x000fc400020006ff */
[----:B------:R-:W-:Y:S01]  /*d6aa0*/  F2FP.F16.E4M3.UNPACK_B R38, R38 ;  /* 0x00000026ff26723e */ /* 0x000fe200020006ff */
[----:B------:R-:W-:Y:S04]  /*d6ab0*/  STL.64 [R1+0xa300], R34 ;  /* 0x00a3002201007387 */ /* 0x000fe80000100a00 */
[----:B------:R-:W-:Y:S01]  /*d6ac0*/  STL.64 [R1+0xa2f8], R32 ;  /* 0x00a2f82001007387 */ /* 0x000fe20000100a00 */
[----:B------:R-:W-:Y:S02]  /*d6ad0*/  F2FP.F16.E4M3.UNPACK_B R41, R23 ;  /* 0x00000017ff29723e */ /* 0x000fe400020006ff */
[----:B------:R-:W-:Y:S01]  /*d6ae0*/  F2FP.F16.E4M3.UNPACK_B R40, R22 ;  /* 0x00000016ff28723e */ /* 0x000fe200020006ff */
[----:B---3--:R-:W-:Y:S01]  /*d6af0*/  HMMA.16816.F32 R24, R28, R36, R16 ;  /* 0x000000241c18723c */ /* 0x008fe20000001810 */
[----:B------:R-:W3:Y:S04]  /*d6b00*/  LDL.LU.64 R16, [R1+0x1480] ;  /* 0x0014800001107983 */ /* 0x000ee80000300a00 */
[----:B------:R-:W3:-:S14]  /*d6b10*/  LDL.LU.64 R18, [R1+0x1488] ;  /* 0x0014880001127983 */ /* 0x000edc0000300a00 */
[----:B------:R-:W-:Y:S04]  /*d6b20*/  STL.64 [R1+0x4e0], R24 ;  /* 0x0004e01801007387 */ /* 0x000fe80000100a00 */
[----:B------:R4:W-:Y:S02]  /*d6b30*/  STL.64 [R1+0x4e8], R26 ;  /* 0x0004e81a01007387 */ /* 0x0009e40000100a00 */
[----:B----4-:R-:W-:Y:S02]  /*d6b40*/  HMMA.16816.F32 R24, R28, R38, R12 ;  /* 0x000000261c18723c */ /* 0x010fe4000000180c */
[----:B------:R-:W4:Y:S04]  /*d6b50*/  LDL.LU.64 R12, [R1+0x14d0] ;  /* 0x0014d000010c7983 */ /* 0x000f280000300a00 */
[----:B------:R-:W4:-:S13]  /*d6b60*/  LDL.LU.64 R14, [R1+0x14d8] ;  /* 0x0014d800010e7983 */ /* 0x000f1a0000300a00 */
[----:B------:R-:W-:Y:S04]  /*d6b70*/  STL.64 [R1+0x4f0], R24 ;  /* 0x0004f01801007387 */ /* 0x000fe80000100a00 */
[----:B------:R2:W-:Y:S04]  /*d6b80*/  STL.64 [R1+0x4f8], R26 ;  /* 0x0004f81a01007387 */ /* 0x0005e80000100a00 */
[----:B------:R-:W-:Y:S04]  /*d6b90*/  STL.64 [R1+0xa310], R38 ;  /* 0x00a3102601007387 */ /* 0x000fe80000100a00 */
[----:B------:R-:W-:Y:S01]  /*d6ba0*/  STL.64 [R1+0xa308], R36 ;  /* 0x00a3082401007387 */ /* 0x000fe20000100a00 */
[----:B--2---:R-:W-:Y:S03]  /*d6bb0*/  HMMA.16816.F32 R24, R28, R40, R8 ;  /* 0x000000281c18723c */ /* 0x004fe60000001808 */
[----:B------:R-:W2:Y:S04]  /*d6bc0*/  LDL.LU.64 R8, [R1+0x13d0] ;  /* 0x0013d00001087983 */ /* 0x000ea80000300a00 */
[----:B------:R-:W2:Y:S01]  /*d6bd0*/  LDL.LU.64 R10, [R1+0x13d8] ;  /* 0x0013d800010a7983 */ /* 0x000ea20000300a00 */
[----:B------:R-:W-:-:S02]  /*d6be0*/  F2FP.F16.E4M3.UNPACK_B R43, R21 ;  /* 0x00000015ff2b723e */ /* 0x000fc400020006ff */
[----:B------:R-:W-:Y:S02]  /*d6bf0*/  F2FP.F16.E4M3.UNPACK_B R42, R20 ;  /* 0x00000014ff2a723e */ /* 0x000fe400020006ff */
[----:B------:R-:W-:Y:S02]  /*d6c00*/  F2FP.F16.E4M3.UNPACK_B R45, R7 ;  /* 0x00000007ff2d723e */ /* 0x000fe400020006ff */
[----:B------:R-:W-:Y:S02]  /*d6c10*/  F2FP.F16.E4M3.UNPACK_B R44, R6 ;  /* 0x00000006ff2c723e */ /* 0x000fe400020006ff */
[----:B------:R-:W-:Y:S02]  /*d6c20*/  F2FP.F16.E4M3.UNPACK_B R47, R5 ;  /* 0x00000005ff2f723e */ /* 0x000fe400020006ff */
[----:B------:R-:W-:Y:S01]  /*d6c30*/  F2FP.F16.E4M3.UNPACK_B R46, R4 ;  /* 0x00000004ff2e723e */ /* 0x000fe200020006ff */
[----:B------:R-:W-:Y:S04]  /*d6c40*/  STL.64 [R1+0x500], R24 ;  /* 0x0005001801007387 */ /* 0x000fe80000100a00 */
[----:B------:R-:W-:Y:S04]  /*d6c50*/  STL.64 [R1+0x508], R26 ;  /* 0x0005081a01007387 */ /* 0x000fe80000100a00 */
[----:B------:R-:W-:Y:S04]  /*d6c60*/  STL [R1+0xa260], R40 ;  /* 0x00a2602801007387 */ /* 0x000fe80000100800 */
[----:B------:R-:W-:Y:S04]  /*d6c70*/  STL [R1+0xa25c], R41 ;  /* 0x00a25c2901007387 */ /* 0x000fe80000100800 */
[----:B------:R-:W-:Y:S04]  /*d6c80*/  STL [R1+0xa264], R42 ;  /* 0x00a2642a01007387 */ /* 0x000fe80000100800 */
[----:B------:R-:W-:Y:S01]  /*d6c90*/  STL [R1+0xa258], R43 ;  /* 0x00a2582b01007387 */ /* 0x000fe20000100800 */
[----:B-----5:R-:W-:-:S02]  /*d6ca0*/  IMAD R5, R53, 0x100, R52 ;  /* 0x0000010035057824 */ /* 0x020fc400078e0234 */
[----:B------:R-:W-:Y:S02]  /*d6cb0*/  IMAD R4, R55, 0x100, R54 ;  /* 0x0000010037047824 */ /* 0x000fe400078e0236 */
[----:B------:R-:W-:Y:S01]  /*d6cc0*/  IMAD R6, R57, 0x100, R56 ;  /* 0x0000010039067824 */ /* 0x000fe200078e0238 */
[----:B---3--:R-:W-:-:S15]  /*d6cd0*/  HMMA.16816.F32 R16, R28, R42, R16 ;  /* 0x0000002a1c10723c */ /* 0x008fde0000001810 */
[----:B------:R-:W-:-:S04]  /*d6ce0*/  NOP ;  /* 0x0000000000007918 */ /* 0x000fc80000000000 */
[----:B------:R-:W-:Y:S04]  /*d6cf0*/  STL.64 [R1+0x530], R16 ;  /* 0x0005301001007387 */ /* 0x000fe80000100a00 */
[----:B------:R-:W-:Y:S04]  /*d6d00*/  STL.64 [R1+0x538], R18 ;  /* 0x0005381201007387 */ /* 0x000fe80000100a00 */
[----:B------:R-:W-:Y:S04]  /*d6d10*/  STL [R1+0xa254], R44 ;  /* 0x00a2542c01007387 */ /* 0x000fe80000100800 */
[----:B------:R-:W-:Y:S01]  /*d6d20*/  STL [R1+0xa250], R45 ;  /* 0x00a2502d01007387 */ /* 0x000fe20000100800 */
[----:B----4-:R-:W-:-:S15]  /*d6d30*/  HMMA.16816.F32 R12, R28, R44, R12 ;  /* 0x0000002c1c0c723c */ /* 0x010fde000000180c */
[----:B------:R-:W-:-:S04]  /*d6d40*/  NOP ;  /* 0x0000000000007918 */ /* 0x000fc80000000000 */
[----:B------:R0:W-:Y:S04]  /*d6d50*/  STL.64 [R1+0x960], R12 ;  /* 0x0009600c01007387 */ /* 0x0001e80000100a00 */
[----:B------:R1:W-:Y:S01]  /*d6d60*/  STL.64 [R1+0x968], R14 ;  /* 0x0009680e01007387 */ /* 0x0003e20000100a00 */
[----:B--2---:R-:W-:Y:S01]  /*d6d70*/  HMMA.16816.F32 R8, R28, R46, R8 ;  /* 0x0000002e1c08723c */ /* 0x004fe20000001808 */
[----:B------:R-:W-:Y:S02]  /*d6d80*/  F2FP.F16.E4M3.UNPACK_B R28, R5 ;  /* 0x00000005ff1c723e */ /* 0x000fe400020006ff */
[----:B------:R-:W-:-:S15]  /*d6d90*/  F2FP.F16.E4M3.UNPACK_B R29, R4 ;  /* 0x00000004ff1d723e */ /* 0x000fde00020006ff */
[----:B------:R-:W-:Y:S01]  /*d6da0*/  NOP ;  /* 0x0000000000007918 */ /* 0x000fe20000000000 */
[----:B------:R2:W-:Y:S04]  /*d6db0*/  STL.64 [R1+0x520], R8 ;  /* 0x0005200801007387 */ /* 0x0005e80000100a00 */
[----:B------:R3:W-:Y:S04]  /*d6dc0*/  STL.64 [R1+0x528], R10 ;  /* 0x0005280a01007387 */ /* 0x0007e80000100a00 */
[----:B------:R-:W4:Y:S04]  /*d6dd0*/  LDL R54, [R1+0xc0] ;  /* 0x0000c00001367983 */ /* 0x000f280000100800 */
[----:B------:R-:W4:Y:S04]  /*d6de0*/  LDL R55, [R1+0xc4] ;  /* 0x0000c40001377983 */ /* 0x000f280000100800 */
[----:B------:R-:W5:Y:S04]  /*d6df0*/  LDL.LU.64 R20, [R1+0x1380] ;  /* 0x0013800001147983 */ /* 0x000f680000300a00 */
[----:B------:R-:W5:Y:S04]  /*d6e00*/  LDL.LU.64 R22, [R1+0x1388] ;  /* 0x0013880001167983 */ /* 0x000f680000300a00 */
[----:B0-----:R-:W5:Y:S04]  /*d6e10*/  LDL.64 R12, [R1+0x118] ;  /* 0x00011800010c7983 */ /* 0x001f680000100a00 */
[----:B------:R-:W5:Y:S04]  /*d6e20*/  LDL.64 R4, [R1+0x108] ;  /* 0x0001080001047983 */ /* 0x000f680000100a00 */
[----:B------:R-:W5:Y:S04]  /*d6e30*/  LDL R56, [R1+0xb8] ;  /* 0x0000b80001387983 */ /* 0x000f680000100800 */
[----:B------:R-:W5:Y:S04]  /*d6e40*/  LDL R57, [R1+0xbc] ;  /* 0x0000bc0001397983 */ /* 0x000f680000100800 */
[----:B-1----:R-:W5:Y:S04]  /*d6e50*/  LDL R14, [R1+0x110] ;  /* 0x00011000010e7983 */ /* 0x002f680000100800 */
[----:B------:R-:W5:Y:S04]  /*d6e60*/  LDL R15, [R1+0x114] ;  /* 0x00011400010f7983 */ /* 0x000f680000100800 */
[----:B------:R-:W5:Y:S04]  /*d6e70*/  LDL.LU.64 R16, [R1+0x1370] ;  /* 0x0013700001107983 */ /* 0x000f680000300a00 */
[----:B------:R-:W5:Y:S04]  /*d6e80*/  LDL.LU.64 R18, [R1+0x1378] ;  /* 0x0013780001127983 */ /* 0x000f680000300a00 */
[----:B------:R-:W5:Y:S04]  /*d6e90*/  LDL R52, [R1+0xc8] ;  /* 0x0000c80001347983 */ /* 0x000f680000100800 */
[----:B------:R-:W5:Y:S04]  /*d6ea0*/  LDL R53, [R1+0xcc] ;  /* 0x0000cc0001357983 */ /* 0x000f680000100800 */
[----:B--2---:R-:W2:Y:S04]  /*d6eb0*/  LDL.LU.64 R8, [R1+0x1240] ;  /* 0x0012400001087983 */ /* 0x004ea80000300a00 */
[----:B---3--:R-:W2:Y:S04]  /*d6ec0*/  LDL.LU.64 R10, [R1+0x1248] ;  /* 0x00124800010a7983 */ /* 0x008ea80000300a00 */
[----:B----4-:R-:W-:Y:S04]  /*d6ed0*/  STL.64 [R1+0xa3b8], R54 ;  /* 0x00a3b83601007387 */ /* 0x010fe80000100a00 */
[----:B-----5:R-:W-:Y:S04]  /*d6ee0*/  STL.64 [R1+0xa3b0], R52 ;  /* 0x00a3b03401007387 */ /* 0x020fe80000100a00 */
[----:B------:R-:W3:Y:S04]  /*d6ef0*/  LDL R50, [R1+0xd0] ;  /* 0x0000d00001327983 */ /* 0x000ee80000100800 */
[----:B------:R-:W3:Y:S04]  /*d6f00*/  LDL R51, [R1+0xd4] ;  /* 0x0000d40001337983 */ /* 0x000ee80000100800 */
[----:B------:R-:W4:Y:S04]  /*d6f10*/  LDL R48, [R1+0xd8] ;  /* 0x0000d80001307983 */ /* 0x000f280000100800 */
[----:B------:R-:W4:Y:S01]  /*d6f20*/  LDL R49, [R1+0xdc] ;  /* 0x0000dc0001317983 */ /* 0x000f220000100800 */
[----:B------:R-:W-:Y:S01]  /*d6f30*/  IMAD R24, R59, 0x100, R58 ;  /* 0x000001003b187824 */ /* 0x000fe200078e023a */
[----:B------:R-:W-:-:S04]  /*d6f40*/  F2FP.F16.E4M3.UNPACK_B R30, R6 ;  /* 0x00000006ff1e723e */ /* 0x000fc800020006ff */
[----:B------:R-:W-:Y:S01]  /*d6f50*/  F2FP.F16.E4M3.UNPACK_B R31, R24 ;  /* 0x00000018ff1f723e */ /* 0x000fe200020006ff */
[----:B------:R-:W-:Y:S02]  /*d6f60*/  IMAD.MOV.U32 R44, RZ, RZ, R12 ;  /* 0x000000ffff2c7224 */ /* 0x000fe400078e000c */
[----:B------:R-:W-:Y:S01]  /*d6f70*/  IMAD.MOV.U32 R45, RZ, RZ, R13 ;  /* 0x000000ffff2d7224 */ /* 0x000fe200078e000d */
[----:B---3--:R0:W-:Y:S04]  /*d6f80*/  STL.64 [R1+0xa3c8], R50 ;  /* 0x00a3c83201007387 */ /* 0x0081e80000100a00 */
[----:B----4-:R-:W-:Y:S04]  /*d6f90*/  STL.64 [R1+0xa3c0], R48 ;  /* 0x00a3c03001007387 */ /* 0x010fe80000100a00 */
[----:B------:R-:W3:Y:S04]  /*d6fa0*/  LDL R58, [R1+0xb0] ;  /* 0x0000b000013a7983 */ /* 0x000ee80000100800 */
[----:B------:R-:W3:Y:S01]  /*d6fb0*/  LDL R59, [R1+0xb4] ;  /* 0x0000b400013b7983 */ /* 0x000ee20000100800 */
[C---:B------:R-:W-:Y:S08]  /*d6fc0*/  HMMA.16816.F32 R20, R28.reuse, R12, R20 ;  /* 0x0000000c1c14723c */ /* 0x040ff00000001814 */
[C---:B------:R-:W-:Y:S08]  /*d6fd0*/  HMMA.16816.F32 R12, R28.reuse, R14, R16 ;  /* 0x0000000e1c0c723c */ /* 0x040ff00000001810 */
[----:B--2---:R-:W-:Y:S01]  /*d6fe0*/  HMMA.16816.F32 R8, R28, R4, R8 ;  /* 0x000000041c08723c */ /* 0x004fe20000001808 */
[----:B---3--:R-:W-:Y:S04]  /*d6ff0*/  STL.64 [R1+0xa3d8], R58 ;  /* 0x00a3d83a01007387 */ /* 0x008fe80000100a00 */
[----:B------:R-:W-:Y:S04]  /*d7000*/  STL.64 [R1+0xa3d0], R56 ;  /* 0x00a3d03801007387 */ /* 0x000fe80000100a00 */
[----:B------:R-:W2:Y:S04]  /*d7010*/  LDL R34, [R1+0xe0] ;  /* 0x0000e00001227983 */ /* 0x000ea80000100800 */
[----:B------:R-:W2:Y:S04]  /*d7020*/  LDL R35, [R1+0xe4] ;  /* 0x0000e40001237983 */ /* 0x000ea80000100800 */
[----:B------:R-:W3:Y:S04]  /*d7030*/  LDL.64 R6, [R1+0x100] ;  /* 0x0001000001067983 */ /* 0x000ee80000100a00 */
[----:B------:R-:W4:Y:S04]  /*d7040*/  LDL R32, [R1+0xe8] ;  /* 0x0000e80001207983 */ /* 0x000f280000100800 */
[----:B------:R-:W4:Y:S04]  /*d7050*/  LDL R33, [R1+0xec] ;  /* 0x0000ec0001217983 */ /* 0x000f280000100800 */
[----:B------:R-:W-:Y:S04]  /*d7060*/  STL.64 [R1+0x950], R20 ;  /* 0x0009501401007387 */ /* 0x000fe80000100a00 */
[----:B------:R-:W-:Y:S04]  /*d7070*/  STL.64 [R1+0x958], R22 ;  /* 0x0009581601007387 */ /* 0x000fe80000100a00 */
[----:B0-----:R-:W5:Y:S04]  /*d7080*/  LDL R50, [R1+0xf8] ;  /* 0x0000f80001327983 */ /* 0x001f680000100800 */
[----:B------:R-:W5:Y:S04]  /*d7090*/  LDL R51, [R1+0xfc] ;  /* 0x0000fc0001337983 */ /* 0x000f680000100800 */
[----:B------:R-:W-:Y:S04]  /*d70a0*/  STL.64 [R1+0xa320], R46 ;  /* 0x00a3202e01007387 */ /* 0x000fe80000100a00 */
[----:B------:R-:W-:Y:S04]  /*d70b0*/  STL.64 [R1+0xa318], R44 ;  /* 0x00a3182c01007387 */ /* 0x000fe80000100a00 */
[----:B------:R-:W-:Y:S04]  /*d70c0*/  STL.64 [R1+0x940], R12 ;  /* 0x0009400c01007387 */ /* 0x000fe80000100a00 */
[----:B------:R-:W-:Y:S04]  /*d70d0*/  STL.64 [R1+0x948], R14 ;  /* 0x0009480e01007387 */ /* 0x000fe80000100a00 */
[----:B------:R0:W-:Y:S04]  /*d70e0*/  STL.64 [R1+0x930], R8 ;  /* 0x0009300801007387 */ /* 0x0001e80000100a00 */
[----:B------:R1:W-:Y:S04]  /*d70f0*/  STL.64 [R1+0x938], R10 ;  /* 0x0009380a01007387 */ /* 0x0003e80000100a00 */
[----:B0-----:R-:W2:Y:S04]  /*d7100*/  LDL.LU.64 R8, [R1+0x1230] ;  /* 0x0012300001087983 */ /* 0x001ea80000300a00 */
[----:B-1----:R-:W2:Y:S04]  /*d7110*/  LDL.LU.64 R10, [R1+0x1238] ;  /* 0x00123800010a7983 */ /* 0x002ea80000300a00 */
[----:B------:R-:W5:Y:S04]  /*d7120*/  LDL.LU.64 R56, [R1+0x1220] ;  /* 0x0012200001387983 */ /* 0x000f680000300a00 */
[----:B------:R-:W5:Y:S04]  /*d7130*/  LDL.LU.64 R58, [R1+0x1228] ;  /* 0x00122800013a7983 */ /* 0x000f680000300a00 */
[----:B------:R-:W4:Y:S04]  /*d7140*/  LDL.LU.64 R52, [R1+0x1210] ;  /* 0x0012100001347983 */ /* 0x000f280000300a00 */
        /* <DEDUP_REMOVED lines=12> */
[----:B------:R-:W4:Y:S01]  /*d7210*/  LDL.LU.64 R14, [R1+0xd68] ;  /* 0x000d6800010e7983 */ /* 0x000f220000300a00 */
[----:B------:R-:W-:-:S02]  /*d7220*/  IMAD.MOV.U32 R43, RZ, RZ, R5 ;  /* 0x000000ffff2b7224 */ /* 0x000fc400078e0005 */
[----:B------:R-:W-:Y:S02]  /*d7230*/  IMAD.MOV.U32 R41, RZ, RZ, R4 ;  /* 0x000000ffff297224 */ /* 0x000fe400078e0004 */
[----:B---3--:R-:W-:Y:S02]  /*d7240*/  IMAD.MOV.U32 R42, RZ, RZ, R6 ;  /* 0x000000ffff2a7224 */ /* 0x008fe400078e0006 */
[----:B------:R-:W-:Y:S01]  /*d7250*/  IMAD.MOV.U32 R40, RZ, RZ, R7 ;  /* 0x000000ffff287224 */ /* 0x000fe200078e0007 */
[----:B--2---:R-:W-:-:S15]  /*d7260*/  HMMA.16816.F32 R8, R28, R6, R8 ;  /* 0x000000061c08723c */ /* 0x004fde0000001808 */
[----:B------:R-:W-:-:S04]  /*d7270*/  NOP ;  /* 0x0000000000007918 */ /* 0x000fc80000000000 */
[----:B------:R0:W-:Y:S04]  /*d7280*/  STL.64 [R1+0x920], R8 ;  /* 0x0009200801007387 */ /* 0x0001e80000100a00 */
[----:B------:R1:W-:Y:S04]  /*d7290*/  STL.64 [R1+0x928], R10 ;  /* 0x0009280a01007387 */ /* 0x0003e80000100a00 */
[----:B0-----:R-:W2:Y:S04]  /*d72a0*/  LDL.LU.64 R8, [R1+0xd50] ;  /* 0x000d500001087983 */ /* 0x001ea80000300a00 */
[----:B-1----:R-:W2:Y:S04]  /*d72b0*/  LDL.LU.64 R10, [R1+0xd58] ;  /* 0x000d5800010a7983 */ /* 0x002ea80000300a00 */
[----:B------:R-:W3:Y:S04]  /*d72c0*/  LDL.LU.64 R4, [R1+0xd40] ;  /* 0x000d400001047983 */ /* 0x000ee80000300a00 */
[----:B------:R-:W3:Y:S04]  /*d72d0*/  LDL.LU.64 R6, [R1+0xd48] ;  /* 0x000d480001067983 */ /* 0x000ee80000300a00 */
[----:B------:R0:W-:Y:S04]  /*d72e0*/  STL.64 [R1+0xa330], R42 ;  /* 0x00a3302a01007387 */ /* 0x0001e80000100a00 */
[----:B0-----:R-:W4:Y:S04]  /*d72f0*/  LDL R42, [R1+0xf0] ;  /* 0x0000f000012a7983 */ /* 0x001f280000100800 */
[----:B------:R-:W4:Y:S01]  /*d7300*/  LDL R43, [R1+0xf4] ;  /* 0x0000f400012b7983 */ /* 0x000f220000100800 */
[C---:B-----5:R-:W-:Y:S03]  /*d7310*/  HMMA.16816.F32 R48, R28.reuse, R50, R56 ;  /* 0x000000321c30723c */ /* 0x060fe60000001838 */
[----:B------:R-:W-:Y:S04]  /*d7320*/  STL.64 [R1+0xa328], R40 ;  /* 0x00a3282801007387 */ /* 0x000fe80000100a00 */
[----:B------:R-:W3:Y:S04]  /*d7330*/  LDL.LU.64 R58, [R1+0xa3d8] ;  /* 0x00a3d800013a7983 */ /* 0x000ee80000300a00 */
[----:B------:R-:W2:Y:S08]  /*d7340*/  LDL.LU.64 R56, [R1+0xa3d0] ;  /* 0x00a3d00001387983 */ /* 0x000eb00000300a00 */
[----:B------:R-:W-:Y:S04]  /*d7350*/  STL.64 [R1+0x910], R48 ;  /* 0x0009103001007387 */ /* 0x000fe80000100a00 */
[----:B------:R0:W-:Y:S04]  /*d7360*/  STL.64 [R1+0x918], R50 ;  /* 0x0009183201007387 */ /* 0x0001e80000100a00 */
[----:B0-----:R-:W5:Y:S04]  /*d7370*/  LDL.LU.64 R50, [R1+0xa3c8] ;  /* 0x00a3c80001327983 */ /* 0x001f680000300a00 */
[----:B------:R-:W2:Y:S01]  /*d7380*/  LDL.LU.64 R48, [R1+0xa3c0] ;  /* 0x00a3c00001307983 */ /* 0x000ea20000300a00 */
[----:B----4-:R-:W-:Y:S03]  /*d7390*/  HMMA.16816.F32 R40, R28, R42, R52 ;  /* 0x0000002a1c28723c */ /* 0x010fe60000001834 */
[----:B------:R-:W4:Y:S04]  /*d73a0*/  LDL.LU.64 R54, [R1+0xa3b8] ;  /* 0x00a3b80001367983 */ /* 0x000f280000300a00 */
[----:B------:R-:W3:-:S12]  /*d73b0*/  LDL.LU.64 R52, [R1+0xa3b0] ;  /* 0x00a3b00001347983 */ /* 0x000ed80000300a00 */
[----:B------:R-:W-:Y:S04]  /*d73c0*/  STL.64 [R1+0x900], R40 ;  /* 0x0009002801007387 */ /* 0x000fe80000100a00 */
[----:B------:R0:W-:Y:S02]  /*d73d0*/  STL.64 [R1+0x908], R42 ;  /* 0x0009082a01007387 */ /* 0x0001e40000100a00 */
[C---:B0-----:R-:W-:Y:S08]  /*d73e0*/  HMMA.16816.F32 R40, R28.reuse, R32, R44 ;  /* 0x000000201c28723c */ /* 0x041ff0000000182c */
[C---:B------:R-:W-:Y:S08]  /*d73f0*/  HMMA.16816.F32 R32, R28.reuse, R34, R36 ;  /* 0x000000221c20723c */ /* 0x040ff00000001824 */
[C---:B--2---:R-:W-:Y:S08]  /*d7400*/  HMMA.16816.F32 R24, R28.reuse, R48, R24 ;  /* 0x000000301c18723c */ /* 0x044ff00000001818 */
[C---:B-----5:R-:W-:Y:S01]  /*d7410*/  HMMA.16816.F32 R20, R28.reuse, R50, R20 ;  /* 0x000000321c14723c */ /* 0x060fe20000001814 */
[----:B------:R-:W-:Y:S04]  /*d7420*/  STL.64 [R1+0x8f0], R40 ;  /* 0x0008f02801007387 */ /* 0x000fe80000100a00 */
[----:B------:R-:W-:Y:S04]  /*d7430*/  STL.64 [R1+0x8f8], R42 ;  /* 0x0008f82a01007387 */ /* 0x000fe80000100a00 */
[----:B------:R-:W-:Y:S04]  /*d7440*/  STL.64 [R1+0x8e0], R32 ;  /* 0x0008e02001007387 */ /* 0x000fe80000100a00 */
[----:B------:R-:W-:Y:S04]  /*d7450*/  STL.64 [R1+0x8e8], R34 ;  /* 0x0008e82201007387 */ /* 0x000fe80000100a00 */
[----:B------:R-:W-:Y:S04]  /*d7460*/  STL.64 [R1+0x8d0], R24 ;  /* 0x0008d01801007387 */ /* 0x000fe80000100a00 */
[----:B------:R-:W-:Y:S04]  /*d7470*/  STL.64 [R1+0x8d8], R26 ;  /* 0x0008d81a01007387 */ /* 0x000fe80000100a00 */
[----:B------:R-:W-:Y:S04]  /*d7480*/  STL.64 [R1+0x8c0], R20 ;  /* 0x0008c01401007387 */ /* 0x000fe80000100a00 */
[----:B------:R-:W-:Y:S04]  /*d7490*/  STL.64 [R1+0x8c8], R22 ;  /* 0x0008c81601007387 */ /* 0x000fe80000100a00 */
[----:B------:R-:W2:Y:S01]  /*d74a0*/  LDL R50, [R1] ;  /* 0x0000000001327983 */ /* 0x000ea20000100800 */
[C---:B---3--:R-:W-:Y:S08]  /*d74b0*/  HMMA.16816.F32 R16, R28.reuse, R52, R16 ;  /* 0x000000341c10723c */ /* 0x048ff00000001810 */
[C---:B----4-:R-:W-:Y:S11]  /*d74c0*/  HMMA.16816.F32 R12, R28.reuse, R54, R12 ;  /* 0x000000361c0c723c */ /* 0x050ff6000000180c */
[----:B------:R-:W-:Y:S04]  /*d74d0*/  STL.64 [R1+0x8b0], R16 ;  /* 0x0008b01001007387 */ /* 0x000fe80000100a00 */
[----:B------:R-:W-:Y:S04]  /*d74e0*/  STL.64 [R1+0x8b8], R18 ;  /* 0x0008b81201007387 */ /* 0x000fe80000100a00 */
[----:B------:R-:W-:Y:S04]  /*d74f0*/  STL.64 [R1+0x8a0], R12 ;  /* 0x0008a00c01007387 */ /* 0x000fe80000100a00 */
[----:B------:R-:W-:Y:S04]  /*d7500*/  STL.64 [R1+0x8a8], R14 ;  /* 0x0008a80e01007387 */ /* 0x000fe80000100a00 */
[----:B------:R-:W2:Y:S04]  /*d7510*/  LDL R51, [R1+0x4] ;  /* 0x0000040001337983 */ /* 0x000ea80000100800 */
[----:B------:R-:W3:Y:S01]  /*d7520*/  LDL R48, [R1+0x8] ;  /* 0x0000080001307983 */ /* 0x000ee20000100800 */
[C---:B------:R-:W-:Y:S08]  /*d7530*/  HMMA.16816.F32 R8, R28.reuse, R56, R8 ;  /* 0x000000381c08723c */ /* 0x040ff00000001808 */
[----:B------:R-:W-:Y:S01]  /*d7540*/  HMMA.16816.F32 R4, R28, R58, R4 ;  /* 0x0000003a1c04723c */ /* 0x000fe20000001804 */
[----:B------:R-:W-:-:S10]  /*d7550*/  IMAD.MOV.U32 R49, RZ, RZ, R0 ;  /* 0x000000ffff317224 */ /* 0x000fd400078e0000 */
[----:B------:R0:W-:Y:S04]  /*d7560*/  STL.64 [R1+0x890], R8 ;  /* 0x0008900801007387 */ /* 0x0001e80000100a00 */
[----:B------:R1:W-:Y:S04]  /*d7570*/  STL.64 [R1+0x898], R10 ;  /* 0x0008980a01007387 */ /* 0x0003e80000100a00 */
[----:B------:R-:W4:Y:S04]  /*d7580*/  LDL.LU R0, [R1+0xa3ac] ;  /* 0x00a3ac0001007983 */ /* 0x000f280000300800 */
[----:B--2---:R-:W-:Y:S04]  /*d7590*/  STL.64 [R1+0xa340], R50 ;  /* 0x00a3403201007387 */ /* 0x004fe80000100a00 */
[----:B---3--:R-:W-:Y:S04]  /*d75a0*/  STL.64 [R1+0xa338], R48 ;  /* 0x00a3383001007387 */ /* 0x008fe80000100a00 */
[----:B------:R-:W2:Y:S04]  /*d75b0*/  LDL R58, [R1+0x20] ;  /* 0x00002000013a7983 */ /* 0x000ea80000100800 */
[----:B------:R-:W-:Y:S04]  /*d75c0*/  STL.64 [R1+0x880], R4 ;  /* 0x0008800401007387 */ /* 0x000fe80000100a00 */
[----:B------:R-:W-:Y:S04]  /*d75d0*/  STL.64 [R1+0x888], R6 ;  /* 0x0008880601007387 */ /* 0x000fe80000100a00 */
[----:B------:R-:W3:Y:S04]  /*d75e0*/  LDL R54, [R1+0x60] ;  /* 0x0000600001367983 */ /* 0x000ee80000100800 */
[----:B------:R-:W3:Y:S04]  /*d75f0*/  LDL R55, [R1+0x64] ;  /* 0x0000640001377983 */ /* 0x000ee80000100800 */
[----:B------:R-:W5:Y:S04]  /*d7600*/  LDL R52, [R1+0x68] ;  /* 0x0000680001347983 */ /* 0x000f680000100800 */
[----:B------:R-:W5:Y:S04]  /*d7610*/  LDL R53, [R1+0x6c] ;  /* 0x00006c0001357983 */ /* 0x000f680000100800 */
[----:B------:R-:W2:Y:S04]  /*d7620*/  LDL R59, [R1+0x24] ;  /* 0x00002400013b7983 */ /* 0x000ea80000100800 */
[----:B0-----:R-:W2:Y:S04]  /*d7630*/  LDL R8, [R1+0x30] ;  /* 0x0000300001087983 */ /* 0x001ea80000100800 */
[----:B------:R-:W2:Y:S04]  /*d7640*/  LDL R9, [R1+0x34] ;  /* 0x0000340001097983 */ /* 0x000ea80000100800 */
[----:B---3--:R0:W-:Y:S04]  /*d7650*/  STL.64 [R1+0xa360], R54 ;  /* 0x00a3603601007387 */ /* 0x0081e80000100a00 */
[----:B-----5:R3:W-:Y:S04]  /*d7660*/  STL.64 [R1+0xa358], R52 ;  /* 0x00a3583401007387 */ /* 0x0207e80000100a00 */
[----:B------:R-:W5:Y:S04]  /*d7670*/  LDL R14, [R1+0x78] ;  /* 0x00007800010e7983 */ /* 0x000f680000100800 */
[----:B------:R-:W5:Y:S04]  /*d7680*/  LDL R15, [R1+0x7c] ;  /* 0x00007c00010f7983 */ /* 0x000f680000100800 */
[----:B-1----:R-:W2:Y:S04]  /*d7690*/  LDL R10, [R1+0xa8] ;  /* 0x0000a800010a7983 */ /* 0x002ea80000100800 */
[----:B------:R-:W2:Y:S04]  /*d76a0*/  LDL R11, [R1+0xac] ;  /* 0x0000ac00010b7983 */ /* 0x000ea80000100800 */
[----:B------:R-:W2:Y:S04]  /*d76b0*/  LDL.LU.64 R16, [R1+0xd30] ;  /* 0x000d300001107983 */ /* 0x000ea80000300a00 */
[----:B------:R-:W2:Y:S04]  /*d76c0*/  LDL.LU.64 R18, [R1+0xd38] ;  /* 0x000d380001127983 */ /* 0x000ea80000300a00 */
[----:B------:R-:W2:Y:S04]  /*d76d0*/  LDL R12, [R1+0x80] ;  /* 0x00008000010c7983 */ /* 0x000ea80000100800 */
[----:B------:R-:W2:Y:S04]  /*d76e0*/  LDL R13, [R1+0x84] ;  /* 0x00008400010d7983 */ /* 0x000ea80000100800 */
[----:B------:R-:W3:Y:S04]  /*d76f0*/  LDL R38, [R1+0x70] ;  /* 0x0000700001267983 */ /* 0x000ee80000100800 */
[----:B------:R-:W3:Y:S04]  /*d7700*/  LDL R39, [R1+0x74] ;  /* 0x0000740001277983 */ /* 0x000ee80000100800 */
[----:B-----5:R-:W-:Y:S04]  /*d7710*/  STL.64 [R1+0xa370], R14 ;  /* 0x00a3700e01007387 */ /* 0x020fe80000100a00 */
[----:B--2---:R-:W-:Y:S04]  /*d7720*/  STL.64 [R1+0xa368], R12 ;  /* 0x00a3680c01007387 */ /* 0x004fe80000100a00 */
[----:B------:R-:W2:Y:S04]  /*d7730*/  LDL R36, [R1+0x88] ;  /* 0x0000880001247983 */ /* 0x000ea80000100800 */
[----:B------:R-:W2:Y:S04]  /*d7740*/  LDL R37, [R1+0x8c] ;  /* 0x00008c0001257983 */ /* 0x000ea80000100800 */
[----:B---3--:R-:W-:Y:S04]  /*d7750*/  STL.64 [R1+0xa380], R38 ;  /* 0x00a3802601007387 */ /* 0x008fe80000100a00 */
[----:B--2---:R-:W-:Y:S04]  /*d7760*/  STL.64 [R1+0xa378], R36 ;  /* 0x00a3782401007387 */ /* 0x004fe80000100a00 */
[----:B0-----:R-:W2:Y:S04]  /*d7770*/  LDL R54, [R1+0x90] ;  /* 0x0000900001367983 */ /* 0x001ea80000100800 */
[----:B------:R-:W2:Y:S04]  /*d7780*/  LDL R55, [R1+0x94] ;  /* 0x0000940001377983 */ /* 0x000ea80000100800 */
[----:B------:R-:W3:Y:S04]  /*d7790*/  LDL R52, [R1+0x98] ;  /* 0x0000980001347983 */ /* 0x000ee80000100800 */
[----:B------:R-:W3:Y:S04]  /*d77a0*/  LDL R53, [R1+0x9c] ;  /* 0x00009c0001357983 */ /* 0x000ee80000100800 */
[----:B--2---:R0:W-:Y:S04]  /*d77b0*/  STL.64 [R1+0xa390], R54 ;  /* 0x00a3903601007387 */ /* 0x0041e80000100a00 */
[----:B0-----:R-:W2:Y:S04]  /*d77c0*/  LDL R54, [R1+0xa0] ;  /* 0x0000a00001367983 */ /* 0x001ea80000100800 */
[----:B------:R-:W2:Y:S04]  /*d77d0*/  LDL R55, [R1+0xa4] ;  /* 0x0000a40001377983 */ /* 0x000ea80000100800 */
[----:B---3--:R-:W-:Y:S04]  /*d77e0*/  STL.64 [R1+0xa388], R52 ;  /* 0x00a3883401007387 */ /* 0x008fe80000100a00 */
[----:B------:R-:W3:Y:S04]  /*d77f0*/  LDL.64 R56, [R1+0x28] ;  /* 0x0000280001387983 */ /* 0x000ee80000100a00 */
[----:B------:R-:W-:Y:S01]  /*d7800*/  STL.64 [R1+0xa350], R58 ;  /* 0x00a3503a01007387 */ /* 0x000fe20000100a00 */
[----:B----4-:R-:W-:-:S03]  /*d7810*/  IMAD.MOV.U32 R23, RZ, RZ, R0 ;  /* 0x000000ffff177224 */ /* 0x010fc600078e0000 */
[----:B---3--:R-:W-:Y:S04]  /*d7820*/  STL.64 [R1+0xa348], R56 ;  /* 0x00a3483801007387 */ /* 0x008fe80000100a00 */
[----:B------:R-:W3:Y:S04]  /*d7830*/  LDL R22, [R1+0x10] ;  /* 0x0000100001167983 */ /* 0x000ee80000100800 */
[----:B------:R-:W4:Y:S04]  /*d7840*/  LDL.LU R0, [R1+0xa3a8] ;  /* 0x00a3a80001007983 */ /* 0x000f280000300800 */
[----:B------:R-:W5:Y:S04]  /*d7850*/  LDL R20, [R1+0x38] ;  /* 0x0000380001147983 */ /* 0x000f680000100800 */
[----:B------:R-:W5:Y:S04]  /*d7860*/  LDL R21, [R1+0x3c] ;  /* 0x00003c0001157983 */ /* 0x000f680000100800 */
[----:B------:R-:W2:Y:S04]  /*d7870*/  LDL R6, [R1+0x50] ;  /* 0x0000500001067983 */ /* 0x000ea80000100800 */
[----:B------:R-:W2:Y:S01]  /*d7880*/  LDL R7, [R1+0x54] ;  /* 0x0000540001077983 */ /* 0x000ea20000100800 */
[C---:B------:R-:W-:Y:S03]  /*d7890*/  HMMA.16816.F32 R12, R28.reuse, R10, R16 ;  /* 0x0000000a1c0c723c */ /* 0x040fe60000001810 */
[----:B---3--:R-:W-:Y:S04]  /*d78a0*/  STL.64 [R1+0xa3a0], R22 ;  /* 0x00a3a01601007387 */ /* 0x008fe80000100a00 */
[----:B-----5:R0:W-:Y:S04]  /*d78b0*/  STL.64 [R1+0xa398], R20 ;  /* 0x00a3981401007387 */ /* 0x0201e80000100a00 */
[----:B------:R-:W3:Y:S04]  /*d78c0*/  LDL R4, [R1+0x58] ;  /* 0x0000580001047983 */ /* 0x000ee80000100800 */
[----:B------:R-:W3:Y:S04]  /*d78d0*/  LDL R5, [R1+0x5c] ;  /* 0x00005c0001057983 */ /* 0x000ee80000100800 */
[----:B0-----:R-:W2:Y:S04]  /*d78e0*/  LDL.LU.64 R20, [R1+0xd20] ;  /* 0x000d200001147983 */ /* 0x001ea80000300a00 */
[----:B------:R-:W2:Y:S04]  /*d78f0*/  LDL.LU.64 R22, [R1+0xd28] ;  /* 0x000d280001167983 */ /* 0x000ea80000300a00 */
[----:B------:R0:W-:Y:S04]  /*d7900*/  STL.64 [R1+0x870], R12 ;  /* 0x0008700c01007387 */ /* 0x0001e80000100a00 */
[----:B------:R1:W-:Y:S04]  /*d7910*/  STL.64 [R1+0x878], R14 ;  /* 0x0008780e01007387 */ /* 0x0003e80000100a00 */
[----:B------:R-:W5:Y:S04]  /*d7920*/  LDL.LU.64 R36, [R1+0xd10] ;  /* 0x000d100001247983 */ /* 0x000f680000300a00 */
[----:B------:R-:W5:Y:S04]  /*d7930*/  LDL.LU.64 R38, [R1+0xd18] ;  /* 0x000d180001267983 */ /* 0x000f680000300a00 */
[----:B0-----:R-:W3:Y:S04]  /*d7940*/  LDL.LU.64 R12, [R1+0xd00] ;  /* 0x000d0000010c7983 */ /* 0x001ee80000300a00 */
[----:B-1----:R-:W3:Y:S04]  /*d7950*/  LDL.LU.64 R14, [R1+0xd08] ;  /* 0x000d0800010e7983 */ /* 0x002ee80000300a00 */
[----:B------:R-:W3:Y:S04]  /*d7960*/  LDL.LU.64 R56, [R1+0xcf0] ;  /* 0x000cf00001387983 */ /* 0x000ee80000300a00 */
[----:B------:R-:W3:Y:S04]  /*d7970*/  LDL.LU.64 R58, [R1+0xcf8] ;  /* 0x000cf800013a7983 */ /* 0x000ee80000300a00 */
[----:B------:R-:W3:Y:S04]  /*d7980*/  LDL.LU.64 R48, [R1+0xce0] ;  /* 0x000ce00001307983 */ /* 0x000ee80000300a00 */
[----:B------:R-:W3:Y:S04]  /*d7990*/  LDL.LU.64 R50, [R1+0xce8] ;  /* 0x000ce80001327983 */ /* 0x000ee80000300a00 */
[----:B------:R-:W3:Y:S04]  /*d79a0*/  LDL.LU.64 R24, [R1+0xcd0] ;  /* 0x000cd00001187983 */ /* 0x000ee80000300a00 */
[----:B------:R-:W3:Y:S04]  /*d79b0*/  LDL.LU.64 R26, [R1+0xcd8] ;  /* 0x000cd800011a7983 */ /* 0x000ee80000300a00 */
[----:B------:R-:W3:Y:S04]  /*d79c0*/  LDL R42, [R1+0x40] ;  /* 0x00004000012a7983 */ /* 0x000ee80000100800 */
[----:B------:R-:W3:Y:S04]  /*d79d0*/  LDL R43, [R1+0x44] ;  /* 0x00004400012b7983 */ /* 0x000ee80000100800 */
        /* <DEDUP_REMOVED lines=8> */
[----:B------:R-:W3:Y:S01]  /*d7a60*/  LDL R10, [R1+0x18] ;  /* 0x00001800010a7983 */ /* 0x000ee20000100800 */
[----:B--2---:R-:W-:Y:S03]  /*d7a70*/  HMMA.16816.F32 R52, R28, R54, R20 ;  /* 0x000000361c34723c */ /* 0x004fe60000001814 */
[----:B------:R-:W2:Y:S04]  /*d7a80*/  LDL.LU.64 R22, [R1+0xa3a0] ;  /* 0x00a3a00001167983 */ /* 0x000ea80000300a00 */
[----:B------:R-:W2:-:S12]  /*d7a90*/  LDL.LU.64 R20, [R1+0xa398] ;  /* 0x00a3980001147983 */ /* 0x000e980000300a00 */
[----:B------:R-:W-:Y:S04]  /*d7aa0*/  STL.64 [R1+0x860], R52 ;  /* 0x0008603401007387 */ /* 0x000fe80000100a00 */
[----:B------:R0:W-:Y:S04]  /*d7ab0*/  STL.64 [R1+0x868], R54 ;  /* 0x0008683601007387 */ /* 0x0001e80000100a00 */
[----:B0-----:R-:W3:Y:S04]  /*d7ac0*/  LDL.LU.64 R54, [R1+0xa390] ;  /* 0x00a3900001367983 */ /* 0x001ee80000300a00 */
[----:B------:R-:W5:Y:S02]  /*d7ad0*/  LDL.LU.64 R52, [R1+0xa388] ;  /* 0x00a3880001347983 */ /* 0x000f640000300a00 */
[C---:B-----5:R-:W-:Y:S08]  /*d7ae0*/  HMMA.16816.F32 R36, R28.reuse, R52, R36 ;  /* 0x000000341c24723c */ /* 0x060ff00000001824 */
[C---:B---3--:R-:W-:Y:S11]  /*d7af0*/  HMMA.16816.F32 R52, R28.reuse, R54, R12 ;  /* 0x000000361c34723c */ /* 0x048ff6000000180c */
[----:B------:R-:W-:Y:S04]  /*d7b00*/  STL.64 [R1+0x850], R36 ;  /* 0x0008502401007387 */ /* 0x000fe80000100a00 */
[----:B------:R0:W-:Y:S04]  /*d7b10*/  STL.64 [R1+0x858], R38 ;  /* 0x0008582601007387 */ /* 0x0001e80000100a00 */
[----:B0-----:R-:W3:Y:S04]  /*d7b20*/  LDL.LU.64 R38, [R1+0xa380] ;  /* 0x00a3800001267983 */ /* 0x001ee80000300a00 */
[----:B------:R-:W5:Y:S04]  /*d7b30*/  LDL.LU.64 R36, [R1+0xa378] ;  /* 0x00a3780001247983 */ /* 0x000f680000300a00 */
[----:B------:R-:W2:Y:S04]  /*d7b40*/  LDL.LU.64 R14, [R1+0xa370] ;  /* 0x00a37000010e7983 */ /* 0x000ea80000300a00 */
[----:B------:R-:W2:Y:S04]  /*d7b50*/  LDL.LU.64 R12, [R1+0xa368] ;  /* 0x00a36800010c7983 */ /* 0x000ea80000300a00 */
[----:B------:R-:W-:Y:S04]  /*d7b60*/  STL.64 [R1+0x840], R52 ;  /* 0x0008403401007387 */ /* 0x000fe80000100a00 */
[----:B------:R0:W-:Y:S04]  /*d7b70*/  STL.64 [R1+0x848], R54 ;  /* 0x0008483601007387 */ /* 0x0001e80000100a00 */
[----:B0-----:R-:W4:Y:S04]  /*d7b80*/  LDL.LU.64 R54, [R1+0xa360] ;  /* 0x00a3600001367983 */ /* 0x001f280000300a00 */
[----:B------:R-:W4:Y:S01]  /*d7b90*/  LDL.LU.64 R52, [R1+0xa358] ;  /* 0x00a3580001347983 */ /* 0x000f220000300a00 */
[C---:B-----5:R-:W-:Y:S08]  /*d7ba0*/  HMMA.16816.F32 R56, R28.reuse, R36, R56 ;  /* 0x000000241c38723c */ /* 0x060ff00000001838 */
[C---:B--2---:R-:W-:Y:S08]  /*d7bb0*/  HMMA.16816.F32 R48, R28.reuse, R12, R48 ;  /* 0x0000000c1c30723c */ /* 0x044ff00000001830 */
[C---:B------:R-:W-:Y:S08]  /*d7bc0*/  HMMA.16816.F32 R12, R28.reuse, R14, R24 ;  /* 0x0000000e1c0c723c */ /* 0x040ff00000001818 */
[C---:B---3--:R-:W-:Y:S08]  /*d7bd0*/  HMMA.16816.F32 R36, R28.reuse, R38, R44 ;  /* 0x000000261c24723c */ /* 0x048ff0000000182c */
[C---:B----4-:R-:W-:Y:S01]  /*d7be0*/  HMMA.16816.F32 R32, R28.reuse, R52, R32 ;  /* 0x000000341c20723c */ /* 0x050fe20000001820 */
[----:B------:R-:W-:Y:S04]  /*d7bf0*/  STL.64 [R1+0x830], R56 ;  /* 0x0008303801007387 */ /* 0x000fe80000100a00 */
[----:B------:R-:W-:Y:S04]  /*d7c00*/  STL.64 [R1+0x838], R58 ;  /* 0x0008383a01007387 */ /* 0x000fe80000100a00 */
[----:B------:R-:W2:Y:S04]  /*d7c10*/  LDL.LU.64 R24, [R1+0xc70] ;  /* 0x000c700001187983 */ /* 0x000ea80000300a00 */
[----:B------:R-:W-:Y:S04]  /*d7c20*/  STL.64 [R1+0x820], R48 ;  /* 0x0008203001007387 */ /* 0x000fe80000100a00 */
[----:B------:R-:W-:Y:S04]  /*d7c30*/  STL.64 [R1+0x828], R50 ;  /* 0x0008283201007387 */ /* 0x000fe80000100a00 */
[----:B------:R-:W2:Y:S04]  /*d7c40*/  LDL.LU.64 R26, [R1+0xc78] ;  /* 0x000c7800011a7983 */ /* 0x000ea80000300a00 */
[----:B------:R0:W-:Y:S04]  /*d7c50*/  STL.64 [R1+0x810], R12 ;  /* 0x0008100c01007387 */ /* 0x0001e80000100a00 */
[----:B------:R1:W-:Y:S04]  /*d7c60*/  STL.64 [R1+0x818], R14 ;  /* 0x0008180e01007387 */ /* 0x0003e80000100a00 */
[----:B0-----:R-:W3:Y:S04]  /*d7c70*/  LDL.LU.64 R12, [R1+0xc50] ;  /* 0x000c5000010c7983 */ /* 0x001ee80000300a00 */
[----:B-1----:R-:W3:Y:S04]  /*d7c80*/  LDL.LU.64 R14, [R1+0xc58] ;  /* 0x000c5800010e7983 */ /* 0x002ee80000300a00 */
[----:B------:R0:W-:Y:S04]  /*d7c90*/  STL.64 [R1+0x800], R36 ;  /* 0x0008002401007387 */ /* 0x0001e80000100a00 */
[----:B------:R1:W-:Y:S04]  /*d7ca0*/  STL.64 [R1+0x808], R38 ;  /* 0x0008082601007387 */ /* 0x0003e80000100a00 */
[----:B------:R-:W4:Y:S04]  /*d7cb0*/  LDL.LU.64 R56, [R1+0xc40] ;  /* 0x000c400001387983 */ /* 0x000f280000300a00 */
[----:B------:R-:W-:Y:S04]  /*d7cc0*/  STL.64 [R1+0x7f0], R32 ;  /* 0x0007f02001007387 */ /* 0x000fe80000100a00 */
[----:B------:R-:W-:Y:S04]  /*d7cd0*/  STL.64 [R1+0x7f8], R34 ;  /* 0x0007f82201007387 */ /* 0x000fe80000100a00 */
[----:B------:R-:W4:Y:S01]  /*d7ce0*/  LDL.LU.64 R58, [R1+0xc48] ;  /* 0x000c4800013a7983 */ /* 0x000f220000300a00 */
[----:B------:R-:W-:-:S15]  /*d7cf0*/  HMMA.16816.F32 R16, R28, R54, R16 ;  /* 0x000000361c10723c */ /* 0x000fde0000001810 */
[----:B------:R-:W-:-:S04]  /*d7d00*/  NOP ;  /* 0x0000000000007918 */ /* 0x000fc80000000000 */
[----:B------:R5:W-:Y:S04]  /*d7d10*/  STL.64 [R1+0x7e0], R16 ;  /* 0x0007e01001007387 */ /* 0x000be80000100a00 */
[----:B------:R0:W-:Y:S04]  /*d7d20*/  STL.64 [R1+0x7e8], R18 ;  /* 0x0007e81201007387 */ /* 0x0001e80000100a00 */
[----:B------:R-:W4:Y:S04]  /*d7d30*/  LDL.LU.64 R48, [R1+0xc20] ;  /* 0x000c200001307983 */ /* 0x000f280000300a00 */
[----:B------:R-:W4:Y:S04]  /*d7d40*/  LDL.LU.64 R50, [R1+0xc28] ;  /* 0x000c280001327983 */ /* 0x000f280000300a00 */
[----:B------:R-:W4:Y:S04]  /*d7d50*/  LDL.LU.64 R44, [R1+0xc10] ;  /* 0x000c1000012c7983 */ /* 0x000f280000300a00 */
[----:B------:R-:W4:Y:S04]  /*d7d60*/  LDL.LU.64 R46, [R1+0xc18] ;  /* 0x000c1800012e7983 */ /* 0x000f280000300a00 */
[----:B0-----:R-:W4:Y:S04]  /*d7d70*/  LDL.LU.64 R36, [R1+0xbf0] ;  /* 0x000bf00001247983 */ /* 0x001f280000300a00 */
[----:B-1----:R-:W4:Y:S04]  /*d7d80*/  LDL.LU.64 R38, [R1+0xbf8] ;  /* 0x000bf80001267983 */ /* 0x002f280000300a00 */
[----:B------:R-:W4:Y:S04]  /*d7d90*/  LDL.LU.64 R52, [R1+0xbd0] ;  /* 0x000bd00001347983 */ /* 0x000f280000300a00 */
[----:B------:R-:W4:Y:S04]  /*d7da0*/  LDL.LU.64 R54, [R1+0xbd8] ;  /* 0x000bd80001367983 */ /* 0x000f280000300a00 */
[----:B-----5:R-:W5:Y:S04]  /*d7db0*/  LDL.LU.64 R16, [R1+0xbc0] ;  /* 0x000bc00001107983 */ /* 0x020f680000300a00 */
[----:B------:R-:W5:Y:S04]  /*d7dc0*/  LDL.LU.64 R18, [R1+0xbc8] ;  /* 0x000bc80001127983 */ /* 0x000f680000300a00 */
[----:B------:R-:W5:Y:S01]  /*d7dd0*/  LDL.LU.64 R32, [R1+0xba0] ;  /* 0x000ba00001207983 */ /* 0x000f620000300a00 */
[C---:B--2---:R-:W-:Y:S08]  /*d7de0*/  HMMA.16816.F32 R24, R28.reuse, R4, R24 ;  /* 0x000000041c18723c */ /* 0x044ff00000001818 */
[C---:B---3--:R-:W-:Y:S08]  /*d7df0*/  HMMA.16816.F32 R4, R28.reuse, R6, R12 ;  /* 0x000000061c04723c */ /* 0x048ff0000000180c */
[C---:B----4-:R-:W-:Y:S03]  /*d7e00*/  HMMA.16816.F32 R56, R28.reuse, R40, R56 ;  /* 0x000000281c38723c */ /* 0x050fe60000001838 */
[----:B------:R0:W-:Y:S04]  /*d7e10*/  STL.64 [R1+0x7d0], R24 ;  /* 0x0007d01801007387 */ /* 0x0001e80000100a00 */
[----:B------:R1:W-:Y:S04]  /*d7e20*/  STL.64 [R1+0x7d8], R26 ;  /* 0x0007d81a01007387 */ /* 0x0003e80000100a00 */
[----:B------:R-:W2:Y:S04]  /*d7e30*/  LDL.LU.64 R34, [R1+0xba8] ;  /* 0x000ba80001227983 */ /* 0x000ea80000300a00 */
[----:B------:R3:W-:Y:S04]  /*d7e40*/  STL.64 [R1+0x7c0], R4 ;  /* 0x0007c00401007387 */ /* 0x0007e80000100a00 */
[----:B------:R4:W-:Y:S04]  /*d7e50*/  STL.64 [R1+0x7c8], R6 ;  /* 0x0007c80601007387 */ /* 0x0009e80000100a00 */
[----:B0-----:R-:W2:Y:S04]  /*d7e60*/  LDL.LU.64 R24, [R1+0xb90] ;  /* 0x000b900001187983 */ /* 0x001ea80000300a00 */
[----:B-1----:R-:W2:Y:S04]  /*d7e70*/  LDL.LU.64 R26, [R1+0xb98] ;  /* 0x000b9800011a7983 */ /* 0x002ea80000300a00 */
[----:B------:R-:W2:Y:S04]  /*d7e80*/  LDL.LU.64 R12, [R1+0xb70] ;  /* 0x000b7000010c7983 */ /* 0x000ea80000300a00 */
[----:B------:R-:W2:Y:S04]  /*d7e90*/  LDL.LU.64 R14, [R1+0xb78] ;  /* 0x000b7800010e7983 */ /* 0x000ea80000300a00 */
[----:B---3--:R-:W3:Y:S04]  /*d7ea0*/  LDL.LU.64 R4, [R1+0xb60] ;  /* 0x000b600001047983 */ /* 0x008ee80000300a00 */
[----:B----4-:R-:W3:Y:S04]  /*d7eb0*/  LDL.LU.64 R6, [R1+0xb68] ;  /* 0x000b680001067983 */ /* 0x010ee80000300a00 */
[----:B------:R-:W-:Y:S04]  /*d7ec0*/  STL.64 [R1+0x7b0], R56 ;  /* 0x0007b03801007387 */ /* 0x000fe80000100a00 */
[----:B------:R0:W-:Y:S04]  /*d7ed0*/  STL.64 [R1+0x7b8], R58 ;  /* 0x0007b83a01007387 */ /* 0x0001e80000100a00 */
[----:B0-----:R-:W5:Y:S04]  /*d7ee0*/  LDL.LU.64 R58, [R1+0xa350] ;  /* 0x00a35000013a7983 */ /* 0x001f680000300a00 */
[----:B------:R-:W4:Y:S01]  /*d7ef0*/  LDL.LU.64 R56, [R1+0xa348] ;  /* 0x00a3480001387983 */ /* 0x000f220000300a00 */
[C---:B------:R-:W-:Y:S08]  /*d7f00*/  HMMA.16816.F32 R40, R28.reuse, R42, R48 ;  /* 0x0000002a1c28723c */ /* 0x040ff00000001830 */
[C---:B------:R-:W-:Y:S08]  /*d7f10*/  HMMA.16816.F32 R44, R28.reuse, R20, R44 ;  /* 0x000000141c2c723c */ /* 0x040ff0000000182c */
[----:B------:R-:W-:Y:S01]  /*d7f20*/  HMMA.16816.F32 R36, R28, R8, R36 ;  /* 0x000000081c24723c */ /* 0x000fe20000001824 */
[----:B------:R-:W3:Y:S04]  /*d7f30*/  LDL.LU.64 R50, [R1+0xa340] ;  /* 0x00a3400001327983 */ /* 0x000ee80000300a00 */
[----:B------:R-:W2:Y:S01]  /*d7f40*/  LDL.LU.64 R48, [R1+0xa338] ;  /* 0x00a3380001307983 */ /* 0x000ea20000300a00 */
[----:B------:R-:W-:-:S03]  /*d7f50*/  IMAD.MOV.U32 R11, RZ, RZ, R0 ;  /* 0x000000ffff0b7224 */ /* 0x000fc600078e0000 */
[----:B------:R-:W-:Y:S04]  /*d7f60*/  STL.64 [R1+0x7a0], R40 ;  /* 0x0007a02801007387 */ /* 0x000fe80000100a00 */
[----:B------:R0:W-:Y:S04]  /*d7f70*/  STL.64 [R1+0x7a8], R42 ;  /* 0x0007a82a01007387 */ /* 0x0001e80000100a00 */
[----:B0-----:R-:W3:Y:S04]  /*d7f80*/  LDL.LU.64 R42, [R1+0xa330] ;  /* 0x00a33000012a7983 */ /* 0x001ee80000300a00 */
[----:B------:R-:W3:Y:S04]  /*d7f90*/  LDL.LU.64 R40, [R1+0xa328] ;  /* 0x00a3280001287983 */ /* 0x000ee80000300a00 */
[----:B------:R-:W-:Y:S04]  /*d7fa0*/  STL.64 [R1+0x790], R44 ;  /* 0x0007902c01007387 */ /* 0x000fe80000100a00 */
[----:B------:R0:W-:Y:S04]  /*d7fb0*/  STL.64 [R1+0x798], R46 ;  /* 0x0007982e01007387 */ /* 0x0001e80000100a00 */
[----:B0-----:R-:W3:Y:S04]  /*d7fc0*/  LDL.LU.64 R46, [R1+0xa320] ;  /* 0x00a32000012e7983 */ /* 0x001ee80000300a00 */
[----:B------:R-:W3:Y:S04]  /*d7fd0*/  LDL.LU.64 R44, [R1+0xa318] ;  /* 0x00a31800012c7983 */ /* 0x000ee80000300a00 */
[----:B------:R-:W-:Y:S04]  /*d7fe0*/  STL.64 [R1+0x780], R36 ;  /* 0x0007802401007387 */ /* 0x000fe80000100a00 */
[----:B------:R0:W-:Y:S04]  /*d7ff0*/  STL.64 [R1+0x788], R38 ;  /* 0x0007882601007387 */ /* 0x0001e80000100a00 */
[----:B0-----:R-:W3:Y:S04]  /*d8000*/  LDL.LU.64 R38, [R1+0xa310] ;  /* 0x00a3100001267983 */ /* 0x001ee80000300a00 */
[----:B------:R-:W3:Y:S01]  /*d8010*/  LDL.LU.64 R36, [R1+0xa308] ;  /* 0x00a3080001247983 */ /* 0x000ee20000300a00 */
[----:B----4-:R-:W-:Y:S01]  /*d8020*/  HMMA.16816.F32 R52, R28, R56, R52 ;  /* 0x000000381c34723c */ /* 0x010fe20000001834 */
[----:B------:R-:W-:-:S07]  /*d8030*/  IMAD.MOV.U32 R0, RZ, RZ, R57 ;  /* 0x000000ffff007224 */ /* 0x000fce00078e0039 */
[C---:B-----5:R-:W-:Y:S11]  /*d8040*/  HMMA.16816.F32 R16, R28.reuse, R58, R16 ;  /* 0x0000003a1c10723c */ /* 0x060ff60000001810 */
[----:B------:R0:W-:Y:S04]  /*d8050*/  STL.64 [R1+0x770], R52 ;  /* 0x0007703401007387 */ /* 0x0001e80000100a00 */
[----:B------:R1:W-:Y:S04]  /*d8060*/  STL.64 [R1+0x778], R54 ;  /* 0x0007783601007387 */ /* 0x0003e80000100a00 */
[----:B------:R-:W4:Y:S04]  /*d8070*/  LDL.LU.64 R56, [R1+0xb40] ;  /* 0x000b400001387983 */ /* 0x000f280000300a00 */
[----:B------:R-:W4:Y:S01]  /*d8080*/  LDL.LU.64 R58, [R1+0xb48] ;  /* 0x000b4800013a7983 */ /* 0x000f220000300a00 */
[C---:B--2---:R-:W-:Y:S08]  /*d8090*/  HMMA.16816.F32 R8, R28.reuse, R10, R32 ;  /* 0x0000000a1c08723c */ /* 0x044ff00000001820 */
[C---:B------:R-:W-:Y:S08]  /*d80a0*/  HMMA.16816.F32 R24, R28.reuse, R22, R24 ;  /* 0x000000161c18723c */ /* 0x040ff00000001818 */
[C---:B------:R-:W-:Y:S08]  /*d80b0*/  HMMA.16816.F32 R20, R28.reuse, R48, R12 ;  /* 0x000000301c14723c */ /* 0x040ff0000000180c */
[C---:B---3--:R-:W-:Y:S01]  /*d80c0*/  HMMA.16816.F32 R12, R28.reuse, R50, R4 ;  /* 0x000000321c0c723c */ /* 0x048fe20000001804 */
[----:B------:R2:W-:Y:S04]  /*d80d0*/  STL.64 [R1+0x760], R16 ;  /* 0x0007601001007387 */ /* 0x0005e80000100a00 */
[----:B------:R3:W-:Y:S04]  /*d80e0*/  STL.64 [R1+0x768], R18 ;  /* 0x0007681201007387 */ /* 0x0007e80000100a00 */
[----:B0-----:R-:W5:Y:S04]  /*d80f0*/  LDL.LU.64 R52, [R1+0xb30] ;  /* 0x000b300001347983 */ /* 0x001f680000300a00 */
[----:B-1----:R-:W5:Y:S04]  /*d8100*/  LDL.LU.64 R54, [R1+0xb38] ;  /* 0x000b380001367983 */ /* 0x002f680000300a00 */
[----:B--2---:R-:W2:Y:S04]  /*d8110*/  LDL.LU.64 R16, [R1+0xb20] ;  /* 0x000b200001107983 */ /* 0x004ea80000300a00 */
[----:B---3--:R-:W2:Y:S04]  /*d8120*/  LDL.LU.64 R18, [R1+0xb28] ;  /* 0x000b280001127983 */ /* 0x008ea80000300a00 */
[----:B------:R-:W3:Y:S04]  /*d8130*/  LDL.LU.64 R34, [R1+0xa300] ;  /* 0x00a3000001227983 */ /* 0x000ee80000300a00 */
[----:B------:R-:W2:Y:S04]  /*d8140*/  LDL.LU.64 R32, [R1+0xa2f8] ;  /* 0x00a2f80001207983 */ /* 0x000ea80000300a00 */
[----:B------:R-:W-:Y:S04]  /*d8150*/  STL.64 [R1+0x750], R8 ;  /* 0x0007500801007387 */ /* 0x000fe80000100a00 */
[----:B------:R0:W-:Y:S04]  /*d8160*/  STL.64 [R1+0x758], R10 ;  /* 0x0007580a01007387 */ /* 0x0001e80000100a00 */
[----:B0-----:R-:W2:Y:S04]  /*d8170*/  LDL.LU.64 R10, [R1+0xa2f0] ;  /* 0x00a2f000010a7983 */ /* 0x001ea80000300a00 */
[----:B------:R-:W2:Y:S04]  /*d8180*/  LDL.LU.64 R8, [R1+0xa2e8] ;  /* 0x00a2e80001087983 */ /* 0x000ea80000300a00 */
[----:B------:R0:W-:Y:S04]  /*d8190*/  STL.64 [R1+0x740], R24 ;  /* 0x0007401801007387 */ /* 0x0001e80000100a00 */
[----:B------:R1:W-:Y:S04]  /*d81a0*/  STL.64 [R1+0x748], R26 ;  /* 0x0007481a01007387 */ /* 0x0003e80000100a00 */
[----:B------:R-:W2:Y:S04]  /*d81b0*/  LDL.LU.64 R4, [R1+0xb10] ;  /* 0x000b100001047983 */ /* 0x000ea80000300a00 */
[----:B------:R0:W-:Y:S04]  /*d81c0*/  STL.64 [R1+0x730], R20 ;  /* 0x0007301401007387 */ /* 0x0001e80000100a00 */
[----:B------:R0:W-:Y:S04]  /*d81d0*/  STL.64 [R1+0x738], R22 ;  /* 0x0007381601007387 */ /* 0x0001e80000100a00 */
[----:B------:R-:W2:Y:S04]  /*d81e0*/  LDL.LU.64 R6, [R1+0xb18] ;  /* 0x000b180001067983 */ /* 0x000ea80000300a00 */
[----:B------:R0:W-:Y:S04]  /*d81f0*/  STL.64 [R1+0x720], R12 ;  /* 0x0007200c01007387 */ /* 0x0001e80000100a00 */
[----:B------:R0:W-:Y:S04]  /*d8200*/  STL.64 [R1+0x728], R14 ;  /* 0x0007280e01007387 */ /* 0x0001e80000100a00 */
[----:B------:R-:W2:Y:S04]  /*d8210*/  LDL.LU.64 R48, [R1+0xb00] ;  /* 0x000b000001307983 */ /* 0x000ea80000300a00 */
[----:B------:R-:W2:Y:S04]  /*d8220*/  LDL.LU.64 R50, [R1+0xb08] ;  /* 0x000b080001327983 */ /* 0x000ea80000300a00 */
[----:B0-----:R-:W2:Y:S04]  /*d8230*/  LDL.LU.64 R24, [R1+0xae0] ;  /* 0x000ae00001187983 */ /* 0x001ea80000300a00 */
[----:B-1----:R-:W2:Y:S04]  /*d8240*/  LDL.LU.64 R26, [R1+0xae8] ;  /* 0x000ae800011a7983 */ /* 0x002ea80000300a00 */
[----:B------:R-:W2:Y:S04]  /*d8250*/  LDL.LU.64 R20, [R1+0xad0] ;  /* 0x000ad00001147983 */ /* 0x000ea80000300a00 */
[----:B------:R-:W2:Y:S04]  /*d8260*/  LDL.LU.64 R22, [R1+0xad8] ;  /* 0x000ad80001167983 */ /* 0x000ea80000300a00 */
[----:B------:R-:W2:Y:S04]  /*d8270*/  LDL.LU.64 R12, [R1+0xab0] ;  /* 0x000ab000010c7983 */ /* 0x000ea80000300a00 */
[----:B------:R-:W2:Y:S01]  /*d8280*/  LDL.LU.64 R14, [R1+0xab8] ;  /* 0x000ab800010e7983 */ /* 0x000ea20000300a00 */
[----:B----4-:R-:W-:-:S15]  /*d8290*/  HMMA.16816.F32 R56, R28, R60, R56 ;  /* 0x0000003c1c38723c */ /* 0x010fde0000001838 */
[----:B------:R-:W-:-:S04]  /*d82a0*/  NOP ;  /* 0x0000000000007918 */ /* 0x000fc80000000000 */
[----:B------:R-:W-:Y:S04]  /*d82b0*/  STL.64 [R1+0x710], R56 ;  /* 0x0007103801007387 */ /* 0x000fe80000100a00 */
[----:B------:R0:W-:Y:S04]  /*d82c0*/  STL.64 [R1+0x718], R58 ;  /* 0x0007183a01007387 */ /* 0x0001e80000100a00 */
[----:B0-----:R-:W5:Y:S04]  /*d82d0*/  LDL.LU.64 R58, [R1+0xa2e0] ;  /* 0x00a2e000013a7983 */ /* 0x001f680000300a00 */
[----:B------:R-:W2:Y:S01]  /*d82e0*/  LDL.LU.64 R56, [R1+0xa2d8] ;  /* 0x00a2d80001387983 */ /* 0x000ea20000300a00 */
[----:B-----5:R-:W-:-:S15]  /*d82f0*/  HMMA.16816.F32 R52, R28, R58, R52 ;  /* 0x0000003a1c34723c */ /* 0x020fde0000001834 */
[----:B------:R-:W-:-:S04]  /*d8300*/  NOP ;  /* 0x0000000000007918 */ /* 0x000fc80000000000 */
[----:B------:R-:W-:Y:S04]  /*d8310*/  STL.64 [R1+0x700], R52 ;  /* 0x0007003401007387 */ /* 0x000fe80000100a00 */
[----:B------:R0:W-:Y:S04]  /*d8320*/  STL.64 [R1+0x708], R54 ;  /* 0x0007083601007387 */ /* 0x0001e80000100a00 */
[----:B0-----:R-:W4:Y:S04]  /*d8330*/  LDL.LU.64 R54, [R1+0xa2d0] ;  /* 0x00a2d00001367983 */ /* 0x001f280000300a00 */
[----:B------:R-:W5:Y:S01]  /*d8340*/  LDL.LU.64 R52, [R1+0xa2c8] ;  /* 0x00a2c80001347983 */ /* 0x000f620000300a00 */
[----:B--2---:R-:W-:-:S15]  /*d8350*/  HMMA.16816.F32 R16, R28, R56, R16 ;  /* 0x000000381c10723c */ /* 0x004fde0000001810 */
[----:B------:R-:W-:-:S04]  /*d8360*/  NOP ;  /* 0x0000000000007918 */ /* 0x000fc80000000000 */
[----:B------:R0:W-:Y:S04]  /*d8370*/  STL.64 [R1+0x6f0], R16 ;  /* 0x0006f01001007387 */ /* 0x0001e80000100a00 */
[----:B------:R1:W-:Y:S04]  /*d8380*/  STL.64 [R1+0x6f8], R18 ;  /* 0x0006f81201007387 */ /* 0x0003e80000100a00 */
[----:B0-----:R-:W2:Y:S04]  /*d8390*/  LDL.LU.64 R16, [R1+0xaa0] ;  /* 0x000aa00001107983 */ /* 0x001ea80000300a00 */
[----:B-1----:R-:W2:Y:S04]  /*d83a0*/  LDL.LU.64 R18, [R1+0xaa8] ;  /* 0x000aa80001127983 */ /* 0x002ea80000300a00 */
[----:B------:R-:W-:Y:S04]  /*d83b0*/  STL.64 [R1+0xa1b0], R58 ;  /* 0x00a1b03a01007387 */ /* 0x000fe80000100a00 */
[----:B------:R0:W-:Y:S04]  /*d83c0*/  STL.64 [R1+0xa1a8], R56 ;  /* 0x00a1a83801007387 */ /* 0x0001e80000100a00 */
[----:B0-----:R-:W2:Y:S04]  /*d83d0*/  LDL.LU.64 R56, [R1+0xaf0] ;  /* 0x000af00001387983 */ /* 0x001ea80000300a00 */
[----:B------:R-:W2:Y:S01]  /*d83e0*/  LDL.LU.64 R58, [R1+0xaf8] ;  /* 0x000af800013a7983 */ /* 0x000ea20000300a00 */
[C---:B----4-:R-:W-:Y:S08]  /*d83f0*/  HMMA.16816.F32 R4, R28.reuse, R54, R4 ;  /* 0x000000361c04723c */ /* 0x050ff00000001804 */
[C---:B-----5:R-:W-:Y:S11]  /*d8400*/  HMMA.16816.F32 R48, R28.reuse, R52, R48 ;  /* 0x000000341c30723c */ /* 0x060ff60000001830 */
[----:B------:R-:W-:Y:S04]  /*d8410*/  STL.64 [R1+0x6e0], R4 ;  /* 0x0006e00401007387 */ /* 0x000fe80000100a00 */
[----:B------:R0:W-:Y:S04]  /*d8420*/  STL.64 [R1+0x6e8], R6 ;  /* 0x0006e80601007387 */ /* 0x0001e80000100a00 */
[----:B0-----:R-:W4:Y:S04]  /*d8430*/  LDL.LU.64 R6, [R1+0xa2c0] ;  /* 0x00a2c00001067983 */ /* 0x001f280000300a00 */
[----:B------:R-:W5:Y:S04]  /*d8440*/  LDL.LU.64 R4, [R1+0xa2b8] ;  /* 0x00a2b80001047983 */ /* 0x000f680000300a00 */
[----:B------:R-:W-:Y:S04]  /*d8450*/  STL.64 [R1+0x6d0], R48 ;  /* 0x0006d03001007387 */ /* 0x000fe80000100a00 */
[----:B------:R0:W-:Y:S04]  /*d8460*/  STL.64 [R1+0x6d8], R50 ;  /* 0x0006d83201007387 */ /* 0x0001e80000100a00 */
[----:B0-----:R-:W2:Y:S04]  /*d8470*/  LDL.LU.64 R50, [R1+0xa2b0] ;  /* 0x00a2b00001327983 */ /* 0x001ea80000300a00 */
[----:B------:R-:W3:Y:S04]  /*d8480*/  LDL.LU.64 R48, [R1+0xa2a8] ;  /* 0x00a2a80001307983 */ /* 0x000ee80000300a00 */
[----:B------:R-:W-:Y:S04]  /*d8490*/  STL.64 [R1+0xa1a0], R54 ;  /* 0x00a1a03601007387 */ /* 0x000fe80000100a00 */
[----:B------:R2:W-:Y:S01]  /*d84a0*/  STL.64 [R1+0xa198], R52 ;  /* 0x00a1983401007387 */ /* 0x0005e20000100a00 */
[C---:B------:R-:W-:Y:S08]  /*d84b0*/  HMMA.16816.F32 R20, R28.reuse, R2, R20 ;  /* 0x000000021c14723c */ /* 0x040ff00000001814 */
[C---:B-----5:R-:W-:Y:S08]  /*d84c0*/  HMMA.16816.F32 R12, R28.reuse, R4, R12 ;  /* 0x000000041c0c723c */ /* 0x060ff0000000180c */
[C---:B--2---:R-:W-:Y:S08]  /*d84d0*/  HMMA.16816.F32 R52, R28.reuse, R50, R56 ;  /* 0x000000321c34723c */ /* 0x044ff00000001838 */
[C---:B---3--:R-:W-:Y:S01]  /*d84e0*/  HMMA.16816.F32 R24, R28.reuse, R48, R24 ;  /* 0x000000301c18723c */ /* 0x048fe20000001818 */
[----:B------:R-:W-:Y:S10]  /*d84f0*/  STL.64 [R1+0xa190], R50 ;  /* 0x00a1903201007387 */ /* 0x000ff40000100a00 */
[----:B------:R-:W-:Y:S04]  /*d8500*/  STL.64 [R1+0x6c0], R52 ;  /* 0x0006c03401007387 */ /* 0x000fe80000100a00 */
[----:B------:R-:W-:Y:S04]  /*d8510*/  STL.64 [R1+0x6c8], R54 ;  /* 0x0006c83601007387 */ /* 0x000fe80000100a00 */
[----:B------:R-:W-:Y:S04]  /*d8520*/  STL.64 [R1+0xa188], R48 ;  /* 0x00a1883001007387 */ /* 0x000fe80000100a00 */
[----:B------:R0:W-:Y:S04]  /*d8530*/  STL.64 [R1+0x6b0], R24 ;  /* 0x0006b01801007387 */ /* 0x0001e80000100a00 */
[----:B------:R1:W-:Y:S04]  /*d8540*/  STL.64 [R1+0x6b8], R26 ;  /* 0x0006b81a01007387 */ /* 0x0003e80000100a00 */
[----:B0-----:R-:W2:Y:S04]  /*d8550*/  LDL.LU.64 R24, [R1+0xa80] ;  /* 0x000a800001187983 */ /* 0x001ea80000300a00 */
[----:B------:R-:W-:Y:S04]  /*d8560*/  STL.64 [R1+0x6a0], R20 ;  /* 0x0006a01401007387 */ /* 0x000fe80000100a00 */
[----:B------:R-:W-:Y:S04]  /*d8570*/  STL.64 [R1+0x6a8], R22 ;  /* 0x0006a81601007387 */ /* 0x000fe80000100a00 */
[----:B-1----:R-:W2:Y:S04]  /*d8580*/  LDL.LU.64 R26, [R1+0xa88] ;  /* 0x000a8800011a7983 */ /* 0x002ea80000300a00 */
[----:B------:R0:W-:Y:S04]  /*d8590*/  STL.64 [R1+0x690], R12 ;  /* 0x0006900c01007387 */ /* 0x0001e80000100a00 */
[----:B------:R1:W-:Y:S04]  /*d85a0*/  STL.64 [R1+0x698], R14 ;  /* 0x0006980e01007387 */ /* 0x0003e80000100a00 */
[----:B0-----:R-:W3:Y:S04]  /*d85b0*/  LDL.LU.64 R12, [R1+0xa70] ;  /* 0x000a7000010c7983 */ /* 0x001ee80000300a00 */
[----:B-1----:R-:W3:Y:S01]  /*d85c0*/  LDL.LU.64 R14, [R1+0xa78] ;  /* 0x000a7800010e7983 */ /* 0x002ee20000300a00 */
[----:B----4-:R-:W-:Y:S03]  /*d85d0*/  HMMA.16816.F32 R16, R28, R6, R16 ;  /* 0x000000061c10723c */ /* 0x010fe60000001810 */
[----:B------:R-:W4:Y:S04]  /*d85e0*/  LDL.LU.64 R20, [R1+0x1410] ;  /* 0x0014100001147983 */ /* 0x000f280000300a00 */
[----:B------:R-:W4:-:S12]  /*d85f0*/  LDL.LU.64 R22, [R1+0x1418] ;  /* 0x0014180001167983 */ /* 0x000f180000300a00 */
[----:B------:R0:W-:Y:S04]  /*d8600*/  STL.64 [R1+0x680], R16 ;  /* 0x0006801001007387 */ /* 0x0001e80000100a00 */
[----:B------:R1:W-:Y:S04]  /*d8610*/  STL.64 [R1+0x688], R18 ;  /* 0x0006881201007387 */ /* 0x0003e80000100a00 */
[----:B0-----:R-:W5:Y:S04]  /*d8620*/  LDL.LU.64 R16, [R1+0x1400] ;  /* 0x0014000001107983 */ /* 0x001f680000300a00 */
[----:B-1----:R-:W5:Y:S04]  /*d8630*/  LDL.LU.64 R18, [R1+0x1408] ;  /* 0x0014080001127983 */ /* 0x002f680000300a00 */
[----:B------:R-:W4:Y:S04]  /*d8640*/  LDL.LU.64 R56, [R1+0xa40] ;  /* 0x000a400001387983 */ /* 0x000f280000300a00 */
[----:B------:R-:W4:Y:S04]  /*d8650*/  LDL.LU.64 R58, [R1+0xa48] ;  /* 0x000a4800013a7983 */ /* 0x000f280000300a00 */
[----:B------:R-:W4:Y:S04]  /*d8660*/  LDL.LU.64 R52, [R1+0xa20] ;  /* 0x000a200001347983 */ /* 0x000f280000300a00 */
[----:B------:R-:W4:Y:S04]  /*d8670*/  LDL.LU.64 R54, [R1+0xa28] ;  /* 0x000a280001367983 */ /* 0x000f280000300a00 */
[----:B------:R-:W4:Y:S04]  /*d8680*/  LDL.LU.64 R48, [R1+0xa10] ;  /* 0x000a100001307983 */ /* 0x000f280000300a00 */
[----:B------:R-:W4:Y:S04]  /*d8690*/  LDL.LU.64 R50, [R1+0xa18] ;  /* 0x000a180001327983 */ /* 0x000f280000300a00 */
[----:B------:R-:W-:Y:S04]  /*d86a0*/  STL.64 [R1+0xa1c0], R6 ;  /* 0x00a1c00601007387 */ /* 0x000fe80000100a00 */
[----:B------:R0:W-:Y:S04]  /*d86b0*/  STL.64 [R1+0xa1b8], R4 ;  /* 0x00a1b80401007387 */ /* 0x0001e80000100a00 */
[----:B0-----:R-:W4:Y:S04]  /*d86c0*/  LDL.LU.64 R4, [R1+0xa50] ;  /* 0x000a500001047983 */ /* 0x001f280000300a00 */
[----:B------:R-:W4:Y:S01]  /*d86d0*/  LDL.LU.64 R6, [R1+0xa58] ;  /* 0x000a580001067983 */ /* 0x000f220000300a00 */
[C---:B--2---:R-:W-:Y:S08]  /*d86e0*/  HMMA.16816.F32 R24, R28.reuse, R8, R24 ;  /* 0x000000081c18723c */ /* 0x044ff00000001818 */
[C---:B---3--:R-:W-:Y:S11]  /*d86f0*/  HMMA.16816.F32 R12, R28.reuse, R10, R12 ;  /* 0x0000000a1c0c723c */ /* 0x048ff6000000180c */
[----:B------:R-:W-:Y:S04]  /*d8700*/  STL.64 [R1+0x670], R24 ;  /* 0x0006701801007387 */ /* 0x000fe80000100a00 */
[----:B------:R0:W-:Y:S04]  /*d8710*/  STL.64 [R1+0x678], R26 ;  /* 0x0006781a01007387 */ /* 0x0001e80000100a00 */
[----:B0-----:R-:W2:Y:S04]  /*d8720*/  LDL.LU.64 R26, [R1+0xa2a0] ;  /* 0x00a2a000011a7983 */ /* 0x001ea80000300a00 */
[----:B------:R-:W3:Y:S04]  /*d8730*/  LDL.LU.64 R24, [R1+0xa298] ;  /* 0x00a2980001187983 */ /* 0x000ee80000300a00 */
[----:B------:R-:W-:Y:S04]  /*d8740*/  STL.64 [R1+0x660], R12 ;  /* 0x0006600c01007387 */ /* 0x000fe80000100a00 */
[----:B------:R0:W-:Y:S04]  /*d8750*/  STL.64 [R1+0x668], R14 ;  /* 0x0006680e01007387 */ /* 0x0001e80000100a00 */
[----:B0-----:R-:W5:Y:S04]  /*d8760*/  LDL.LU.64 R14, [R1+0xa290] ;  /* 0x00a29000010e7983 */ /* 0x001f680000300a00 */
[----:B------:R-:W4:Y:S04]  /*d8770*/  LDL.LU.64 R12, [R1+0xa288] ;  /* 0x00a28800010c7983 */ /* 0x000f280000300a00 */
        /* <DEDUP_REMOVED lines=13> */
[----:B------:R-:W2:Y:S04]  /*d8850*/  LDL.LU.64 R16, [R1+0xa268] ;  /* 0x00a2680001107983 */ /* 0x000ea80000300a00 */
[----:B------:R-:W-:Y:S04]  /*d8860*/  STL.64 [R1+0xa180], R14 ;  /* 0x00a1800e01007387 */ /* 0x000fe80000100a00 */
[----:B------:R-:W-:Y:S01]  /*d8870*/  STL.64 [R1+0xa178], R12 ;  /* 0x00a1780c01007387 */ /* 0x000fe20000100a00 */
[C---:B--2---:R-:W-:Y:S08]  /*d8880*/  HMMA.16816.F32 R8, R28.reuse, R16, R8 ;  /* 0x000000101c08723c */ /* 0x044ff00000001808 */
[C---:B------:R-:W-:Y:S01]  /*d8890*/  HMMA.16816.F32 R4, R28.reuse, R18, R4 ;  /* 0x000000121c04723c */ /* 0x040fe20000001804 */
[----:B------:R-:W-:Y:S10]  /*d88a0*/  STL.64 [R1+0xa1e0], R18 ;  /* 0x00a1e01201007387 */ /* 0x000ff40000100a00 */
[----:B------:R-:W-:Y:S04]  /*d88b0*/  STL.64 [R1+0x630], R8 ;  /* 0x0006300801007387 */ /* 0x000fe80000100a00 */
[----:B------:R5:W-:Y:S04]  /*d88c0*/  STL.64 [R1+0x638], R10 ;  /* 0x0006380a01007387 */ /* 0x000be80000100a00 */
[----:B------:R-:W-:Y:S04]  /*d88d0*/  STL.64 [R1+0xa1d8], R16 ;  /* 0x00a1d81001007387 */ /* 0x000fe80000100a00 */
[----:B------:R-:W-:Y:S04]  /*d88e0*/  STL.64 [R1+0x620], R4 ;  /* 0x0006200401007387 */ /* 0x000fe80000100a00 */
[----:B------:R4:W-:Y:S01]  /*d88f0*/  STL.64 [R1+0x628], R6 ;  /* 0x0006280601007387 */ /* 0x0009e20000100a00 */
[C---:B-----5:R-:W-:Y:S08]  /*d8900*/  HMMA.16816.F32 R8, R28.reuse, R20, R56 ;  /* 0x000000141c08723c */ /* 0x060ff00000001838 */
[C---:B----4-:R-:W-:Y:S01]  /*d8910*/  HMMA.16816.F32 R4, R28.reuse, R22, R52 ;  /* 0x000000161c04723c */ /* 0x050fe20000001834 */
[----:B------:R-:W-:Y:S10]  /*d8920*/  STL.64 [R1+0xa1f0], R22 ;  /* 0x00a1f01601007387 */ /* 0x000ff40000100a00 */
[----:B------:R-:W-:Y:S04]  /*d8930*/  STL.64 [R1+0x610], R8 ;  /* 0x0006100801007387 */ /* 0x000fe80000100a00 */
[----:B------:R-:W-:Y:S04]  /*d8940*/  STL.64 [R1+0x618], R10 ;  /* 0x0006180a01007387 */ /* 0x000fe80000100a00 */
[----:B------:R-:W-:Y:S04]  /*d8950*/  STL.64 [R1+0xa1e8], R20 ;  /* 0x00a1e81401007387 */ /* 0x000fe80000100a00 */
[----:B------:R-:W-:Y:S04]  /*d8960*/  STL.64 [R1+0x600], R4 ;  /* 0x0006000401007387 */ /* 0x000fe80000100a00 */
[----:B------:R3:W-:Y:S04]  /*d8970*/  STL.64 [R1+0x608], R6 ;  /* 0x0006080601007387 */ /* 0x0007e80000100a00 */
[----:B------:R-:W2:Y:S04]  /*d8980*/  LDL.LU.64 R56, [R1+0xa00] ;  /* 0x000a000001387983 */ /* 0x000ea80000300a00 */
[----:B------:R-:W2:Y:S01]  /*d8990*/  LDL.LU.64 R58, [R1+0xa08] ;  /* 0x000a0800013a7983 */ /* 0x000ea20000300a00 */
[----:B---3--:R-:W-:-:S15]  /*d89a0*/  HMMA.16816.F32 R4, R28, R24, R48 ;  /* 0x000000181c04723c */ /* 0x008fde0000001830 */
[----:B------:R-:W-:-:S04]  /*d89b0*/  NOP ;  /* 0x0000000000007918 */ /* 0x000fc80000000000 */
[----:B------:R0:W-:Y:S04]  /*d89c0*/  STL.64 [R1+0x5f0], R4 ;  /* 0x0005f00401007387 */ /* 0x0001e80000100a00 */
[----:B------:R1:W-:Y:S04]  /*d89d0*/  STL.64 [R1+0x5f8], R6 ;  /* 0x0005f80601007387 */ /* 0x0003e80000100a00 */
[----:B------:R-:W3:Y:S04]  /*d89e0*/  LDL.LU.64 R52, [R1+0x980] ;  /* 0x0009800001347983 */ /* 0x000ee80000300a00 */
[----:B------:R-:W3:Y:S04]  /*d89f0*/  LDL.LU.64 R54, [R1+0x988] ;  /* 0x0009880001367983 */ /* 0x000ee80000300a00 */
[----:B------:R-:W4:Y:S04]  /*d8a00*/  LDL.LU.64 R20, [R1+0x9b0] ;  /* 0x0009b00001147983 */ /* 0x000f280000300a00 */
[----:B------:R-:W4:Y:S04]  /*d8a10*/  LDL.LU.64 R22, [R1+0x9b8] ;  /* 0x0009b80001167983 */ /* 0x000f280000300a00 */
[----:B------:R-:W5:Y:S04]  /*d8a20*/  LDL.LU.64 R16, [R1+0x1510] ;  /* 0x0015100001107983 */ /* 0x000f680000300a00 */
[----:B------:R-:W5:Y:S04]  /*d8a30*/  LDL.LU.64 R18, [R1+0x1518] ;  /* 0x0015180001127983 */ /* 0x000f680000300a00 */
[----:B------:R-:W5:Y:S04]  /*d8a40*/  LDL.LU.64 R8, [R1+0x1920] ;  /* 0x0019200001087983 */ /* 0x000f680000300a00 */
[----:B------:R-:W5:Y:S04]  /*d8a50*/  LDL.LU.64 R10, [R1+0x1928] ;  /* 0x00192800010a7983 */ /* 0x000f680000300a00 */
[----:B------:R-:W5:Y:S04]  /*d8a60*/  LDL.LU R12, [R1+0x232c] ;  /* 0x00232c00010c7983 */ /* 0x000f680000300800 */
[----:B------:R-:W5:Y:S04]  /*d8a70*/  LDL.LU R13, [R1+0x2328] ;  /* 0x00232800010d7983 */ /* 0x000f680000300800 */
[----:B------:R-:W5:Y:S04]  /*d8a80*/  LDL.LU R14, [R1+0x233c] ;  /* 0x00233c00010e7983 */ /* 0x000f680000300800 */
[----:B------:R-:W5:Y:S04]  /*d8a90*/  LDL.LU R15, [R1+0x2334] ;  /* 0x00233400010f7983 */ /* 0x000f680000300800 */
[----:B0-----:R-:W5:Y:S04]  /*d8aa0*/  LDL.LU R4, [R1+0x2348] ;  /* 0x0023480001047983 */ /* 0x001f680000300800 */
[----:B------:R-:W5:Y:S04]  /*d8ab0*/  LDL.LU R5, [R1+0x2344] ;  /* 0x0023440001057983 */ /* 0x000f680000300800 */
[----:B------:R-:W5:Y:S04]  /*d8ac0*/  LDL.LU R50, [R1+0x2358] ;  /* 0x0023580001327983 */ /* 0x000f680000300800 */
[----:B------:R-:W5:Y:S04]  /*d8ad0*/  LDL.LU R51, [R1+0x2354] ;  /* 0x0023540001337983 */ /* 0x000f680000300800 */
[----:B------:R-:W-:Y:S04]  /*d8ae0*/  STL.64 [R1+0xa200], R26 ;  /* 0x00a2001a01007387 */ /* 0x000fe80000100a00 */
[----:B------:R0:W-:Y:S01]  /*d8af0*/  STL.64 [R1+0xa1f8], R24 ;  /* 0x00a1f81801007387 */ /* 0x0001e20000100a00 */
[----:B-1----:R-:W-:-:S02]  /*d8b00*/  IMAD.MOV.U32 R6, RZ, RZ, R44 ;  /* 0x000000ffff067224 */ /* 0x002fc400078e002c */
[----:B------:R-:W-:Y:S01]  /*d8b10*/  IMAD.MOV.U32 R7, RZ, RZ, R45 ;  /* 0x000000ffff077224 */ /* 0x000fe200078e002d */
[C---:B--2---:R-:W-:Y:S08]  /*d8b20*/  HMMA.16816.F32 R56, R28.reuse, R26, R56 ;  /* 0x0000001a1c38723c */ /* 0x044ff00000001838 */
[C---:B---3--:R-:W-:Y:S08]  /*d8b30*/  HMMA.16816.F32 R52, R28.reuse, R32, R52 ;  /* 0x000000201c34723c */ /* 0x048ff00000001834 */
[C---:B----4-:R-:W-:Y:S03]  /*d8b40*/  HMMA.16816.F32 R20, R28.reuse, R34, R20 ;  /* 0x000000221c14723c */ /* 0x050fe60000001814 */
[----:B------:R-:W-:Y:S04]  /*d8b50*/  STL.64 [R1+0x5e0], R56 ;  /* 0x0005e03801007387 */ /* 0x000fe80000100a00 */
[----:B------:R-:W-:Y:S04]  /*d8b60*/  STL.64 [R1+0x5e8], R58 ;  /* 0x0005e83a01007387 */ /* 0x000fe80000100a00 */
[----:B0-----:R-:W2:Y:S01]  /*d8b70*/  LDL.LU.64 R24, [R1+0x1930] ;  /* 0x0019300001187983 */ /* 0x001ea20000300a00 */
[C---:B-----5:R-:W-:Y:S03]  /*d8b80*/  HMMA.16816.F32 R8, R28.reuse, R38, R8 ;  /* 0x000000261c08723c */ /* 0x060fe60000001808 */
[----:B------:R-:W-:Y:S04]  /*d8b90*/  STL.64 [R1+0x570], R52 ;  /* 0x0005703401007387 */ /* 0x000fe80000100a00 */
[----:B------:R-:W-:Y:S04]  /*d8ba0*/  STL.64 [R1+0x578], R54 ;  /* 0x0005783601007387 */ /* 0x000fe80000100a00 */
[----:B------:R-:W2:Y:S04]  /*d8bb0*/  LDL.LU.64 R26, [R1+0x1938] ;  /* 0x00193800011a7983 */ /* 0x000ea80000300a00 */
[----:B------:R0:W-:Y:S04]  /*d8bc0*/  STL.64 [R1+0x580], R20 ;  /* 0x0005801401007387 */ /* 0x0001e80000100a00 */
[----:B------:R1:W-:Y:S04]  /*d8bd0*/  STL.64 [R1+0x588], R22 ;  /* 0x0005881601007387 */ /* 0x0003e80000100a00 */
[----:B0-----:R-:W3:Y:S04]  /*d8be0*/  LDL.LU.64 R20, [R1+0x1960] ;  /* 0x0019600001147983 */ /* 0x001ee80000300a00 */
[----:B-1----:R-:W3:Y:S04]  /*d8bf0*/  LDL.LU.64 R22, [R1+0x1968] ;  /* 0x0019680001167983 */ /* 0x002ee80000300a00 */
[----:B------:R-:W-:Y:S04]  /*d8c00*/  STL.64 [R1+0xa160], R34 ;  /* 0x00a1602201007387 */ /* 0x000fe80000100a00 */
[----:B------:R0:W-:Y:S02]  /*d8c10*/  STL.64 [R1+0xa158], R32 ;  /* 0x00a1582001007387 */ /* 0x0001e40000100a00 */
[----:B0-----:R-:W-:Y:S02]  /*d8c20*/  HMMA.16816.F32 R32, R28, R36, R16 ;  /* 0x000000241c20723c */ /* 0x001fe40000001810 */
[----:B------:R-:W4:Y:S01]  /*d8c30*/  LDL.LU.64 R16, [R1+0x9d0] ;  /* 0x0009d00001107983 */ /* 0x000f220000300a00 */
[----:B------:R-:W-:-:S02]  /*d8c40*/  IMAD.MOV.U32 R56, RZ, RZ, R42 ;  /* 0x000000ffff387224 */ /* 0x000fc400078e002a */
[----:B------:R-:W-:Y:S02]  /*d8c50*/  IMAD.MOV.U32 R57, RZ, RZ, R40 ;  /* 0x000000ffff397224 */ /* 0x000fe400078e0028 */
[----:B------:R-:W-:Y:S02]  /*d8c60*/  IMAD.MOV.U32 R58, RZ, RZ, R41 ;  /* 0x000000ffff3a7224 */ /* 0x000fe400078e0029 */
[----:B------:R-:W-:-:S10]  /*d8c70*/  IMAD.MOV.U32 R59, RZ, RZ, R43 ;  /* 0x000000ffff3b7224 */ /* 0x000fd400078e002b */
[----:B------:R-:W-:Y:S04]  /*d8c80*/  STL.64 [R1+0x590], R32 ;  /* 0x0005902001007387 */ /* 0x000fe80000100a00 */
[----:B------:R-:W-:Y:S04]  /*d8c90*/  STL.64 [R1+0x598], R34 ;  /* 0x0005982201007387 */ /* 0x000fe80000100a00 */
[----:B------:R-:W4:Y:S04]  /*d8ca0*/  LDL.LU.64 R18, [R1+0x9d8] ;  /* 0x0009d80001127983 */ /* 0x000f280000300a00 */
[----:B------:R0:W-:Y:S04]  /*d8cb0*/  STL.64 [R1+0x5a0], R8 ;  /* 0x0005a00801007387 */ /* 0x0001e80000100a00 */
[----:B------:R1:W-:Y:S04]  /*d8cc0*/  STL.64 [R1+0x5a8], R10 ;  /* 0x0005a80a01007387 */ /* 0x0003e80000100a00 */
[----:B------:R-:W3:Y:S04]  /*d8cd0*/  LDL.LU R42, [R1+0xa264] ;  /* 0x00a26400012a7983 */ /* 0x000ee80000300800 */
[----:B------:R-:W2:Y:S04]  /*d8ce0*/  LDL.LU R40, [R1+0xa260] ;  /* 0x00a2600001287983 */ /* 0x000ea80000300800 */
[----:B------:R-:W2:Y:S04]  /*d8cf0*/  LDL.LU R41, [R1+0xa25c] ;  /* 0x00a25c0001297983 */ /* 0x000ea80000300800 */
[----:B------:R-:W3:Y:S04]  /*d8d00*/  LDL.LU R43, [R1+0xa258] ;  /* 0x00a25800012b7983 */ /* 0x000ee80000300800 */
[----:B0-----:R-:W5:Y:S04]  /*d8d10*/  LDL.LU.64 R8, [R1+0x1950] ;  /* 0x0019500001087983 */ /* 0x001f680000300a00 */
[----:B-1----:R-:W5:Y:S04]  /*d8d20*/  LDL.LU.64 R10, [R1+0x1958] ;  /* 0x00195800010a7983 */ /* 0x002f680000300a00 */
[----:B------:R-:W4:Y:S04]  /*d8d30*/  LDL.LU R44, [R1+0xa254] ;  /* 0x00a25400012c7983 */ /* 0x000f280000300800 */
[----:B------:R-:W4:Y:S04]  /*d8d40*/  LDL.LU R45, [R1+0xa250] ;  /* 0x00a25000012d7983 */ /* 0x000f280000300800 */
[----:B------:R-:W5:Y:S04]  /*d8d50*/  LDL.64 R54, [R1+0x110] ;  /* 0x0001100001367983 */ /* 0x000f680000100a00 */
[----:B------:R-:W-:Y:S04]  /*d8d60*/  STL.64 [R1+0xa170], R38 ;  /* 0x00a1702601007387 */ /* 0x000fe80000100a00 */
[----:B------:R-:W-:Y:S04]  /*d8d70*/  STL.64 [R1+0xa168], R36 ;  /* 0x00a1682401007387 */ /* 0x000fe80000100a00 */
[----:B------:R-:W5:Y:S01]  /*d8d80*/  LDL.64 R52, [R1+0xf8] ;  /* 0x0000f80001347983 */ /* 0x000f620000100a00 */
[----:B------:R-:W-:-:S02]  /*d8d90*/  IMAD R5, R5, 0x100, R4 ;  /* 0x0000010005057824 */ /* 0x000fc400078e0204 */
[----:B------:R-:W-:Y:S01]  /*d8da0*/  IMAD R4, R51, 0x100, R50 ;  /* 0x0000010033047824 */ /* 0x000fe200078e0232 */
[C---:B--2---:R-:W-:Y:S08]  /*d8db0*/  HMMA.16816.F32 R24, R28.reuse, R40, R24 ;  /* 0x000000281c18723c */ /* 0x044ff00000001818 */
[C---:B---3--:R-:W-:Y:S08]  /*d8dc0*/  HMMA.16816.F32 R20, R28.reuse, R42, R20 ;  /* 0x0000002a1c14723c */ /* 0x048ff00000001814 */
[C---:B----4-:R-:W-:Y:S08]  /*d8dd0*/  HMMA.16816.F32 R16, R28.reuse, R44, R16 ;  /* 0x0000002c1c10723c */ /* 0x050ff00000001810 */
[----:B-----5:R-:W-:Y:S01]  /*d8de0*/  HMMA.16816.F32 R8, R28, R46, R8 ;  /* 0x0000002e1c08723c */ /* 0x020fe20000001808 */
[----:B------:R0:W-:Y:S04]  /*d8df0*/  STL.64 [R1+0x5b0], R24 ;  /* 0x0005b01801007387 */ /* 0x0001e80000100a00 */
[----:B------:R1:W-:Y:S04]  /*d8e00*/  STL.64 [R1+0x5b8], R26 ;  /* 0x0005b81a01007387 */ /* 0x0003e80000100a00 */
[----:B------:R-:W-:Y:S04]  /*d8e10*/  STL.64 [R1+0xa210], R42 ;  /* 0x00a2102a01007387 */ /* 0x000fe80000100a00 */
[----:B------:R2:W-:Y:S04]  /*d8e20*/  STL.64 [R1+0x5c0], R20 ;  /* 0x0005c01401007387 */ /* 0x0005e80000100a00 */
[----:B------:R3:W-:Y:S04]  /*d8e30*/  STL.64 [R1+0x5c8], R22 ;  /* 0x0005c81601007387 */ /* 0x0007e80000100a00 */
[----:B------:R-:W-:Y:S04]  /*d8e40*/  STL.64 [R1+0xa208], R40 ;  /* 0x00a2082801007387 */ /* 0x000fe80000100a00 */
[----:B------:R-:W4:Y:S04]  /*d8e50*/  LDL.64 R48, [R1+0xf0] ;  /* 0x0000f00001307983 */ /* 0x000f280000100a00 */
[----:B------:R5:W-:Y:S04]  /*d8e60*/  STL.64 [R1+0x5d0], R16 ;  /* 0x0005d01001007387 */ /* 0x000be80000100a00 */
[----:B------:R2:W-:Y:S04]  /*d8e70*/  STL.64 [R1+0x5d8], R18 ;  /* 0x0005d81201007387 */ /* 0x0005e80000100a00 */
[----:B0-----:R-:W4:Y:S04]  /*d8e80*/  LDL.LU.64 R24, [R1+0x1910] ;  /* 0x0019100001187983 */ /* 0x001f280000300a00 */
[----:B-1----:R-:W4:Y:S04]  /*d8e90*/  LDL.LU.64 R26, [R1+0x1918] ;  /* 0x00191800011a7983 */ /* 0x002f280000300a00 */
[----:B------:R0:W-:Y:S04]  /*d8ea0*/  STL.64 [R1+0x510], R8 ;  /* 0x0005100801007387 */ /* 0x0001e80000100a00 */
[----:B------:R1:W-:Y:S04]  /*d8eb0*/  STL.64 [R1+0x518], R10 ;  /* 0x0005180a01007387 */ /* 0x0003e80000100a00 */
[----:B--2---:R-:W2:Y:S04]  /*d8ec0*/  LDL.LU.64 R20, [R1+0x1900] ;  /* 0x0019000001147983 */ /* 0x004ea80000300a00 */
[----:B---3--:R-:W2:Y:S04]  /*d8ed0*/  LDL.LU.64 R22, [R1+0x1908] ;  /* 0x0019080001167983 */ /* 0x008ea80000300a00 */
[----:B-----5:R-:W3:Y:S04]  /*d8ee0*/  LDL.LU.64 R16, [R1+0x18f0] ;  /* 0x0018f00001107983 */ /* 0x020ee80000300a00 */
[----:B------:R-:W3:Y:S04]  /*d8ef0*/  LDL.LU.64 R18, [R1+0x18f8] ;  /* 0x0018f80001127983 */ /* 0x000ee80000300a00 */
[----:B------:R-:W5:Y:S04]  /*d8f00*/  LDL R50, [R1+0xe8] ;  /* 0x0000e80001327983 */ /* 0x000f680000100800 */
[----:B------:R-:W5:Y:S04]  /*d8f10*/  LDL R51, [R1+0xec] ;  /* 0x0000ec0001337983 */ /* 0x000f680000100800 */
[----:B0-----:R-:W3:Y:S04]  /*d8f20*/  LDL.LU.64 R8, [R1+0x18e0] ;  /* 0x0018e00001087983 */ /* 0x001ee80000300a00 */
[----:B-1----:R-:W3:Y:S01]  /*d8f30*/  LDL.LU.64 R10, [R1+0x18e8] ;  /* 0x0018e800010a7983 */ /* 0x002ee20000300a00 */
[----:B------:R-:W-:-:S02]  /*d8f40*/  IMAD R13, R13, 0x100, R12 ;  /* 0x000001000d0d7824 */ /* 0x000fc400078e020c */
[----:B------:R-:W-:Y:S01]  /*d8f50*/  IMAD R12, R15, 0x100, R14 ;  /* 0x000001000f0c7824 */ /* 0x000fe200078e020e */
[----:B------:R-:W-:Y:S02]  /*d8f60*/  F2FP.F16.E4M3.UNPACK_B R30, R5 ;  /* 0x00000005ff1e723e */ /* 0x000fe400020006ff */
[----:B------:R-:W-:Y:S02]  /*d8f70*/  F2FP.F16.E4M3.UNPACK_B R31, R4 ;  /* 0x00000004ff1f723e */ /* 0x000fe400020006ff */
[----:B------:R-:W-:Y:S02]  /*d8f80*/  F2FP.F16.E4M3.UNPACK_B R28, R13 ;  /* 0x0000000dff1c723e */ /* 0x000fe400020006ff */
[----:B------:R-:W-:Y:S01]  /*d8f90*/  F2FP.F16.E4M3.UNPACK_B R29, R12 ;  /* 0x0000000cff1d723e */ /* 0x000fe200020006ff */
[----:B------:R-:W-:Y:S04]  /*d8fa0*/  STL [R1+0xa144], R46 ;  /* 0x00a1442e01007387 */ /* 0x000fe80000100800 */
[----:B------:R0:W-:Y:S04]  /*d8fb0*/  STL [R1+0xa140], R47 ;  /* 0x00a1402f01007387 */ /* 0x0001e80000100800 */
[----:B------:R-:W5:Y:S04]  /*d8fc0*/  LDL.LU.64 R12, [R1+0x18d0] ;  /* 0x0018d000010c7983 */ /* 0x000f680000300a00 */
[----:B------:R-:W5:Y:S04]  /*d8fd0*/  LDL.LU.64 R14, [R1+0x18d8] ;  /* 0x0018d800010e7983 */ /* 0x000f680000300a00 */
[----:B------:R-:W5:Y:S01]  /*d8fe0*/  LDL.LU.64 R4, [R1+0x18c0] ;  /* 0x0018c00001047983 */ /* 0x000f620000300a00 */
[----:B0-----:R-:W-:Y:S01]  /*d8ff0*/  IMAD.MOV.U32 R47, RZ, RZ, R54 ;  /* 0x000000ffff2f7224 */ /* 0x001fe200078e0036 */
[C---:B----4-:R-:W-:Y:S08]  /*d9000*/  HMMA.16816.F32 R24, R28.reuse, R6, R24 ;  /* 0x000000061c18723c */ /* 0x050ff00000001818 */
[C---:B--2---:R-:W-:Y:S01]  /*d9010*/  HMMA.16816.F32 R20, R28.reuse, R54, R20 ;  /* 0x000000361c14723c */ /* 0x044fe20000001814 */
[----:B------:R-:W2:Y:S10]  /*d9020*/  LDL.LU.64 R6, [R1+0x18c8] ;  /* 0x0018c80001067983 */ /* 0x000eb40000300a00 */
[----:B------:R-:W-:Y:S04]  /*d9030*/  STL.64 [R1+0x560], R24 ;  /* 0x0005601801007387 */ /* 0x000fe80000100a00 */
[----:B------:R-:W-:Y:S04]  /*d9040*/  STL.64 [R1+0x568], R26 ;  /* 0x0005681a01007387 */ /* 0x000fe80000100a00 */
[----:B------:R-:W-:Y:S04]  /*d9050*/  STL [R1+0xa148], R47 ;  /* 0x00a1482f01007387 */ /* 0x000fe80000100800 */
[----:B------:R-:W-:Y:S04]  /*d9060*/  STL.64 [R1+0x550], R20 ;  /* 0x0005501401007387 */ /* 0x000fe80000100a00 */
[----:B------:R3:W-:Y:S02]  /*d9070*/  STL.64 [R1+0x558], R22 ;  /* 0x0005581601007387 */ /* 0x0007e40000100a00 */
[C---:B---3--:R-:W-:Y:S02]  /*d9080*/  HMMA.16816.F32 R20, R28.reuse, R58, R16 ;  /* 0x0000003a1c14723c */ /* 0x048fe40000001810 */
[----:B------:R-:W3:Y:S06]  /*d9090*/  LDL.64 R58, [R1+0xd0] ;  /* 0x0000d000013a7983 */ /* 0x000eec0000100a00 */
[C---:B------:R-:W-:Y:S11]  /*d90a0*/  HMMA.16816.F32 R16, R28.reuse, R56, R8 ;  /* 0x000000381c10723c */ /* 0x040ff60000001808 */
[----:B------:R-:W-:Y:S04]  /*d90b0*/  STL.64 [R1+0x540], R20 ;  /* 0x0005401401007387 */ /* 0x000fe80000100a00 */
[----:B------:R-:W-:Y:S04]  /*d90c0*/  STL.64 [R1+0x548], R22 ;  /* 0x0005481601007387 */ /* 0x000fe80000100a00 */
[----:B------:R-:W4:Y:S04]  /*d90d0*/  LDL.LU.64 R8, [R1+0x18b0] ;  /* 0x0018b00001087983 */ /* 0x000f280000300a00 */
[----:B------:R-:W4:Y:S01]  /*d90e0*/  LDL.LU.64 R10, [R1+0x18b8] ;  /* 0x0018b800010a7983 */ /* 0x000f220000300a00 */
[----:B-----5:R-:W-:Y:S03]  /*d90f0*/  HMMA.16816.F32 R12, R28, R52, R12 ;  /* 0x000000341c0c723c */ /* 0x020fe6000000180c */
[----:B------:R-:W-:Y:S04]  /*d9100*/  STL.64 [R1+0x980], R16 ;  /* 0x0009801001007387 */ /* 0x000fe80000100a00 */
[----:B------:R-:W-:Y:S01]  /*d9110*/  STL.64 [R1+0x988], R18 ;  /* 0x0009881201007387 */ /* 0x000fe20000100a00 */
[----:B------:R-:W-:-:S03]  /*d9120*/  IMAD.MOV.U32 R46, RZ, RZ, R53 ;  /* 0x000000ffff2e7224 */ /* 0x000fc600078e0035 */
[----:B------:R-:W5:Y:S04]  /*d9130*/  LDL.64 R54, [R1+0xe0] ;  /* 0x0000e00001367983 */ /* 0x000f680000100a00 */
[----:B------:R-:W3:Y:S04]  /*d9140*/  LDL R56, [R1+0xd8] ;  /* 0x0000d80001387983 */ /* 0x000ee80000100800 */
[----:B------:R-:W3:Y:S04]  /*d9150*/  LDL R57, [R1+0xdc] ;  /* 0x0000dc0001397983 */ /* 0x000ee80000100800 */
[----:B------:R-:W3:Y:S01]  /*d9160*/  LDL R52, [R1+0x90] ;  /* 0x0000900001347983 */ /* 0x000ee20000100800 */
[----:B------:R-:W-:-:S03]  /*d9170*/  IMAD.MOV.U32 R47, RZ, RZ, R49 ;  /* 0x000000ffff2f7224 */ /* 0x000fc600078e0031 */
[----:B------:R-:W-:Y:S04]  /*d9180*/  STL.64 [R1+0x990], R12 ;  /* 0x0009900c01007387 */ /* 0x000fe80000100a00 */
[----:B------:R-:W-:Y:S04]  /*d9190*/  STL.64 [R1+0x998], R14 ;  /* 0x0009980e01007387 */ /* 0x000fe80000100a00 */
[----:B------:R-:W3:Y:S04]  /*d91a0*/  LDL R53, [R1+0x94] ;  /* 0x0000940001357983 */ /* 0x000ee80000100800 */
[----:B------:R-:W-:Y:S04]  /*d91b0*/  STL [R1+0xa14c], R46 ;  /* 0x00a14c2e01007387 */ /* 0x000fe80000100800 */
[----:B------:R-:W5:Y:S01]  /*d91c0*/  LDL.LU.64 R24, [R1+0x18a0] ;  /* 0x0018a00001187983 */ /* 0x000f620000300a00 */
[----:B--2---:R-:W-:-:S15]  /*d91d0*/  HMMA.16816.F32 R4, R28, R48, R4 ;  /* 0x000000301c04723c */ /* 0x004fde0000001804 */
[----:B------:R-:W-:-:S04]  /*d91e0*/  NOP ;  /* 0x0000000000007918 */ /* 0x000fc80000000000 */
[----:B------:R-:W-:Y:S04]  /*d91f0*/  STL.64 [R1+0x9b0], R4 ;  /* 0x0009b00401007387 */ /* 0x000fe80000100a00 */
[----:B------:R0:W-:Y:S04]  /*d9200*/  STL.64 [R1+0x9b8], R6 ;  /* 0x0009b80601007387 */ /* 0x0001e80000100a00 */
[----:B------:R-:W5:Y:S04]  /*d9210*/  LDL.LU.64 R26, [R1+0x18a8] ;  /* 0x0018a800011a7983 */ /* 0x000f680000300a00 */
[----:B------:R-:W2:Y:S04]  /*d9220*/  LDL R48, [R1+0x98] ;  /* 0x0000980001307983 */ /* 0x000ea80000100800 */
[----:B------:R-:W2:Y:S04]  /*d9230*/  LDL R49, [R1+0x9c] ;  /* 0x00009c0001317983 */ /* 0x000ea80000100800 */
[----:B0-----:R-:W2:Y:S04]  /*d9240*/  LDL R6, [R1+0xa0] ;  /* 0x0000a00001067983 */ /* 0x001ea80000100800 */
[----:B------:R-:W2:Y:S04]  /*d9250*/  LDL R7, [R1+0xa4] ;  /* 0x0000a40001077983 */ /* 0x000ea80000100800 */
[----:B------:R-:W-:Y:S04]  /*d9260*/  STL [R1+0xa150], R47 ;  /* 0x00a1502f01007387 */ /* 0x000fe80000100800 */
[----:B------:R-:W3:Y:S04]  /*d9270*/  LDL.LU.64 R20, [R1+0x1890] ;  /* 0x0018900001147983 */ /* 0x000ee80000300a00 */
[----:B------:R-:W3:Y:S01]  /*d9280*/  LDL.LU.64 R22, [R1+0x1898] ;  /* 0x0018980001167983 */ /* 0x000ee20000300a00 */
[----:B----4-:R-:W-:-:S15]  /*d9290*/  HMMA.16816.F32 R8, R28, R50, R8 ;  /* 0x000000321c08723c */ /* 0x010fde0000001808 */
[----:B------:R-:W-:-:S04]  /*d92a0*/  NOP ;  /* 0x0000000000007918 */ /* 0x000fc80000000000 */
[----:B------:R0:W-:Y:S04]  /*d92b0*/  STL.64 [R1+0x9c0], R8 ;  /* 0x0009c00801007387 */ /* 0x0001e80000100a00 */
[----:B------:R-:W-:Y:S04]  /*d92c0*/  STL.64 [R1+0x9c8], R10 ;  /* 0x0009c80a01007387 */ /* 0x000fe80000100a00 */
[----:B------:R-:W4:Y:S04]  /*d92d0*/  LDL.LU.64 R12, [R1+0x1880] ;  /* 0x00188000010c7983 */ /* 0x000f280000300a00 */
[----:B------:R-:W4:Y:S04]  /*d92e0*/  LDL.LU.64 R14, [R1+0x1888] ;  /* 0x00188800010e7983 */ /* 0x000f280000300a00 */
[----:B------:R-:W2:Y:S04]  /*d92f0*/  LDL R38, [R1+0xb0] ;  /* 0x0000b00001267983 */ /* 0x000ea80000100800 */
[----:B------:R-:W2:Y:S04]  /*d9300*/  LDL R39, [R1+0xb4] ;  /* 0x0000b40001277983 */ /* 0x000ea80000100800 */
[----:B0-----:R-:W3:Y:S04]  /*d9310*/  LDL R8, [R1+0xa8] ;  /* 0x0000a80001087983 */ /* 0x001ee80000100800 */
[----:B------:R-:W3:Y:S04]  /*d9320*/  LDL R9, [R1+0xac] ;  /* 0x0000ac0001097983 */ /* 0x000ee80000100800 */
[----:B--2---:R-:W-:Y:S04]  /*d9330*/  STL.64 [R1+0xa228], R38 ;  /* 0x00a2282601007387 */ /* 0x004fe80000100a00 */
[----:B------:R-:W2:Y:S04]  /*d9340*/  LDL R18, [R1+0xb8] ;  /* 0x0000b80001127983 */ /* 0x000ea80000100800 */
[----:B------:R-:W2:Y:S04]  /*d9350*/  LDL R19, [R1+0xbc] ;  /* 0x0000bc0001137983 */ /* 0x000ea80000100800 */
[----:B------:R-:W2:Y:S04]  /*d9360*/  LDL R16, [R1+0xc0] ;  /* 0x0000c00001107983 */ /* 0x000ea80000100800 */
[----:B------:R-:W2:Y:S01]  /*d9370*/  LDL R17, [R1+0xc4] ;  /* 0x0000c40001117983 */ /* 0x000ea20000100800 */
[C---:B-----5:R-:W-:Y:S08]  /*d9380*/  HMMA.16816.F32 R24, R28.reuse, R54, R24 ;  /* 0x000000361c18723c */ /* 0x060ff00000001818 */
[C---:B---3--:R-:W-:Y:S08]  /*d9390*/  HMMA.16816.F32 R20, R28.reuse, R56, R20 ;  /* 0x000000381c14723c */ /* 0x048ff00000001814 */
[----:B----4-:R-:W-:Y:S01]  /*d93a0*/  HMMA.16816.F32 R12, R28, R58, R12 ;  /* 0x0000003a1c0c723c */ /* 0x010fe2000000180c */
[----:B--2---:R0:W-:Y:S04]  /*d93b0*/  STL.64 [R1+0xa238], R18 ;  /* 0x00a2381201007387 */ /* 0x0041e80000100a00 */
[----:B------:R-:W-:Y:S04]  /*d93c0*/  STL.64 [R1+0xa230], R16 ;  /* 0x00a2301001007387 */ /* 0x000fe80000100a00 */
[----:B0-----:R-:W2:Y:S04]  /*d93d0*/  LDL R18, [R1+0xc8] ;  /* 0x0000c80001127983 */ /* 0x001ea80000100800 */
[----:B------:R-:W-:Y:S04]  /*d93e0*/  STL.64 [R1+0x9f0], R24 ;  /* 0x0009f01801007387 */ /* 0x000fe80000100a00 */
[----:B------:R-:W-:Y:S04]  /*d93f0*/  STL.64 [R1+0x9f8], R26 ;  /* 0x0009f81a01007387 */ /* 0x000fe80000100a00 */
[----:B------:R-:W2:Y:S04]  /*d9400*/  LDL R19, [R1+0xcc] ;  /* 0x0000cc0001137983 */ /* 0x000ea80000100800 */
[----:B------:R-:W-:Y:S04]  /*d9410*/  STL.64 [R1+0xa00], R20 ;  /* 0x000a001401007387 */ /* 0x000fe80000100a00 */
[----:B------:R-:W-:Y:S04]  /*d9420*/  STL.64 [R1+0xa08], R22 ;  /* 0x000a081601007387 */ /* 0x000fe80000100a00 */
[----:B------:R-:W3:Y:S04]  /*d9430*/  LDL R58, [R1+0x88] ;  /* 0x00008800013a7983 */ /* 0x000ee80000100800 */
[----:B------:R-:W-:Y:S04]  /*d9440*/  STL.64 [R1+0xa10], R12 ;  /* 0x000a100c01007387 */ /* 0x000fe80000100a00 */
[----:B------:R-:W-:Y:S04]  /*d9450*/  STL.64 [R1+0xa18], R14 ;  /* 0x000a180e01007387 */ /* 0x000fe80000100a00 */
[----:B------:R-:W4:Y:S04]  /*d9460*/  LDL R4, [R1+0x70] ;  /* 0x0000700001047983 */ /* 0x000f280000100800 */
[----:B------:R-:W4:Y:S01]  /*d9470*/  LDL R5, [R1+0x74] ;  /* 0x0000740001057983 */ /* 0x000f220000100800 */
[----:B------:R-:W-:-:S03]  /*d9480*/  IMAD.MOV.U32 R46, RZ, RZ, R59 ;  /* 0x000000ffff2e7224 */ /* 0x000fc600078e003b */
[----:B------:R-:W3:Y:S04]  /*d9490*/  LDL R59, [R1+0x8c] ;  /* 0x00008c00013b7983 */ /* 0x000ee80000100800 */
[----:B------:R-:W-:Y:S04]  /*d94a0*/  STL.64 [R1+0xa248], R6 ;  /* 0x00a2480601007387 */ /* 0x000fe80000100a00 */
[----:B----4-:R0:W-:Y:S04]  /*d94b0*/  STL.64 [R1+0xa240], R4 ;  /* 0x00a2400401007387 */ /* 0x0101e80000100a00 */
[----:B0-----:R-:W2:Y:S04]  /*d94c0*/  LDL.LU.64 R4, [R1+0x1870] ;  /* 0x0018700001047983 */ /* 0x001ea80000300a00 */
[----:B------:R-:W2:Y:S04]  /*d94d0*/  LDL.LU.64 R6, [R1+0x1878] ;  /* 0x0018780001067983 */ /* 0x000ea80000300a00 */
[----:B------:R-:W4:Y:S04]  /*d94e0*/  LDL.LU.64 R36, [R1+0x1860] ;  /* 0x0018600001247983 */ /* 0x000f280000300a00 */
[----:B------:R-:W4:Y:S04]  /*d94f0*/  LDL.LU.64 R38, [R1+0x1868] ;  /* 0x0018680001267983 */ /* 0x000f280000300a00 */
[----:B------:R-:W5:Y:S04]  /*d9500*/  LDL.LU.64 R40, [R1+0x1840] ;  /* 0x0018400001287983 */ /* 0x000f680000300a00 */
[----:B------:R-:W5:Y:S04]  /*d9510*/  LDL.LU.64 R42, [R1+0x1848] ;  /* 0x00184800012a7983 */ /* 0x000f680000300a00 */
[----:B------:R-:W3:Y:S04]  /*d9520*/  LDL.LU.64 R32, [R1+0x1830] ;  /* 0x0018300001207983 */ /* 0x000ee80000300a00 */
[----:B------:R-:W3:Y:S04]  /*d9530*/  LDL.LU.64 R34, [R1+0x1838] ;  /* 0x0018380001227983 */ /* 0x000ee80000300a00 */
[----:B------:R-:W3:Y:S04]  /*d9540*/  LDL.LU.64 R24, [R1+0x1820] ;  /* 0x0018200001187983 */ /* 0x000ee80000300a00 */
[----:B------:R-:W3:Y:S01]  /*d9550*/  LDL.LU.64 R26, [R1+0x1828] ;  /* 0x00182800011a7983 */ /* 0x000ee20000300a00 */
[----:B------:R-:W-:-:S03]  /*d9560*/  IMAD.MOV.U32 R47, RZ, RZ, R55 ;  /* 0x000000ffff2f7224 */ /* 0x000fc600078e0037 */
[----:B------:R-:W3:Y:S04]  /*d9570*/  LDL.LU.64 R20, [R1+0x1810] ;  /* 0x0018100001147983 */ /* 0x000ee80000300a00 */
[----:B------:R-:W3:Y:S04]  /*d9580*/  LDL.LU.64 R22, [R1+0x1818] ;  /* 0x0018180001167983 */ /* 0x000ee80000300a00 */
[----:B------:R-:W3:Y:S04]  /*d9590*/  LDL.LU.64 R12, [R1+0x1800] ;  /* 0x00180000010c7983 */ /* 0x000ee80000300a00 */
[----:B------:R-:W3:Y:S04]  /*d95a0*/  LDL.LU.64 R14, [R1+0x1808] ;  /* 0x00180800010e7983 */ /* 0x000ee80000300a00 */
[----:B------:R-:W3:Y:S04]  /*d95b0*/  LDL.64 R50, [R1+0x68] ;  /* 0x0000680001327983 */ /* 0x000ee80000100a00 */
[----:B------:R-:W3:Y:S04]  /*d95c0*/  LDL R54, [R1+0x60] ;  /* 0x0000600001367983 */ /* 0x000ee80000100800 */
[----:B------:R-:W3:Y:S04]  /*d95d0*/  LDL R55, [R1+0x64] ;  /* 0x0000640001377983 */ /* 0x000ee80000100800 */
[----:B------:R-:W3:Y:S04]  /*d95e0*/  LDL R56, [R1+0x80] ;  /* 0x0000800001387983 */ /* 0x000ee80000100800 */
[----:B------:R-:W3:Y:S04]  /*d95f0*/  LDL R57, [R1+0x84] ;  /* 0x0000840001397983 */ /* 0x000ee80000100800 */
[----:B------:R-:W3:Y:S04]  /*d9600*/  LDL R10, [R1+0x78] ;  /* 0x00007800010a7983 */ /* 0x000ee80000100800 */
[----:B------:R-:W3:Y:S04]  /*d9610*/  LDL R11, [R1+0x7c] ;  /* 0x00007c00010b7983 */ /* 0x000ee80000100800 */
[----:B------:R-:W-:Y:S04]  /*d9620*/  STL.64 [R1+0xa220], R46 ;  /* 0x00a2202e01007387 */ /* 0x000fe80000100a00 */
[----:B------:R0:W-:Y:S04]  /*d9630*/  STL.64 [R1+0xa218], R44 ;  /* 0x00a2182c01007387 */ /* 0x0001e80000100a00 */
[----:B0-----:R-:W3:Y:S04]  /*d9640*/  LDL.LU.64 R44, [R1+0x1850] ;  /* 0x00185000012c7983 */ /* 0x001ee80000300a00 */
[----:B------:R-:W3:Y:S01]  /*d9650*/  LDL.LU.64 R46, [R1+0x1858] ;  /* 0x00185800012e7983 */ /* 0x000ee20000300a00 */
[----:B--2---:R-:W-:Y:S03]  /*d9660*/  HMMA.16816.F32 R16, R28, R18, R4 ;  /* 0x000000121c10723c */ /* 0x004fe60000001804 */
[----:B------:R-:W2:Y:S04]  /*d9670*/  LDL.LU.64 R6, [R1+0xa248] ;  /* 0x00a2480001067983 */ /* 0x000ea80000300a00 */
[----:B------:R-:W2:-:S12]  /*d9680*/  LDL.LU.64 R4, [R1+0xa240] ;  /* 0x00a2400001047983 */ /* 0x000e980000300a00 */
[----:B------:R-:W-:Y:S04]  /*d9690*/  STL.64 [R1+0xa20], R16 ;  /* 0x000a201001007387 */ /* 0x000fe80000100a00 */
[----:B------:R0:W-:Y:S04]  /*d96a0*/  STL.64 [R1+0xa28], R18 ;  /* 0x000a281201007387 */ /* 0x0001e80000100a00 */
[----:B0-----:R-:W3:Y:S04]  /*d96b0*/  LDL.LU.64 R18, [R1+0xa238] ;  /* 0x00a2380001127983 */ /* 0x001ee80000300a00 */
[----:B------:R-:W4:Y:S02]  /*d96c0*/  LDL.LU.64 R16, [R1+0xa230] ;  /* 0x00a2300001107983 */ /* 0x000f240000300a00 */
[----:B----4-:R-:W-:-:S15]  /*d96d0*/  HMMA.16816.F32 R36, R28, R16, R36 ;  /* 0x000000101c24723c */ /* 0x010fde0000001824 */
[----:B------:R-:W-:-:S04]  /*d96e0*/  NOP ;  /* 0x0000000000007918 */ /* 0x000fc80000000000 */
[----:B------:R-:W-:Y:S04]  /*d96f0*/  STL.64 [R1+0xa40], R36 ;  /* 0x000a402401007387 */ /* 0x000fe80000100a00 */
[----:B------:R0:W-:Y:S04]  /*d9700*/  STL.64 [R1+0xa48], R38 ;  /* 0x000a482601007387 */ /* 0x0001e80000100a00 */
[----:B0-----:R-:W5:Y:S01]  /*d9710*/  LDL.LU.64 R38, [R1+0xa228] ;  /* 0x00a2280001267983 */ /* 0x001f620000300a00 */
[C---:B---3--:R-:W-:Y:S08]  /*d9720*/  HMMA.16816.F32 R44, R28.reuse, R18, R44 ;  /* 0x000000121c2c723c */ /* 0x048ff0000000182c */
[C---:B------:R-:W-:Y:S08]  /*d9730*/  HMMA.16816.F32 R32, R28.reuse, R8, R32 ;  /* 0x000000081c20723c */ /* 0x040ff00000001820 */
[C---:B--2---:R-:W-:Y:S08]  /*d9740*/  HMMA.16816.F32 R24, R28.reuse, R6, R24 ;  /* 0x000000061c18723c */ /* 0x044ff00000001818 */
[C---:B------:R-:W-:Y:S08]  /*d9750*/  HMMA.16816.F32 R20, R28.reuse, R48, R20 ;  /* 0x000000301c14723c */ /* 0x040ff00000001814 */
[C---:B------:R-:W-:Y:S01]  /*d9760*/  HMMA.16816.F32 R12, R28.reuse, R52, R12 ;  /* 0x000000341c0c723c */ /* 0x040fe2000000180c */
[----:B------:R-:W2:Y:S04]  /*d9770*/  LDL.LU.64 R16, [R1+0x17f0] ;  /* 0x0017f00001107983 */ /* 0x000ea80000300a00 */
[----:B------:R-:W2:Y:S04]  /*d9780*/  LDL.LU.64 R18, [R1+0x17f8] ;  /* 0x0017f80001127983 */ /* 0x000ea80000300a00 */
[----:B------:R-:W-:Y:S04]  /*d9790*/  STL.64 [R1+0xa50], R44 ;  /* 0x000a502c01007387 */ /* 0x000fe80000100a00 */
[----:B------:R-:W-:Y:S01]  /*d97a0*/  STL.64 [R1+0xa58], R46 ;  /* 0x000a582e01007387 */ /* 0x000fe20000100a00 */
[----:B-----5:R-:W-:-:S15]  /*d97b0*/  HMMA.16816.F32 R36, R28, R38, R40 ;  /* 0x000000261c24723c */ /* 0x020fde0000001828 */
[----:B------:R-:W-:-:S04]  /*d97c0*/  NOP ;  /* 0x0000000000007918 */ /* 0x000fc80000000000 */
[----:B------:R0:W-:Y:S04]  /*d97d0*/  STL.64 [R1+0xa70], R36 ;  /* 0x000a702401007387 */ /* 0x0001e80000100a00 */
[----:B------:R1:W-:Y:S04]  /*d97e0*/  STL.64 [R1+0xa78], R38 ;  /* 0x000a782601007387 */ /* 0x0003e80000100a00 */
[----:B------:R3:W-:Y:S04]  /*d97f0*/  STL.64 [R1+0xa80], R32 ;  /* 0x000a802001007387 */ /* 0x0007e80000100a00 */
[----:B------:R4:W-:Y:S04]  /*d9800*/  STL.64 [R1+0xa88], R34 ;  /* 0x000a882201007387 */ /* 0x0009e80000100a00 */
[----:B------:R-:W-:Y:S04]  /*d9810*/  STL.64 [R1+0xaa0], R24 ;  /* 0x000aa01801007387 */ /* 0x000fe80000100a00 */
[----:B------:R-:W-:Y:S04]  /*d9820*/  STL.64 [R1+0xaa8], R26 ;  /* 0x000aa81a01007387 */ /* 0x000fe80000100a00 */
[----:B------:R-:W5:Y:S04]  /*d9830*/  LDL R6, [R1+0x58] ;  /* 0x0000580001067983 */ /* 0x000f680000100800 */
[----:B------:R0:W-:Y:S04]  /*d9840*/  STL.64 [R1+0xab0], R20 ;  /* 0x000ab01401007387 */ /* 0x0001e80000100a00 */
[----:B------:R0:W-:Y:S04]  /*d9850*/  STL.64 [R1+0xab8], R22 ;  /* 0x000ab81601007387 */ /* 0x0001e80000100a00 */
[----:B------:R0:W-:Y:S04]  /*d9860*/  STL.64 [R1+0xad0], R12 ;  /* 0x000ad00c01007387 */ /* 0x0001e80000100a00 */
[----:B------:R1:W-:Y:S04]  /*d9870*/  STL.64 [R1+0xad8], R14 ;  /* 0x000ad80e01007387 */ /* 0x0003e80000100a00 */
[----:B------:R-:W5:Y:S04]  /*d9880*/  LDL R7, [R1+0x5c] ;  /* 0x00005c0001077983 */ /* 0x000f680000100800 */
[----:B0-----:R-:W5:Y:S04]  /*d9890*/  LDL.LU.64 R36, [R1+0x17e0] ;  /* 0x0017e00001247983 */ /* 0x001f680000300a00 */
[----:B-1----:R-:W5:Y:S04]  /*d98a0*/  LDL.LU.64 R38, [R1+0x17e8] ;  /* 0x0017e80001267983 */ /* 0x002f680000300a00 */
[----:B---3--:R-:W3:Y:S04]  /*d98b0*/  LDL.LU.64 R32, [R1+0x17d0] ;  /* 0x0017d00001207983 */ /* 0x008ee80000300a00 */
[----:B----4-:R-:W3:Y:S04]  /*d98c0*/  LDL.LU.64 R34, [R1+0x17d8] ;  /* 0x0017d80001227983 */ /* 0x010ee80000300a00 */
[----:B------:R-:W4:Y:S04]  /*d98d0*/  LDL.LU.64 R20, [R1+0x17c0] ;  /* 0x0017c00001147983 */ /* 0x000f280000300a00 */
[----:B------:R-:W4:Y:S04]  /*d98e0*/  LDL.LU.64 R22, [R1+0x17c8] ;  /* 0x0017c80001167983 */ /* 0x000f280000300a00 */
[----:B------:R-:W3:Y:S04]  /*d98f0*/  LDL.LU.64 R12, [R1+0x17b0] ;  /* 0x0017b000010c7983 */ /* 0x000ee80000300a00 */
[----:B------:R-:W3:Y:S01]  /*d9900*/  LDL.LU.64 R14, [R1+0x17b8] ;  /* 0x0017b800010e7983 */ /* 0x000ee20000300a00 */
[C---:B--2---:R-:W-:Y:S03]  /*d9910*/  HMMA.16816.F32 R24, R28.reuse, R58, R16 ;  /* 0x0000003a1c18723c */ /* 0x044fe60000001810 */
[----:B------:R-:W2:Y:S04]  /*d9920*/  LDL.64 R52, [R1+0x30] ;  /* 0x0000300001347983 */ /* 0x000ea80000100a00 */
[----:B------:R-:W2:Y:S04]  /*d9930*/  LDL.LU.64 R16, [R1+0x17a0] ;  /* 0x0017a00001107983 */ /* 0x000ea80000300a00 */
[----:B------:R-:W2:Y:S08]  /*d9940*/  LDL.LU.64 R18, [R1+0x17a8] ;  /* 0x0017a80001127983 */ /* 0x000eb00000300a00 */
[----:B------:R0:W-:Y:S04]  /*d9950*/  STL.64 [R1+0xae0], R24 ;  /* 0x000ae01801007387 */ /* 0x0001e80000100a00 */
[----:B------:R1:W-:Y:S04]  /*d9960*/  STL.64 [R1+0xae8], R26 ;  /* 0x000ae81a01007387 */ /* 0x0003e80000100a00 */
[----:B------:R-:W2:Y:S04]  /*d9970*/  LDL.64 R8, [R1+0x40] ;  /* 0x0000400001087983 */ /* 0x000ea80000100a00 */
[----:B------:R-:W2:Y:S04]  /*d9980*/  LDL R48, [R1+0x38] ;  /* 0x0000380001307983 */ /* 0x000ea80000100800 */
[----:B------:R-:W2:Y:S04]  /*d9990*/  LDL R49, [R1+0x3c] ;  /* 0x00003c0001317983 */ /* 0x000ea80000100800 */
[----:B------:R-:W2:Y:S04]  /*d99a0*/  LDL.64 R58, [R1+0x20] ;  /* 0x00002000013a7983 */ /* 0x000ea80000100a00 */
[----:B0-----:R-:W2:Y:S04]  /*d99b0*/  LDL.64 R24, [R1+0x50] ;  /* 0x0000500001187983 */ /* 0x001ea80000100a00 */
[----:B-1----:R-:W2:Y:S04]  /*d99c0*/  LDL R26, [R1+0x48] ;  /* 0x00004800011a7983 */ /* 0x002ea80000100800 */
[----:B------:R-:W2:Y:S01]  /*d99d0*/  LDL R27, [R1+0x4c] ;  /* 0x00004c00011b7983 */ /* 0x000ea20000100800 */
[----:B-----5:R-:W-:Y:S03]  /*d99e0*/  HMMA.16816.F32 R36, R28, R56, R36 ;  /* 0x000000381c24723c */ /* 0x020fe60000001824 */
[----:B------:R-:W5:-:S15]  /*d99f0*/  LDL R56, [R1+0x28] ;  /* 0x0000280001387983 */ /* 0x000f5e0000100800 */
[----:B------:R-:W-:Y:S01]  /*d9a00*/  NOP ;  /* 0x0000000000007918 */ /* 0x000fe20000000000 */
[----:B------:R-:W-:Y:S04]  /*d9a10*/  STL.64 [R1+0xaf0], R36 ;  /* 0x000af02401007387 */ /* 0x000fe80000100a00 */
[----:B------:R3:W-:Y:S02]  /*d9a20*/  STL.64 [R1+0xaf8], R38 ;  /* 0x000af82601007387 */ /* 0x0007e40000100a00 */
[C---:B---3--:R-:W-:Y:S08]  /*d9a30*/  HMMA.16816.F32 R36, R28.reuse, R10, R32 ;  /* 0x0000000a1c24723c */ /* 0x048ff00000001820 */
[C---:B----4-:R-:W-:Y:S08]  /*d9a40*/  HMMA.16816.F32 R32, R28.reuse, R4, R20 ;  /* 0x000000041c20723c */ /* 0x050ff00000001814 */
[C---:B------:R-:W-:Y:S03]  /*d9a50*/  HMMA.16816.F32 R20, R28.reuse, R50, R12 ;  /* 0x000000321c14723c */ /* 0x040fe6000000180c */
[----:B------:R0:W-:Y:S04]  /*d9a60*/  STL.64 [R1+0xb00], R36 ;  /* 0x000b002401007387 */ /* 0x0001e80000100a00 */
[----:B------:R1:W-:Y:S04]  /*d9a70*/  STL.64 [R1+0xb08], R38 ;  /* 0x000b082601007387 */ /* 0x0003e80000100a00 */
[----:B------:R-:W-:Y:S04]  /*d9a80*/  STL.64 [R1+0xb10], R32 ;  /* 0x000b102001007387 */ /* 0x000fe80000100a00 */
[----:B------:R-:W-:Y:S04]  /*d9a90*/  STL.64 [R1+0xb18], R34 ;  /* 0x000b182201007387 */ /* 0x000fe80000100a00 */
[----:B------:R-:W3:Y:S04]  /*d9aa0*/  LDL.LU.64 R12, [R1+0x1790] ;  /* 0x00179000010c7983 */ /* 0x000ee80000300a00 */
[----:B------:R4:W-:Y:S04]  /*d9ab0*/  STL.64 [R1+0xb20], R20 ;  /* 0x000b201401007387 */ /* 0x0009e80000100a00 */
[----:B------:R0:W-:Y:S04]  /*d9ac0*/  STL.64 [R1+0xb28], R22 ;  /* 0x000b281601007387 */ /* 0x0001e80000100a00 */
[----:B------:R-:W3:Y:S01]  /*d9ad0*/  LDL.LU.64 R14, [R1+0x1798] ;  /* 0x00179800010e7983 */ /* 0x000ee20000300a00 */
[----:B--2---:R-:W-:Y:S01]  /*d9ae0*/  HMMA.16816.F32 R16, R28, R54, R16 ;  /* 0x000000361c10723c */ /* 0x004fe20000001810 */
[----:B------:R-:W-:-:S02]  /*d9af0*/  IMAD.MOV.U32 R57, RZ, RZ, R0 ;  /* 0x000000ffff397224 */ /* 0x000fc400078e0000 */
[----:B------:R-:W-:-:S05]  /*d9b00*/  IMAD.MOV.U32 R0, RZ, RZ, R51 ;  /* 0x000000ffff007224 */ /* 0x000fca00078e0033 */
[----:B------:R-:W-:Y:S04]  /*d9b10*/  STL [R1+0xa100], R0 ;  /* 0x00a1000001007387 */ /* 0x000fe80000100800 */
[----:B------:R-:W2:Y:S07]  /*d9b20*/  LDL R54, [R1+0x18] ;  /* 0x0000180001367983 */ /* 0x000eae0000100800 */
[----:B------:R0:W-:Y:S04]  /*d9b30*/  STL.64 [R1+0xb30], R16 ;  /* 0x000b301001007387 */ /* 0x0001e80000100a00 */
[----:B------:R0:W-:Y:S04]  /*d9b40*/  STL.64 [R1+0xb38], R18 ;  /* 0x000b381201007387 */ /* 0x0001e80000100a00 */
[----:B------:R-:W2:Y:S04]  /*d9b50*/  LDL R55, [R1+0x1c] ;  /* 0x00001c0001377983 */ /* 0x000ea80000100800 */
[----:B------:R-:W2:Y:S04]  /*d9b60*/  LDL.LU.64 R44, [R1+0x1780] ;  /* 0x00178000012c7983 */ /* 0x000ea80000300a00 */
[----:B------:R-:W2:Y:S04]  /*d9b70*/  LDL.LU.64 R46, [R1+0x1788] ;  /* 0x00178800012e7983 */ /* 0x000ea80000300a00 */
[----:B------:R-:W2:Y:S04]  /*d9b80*/  LDL.LU.64 R40, [R1+0x1770] ;  /* 0x0017700001287983 */ /* 0x000ea80000300a00 */
[----:B------:R-:W2:Y:S04]  /*d9b90*/  LDL.LU.64 R42, [R1+0x1778] ;  /* 0x00177800012a7983 */ /* 0x000ea80000300a00 */
[----:B0-----:R-:W5:Y:S04]  /*d9ba0*/  LDL.LU.64 R36, [R1+0x1760] ;  /* 0x0017600001247983 */ /* 0x001f680000300a00 */
[----:B-1----:R-:W5:Y:S04]  /*d9bb0*/  LDL.LU.64 R38, [R1+0x1768] ;  /* 0x0017680001267983 */ /* 0x002f680000300a00 */
[----:B----4-:R-:W4:Y:S04]  /*d9bc0*/  LDL.LU.64 R20, [R1+0x1750] ;  /* 0x0017500001147983 */ /* 0x010f280000300a00 */
[----:B------:R-:W4:Y:S04]  /*d9bd0*/  LDL.LU.64 R22, [R1+0x1758] ;  /* 0x0017580001167983 */ /* 0x000f280000300a00 */
[----:B------:R-:W4:Y:S04]  /*d9be0*/  LDL.LU.64 R16, [R1+0x1740] ;  /* 0x0017400001107983 */ /* 0x000f280000300a00 */
[----:B------:R-:W4:Y:S04]  /*d9bf0*/  LDL.LU.64 R18, [R1+0x1748] ;  /* 0x0017480001127983 */ /* 0x000f280000300a00 */
[----:B------:R-:W4:Y:S04]  /*d9c00*/  LDL.64 R50, [R1+0x10] ;  /* 0x0000100001327983 */ /* 0x000f280000100a00 */
[----:B------:R-:W4:Y:S01]  /*d9c10*/  LDL R10, [R1+0x8] ;  /* 0x00000800010a7983 */ /* 0x000f220000100800 */
[----:B---3--:R-:W-:-:S15]  /*d9c20*/  HMMA.16816.F32 R4, R28, R6, R12 ;  /* 0x000000061c04723c */ /* 0x008fde000000180c */
[----:B------:R-:W-:-:S04]  /*d9c30*/  NOP ;  /* 0x0000000000007918 */ /* 0x000fc80000000000 */
[----:B------:R0:W-:Y:S04]  /*d9c40*/  STL.64 [R1+0xb40], R4 ;  /* 0x000b400401007387 */ /* 0x0001e80000100a00 */
[----:B------:R1:W-:Y:S04]  /*d9c50*/  STL.64 [R1+0xb48], R6 ;  /* 0x000b480601007387 */ /* 0x0003e80000100a00 */
[----:B------:R-:W3:Y:S04]  /*d9c60*/  LDL R11, [R1+0xc] ;  /* 0x00000c00010b7983 */ /* 0x000ee80000100800 */
[----:B------:R-:W3:Y:S04]  /*d9c70*/  LDL.LU.64 R12, [R1+0x1730] ;  /* 0x00173000010c7983 */ /* 0x000ee80000300a00 */
[----:B------:R-:W3:Y:S04]  /*d9c80*/  LDL.LU.64 R14, [R1+0x1738] ;  /* 0x00173800010e7983 */ /* 0x000ee80000300a00 */
[----:B0-----:R-:W3:Y:S04]  /*d9c90*/  LDL.LU.64 R4, [R1+0x1720] ;  /* 0x0017200001047983 */ /* 0x001ee80000300a00 */
[----:B-1----:R-:W3:Y:S01]  /*d9ca0*/  LDL.LU.64 R6, [R1+0x1728] ;  /* 0x0017280001067983 */ /* 0x002ee20000300a00 */
[----:B--2---:R-:W-:Y:S01]  /*d9cb0*/  HMMA.16816.F32 R44, R28, R24, R44 ;  /* 0x000000181c2c723c */ /* 0x004fe2000000182c */
[----:B------:R-:W-:-:S07]  /*d9cc0*/  IMAD.MOV.U32 R0, RZ, RZ, R25 ;  /* 0x000000ffff007224 */ /* 0x000fce00078e0019 */
[C---:B------:R-:W-:Y:S08]  /*d9cd0*/  HMMA.16816.F32 R24, R28.reuse, R26, R40 ;  /* 0x0000001a1c18723c */ /* 0x040ff00000001828 */
[C---:B-----5:R-:W-:Y:S08]  /*d9ce0*/  HMMA.16816.F32 R36, R28.reuse, R8, R36 ;  /* 0x000000081c24723c */ /* 0x060ff00000001824 */
[C---:B----4-:R-:W-:Y:S08]  /*d9cf0*/  HMMA.16816.F32 R20, R28.reuse, R48, R20 ;  /* 0x000000301c14723c */ /* 0x050ff00000001814 */
[----:B------:R-:W-:Y:S01]  /*d9d00*/  HMMA.16816.F32 R16, R28, R52, R16 ;  /* 0x000000341c10723c */ /* 0x000fe20000001810 */
[----:B------:R-:W2:Y:S04]  /*d9d10*/  LDL.64 R34, [R1] ;  /* 0x0000000001227983 */ /* 0x000ea80000100a00 */
[----:B------:R-:W-:Y:S04]  /*d9d20*/  STL.64 [R1+0xb60], R44 ;  /* 0x000b602c01007387 */ /* 0x000fe80000100a00 */
[----:B------:R0:W-:Y:S04]  /*d9d30*/  STL.64 [R1+0xb68], R46 ;  /* 0x000b682e01007387 */ /* 0x0001e80000100a00 */
[----:B0-----:R-:W4:Y:S04]  /*d9d40*/  LDL.LU.64 R46, [R1+0xa220] ;  /* 0x00a22000012e7983 */ /* 0x001f280000300a00 */
[----:B------:R-:W5:Y:S04]  /*d9d50*/  LDL.LU.64 R44, [R1+0xa218] ;  /* 0x00a21800012c7983 */ /* 0x000f680000300a00 */
[----:B------:R0:W-:Y:S04]  /*d9d60*/  STL [R1+0xa104], R0 ;  /* 0x00a1040001007387 */ /* 0x0001e80000100800 */
[----:B------:R-:W2:Y:S04]  /*d9d70*/  LDL.LU.64 R42, [R1+0xa210] ;  /* 0x00a21000012a7983 */ /* 0x000ea80000300a00 */
[----:B------:R-:W2:Y:S04]  /*d9d80*/  LDL.LU.64 R40, [R1+0xa208] ;  /* 0x00a2080001287983 */ /* 0x000ea80000300a00 */
[----:B------:R-:W-:Y:S04]  /*d9d90*/  STL.64 [R1+0xb70], R24 ;  /* 0x000b701801007387 */ /* 0x000fe80000100a00 */
[----:B------:R1:W-:Y:S01]  /*d9da0*/  STL.64 [R1+0xb78], R26 ;  /* 0x000b781a01007387 */ /* 0x0003e20000100a00 */
[----:B0-----:R-:W-:-:S03]  /*d9db0*/  IMAD.MOV.U32 R0, RZ, RZ, R9 ;  /* 0x000000ffff007224 */ /* 0x001fc600078e0009 */
[----:B-1----:R-:W2:Y:S04]  /*d9dc0*/  LDL.LU.64 R26, [R1+0xa200] ;  /* 0x00a20000011a7983 */ /* 0x002ea80000300a00 */
[----:B------:R-:W2:Y:S04]  /*d9dd0*/  LDL.LU.64 R24, [R1+0xa1f8] ;  /* 0x00a1f80001187983 */ /* 0x000ea80000300a00 */
[----:B------:R0:W-:Y:S04]  /*d9de0*/  STL [R1+0xa108], R0 ;  /* 0x00a1080001007387 */ /* 0x0001e80000100800 */
[----:B------:R-:W-:Y:S04]  /*d9df0*/  STL.64 [R1+0xb90], R36 ;  /* 0x000b902401007387 */ /* 0x000fe80000100a00 */
[----:B------:R-:W-:Y:S04]  /*d9e00*/  STL.64 [R1+0xb98], R38 ;  /* 0x000b982601007387 */ /* 0x000fe80000100a00 */
[----:B------:R1:W-:Y:S04]  /*d9e10*/  STL.64 [R1+0xba0], R20 ;  /* 0x000ba01401007387 */ /* 0x0003e80000100a00 */
[----:B------:R1:W-:Y:S01]  /*d9e20*/  STL.64 [R1+0xba8], R22 ;  /* 0x000ba81601007387 */ /* 0x0003e20000100a00 */
[----:B0-----:R-:W-:-:S03]  /*d9e30*/  IMAD.MOV.U32 R0, RZ, RZ, R53 ;  /* 0x000000ffff007224 */ /* 0x001fc600078e0035 */
[----:B-1----:R-:W2:Y:S04]  /*d9e40*/  LDL.LU.64 R20, [R1+0x1710] ;  /* 0x0017100001147983 */ /* 0x002ea80000300a00 */
[----:B------:R-:W-:Y:S04]  /*d9e50*/  STL.64 [R1+0xbc0], R16 ;  /* 0x000bc01001007387 */ /* 0x000fe80000100a00 */
[----:B------:R-:W-:Y:S04]  /*d9e60*/  STL.64 [R1+0xbc8], R18 ;  /* 0x000bc81201007387 */ /* 0x000fe80000100a00 */
[----:B------:R-:W2:Y:S04]  /*d9e70*/  LDL.LU.64 R22, [R1+0x1718] ;  /* 0x0017180001167983 */ /* 0x000ea80000300a00 */
[----:B------:R-:W4:Y:S04]  /*d9e80*/  LDL.LU.64 R36, [R1+0x1700] ;  /* 0x0017000001247983 */ /* 0x000f280000300a00 */
[----:B------:R-:W4:Y:S04]  /*d9e90*/  LDL.LU.64 R38, [R1+0x1708] ;  /* 0x0017080001267983 */ /* 0x000f280000300a00 */
[----:B------:R0:W-:Y:S02]  /*d9ea0*/  STL [R1+0xa10c], R0 ;  /* 0x00a10c0001007387 */ /* 0x0001e40000100800 */
[----:B0-----:R-:W-:Y:S01]  /*d9eb0*/  IMAD.MOV.U32 R0, RZ, RZ, R59 ;  /* 0x000000ffff007224 */ /* 0x001fe200078e003b */
[C---:B---3--:R-:W-:Y:S08]  /*d9ec0*/  HMMA.16816.F32 R12, R28.reuse, R56, R12 ;  /* 0x000000381c0c723c */ /* 0x048ff0000000180c */
[C---:B------:R-:W-:Y:S11]  /*d9ed0*/  HMMA.16816.F32 R4, R28.reuse, R58, R4 ;  /* 0x0000003a1c04723c */ /* 0x040ff60000001804 */
[----:B------:R-:W-:Y:S04]  /*d9ee0*/  STL.64 [R1+0xbd0], R12 ;  /* 0x000bd00c01007387 */ /* 0x000fe80000100a00 */
[----:B------:R-:W-:Y:S04]  /*d9ef0*/  STL.64 [R1+0xbd8], R14 ;  /* 0x000bd80e01007387 */ /* 0x000fe80000100a00 */
[----:B------:R-:W3:Y:S04]  /*d9f00*/  LDL.LU.64 R16, [R1+0x16f0] ;  /* 0x0016f00001107983 */ /* 0x000ee80000300a00 */
[----:B------:R0:W-:Y:S04]  /*d9f10*/  STL.64 [R1+0xbf0], R4 ;  /* 0x000bf00401007387 */ /* 0x0001e80000100a00 */
[----:B------:R1:W-:Y:S04]  /*d9f20*/  STL.64 [R1+0xbf8], R6 ;  /* 0x000bf80601007387 */ /* 0x0003e80000100a00 */
[----:B------:R-:W3:Y:S04]  /*d9f30*/  LDL.LU.64 R18, [R1+0x16f8] ;  /* 0x0016f80001127983 */ /* 0x000ee80000300a00 */
[----:B0-----:R-:W5:Y:S04]  /*d9f40*/  LDL.LU.64 R4, [R1+0x16e0] ;  /* 0x0016e00001047983 */ /* 0x001f680000300a00 */
[----:B-1----:R-:W5:Y:S04]  /*d9f50*/  LDL.LU.64 R6, [R1+0x16e8] ;  /* 0x0016e80001067983 */ /* 0x002f680000300a00 */
[----:B------:R-:W5:Y:S04]  /*d9f60*/  LDL.LU.64 R56, [R1+0x16d0] ;  /* 0x0016d00001387983 */ /* 0x000f680000300a00 */
[----:B------:R-:W5:Y:S04]  /*d9f70*/  LDL.LU.64 R58, [R1+0x16d8] ;  /* 0x0016d800013a7983 */ /* 0x000f680000300a00 */
[----:B------:R-:W5:Y:S04]  /*d9f80*/  LDL.LU.64 R12, [R1+0x16c0] ;  /* 0x0016c000010c7983 */ /* 0x000f680000300a00 */
[----:B------:R-:W5:Y:S04]  /*d9f90*/  LDL.LU.64 R14, [R1+0x16c8] ;  /* 0x0016c800010e7983 */ /* 0x000f680000300a00 */
[----:B------:R0:W-:Y:S02]  /*d9fa0*/  STL [R1+0xa110], R0 ;  /* 0x00a1100001007387 */ /* 0x0001e40000100800 */
[----:B0-----:R-:W-:Y:S01]  /*d9fb0*/  IMAD.MOV.U32 R0, RZ, RZ, R51 ;  /* 0x000000ffff007224 */ /* 0x001fe200078e0033 */
[C---:B--2---:R-:W-:Y:S08]  /*d9fc0*/  HMMA.16816.F32 R52, R28.reuse, R54, R20 ;  /* 0x000000361c34723c */ /* 0x044ff00000001814 */
[C---:B----4-:R-:W-:Y:S01]  /*d9fd0*/  HMMA.16816.F32 R36, R28.reuse, R50, R36 ;  /* 0x000000321c24723c */ /* 0x050fe20000001824 */
[----:B------:R-:W2:Y:S04]  /*d9fe0*/  LDL.LU.64 R22, [R1+0xa1f0] ;  /* 0x00a1f00001167983 */ /* 0x000ea80000300a00 */
[----:B------:R-:W4:Y:S06]  /*d9ff0*/  LDL.LU.64 R20, [R1+0xa1e8] ;  /* 0x00a1e80001147983 */ /* 0x000f2c0000300a00 */
[----:B------:R0:W-:Y:S04]  /*da000*/  STL.64 [R1+0xc10], R52 ;  /* 0x000c103401007387 */ /* 0x0001e80000100a00 */
[----:B------:R1:W-:Y:S04]  /*da010*/  STL.64 [R1+0xc18], R54 ;  /* 0x000c183601007387 */ /* 0x0003e80000100a00 */
[----:B0-----:R-:W2:Y:S04]  /*da020*/  LDL.LU.64 R52, [R1+0x16b0] ;  /* 0x0016b00001347983 */ /* 0x001ea80000300a00 */
[----:B-1----:R-:W2:Y:S04]  /*da030*/  LDL.LU.64 R54, [R1+0x16b8] ;  /* 0x0016b80001367983 */ /* 0x002ea80000300a00 */
[----:B------:R-:W2:Y:S04]  /*da040*/  LDL.LU.64 R48, [R1+0x16a0] ;  /* 0x0016a00001307983 */ /* 0x000ea80000300a00 */
[----:B------:R0:W-:Y:S04]  /*da050*/  STL.64 [R1+0xc20], R36 ;  /* 0x000c202401007387 */ /* 0x0001e80000100a00 */
[----:B------:R1:W-:Y:S04]  /*da060*/  STL.64 [R1+0xc28], R38 ;  /* 0x000c282601007387 */ /* 0x0003e80000100a00 */
[----:B------:R-:W2:Y:S04]  /*da070*/  LDL.LU.64 R50, [R1+0x16a8] ;  /* 0x0016a80001327983 */ /* 0x000ea80000300a00 */
[----:B0-----:R-:W2:Y:S04]  /*da080*/  LDL.LU.64 R36, [R1+0x1690] ;  /* 0x0016900001247983 */ /* 0x001ea80000300a00 */
[----:B-1----:R-:W2:Y:S04]  /*da090*/  LDL.LU.64 R38, [R1+0x1698] ;  /* 0x0016980001267983 */ /* 0x002ea80000300a00 */
[----:B------:R0:W-:Y:S02]  /*da0a0*/  STL [R1+0xa114], R0 ;  /* 0x00a1140001007387 */ /* 0x0001e40000100800 */
[----:B0-----:R-:W-:Y:S01]  /*da0b0*/  IMAD.MOV.U32 R0, RZ, RZ, R35 ;  /* 0x000000ffff007224 */ /* 0x001fe200078e0023 */
[C---:B---3--:R-:W-:Y:S01]  /*da0c0*/  HMMA.16816.F32 R8, R28.reuse, R10, R16 ;  /* 0x0000000a1c08723c */ /* 0x048fe20000001810 */
[----:B------:R-:W3:Y:S04]  /*da0d0*/  LDL.LU.64 R18, [R1+0xa1e0] ;  /* 0x00a1e00001127983 */ /* 0x000ee80000300a00 */
[----:B------:R-:W2:Y:S03]  /*da0e0*/  LDL.LU.64 R16, [R1+0xa1d8] ;  /* 0x00a1d80001107983 */ /* 0x000ea60000300a00 */
[C---:B-----5:R-:W-:Y:S08]  /*da0f0*/  HMMA.16816.F32 R4, R28.reuse, R34, R4 ;  /* 0x000000221c04723c */ /* 0x060ff00000001804 */
[C---:B------:R-:W-:Y:S03]  /*da100*/  HMMA.16816.F32 R56, R28.reuse, R60, R56 ;  /* 0x0000003c1c38723c */ /* 0x040fe60000001838 */
[----:B------:R-:W-:Y:S04]  /*da110*/  STL.64 [R1+0xc40], R8 ;  /* 0x000c400801007387 */ /* 0x000fe80000100a00 */
[----:B------:R0:W-:Y:S04]  /*da120*/  STL.64 [R1+0xc48], R10 ;  /* 0x000c480a01007387 */ /* 0x0001e80000100a00 */
[----:B0-----:R-:W5:Y:S04]  /*da130*/  LDL.LU.64 R10, [R1+0xa1d0] ;  /* 0x00a1d000010a7983 */ /* 0x001f680000300a00 */
[----:B------:R-:W2:Y:S04]  /*da140*/  LDL.LU.64 R8, [R1+0xa1c8] ;  /* 0x00a1c80001087983 */ /* 0x000ea80000300a00 */
[----:B------:R-:W-:Y:S04]  /*da150*/  STL.64 [R1+0xc50], R4 ;  /* 0x000c500401007387 */ /* 0x000fe80000100a00 */
[----:B------:R0:W-:Y:S04]  /*da160*/  STL.64 [R1+0xc58], R6 ;  /* 0x000c580601007387 */ /* 0x0001e80000100a00 */
[----:B0-----:R-:W2:Y:S04]  /*da170*/  LDL.LU.64 R6, [R1+0xa1c0] ;  /* 0x00a1c00001067983 */ /* 0x001ea80000300a00 */
[----:B------:R-:W2:Y:S04]  /*da180*/  LDL.LU.64 R4, [R1+0xa1b8] ;  /* 0x00a1b80001047983 */ /* 0x000ea80000300a00 */
[----:B------:R-:W2:Y:S04]  /*da190*/  LDL.LU.64 R32, [R1+0x1670] ;  /* 0x0016700001207983 */ /* 0x000ea80000300a00 */
[----:B------:R-:W2:Y:S04]  /*da1a0*/  LDL.LU.64 R34, [R1+0x1678] ;  /* 0x0016780001227983 */ /* 0x000ea80000300a00 */
[----:B------:R-:W-:Y:S04]  /*da1b0*/  STL.64 [R1+0xc70], R56 ;  /* 0x000c703801007387 */ /* 0x000fe80000100a00 */
[----:B------:R0:W-:Y:S04]  /*da1c0*/  STL.64 [R1+0xc78], R58 ;  /* 0x000c783a01007387 */ /* 0x0001e80000100a00 */
[----:B0-----:R-:W2:Y:S04]  /*da1d0*/  LDL.LU.64 R58, [R1+0xa1b0] ;  /* 0x00a1b000013a7983 */ /* 0x001ea80000300a00 */
[----:B------:R-:W3:Y:S01]  /*da1e0*/  LDL.LU.64 R56, [R1+0xa1a8] ;  /* 0x00a1a80001387983 */ /* 0x000ee20000300a00 */
[C---:B--2---:R-:W-:Y:S08]  /*da1f0*/  HMMA.16816.F32 R12, R28.reuse, R58, R12 ;  /* 0x0000003a1c0c723c */ /* 0x044ff0000000180c */
[C---:B---3--:R-:W-:Y:S11]  /*da200*/  HMMA.16816.F32 R52, R28.reuse, R56, R52 ;  /* 0x000000381c34723c */ /* 0x048ff60000001834 */
[----:B------:R0:W-:Y:S04]  /*da210*/  STL.64 [R1+0xc90], R12 ;  /* 0x000c900c01007387 */ /* 0x0001e80000100a00 */
[----:B------:R1:W-:Y:S04]  /*da220*/  STL.64 [R1+0xc98], R14 ;  /* 0x000c980e01007387 */ /* 0x0003e80000100a00 */
[----:B0-----:R-:W2:Y:S04]  /*da230*/  LDL.LU.64 R12, [R1+0x1650] ;  /* 0x00165000010c7983 */ /* 0x001ea80000300a00 */
[----:B-1----:R-:W2:Y:S04]  /*da240*/  LDL.LU.64 R14, [R1+0x1658] ;  /* 0x00165800010e7983 */ /* 0x002ea80000300a00 */
[----:B------:R-:W-:Y:S04]  /*da250*/  STL.64 [R1+0xca0], R52 ;  /* 0x000ca03401007387 */ /* 0x000fe80000100a00 */
[----:B------:R0:W-:Y:S04]  /*da260*/  STL.64 [R1+0xca8], R54 ;  /* 0x000ca83601007387 */ /* 0x0001e80000100a00 */
[----:B0-----:R-:W3:Y:S04]  /*da270*/  LDL.LU.64 R54, [R1+0xa1a0] ;  /* 0x00a1a00001367983 */ /* 0x001ee80000300a00 */
[----:B------:R-:W2:Y:S04]  /*da280*/  LDL.LU.64 R52, [R1+0xa198] ;  /* 0x00a1980001347983 */ /* 0x000ea80000300a00 */
[----:B------:R-:W-:Y:S04]  /*da290*/  STL.64 [R1+0xa020], R58 ;  /* 0x00a0203a01007387 */ /* 0x000fe80000100a00 */
[----:B------:R0:W-:Y:S04]  /*da2a0*/  STL.64 [R1+0xa018], R56 ;  /* 0x00a0183801007387 */ /* 0x0001e80000100a00 */
[----:B0-----:R-:W4:Y:S04]  /*da2b0*/  LDL.LU.64 R56, [R1+0x1660] ;  /* 0x0016600001387983 */ /* 0x001f280000300a00 */
[----:B------:R-:W4:Y:S01]  /*da2c0*/  LDL.LU.64 R58, [R1+0x1668] ;  /* 0x00166800013a7983 */ /* 0x000f220000300a00 */
[C---:B---3--:R-:W-:Y:S08]  /*da2d0*/  HMMA.16816.F32 R48, R28.reuse, R54, R48 ;  /* 0x000000361c30723c */ /* 0x048ff00000001830 */
[C---:B--2---:R-:W-:Y:S11]  /*da2e0*/  HMMA.16816.F32 R36, R28.reuse, R52, R36 ;  /* 0x000000341c24723c */ /* 0x044ff60000001824 */
[----:B------:R-:W-:Y:S04]  /*da2f0*/  STL.64 [R1+0xcc0], R48 ;  /* 0x000cc03001007387 */ /* 0x000fe80000100a00 */
[----:B------:R0:W-:Y:S04]  /*da300*/  STL.64 [R1+0xcc8], R50 ;  /* 0x000cc83201007387 */ /* 0x0001e80000100a00 */
[----:B0-----:R-:W2:Y:S04]  /*da310*/  LDL.LU.64 R50, [R1+0xa190] ;  /* 0x00a1900001327983 */ /* 0x001ea80000300a00 */
[----:B------:R-:W3:Y:S04]  /*da320*/  LDL.LU.64 R48, [R1+0xa188] ;  /* 0x00a1880001307983 */ /* 0x000ee80000300a00 */
[----:B------:R0:W-:Y:S04]  /*da330*/  STL.64 [R1+0xcd0], R36 ;  /* 0x000cd02401007387 */ /* 0x0001e80000100a00 */
[----:B------:R1:W-:Y:S04]  /*da340*/  STL.64 [R1+0xcd8], R38 ;  /* 0x000cd82601007387 */ /* 0x0003e80000100a00 */
[----:B0-----:R-:W2:Y:S04]  /*da350*/  LDL.LU.64 R36, [R1+0x1640] ;  /* 0x0016400001247983 */ /* 0x001ea80000300a00 */
[----:B-1----:R-:W2:Y:S04]  /*da360*/  LDL.LU.64 R38, [R1+0x1648] ;  /* 0x0016480001267983 */ /* 0x002ea80000300a00 */
[----:B------:R-:W-:Y:S04]  /*da370*/  STL.64 [R1+0xa030], R54 ;  /* 0x00a0303601007387 */ /* 0x000fe80000100a00 */
[----:B------:R0:W-:Y:S04]  /*da380*/  STL.64 [R1+0xa028], R52 ;  /* 0x00a0283401007387 */ /* 0x0001e80000100a00 */
[----:B0-----:R-:W2:Y:S04]  /*da390*/  LDL.LU.64 R52, [R1+0x1680] ;  /* 0x0016800001347983 */ /* 0x001ea80000300a00 */
[----:B------:R-:W2:Y:S02]  /*da3a0*/  LDL.LU.64 R54, [R1+0x1688] ;  /* 0x0016880001367983 */ /* 0x000ea40000300a00 */
[----:B--2---:R-:W-:-:S15]  /*da3b0*/  HMMA.16816.F32 R52, R28, R50, R52 ;  /* 0x000000321c34723c */ /* 0x004fde0000001834 */
[----:B------:R-:W-:-:S04]  /*da3c0*/  NOP ;  /* 0x0000000000007918 */ /* 0x000fc80000000000 */
[----:B------:R-:W-:Y:S04]  /*da3d0*/  STL.64 [R1+0xce0], R52 ;  /* 0x000ce03401007387 */ /* 0x000fe80000100a00 */
[----:B------:R3:W-:Y:S02]  /*da3e0*/  STL.64 [R1+0xce8], R54 ;  /* 0x000ce83601007387 */ /* 0x0007e40000100a00 */
[----:B---3--:R-:W-:Y:S02]  /*da3f0*/  HMMA.16816.F32 R52, R28, R48, R32 ;  /* 0x000000301c34723c */ /* 0x008fe40000001820 */
[----:B------:R-:W2:Y:S04]  /*da400*/  LDL.LU.64 R32, [R1+0x1630] ;  /* 0x0016300001207983 */ /* 0x000ea80000300a00 */
[----:B------:R-:W2:-:S13]  /*da410*/  LDL.LU.64 R34, [R1+0x1638] ;  /* 0x0016380001227983 */ /* 0x000e9a0000300a00 */
[----:B------:R-:W-:Y:S04]  /*da420*/  STL.64 [R1+0xcf0], R52 ;  /* 0x000cf03401007387 */ /* 0x000fe80000100a00 */
[----:B------:R4:W-:Y:S02]  /*da430*/  STL.64 [R1+0xcf8], R54 ;  /* 0x000cf83601007387 */ /* 0x0009e40000100a00 */
[C---:B----4-:R-:W-:Y:S02]  /*da440*/  HMMA.16816.F32 R52, R28.reuse, R2, R56 ;  /* 0x000000021c34723c */ /* 0x050fe40000001838 */
[----:B------:R-:W-:Y:S04]  /*da450*/  STL.64 [R1+0xa010], R50 ;  /* 0x00a0103201007387 */ /* 0x000fe80000100a00 */
[----:B------:R0:W-:Y:S02]  /*da460*/  STL.64 [R1+0xa008], R48 ;  /* 0x00a0083001007387 */ /* 0x0001e40000100a00 */
[C---:B0-----:R-:W-:Y:S02]  /*da470*/  HMMA.16816.F32 R48, R28.reuse, R4, R12 ;  /* 0x000000041c30723c */ /* 0x041fe4000000180c */
[----:B------:R-:W5:Y:S09]  /*da480*/  LDL.LU.64 R12, [R1+0x1620] ;  /* 0x00162000010c7983 */ /* 0x000f720000300a00 */
[----:B------:R0:W-:Y:S04]  /*da490*/  STL.64 [R1+0xd00], R52 ;  /* 0x000d003401007387 */ /* 0x0001e80000100a00 */
[----:B------:R1:W-:Y:S04]  /*da4a0*/  STL.64 [R1+0xd08], R54 ;  /* 0x000d083601007387 */ /* 0x0003e80000100a00 */
[----:B------:R-:W5:Y:S01]  /*da4b0*/  LDL.LU.64 R14, [R1+0x1628] ;  /* 0x00162800010e7983 */ /* 0x000f620000300a00 */
[C---:B------:R-:W-:Y:S03]  /*da4c0*/  HMMA.16816.F32 R36, R28.reuse, R6, R36 ;  /* 0x000000061c24723c */ /* 0x040fe60000001824 */
[----:B------:R3:W-:Y:S04]  /*da4d0*/  STL.64 [R1+0xd10], R48 ;  /* 0x000d103001007387 */ /* 0x0007e80000100a00 */
[----:B------:R4:W-:Y:S04]  /*da4e0*/  STL.64 [R1+0xd18], R50 ;  /* 0x000d183201007387 */ /* 0x0009e80000100a00 */
[----:B------:R-:W5:Y:S04]  /*da4f0*/  LDL.LU.64 R56, [R1+0x1610] ;  /* 0x0016100001387983 */ /* 0x000f680000300a00 */
[----:B------:R-:W5:Y:S04]  /*da500*/  LDL.LU.64 R58, [R1+0x1618] ;  /* 0x00161800013a7983 */ /* 0x000f680000300a00 */
[----:B0-----:R-:W5:Y:S04]  /*da510*/  LDL.LU.64 R52, [R1+0x1600] ;  /* 0x0016000001347983 */ /* 0x001f680000300a00 */
[----:B-1----:R-:W5:Y:S04]  /*da520*/  LDL.LU.64 R54, [R1+0x1608] ;  /* 0x0016080001367983 */ /* 0x002f680000300a00 */
[----:B---3--:R-:W3:Y:S04]  /*da530*/  LDL.LU.64 R48, [R1+0x15f0] ;  /* 0x0015f00001307983 */ /* 0x008ee80000300a00 */
[----:B----4-:R-:W3:Y:S04]  /*da540*/  LDL.LU.64 R50, [R1+0x15f8] ;  /* 0x0015f80001327983 */ /* 0x010ee80000300a00 */
[----:B------:R0:W-:Y:S04]  /*da550*/  STL.64 [R1+0xd20], R36 ;  /* 0x000d202401007387 */ /* 0x0001e80000100a00 */
[----:B------:R1:W-:Y:S04]  /*da560*/  STL.64 [R1+0xd28], R38 ;  /* 0x000d282601007387 */ /* 0x0003e80000100a00 */
[----:B0-----:R-:W4:Y:S04]  /*da570*/  LDL.LU.64 R36, [R1+0x15e0] ;  /* 0x0015e00001247983 */ /* 0x001f280000300a00 */
[----:B-1----:R-:W4:Y:S04]  /*da580*/  LDL.LU.64 R38, [R1+0x15e8] ;  /* 0x0015e80001267983 */ /* 0x002f280000300a00 */
[----:B------:R-:W-:Y:S04]  /*da590*/  STL.64 [R1+0xa040], R6 ;  /* 0x00a0400601007387 */ /* 0x000fe80000100a00 */
[----:B------:R2:W-:Y:S02]  /*da5a0*/  STL.64 [R1+0xa038], R4 ;  /* 0x00a0380401007387 */ /* 0x0005e40000100a00 */
[----:B--2---:R-:W-:Y:S02]  /*da5b0*/  HMMA.16816.F32 R4, R28, R8, R32 ;  /* 0x000000081c04723c */ /* 0x004fe40000001820 */
[----:B------:R-:W2:Y:S04]  /*da5c0*/  LDL.LU.64 R32, [R1+0x15d0] ;  /* 0x0015d00001207983 */ /* 0x000ea80000300a00 */
[----:B------:R-:W2:-:S13]  /*da5d0*/  LDL.LU.64 R34, [R1+0x15d8] ;  /* 0x0015d80001227983 */ /* 0x000e9a0000300a00 */
[----:B------:R0:W-:Y:S04]  /*da5e0*/  STL.64 [R1+0xd30], R4 ;  /* 0x000d300401007387 */ /* 0x0001e80000100a00 */
[----:B------:R1:W-:Y:S04]  /*da5f0*/  STL.64 [R1+0xd38], R6 ;  /* 0x000d380601007387 */ /* 0x0003e80000100a00 */
[----:B0-----:R-:W2:Y:S04]  /*da600*/  LDL.LU.64 R4, [R1+0x15c0] ;  /* 0x0015c00001047983 */ /* 0x001ea80000300a00 */
[----:B-1----:R-:W2:Y:S01]  /*da610*/  LDL.LU.64 R6, [R1+0x15c8] ;  /* 0x0015c80001067983 */ /* 0x002ea20000300a00 */
[----:B-----5:R-:W-:-:S15]  /*da620*/  HMMA.16816.F32 R12, R28, R10, R12 ;  /* 0x0000000a1c0c723c */ /* 0x020fde000000180c */
[----:B------:R-:W-:-:S04]  /*da630*/  NOP ;  /* 0x0000000000007918 */ /* 0x000fc80000000000 */
[----:B------:R-:W-:Y:S04]  /*da640*/  STL.64 [R1+0xd40], R12 ;  /* 0x000d400c01007387 */ /* 0x000fe80000100a00 */
[----:B------:R0:W-:Y:S04]  /*da650*/  STL.64 [R1+0xd48], R14 ;  /* 0x000d480e01007387 */ /* 0x0001e80000100a00 */
[----:B0-----:R-:W5:Y:S04]  /*da660*/  LDL.LU.64 R14, [R1+0xa180] ;  /* 0x00a18000010e7983 */ /* 0x001f680000300a00 */
[----:B------:R-:W2:Y:S04]  /*da670*/  LDL.LU.64 R12, [R1+0xa178] ;  /* 0x00a17800010c7983 */ /* 0x000ea80000300a00 */
[----:B------:R-:W-:Y:S04]  /*da680*/  STL.64 [R1+0xa050], R10 ;  /* 0x00a0500a01007387 */ /* 0x000fe80000100a00 */
[----:B------:R5:W-:Y:S01]  /*da690*/  STL.64 [R1+0xa048], R8 ;  /* 0x00a0480801007387 */ /* 0x000be20000100a00 */
[C---:B--2---:R-:W-:Y:S08]  /*da6a0*/  HMMA.16816.F32 R56, R28.reuse, R12, R56 ;  /* 0x0000000c1c38723c */ /* 0x044ff00000001838 */
[C---:B-----5:R-:W-:Y:S01]  /*da6b0*/  HMMA.16816.F32 R8, R28.reuse, R14, R52 ;  /* 0x0000000e1c08723c */ /* 0x060fe20000001834 */
[----:B------:R-:W-:Y:S10]  /*da6c0*/  STL.64 [R1+0xa060], R14 ;  /* 0x00a0600e01007387 */ /* 0x000ff40000100a00 */
[----:B------:R-:W-:Y:S04]  /*da6d0*/  STL.64 [R1+0xd50], R56 ;  /* 0x000d503801007387 */ /* 0x000fe80000100a00 */
[----:B------:R-:W-:Y:S04]  /*da6e0*/  STL.64 [R1+0xd58], R58 ;  /* 0x000d583a01007387 */ /* 0x000fe80000100a00 */
[----:B------:R-:W-:Y:S04]  /*da6f0*/  STL.64 [R1+0xa058], R12 ;  /* 0x00a0580c01007387 */ /* 0x000fe80000100a00 */
[----:B------:R-:W-:Y:S04]  /*da700*/  STL.64 [R1+0xd60], R8 ;  /* 0x000d600801007387 */ /* 0x000fe80000100a00 */
[----:B------:R3:W-:Y:S04]  /*da710*/  STL.64 [R1+0xd68], R10 ;  /* 0x000d680a01007387 */ /* 0x0007e80000100a00 */
[----:B------:R-:W2:Y:S04]  /*da720*/  LDL.LU R52, [R1+0x2778] ;  /* 0x0027780001347983 */ /* 0x000ea80000300800 */
[----:B------:R-:W2:Y:S01]  /*da730*/  LDL.LU R53, [R1+0x2770] ;  /* 0x0027700001357983 */ /* 0x000ea20000300800 */
[----:B---3--:R-:W-:-:S15]  /*da740*/  HMMA.16816.F32 R8, R28, R16, R48 ;  /* 0x000000101c08723c */ /* 0x008fde0000001830 */
[----:B------:R-:W-:-:S04]  /*da750*/  NOP ;  /* 0x0000000000007918 */ /* 0x000fc80000000000 */
[----:B------:R-:W-:Y:S04]  /*da760*/  STL.64 [R1+0xd70], R8 ;  /* 0x000d700801007387 */ /* 0x000fe80000100a00 */
[----:B------:R4:W-:Y:S04]  /*da770*/  STL.64 [R1+0xd78], R10 ;  /* 0x000d780a01007387 */ /* 0x0009e80000100a00 */
[----:B------:R-:W3:Y:S04]  /*da780*/  LDL.LU R54, [R1+0x2784] ;  /* 0x0027840001367983 */ /* 0x000ee80000300800 */
[----:B------:R-:W3:Y:S01]  /*da790*/  LDL.LU R55, [R1+0x2780] ;  /* 0x0027800001377983 */ /* 0x000ee20000300800 */
[C---:B----4-:R-:W-:Y:S08]  /*da7a0*/  HMMA.16816.F32 R8, R28.reuse, R18, R36 ;  /* 0x000000121c08723c */ /* 0x050ff00000001824 */
[C---:B------:R-:W-:Y:S11]  /*da7b0*/  HMMA.16816.F32 R4, R28.reuse, R22, R4 ;  /* 0x000000161c04723c */ /* 0x040ff60000001804 */
[----:B------:R-:W-:Y:S04]  /*da7c0*/  STL.64 [R1+0xd80], R8 ;  /* 0x000d800801007387 */ /* 0x000fe80000100a00 */
[----:B------:R0:W-:Y:S02]  /*da7d0*/  STL.64 [R1+0xd88], R10 ;  /* 0x000d880a01007387 */ /* 0x0001e40000100a00 */
[C---:B0-----:R-:W-:Y:S02]  /*da7e0*/  HMMA.16816.F32 R8, R28.reuse, R20, R32 ;  /* 0x000000141c08723c */ /* 0x041fe40000001820 */
[----:B------:R-:W-:Y:S04]  /*da7f0*/  STL.64 [R1+0x9ff0], R18 ;  /* 0x009ff01201007387 */ /* 0x000fe80000100a00 */
[----:B------:R0:W-:Y:S04]  /*da800*/  STL.64 [R1+0x9fe8], R16 ;  /* 0x009fe81001007387 */ /* 0x0001e80000100a00 */
[----:B------:R-:W4:Y:S09]  /*da810*/  LDL.LU.64 R36, [R1+0x15b0] ;  /* 0x0015b00001247983 */ /* 0x000f320000300a00 */
[----:B------:R1:W-:Y:S04]  /*da820*/  STL.64 [R1+0xd90], R8 ;  /* 0x000d900801007387 */ /* 0x0003e80000100a00 */
[----:B------:R5:W-:Y:S04]  /*da830*/  STL.64 [R1+0xd98], R10 ;  /* 0x000d980a01007387 */ /* 0x000be80000100a00 */
[----:B------:R-:W4:Y:S04]  /*da840*/  LDL.LU.64 R38, [R1+0x15b8] ;  /* 0x0015b80001267983 */ /* 0x000f280000300a00 */
[----:B------:R0:W-:Y:S04]  /*da850*/  STL.64 [R1+0xda0], R4 ;  /* 0x000da00401007387 */ /* 0x0001e80000100a00 */
[----:B------:R0:W-:Y:S04]  /*da860*/  STL.64 [R1+0xda8], R6 ;  /* 0x000da80601007387 */ /* 0x0001e80000100a00 */
[----:B------:R-:W2:Y:S04]  /*da870*/  LDL.LU.64 R32, [R1+0x15a0] ;  /* 0x0015a00001207983 */ /* 0x000ea80000300a00 */
[----:B------:R-:W2:Y:S04]  /*da880*/  LDL.LU.64 R34, [R1+0x15a8] ;  /* 0x0015a80001227983 */ /* 0x000ea80000300a00 */
[----:B------:R-:W3:Y:S04]  /*da890*/  LDL.LU.64 R56, [R1+0x1580] ;  /* 0x0015800001387983 */ /* 0x000ee80000300a00 */
[----:B------:R-:W3:Y:S04]  /*da8a0*/  LDL.LU.64 R58, [R1+0x1588] ;  /* 0x00158800013a7983 */ /* 0x000ee80000300a00 */
[----:B------:R-:W3:Y:S04]  /*da8b0*/  LDL.LU.64 R48, [R1+0x1570] ;  /* 0x0015700001307983 */ /* 0x000ee80000300a00 */
[----:B------:R-:W3:Y:S04]  /*da8c0*/  LDL.LU.64 R50, [R1+0x1578] ;  /* 0x0015780001327983 */ /* 0x000ee80000300a00 */
[----:B0-----:R-:W3:Y:S04]  /*da8d0*/  LDL.LU.64 R16, [R1+0x1560] ;  /* 0x0015600001107983 */ /* 0x001ee80000300a00 */
[----:B------:R-:W3:Y:S04]  /*da8e0*/  LDL.LU.64 R18, [R1+0x1568] ;  /* 0x0015680001127983 */ /* 0x000ee80000300a00 */
[----:B------:R-:W3:Y:S04]  /*da8f0*/  LDL.LU.64 R12, [R1+0x1550] ;  /* 0x00155000010c7983 */ /* 0x000ee80000300a00 */
[----:B------:R-:W3:Y:S04]  /*da900*/  LDL.LU.64 R14, [R1+0x1558] ;  /* 0x00155800010e7983 */ /* 0x000ee80000300a00 */
[----:B-1----:R-:W3:Y:S04]  /*da910*/  LDL.LU.64 R8, [R1+0x1540] ;  /* 0x0015400001087983 */ /* 0x002ee80000300a00 */
[----:B-----5:R-:W5:Y:S04]  /*da920*/  LDL.LU.64 R10, [R1+0x1548] ;  /* 0x00154800010a7983 */ /* 0x020f680000300a00 */
[----:B------:R-:W3:Y:S04]  /*da930*/  LDL.LU.64 R4, [R1+0x1530] ;  /* 0x0015300001047983 */ /* 0x000ee80000300a00 */
[----:B------:R-:W3:Y:S04]  /*da940*/  LDL.LU.64 R6, [R1+0x1538] ;  /* 0x0015380001067983 */ /* 0x000ee80000300a00 */
[----:B------:R-:W-:Y:S04]  /*da950*/  STL.64 [R1+0x9fd0], R22 ;  /* 0x009fd01601007387 */ /* 0x000fe80000100a00 */
[----:B------:R0:W-:Y:S04]  /*da960*/  STL.64 [R1+0x9fc8], R20 ;  /* 0x009fc81401007387 */ /* 0x0001e80000100a00 */
[----:B0-----:R-:W3:Y:S04]  /*da970*/  LDL.LU.64 R20, [R1+0x1590] ;  /* 0x0015900001147983 */ /* 0x001ee80000300a00 */
[----:B------:R-:W3:Y:S01]  /*da980*/  LDL.LU.64 R22, [R1+0x1598] ;  /* 0x0015980001167983 */ /* 0x000ee20000300a00 */
[C---:B----4-:R-:W-:Y:S08]  /*da990*/  HMMA.16816.F32 R36, R28.reuse, R24, R36 ;  /* 0x000000181c24723c */ /* 0x050ff00000001824 */
[C---:B--2---:R-:W-:Y:S11]  /*da9a0*/  HMMA.16816.F32 R32, R28.reuse, R26, R32 ;  /* 0x0000001a1c20723c */ /* 0x044ff60000001820 */
[----:B------:R-:W-:Y:S04]  /*da9b0*/  STL.64 [R1+0xdb0], R36 ;  /* 0x000db02401007387 */ /* 0x000fe80000100a00 */
[----:B------:R0:W-:Y:S04]  /*da9c0*/  STL.64 [R1+0xdb8], R38 ;  /* 0x000db82601007387 */ /* 0x0001e80000100a00 */
[----:B0-----:R-:W2:Y:S04]  /*da9d0*/  LDL.LU.64 R38, [R1+0xa170] ;  /* 0x00a1700001267983 */ /* 0x001ea80000300a00 */
[----:B------:R-:W4:Y:S04]  /*da9e0*/  LDL.LU.64 R36, [R1+0xa168] ;  /* 0x00a1680001247983 */ /* 0x000f280000300a00 */
[----:B------:R-:W-:Y:S04]  /*da9f0*/  STL.64 [R1+0xdc0], R32 ;  /* 0x000dc02001007387 */ /* 0x000fe80000100a00 */
[----:B------:R0:W-:Y:S04]  /*daa00*/  STL.64 [R1+0xdc8], R34 ;  /* 0x000dc82201007387 */ /* 0x0001e80000100a00 */
[----:B0-----:R-:W5:Y:S04]  /*daa10*/  LDL.LU.64 R34, [R1+0xa160] ;  /* 0x00a1600001227983 */ /* 0x001f680000300a00 */
[----:B------:R-:W5:Y:S01]  /*daa20*/  LDL.LU.64 R32, [R1+0xa158] ;  /* 0x00a1580001207983 */ /* 0x000f620000300a00 */
[C---:B---3--:R-:W-:Y:S03]  /*daa30*/  HMMA.16816.F32 R20, R28.reuse, R44, R20 ;  /* 0x0000002c1c14723c */ /* 0x048fe60000001814 */
[----:B------:R-:W-:Y:S04]  /*daa40*/  STL.64 [R1+0x9fb0], R26 ;  /* 0x009fb01a01007387 */ /* 0x000fe80000100a00 */
[----:B------:R0:W-:Y:S02]  /*daa50*/  STL.64 [R1+0x9fa8], R24 ;  /* 0x009fa81801007387 */ /* 0x0001e40000100a00 */
[C---:B0-----:R-:W-:Y:S10]  /*daa60*/  HMMA.16816.F32 R24, R28.reuse, R42, R56 ;  /* 0x0000002a1c18723c */ /* 0x041ff40000001838 */
[----:B------:R-:W-:Y:S04]  /*daa70*/  STL.64 [R1+0xdd0], R20 ;  /* 0x000dd01401007387 */ /* 0x000fe80000100a00 */
[----:B------:R0:W-:Y:S04]  /*daa80*/  STL.64 [R1+0xdd8], R22 ;  /* 0x000dd81601007387 */ /* 0x0001e80000100a00 */
[----:B------:R-:W3:Y:S01]  /*daa90*/  LDL.LU R58, [R1+0x2794] ;  /* 0x00279400013a7983 */ /* 0x000ee20000300800 */
[C---:B0-----:R-:W-:Y:S03]  /*daaa0*/  HMMA.16816.F32 R20, R28.reuse, R40, R48 ;  /* 0x000000281c14723c */ /* 0x041fe60000001830 */
[----:B------:R-:W-:Y:S04]  /*daab0*/  STL.64 [R1+0xde0], R24 ;  /* 0x000de01801007387 */ /* 0x000fe80000100a00 */
[----:B------:R-:W-:Y:S04]  /*daac0*/  STL.64 [R1+0xde8], R26 ;  /* 0x000de81a01007387 */ /* 0x000fe80000100a00 */
[----:B------:R-:W3:Y:S08]  /*daad0*/  LDL.LU R59, [R1+0x2790] ;  /* 0x00279000013b7983 */ /* 0x000ef00000300800 */
[----:B------:R-:W-:Y:S04]  /*daae0*/  STL.64 [R1+0xdf0], R20 ;  /* 0x000df01401007387 */ /* 0x000fe80000100a00 */
[----:B------:R-:W-:Y:S04]  /*daaf0*/  STL.64 [R1+0xdf8], R22 ;  /* 0x000df81601007387 */ /* 0x000fe80000100a00 */
[----:B------:R-:W-:Y:S04]  /*dab00*/  STL.64 [R1+0x9f90], R42 ;  /* 0x009f902a01007387 */ /* 0x000fe80000100a00 */
[----:B------:R-:W-:Y:S01]  /*dab10*/  STL.64 [R1+0x9f88], R40 ;  /* 0x009f882801007387 */ /* 0x000fe20000100a00 */
[C---:B--2---:R-:W-:Y:S08]  /*dab20*/  HMMA.16816.F32 R16, R28.reuse, R38, R16 ;  /* 0x000000261c10723c */ /* 0x044ff00000001810 */
[C---:B----4-:R-:W-:Y:S01]  /*dab30*/  HMMA.16816.F32 R12, R28.reuse, R36, R12 ;  /* 0x000000241c0c723c */ /* 0x050fe2000000180c */
[----:B------:R-:W-:Y:S07]  /*dab40*/  STL.64 [R1+0x9fa0], R38 ;  /* 0x009fa02601007387 */ /* 0x000fee0000100a00 */
[C---:B-----5:R-:W-:Y:S08]  /*dab50*/  HMMA.16816.F32 R8, R28.reuse, R34, R8 ;  /* 0x000000221c08723c */ /* 0x060ff00000001808 */
[----:B------:R-:W-:Y:S01]  /*dab60*/  HMMA.16816.F32 R4, R28, R32, R4 ;  /* 0x000000201c04723c */ /* 0x000fe20000001804 */
[----:B------:R0:W-:Y:S04]  /*dab70*/  STL.64 [R1+0xe00], R16 ;  /* 0x000e001001007387 */ /* 0x0001e80000100a00 */
[----:B------:R1:W-:Y:S04]  /*dab80*/  STL.64 [R1+0xe08], R18 ;  /* 0x000e081201007387 */ /* 0x0003e80000100a00 */
[----:B------:R-:W-:Y:S04]  /*dab90*/  STL.64 [R1+0x9f98], R36 ;  /* 0x009f982401007387 */ /* 0x000fe80000100a00 */
[----:B------:R2:W-:Y:S04]  /*daba0*/  STL.64 [R1+0xe10], R12 ;  /* 0x000e100c01007387 */ /* 0x0005e80000100a00 */
[----:B------:R-:W-:Y:S04]  /*dabb0*/  STL.64 [R1+0xe18], R14 ;  /* 0x000e180e01007387 */ /* 0x000fe80000100a00 */
[----:B------:R-:W4:Y:S04]  /*dabc0*/  LDL.LU R56, [R1+0x27a4] ;  /* 0x0027a40001387983 */ /* 0x000f280000300800 */
[----:B------:R-:W-:Y:S04]  /*dabd0*/  STL.64 [R1+0xe20], R8 ;  /* 0x000e200801007387 */ /* 0x000fe80000100a00 */
[----:B------:R-:W-:Y:S04]  /*dabe0*/  STL.64 [R1+0xe28], R10 ;  /* 0x000e280a01007387 */ /* 0x000fe80000100a00 */
[----:B------:R-:W4:Y:S04]  /*dabf0*/  LDL.LU R57, [R1+0x279c] ;  /* 0x00279c0001397983 */ /* 0x000f280000300800 */
[----:B------:R-:W-:Y:S04]  /*dac00*/  STL.64 [R1+0xe50], R4 ;  /* 0x000e500401007387 */ /* 0x000fe80000100a00 */
[----:B------:R5:W-:Y:S04]  /*dac10*/  STL.64 [R1+0xe58], R6 ;  /* 0x000e580601007387 */ /* 0x000be80000100a00 */
[----:B------:R-:W-:Y:S04]  /*dac20*/  STL.64 [R1+0x9fc0], R34 ;  /* 0x009fc02201007387 */ /* 0x000fe80000100a00 */
[----:B------:R-:W-:Y:S04]  /*dac30*/  STL.64 [R1+0x9fb8], R32 ;  /* 0x009fb82001007387 */ /* 0x000fe80000100a00 */
[----:B------:R-:W3:Y:S04]  /*dac40*/  LDL.LU R50, [R1+0xd8] ;  /* 0x0000d80001327983 */ /* 0x000ee80000300800 */
[----:B------:R-:W3:Y:S04]  /*dac50*/  LDL.LU R51, [R1+0xdc] ;  /* 0x0000dc0001337983 */ /* 0x000ee80000300800 */
[----:B0-----:R-:W4:Y:S04]  /*dac60*/  LDL.LU.64 R16, [R1+0x1940] ;  /* 0x0019400001107983 */ /* 0x001f280000300a00 */
[----:B-1----:R-:W4:Y:S04]  /*dac70*/  LDL.LU.64 R18, [R1+0x1948] ;  /* 0x0019480001127983 */ /* 0x002f280000300a00 */
[----:B------:R-:W4:Y:S01]  /*dac80*/  LDL.LU R48, [R1+0xe0] ;  /* 0x0000e00001307983 */ /* 0x000f220000300800 */
[----:B------:R-:W-:-:S03]  /*dac90*/  IMAD.MOV.U32 R49, RZ, RZ, R47 ;  /* 0x000000ffff317224 */ /* 0x000fc600078e002f */
[----:B------:R-:W5:Y:S01]  /*daca0*/  LDL.LU R47, [R1+0xa150] ;  /* 0x00a15000012f7983 */ /* 0x000f620000300800 */
[----:B--2---:R-:W-:Y:S02]  /*dacb0*/  IMAD R13, R53, 0x100, R52 ;  /* 0x00000100350d7824 */ /* 0x004fe400078e0234 */
[----:B------:R-:W-:Y:S01]  /*dacc0*/  IMAD.MOV.U32 R53, RZ, RZ, R46 ;  /* 0x000000ffff357224 */ /* 0x000fe200078e002e */
[----:B---3--:R-:W-:Y:S04]  /*dacd0*/  STL.64 [R1+0xa120], R50 ;  /* 0x00a1203201007387 */ /* 0x008fe80000100a00 */
[----:B----4-:R-:W-:Y:S04]  /*dace0*/  STL.64 [R1+0xa118], R48 ;  /* 0x00a1183001007387 */ /* 0x010fe80000100a00 */
[----:B------:R-:W2:Y:S04]  /*dacf0*/  LDL.LU R22, [R1+0xe8] ;  /* 0x0000e80001167983 */ /* 0x000ea80000300800 */
[----:B------:R-:W2:Y:S04]  /*dad00*/  LDL.LU R23, [R1+0xec] ;  /* 0x0000ec0001177983 */ /* 0x000ea80000300800 */
[----:B------:R-:W3:Y:S04]  /*dad10*/  LDL.LU R52, [R1+0xd0] ;  /* 0x0000d00001347983 */ /* 0x000ee80000300800 */
[----:B------:R-:W4:Y:S04]  /*dad20*/  LDL.LU R46, [R1+0xa14c] ;  /* 0x00a14c00012e7983 */ /* 0x000f280000300800 */
[----:B------:R-:W3:Y:S01]  /*dad30*/  LDL.LU R20, [R1+0xf0] ;  /* 0x0000f00001147983 */ /* 0x000ee20000300800 */
[----:B-----5:R-:W-:-:S03]  /*dad40*/  IMAD.MOV.U32 R21, RZ, RZ, R47 ;  /* 0x000000ffff157224 */ /* 0x020fc600078e002f */
[----:B------:R-:W5:Y:S04]  /*dad50*/  LDL.LU R47, [R1+0xa148] ;  /* 0x00a14800012f7983 */ /* 0x000f680000300800 */
[----:B--2---:R-:W-:Y:S04]  /*dad60*/  STL.64 [R1+0xa130], R22 ;  /* 0x00a1301601007387 */ /* 0x004fe80000100a00 */
[----:B---3--:R-:W-:Y:S04]  /*dad70*/  STL.64 [R1+0xa128], R20 ;  /* 0x00a1281401007387 */ /* 0x008fe80000100a00 */
[----:B------:R-:W2:Y:S04]  /*dad80*/  LDL.LU R6, [R1+0x100] ;  /* 0x0001000001067983 */ /* 0x000ea80000300800 */
[----:B------:R-:W2:Y:S04]  /*dad90*/  LDL.LU R7, [R1+0x104] ;  /* 0x0001040001077983 */ /* 0x000ea80000300800 */
[----:B------:R-:W3:Y:S01]  /*dada0*/  LDL.LU R42, [R1+0xf8] ;  /* 0x0000f800012a7983 */ /* 0x000ee20000300800 */
[----:B----4-:R-:W-:-:S02]  /*dadb0*/  IMAD.MOV.U32 R43, RZ, RZ, R46 ;  /* 0x000000ffff2b7224 */ /* 0x010fc400078e002e */
[----:B------:R-:W-:Y:S01]  /*dadc0*/  IMAD R9, R59, 0x100, R58 ;  /* 0x000001003b097824 */ /* 0x000fe200078e023a */
[----:B------:R-:W4:Y:S01]  /*dadd0*/  LDL.LU R46, [R1+0xa144] ;  /* 0x00a14400012e7983 */ /* 0x000f220000300800 */
[----:B-----5:R-:W-:-:S03]  /*dade0*/  IMAD.MOV.U32 R58, RZ, RZ, R47 ;  /* 0x000000ffff3a7224 */ /* 0x020fc600078e002f */
[----:B---3--:R0:W-:Y:S04]  /*dadf0*/  STL.64 [R1+0xa138], R42 ;  /* 0x00a1382a01007387 */ /* 0x0081e80000100a00 */
[----:B------:R-:W4:Y:S04]  /*dae00*/  LDL.LU R47, [R1+0xa140] ;  /* 0x00a14000012f7983 */ /* 0x000f280000300800 */
[----:B------:R-:W3:Y:S04]  /*dae10*/  LDL.LU R59, [R1+0x114] ;  /* 0x00011400013b7983 */ /* 0x000ee80000300800 */
[----:B------:R-:W5:Y:S04]  /*dae20*/  LDL.LU R10, [R1+0x118] ;  /* 0x00011800010a7983 */ /* 0x000f680000300800 */
[----:B------:R-:W5:Y:S04]  /*dae30*/  LDL.LU R11, [R1+0x11c] ;  /* 0x00011c00010b7983 */ /* 0x000f680000300800 */
[----:B------:R-:W2:Y:S04]  /*dae40*/  LDL.LU R4, [R1+0x108] ;  /* 0x0001080001047983 */ /* 0x000ea80000300800 */
[----:B------:R-:W2:Y:S04]  /*dae50*/  LDL.LU R5, [R1+0x10c] ;  /* 0x00010c0001057983 */ /* 0x000ea80000300800 */
[----:B------:R-:W5:Y:S01]  /*dae60*/  LDL.LU.64 R40, [R1+0x1520] ;  /* 0x0015200001287983 */ /* 0x000f620000300a00 */
[----:B------:R-:W-:-:S03]  /*dae70*/  IMAD R8, R57, 0x100, R56 ;  /* 0x0000010039087824 */ /* 0x000fc600078e0238 */
[----:B0-----:R-:W5:Y:S01]  /*dae80*/  LDL.LU.64 R42, [R1+0x1528] ;  /* 0x00152800012a7983 */ /* 0x001f620000300a00 */
[----:B------:R-:W-:Y:S01]  /*dae90*/  IMAD R12, R55, 0x100, R54 ;  /* 0x00000100370c7824 */ /* 0x000fe200078e0236 */
[----:B----4-:R-:W-:-:S15]  /*daea0*/  HMMA.16816.F32 R16, R28, R46, R16 ;  /* 0x0000002e1c10723c */ /* 0x010fde0000001810 */
[----:B------:R-:W-:-:S04]  /*daeb0*/  NOP ;  /* 0x0000000000007918 */ /* 0x000fc80000000000 */
[----:B------:R-:W-:Y:S04]  /*daec0*/  STL.64 [R1+0xe40], R16 ;  /* 0x000e401001007387 */ /* 0x000fe80000100a00 */
[----:B------:R-:W-:Y:S04]  /*daed0*/  STL.64 [R1+0xe48], R18 ;  /* 0x000e481201007387 */ /* 0x000fe80000100a00 */
[----:B------:R-:W4:Y:S04]  /*daee0*/  LDL.LU R56, [R1+0xc8] ;  /* 0x0000c80001387983 */ /* 0x000f280000300800 */
[----:B------:R-:W4:Y:S04]  /*daef0*/  LDL.LU R57, [R1+0xcc] ;  /* 0x0000cc0001397983 */ /* 0x000f280000300800 */
[----:B------:R-:W-:Y:S04]  /*daf00*/  STL.64 [R1+0x9fe0], R46 ;  /* 0x009fe02e01007387 */ /* 0x000fe80000100a00 */
[----:B------:R0:W-:Y:S04]  /*daf10*/  STL.64 [R1+0x9fd8], R44 ;  /* 0x009fd82c01007387 */ /* 0x0001e80000100a00 */
[----:B------:R-:W2:Y:S04]  /*daf20*/  LDL.LU R54, [R1+0xc0] ;  /* 0x0000c00001367983 */ /* 0x000ea80000300800 */
[----:B------:R-:W2:Y:S04]  /*daf30*/  LDL.LU R55, [R1+0xc4] ;  /* 0x0000c40001377983 */ /* 0x000ea80000300800 */
[----:B------:R-:W3:Y:S04]  /*daf40*/  LDL.LU.64 R20, [R1+0x1500] ;  /* 0x0015000001147983 */ /* 0x000ee80000300a00 */
[----:B------:R-:W3:Y:S04]  /*daf50*/  LDL.LU.64 R22, [R1+0x1508] ;  /* 0x0015080001167983 */ /* 0x000ee80000300a00 */
[----:B------:R-:W2:Y:S04]  /*daf60*/  LDL.LU.64 R48, [R1+0x14f0] ;  /* 0x0014f00001307983 */ /* 0x000ea80000300a00 */
[----:B------:R-:W2:Y:S01]  /*daf70*/  LDL.LU.64 R50, [R1+0x14f8] ;  /* 0x0014f80001327983 */ /* 0x000ea20000300a00 */
[----:B------:R-:W-:-:S02]  /*daf80*/  F2FP.F16.E4M3.UNPACK_B R28, R13 ;  /* 0x0000000dff1c723e */ /* 0x000fc400020006ff */
[----:B------:R-:W-:Y:S02]  /*daf90*/  F2FP.F16.E4M3.UNPACK_B R29, R12 ;  /* 0x0000000cff1d723e */ /* 0x000fe400020006ff */
[----:B------:R-:W-:Y:S02]  /*dafa0*/  F2FP.F16.E4M3.UNPACK_B R30, R9 ;  /* 0x00000009ff1e723e */ /* 0x000fe400020006ff */
[----:B------:R-:W-:Y:S01]  /*dafb0*/  F2FP.F16.E4M3.UNPACK_B R31, R8 ;  /* 0x00000008ff1f723e */ /* 0x000fe200020006ff */
[----:B0-----:R-:W4:Y:S04]  /*dafc0*/  LDL.LU.64 R44, [R1+0x14e0] ;  /* 0x0014e000012c7983 */ /* 0x001f280000300a00 */
[----:B------:R-:W4:Y:S04]  /*dafd0*/  LDL.LU.64 R46, [R1+0x14e8] ;  /* 0x0014e800012e7983 */ /* 0x000f280000300a00 */
[----:B------:R-:W4:Y:S04]  /*dafe0*/  LDL.LU.64 R36, [R1+0x14c0] ;  /* 0x0014c00001247983 */ /* 0x000f280000300a00 */
[----:B------:R-:W4:Y:S04]  /*daff0*/  LDL.LU.64 R38, [R1+0x14c8] ;  /* 0x0014c80001267983 */ /* 0x000f280000300a00 */
[----:B------:R-:W4:Y:S01]  /*db000*/  LDL.LU.64 R32, [R1+0x14b0] ;  /* 0x0014b00001207983 */ /* 0x000f220000300a00 */
[C---:B-----5:R-:W-:Y:S03]  /*db010*/  HMMA.16816.F32 R8, R28.reuse, R10, R40 ;  /* 0x0000000a1c08723c */ /* 0x060fe60000001828 */
        /* <DEDUP_REMOVED lines=8> */
[----:B------:R0:W-:Y:S04]  /*db0a0*/  STL.64 [R1+0x1240], R8 ;  /* 0x0012400801007387 */ /* 0x0001e80000100a00 */
[----:B------:R1:W-:Y:S04]  /*db0b0*/  STL.64 [R1+0x1248], R10 ;  /* 0x0012480a01007387 */ /* 0x0003e80000100a00 */
[----:B0-----:R-:W5:Y:S04]  /*db0c0*/  LDL.LU.64 R8, [R1+0x1460] ;  /* 0x0014600001087983 */ /* 0x001f680000300a00 */
[----:B-1----:R-:W5:Y:S01]  /*db0d0*/  LDL.LU.64 R10, [R1+0x1468] ;  /* 0x00146800010a7983 */ /* 0x002f620000300a00 */
[C---:B---3--:R-:W-:Y:S08]  /*db0e0*/  HMMA.16816.F32 R20, R28.reuse, R58, R20 ;  /* 0x0000003a1c14723c */ /* 0x048ff00000001814 */
[C---:B--2---:R-:W-:Y:S11]  /*db0f0*/  HMMA.16816.F32 R48, R28.reuse, R4, R48 ;  /* 0x000000041c30723c */ /* 0x044ff60000001830 */
[----:B------:R-:W-:Y:S04]  /*db100*/  STL.64 [R1+0x1230], R20 ;  /* 0x0012301401007387 */ /* 0x000fe80000100a00 */
[----:B------:R0:W-:Y:S04]  /*db110*/  STL.64 [R1+0x1238], R22 ;  /* 0x0012381601007387 */ /* 0x0001e80000100a00 */
[----:B0-----:R-:W2:Y:S04]  /*db120*/  LDL.LU.64 R22, [R1+0xa130] ;  /* 0x00a1300001167983 */ /* 0x001ea80000300a00 */
[----:B------:R-:W5:Y:S04]  /*db130*/  LDL.LU.64 R20, [R1+0xa128] ;  /* 0x00a1280001147983 */ /* 0x000f680000300a00 */
[----:B------:R-:W3:Y:S04]  /*db140*/  LDL.LU R58, [R1+0xb8] ;  /* 0x0000b800013a7983 */ /* 0x000ee80000300800 */
[----:B------:R-:W3:Y:S04]  /*db150*/  LDL.LU R59, [R1+0xbc] ;  /* 0x0000bc00013b7983 */ /* 0x000ee80000300800 */
[----:B------:R-:W-:Y:S04]  /*db160*/  STL.64 [R1+0x1220], R48 ;  /* 0x0012203001007387 */ /* 0x000fe80000100a00 */
[----:B------:R0:W-:Y:S04]  /*db170*/  STL.64 [R1+0x1228], R50 ;  /* 0x0012283201007387 */ /* 0x0001e80000100a00 */
[----:B0-----:R-:W3:Y:S04]  /*db180*/  LDL.LU.64 R50, [R1+0xa120] ;  /* 0x00a1200001327983 */ /* 0x001ee80000300a00 */
[----:B------:R-:W3:Y:S01]  /*db190*/  LDL.LU.64 R48, [R1+0xa118] ;  /* 0x00a1180001307983 */ /* 0x000ee20000300a00 */
[C---:B----4-:R-:W-:Y:S08]  /*db1a0*/  HMMA.16816.F32 R44, R28.reuse, R6, R44 ;  /* 0x000000061c2c723c */ /* 0x050ff0000000182c */
[C---:B------:R-:W-:Y:S01]  /*db1b0*/  HMMA.16816.F32 R36, R28.reuse, R42, R36 ;  /* 0x0000002a1c24723c */ /* 0x040fe20000001824 */
[----:B------:R-:W4:Y:S04]  /*db1c0*/  LDL.LU.64 R4, [R1+0x1450] ;  /* 0x0014500001047983 */ /* 0x000f280000300a00 */
[----:B------:R-:W4:Y:S06]  /*db1d0*/  LDL.LU.64 R6, [R1+0x1458] ;  /* 0x0014580001067983 */ /* 0x000f2c0000300a00 */
[----:B------:R-:W-:Y:S04]  /*db1e0*/  STL.64 [R1+0x1210], R44 ;  /* 0x0012102c01007387 */ /* 0x000fe80000100a00 */
[----:B------:R-:W-:Y:S04]  /*db1f0*/  STL.64 [R1+0x1218], R46 ;  /* 0x0012182e01007387 */ /* 0x000fe80000100a00 */
[----:B------:R-:W-:Y:S04]  /*db200*/  STL.64 [R1+0x1200], R36 ;  /* 0x0012002401007387 */ /* 0x000fe80000100a00 */
[----:B------:R-:W-:Y:S01]  /*db210*/  STL.64 [R1+0x1208], R38 ;  /* 0x0012082601007387 */ /* 0x000fe20000100a00 */
[C---:B-----5:R-:W-:Y:S08]  /*db220*/  HMMA.16816.F32 R32, R28.reuse, R20, R32 ;  /* 0x000000141c20723c */ /* 0x060ff00000001820 */
[C---:B--2---:R-:W-:Y:S08]  /*db230*/  HMMA.16816.F32 R24, R28.reuse, R22, R24 ;  /* 0x000000161c18723c */ /* 0x044ff00000001818 */
[C---:B---3--:R-:W-:Y:S08]  /*db240*/  HMMA.16816.F32 R20, R28.reuse, R48, R16 ;  /* 0x000000301c14723c */ /* 0x048ff00000001810 */
[C---:B------:R-:W-:Y:S01]  /*db250*/  HMMA.16816.F32 R16, R28.reuse, R50, R12 ;  /* 0x000000321c10723c */ /* 0x040fe2000000180c */
[----:B------:R-:W-:Y:S04]  /*db260*/  STL.64 [R1+0x11f0], R32 ;  /* 0x0011f02001007387 */ /* 0x000fe80000100a00 */
[----:B------:R-:W-:Y:S04]  /*db270*/  STL.64 [R1+0x11f8], R34 ;  /* 0x0011f82201007387 */ /* 0x000fe80000100a00 */
[----:B------:R-:W-:Y:S04]  /*db280*/  STL.64 [R1+0x11e0], R24 ;  /* 0x0011e01801007387 */ /* 0x000fe80000100a00 */
[----:B------:R-:W-:Y:S04]  /*db290*/  STL.64 [R1+0x11e8], R26 ;  /* 0x0011e81a01007387 */ /* 0x000fe80000100a00 */
[----:B------:R-:W2:Y:S04]  /*db2a0*/  LDL.LU.64 R12, [R1+0x1440] ;  /* 0x00144000010c7983 */ /* 0x000ea80000300a00 */
[----:B------:R-:W-:Y:S04]  /*db2b0*/  STL.64 [R1+0x11d0], R20 ;  /* 0x0011d01401007387 */ /* 0x000fe80000100a00 */
[----:B------:R-:W-:Y:S04]  /*db2c0*/  STL.64 [R1+0x11d8], R22 ;  /* 0x0011d81601007387 */ /* 0x000fe80000100a00 */
[----:B------:R-:W2:Y:S04]  /*db2d0*/  LDL.LU.64 R14, [R1+0x1448] ;  /* 0x00144800010e7983 */ /* 0x000ea80000300a00 */
[----:B------:R-:W-:Y:S04]  /*db2e0*/  STL.64 [R1+0x11c0], R16 ;  /* 0x0011c01001007387 */ /* 0x000fe80000100a00 */
[----:B------:R0:W-:Y:S04]  /*db2f0*/  STL.64 [R1+0x11c8], R18 ;  /* 0x0011c81201007387 */ /* 0x0001e80000100a00 */
[----:B------:R-:W3:Y:S01]  /*db300*/  LDL.LU R50, [R1] ;  /* 0x0000000001327983 */ /* 0x000ee20000300800 */
[----:B0-----:R-:W-:Y:S01]  /*db310*/  HMMA.16816.F32 R16, R28, R52, R8 ;  /* 0x000000341c10723c */ /* 0x001fe20000001808 */
[----:B------:R-:W-:-:S02]  /*db320*/  IMAD.MOV.U32 R51, RZ, RZ, R0 ;  /* 0x000000ffff337224 */ /* 0x000fc400078e0000 */
[----:B------:R-:W5:Y:S04]  /*db330*/  LDL.LU R0, [R1+0xa114] ;  /* 0x00a1140001007983 */ /* 0x000f680000300800 */
[----:B------:R-:W5:Y:S04]  /*db340*/  LDL.LU.64 R8, [R1+0x1420] ;  /* 0x0014200001087983 */ /* 0x000f680000300a00 */
[----:B------:R-:W5:Y:S08]  /*db350*/  LDL.LU.64 R10, [R1+0x1428] ;  /* 0x00142800010a7983 */ /* 0x000f700000300a00 */
[----:B------:R-:W-:Y:S04]  /*db360*/  STL.64 [R1+0x11b0], R16 ;  /* 0x0011b01001007387 */ /* 0x000fe80000100a00 */
[----:B------:R-:W-:Y:S04]  /*db370*/  STL.64 [R1+0x11b8], R18 ;  /* 0x0011b81201007387 */ /* 0x000fe80000100a00 */
[----:B------:R-:W5:Y:S04]  /*db380*/  LDL.LU R48, [R1+0x8] ;  /* 0x0000080001307983 */ /* 0x000f680000300800 */
[----:B------:R-:W5:Y:S01]  /*db390*/  LDL.LU R49, [R1+0xc] ;  /* 0x00000c0001317983 */ /* 0x000f620000300800 */
[C---:B----4-:R-:W-:Y:S08]  /*db3a0*/  HMMA.16816.F32 R4, R28.reuse, R56, R4 ;  /* 0x000000381c04723c */ /* 0x050ff00000001804 */
[----:B--2---:R-:W-:Y:S01]  /*db3b0*/  HMMA.16816.F32 R12, R28, R54, R12 ;  /* 0x000000361c0c723c */ /* 0x004fe2000000180c */
[----:B---3--:R-:W-:Y:S01]  /*db3c0*/  STL.64 [R1+0xa070], R50 ;  /* 0x00a0703201007387 */ /* 0x008fe20000100a00 */
[----:B-----5:R-:W-:-:S03]  /*db3d0*/  IMAD.MOV.U32 R43, RZ, RZ, R0 ;  /* 0x000000ffff2b7224 */ /* 0x020fc600078e0000 */
[----:B------:R-:W-:Y:S04]  /*db3e0*/  STL.64 [R1+0xa068], R48 ;  /* 0x00a0683001007387 */ /* 0x000fe80000100a00 */
[----:B------:R-:W2:Y:S04]  /*db3f0*/  LDL.LU R56, [R1+0xb0] ;  /* 0x0000b00001387983 */ /* 0x000ea80000300800 */
[----:B------:R0:W-:Y:S04]  /*db400*/  STL.64 [R1+0x11a0], R4 ;  /* 0x0011a00401007387 */ /* 0x0001e80000100a00 */
[----:B------:R1:W-:Y:S04]  /*db410*/  STL.64 [R1+0x11a8], R6 ;  /* 0x0011a80601007387 */ /* 0x0003e80000100a00 */
[----:B------:R-:W2:Y:S04]  /*db420*/  LDL.LU R57, [R1+0xb4] ;  /* 0x0000b40001397983 */ /* 0x000ea80000300800 */
[----:B0-----:R-:W3:Y:S04]  /*db430*/  LDL.LU R4, [R1+0xa8] ;  /* 0x0000a80001047983 */ /* 0x001ee80000300800 */
[----:B------:R-:W3:Y:S04]  /*db440*/  LDL.LU R5, [R1+0xac] ;  /* 0x0000ac0001057983 */ /* 0x000ee80000300800 */
[----:B------:R-:W4:Y:S04]  /*db450*/  LDL.LU R42, [R1+0x10] ;  /* 0x00001000012a7983 */ /* 0x000f280000300800 */
[----:B------:R-:W5:Y:S04]  /*db460*/  LDL.LU R0, [R1+0xa110] ;  /* 0x00a1100001007983 */ /* 0x000f680000300800 */
[----:B-1----:R-:W2:Y:S04]  /*db470*/  LDL.LU R6, [R1+0xa0] ;  /* 0x0000a00001067983 */ /* 0x002ea80000300800 */
[----:B------:R-:W-:Y:S04]  /*db480*/  STL.64 [R1+0x1190], R12 ;  /* 0x0011900c01007387 */ /* 0x000fe80000100a00 */
[----:B------:R-:W-:Y:S04]  /*db490*/  STL.64 [R1+0x1198], R14 ;  /* 0x0011980e01007387 */ /* 0x000fe80000100a00 */
[----:B------:R-:W2:Y:S04]  /*db4a0*/  LDL.LU R7, [R1+0xa4] ;  /* 0x0000a40001077983 */ /* 0x000ea80000300800 */
[----:B------:R-:W2:Y:S04]  /*db4b0*/  LDL.LU R40, [R1+0x18] ;  /* 0x0000180001287983 */ /* 0x000ea80000300800 */
[----:B------:R-:W2:Y:S04]  /*db4c0*/  LDL.LU R41, [R1+0x1c] ;  /* 0x00001c0001297983 */ /* 0x000ea80000300800 */
[----:B------:R-:W3:Y:S04]  /*db4d0*/  LDL.LU R54, [R1+0x70] ;  /* 0x0000700001367983 */ /* 0x000ee80000300800 */
[----:B------:R-:W3:Y:S01]  /*db4e0*/  LDL.LU R55, [R1+0x74] ;  /* 0x0000740001377983 */ /* 0x000ee20000300800 */
[----:B------:R-:W-:Y:S03]  /*db4f0*/  HMMA.16816.F32 R8, R28, R58, R8 ;  /* 0x0000003a1c08723c */ /* 0x000fe60000001808 */
[----:B----4-:R-:W-:Y:S04]  /*db500*/  STL.64 [R1+0xa080], R42 ;  /* 0x00a0802a01007387 */ /* 0x010fe80000100a00 */
[----:B--2---:R-:W-:Y:S04]  /*db510*/  STL.64 [R1+0xa078], R40 ;  /* 0x00a0782801007387 */ /* 0x004fe80000100a00 */
[----:B------:R-:W2:Y:S04]  /*db520*/  LDL.LU.64 R20, [R1+0x13e0] ;  /* 0x0013e00001147983 */ /* 0x000ea80000300a00 */
[----:B------:R-:W2:Y:S04]  /*db530*/  LDL.LU.64 R22, [R1+0x13e8] ;  /* 0x0013e80001167983 */ /* 0x000ea80000300a00 */
[----:B------:R0:W-:Y:S04]  /*db540*/  STL.64 [R1+0x1180], R8 ;  /* 0x0011800801007387 */ /* 0x0001e80000100a00 */
[----:B------:R1:W-:Y:S04]  /*db550*/  STL.64 [R1+0x1188], R10 ;  /* 0x0011880a01007387 */ /* 0x0003e80000100a00 */
[----:B0-----:R-:W3:Y:S04]  /*db560*/  LDL.LU.64 R8, [R1+0x13c0] ;  /* 0x0013c00001087983 */ /* 0x001ee80000300a00 */
[----:B-1----:R-:W3:Y:S04]  /*db570*/  LDL.LU.64 R10, [R1+0x13c8] ;  /* 0x0013c800010a7983 */ /* 0x002ee80000300a00 */
        /* <DEDUP_REMOVED lines=8> */
[----:B------:R-:W4:Y:S04]  /*db600*/  LDL.LU.64 R12, [R1+0x13b0] ;  /* 0x0013b000010c7983 */ /* 0x000f280000300a00 */
[----:B------:R-:W4:Y:S04]  /*db610*/  LDL.LU.64 R14, [R1+0x13b8] ;  /* 0x0013b800010e7983 */ /* 0x000f280000300a00 */
[----:B------:R-:W4:Y:S04]  /*db620*/  LDL.LU R18, [R1+0x80] ;  /* 0x0000800001127983 */ /* 0x000f280000300800 */
[----:B------:R-:W4:Y:S04]  /*db630*/  LDL.LU R19, [R1+0x84] ;  /* 0x0000840001137983 */ /* 0x000f280000300800 */
[----:B------:R-:W4:Y:S01]  /*db640*/  LDL.LU R58, [R1+0x20] ;  /* 0x00002000013a7983 */ /* 0x000f220000300800 */
[----:B-----5:R-:W-:-:S03]  /*db650*/  IMAD.MOV.U32 R59, RZ, RZ, R0 ;  /* 0x000000ffff3b7224 */ /* 0x020fc600078e0000 */
[----:B------:R-:W5:Y:S01]  /*db660*/  LDL.LU R0, [R1+0xa10c] ;  /* 0x00a10c0001007983 */ /* 0x000f620000300800 */
[----:B--2---:R-:W-:Y:S03]  /*db670*/  HMMA.16816.F32 R20, R28, R56, R20 ;  /* 0x000000381c14723c */ /* 0x004fe60000001814 */
[----:B------:R-:W2:-:S15]  /*db680*/  LDL.LU R56, [R1+0x28] ;  /* 0x0000280001387983 */ /* 0x000e9e0000300800 */
[----:B------:R-:W-:Y:S01]  /*db690*/  NOP ;  /* 0x0000000000007918 */ /* 0x000fe20000000000 */
[----:B------:R-:W-:Y:S04]  /*db6a0*/  STL.64 [R1+0x1170], R20 ;  /* 0x0011701401007387 */ /* 0x000fe80000100a00 */
[----:B------:R-:W-:Y:S04]  /*db6b0*/  STL.64 [R1+0x1178], R22 ;  /* 0x0011781601007387 */ /* 0x000fe80000100a00 */
[----:B------:R-:W2:Y:S01]  /*db6c0*/  LDL.LU R57, [R1+0x2c] ;  /* 0x00002c0001397983 */ /* 0x000ea20000300800 */
[C---:B---3--:R-:W-:Y:S08]  /*db6d0*/  HMMA.16816.F32 R8, R28.reuse, R4, R8 ;  /* 0x000000041c08723c */ /* 0x048ff00000001808 */
[----:B----4-:R-:W-:Y:S01]  /*db6e0*/  HMMA.16816.F32 R4, R28, R6, R12 ;  /* 0x000000061c04723c */ /* 0x010fe2000000180c */
[----:B------:R-:W-:Y:S04]  /*db6f0*/  STL.64 [R1+0xa090], R58 ;  /* 0x00a0903a01007387 */ /* 0x000fe80000100a00 */
[----:B--2---:R-:W-:Y:S04]  /*db700*/  STL.64 [R1+0xa088], R56 ;  /* 0x00a0883801007387 */ /* 0x004fe80000100a00 */
[----:B------:R-:W2:Y:S04]  /*db710*/  LDL.LU.64 R40, [R1+0x1390] ;  /* 0x0013900001287983 */ /* 0x000ea80000300a00 */
[----:B------:R-:W2:Y:S04]  /*db720*/  LDL.LU.64 R42, [R1+0x1398] ;  /* 0x00139800012a7983 */ /* 0x000ea80000300a00 */
[----:B------:R-:W-:Y:S04]  /*db730*/  STL.64 [R1+0x1160], R8 ;  /* 0x0011600801007387 */ /* 0x000fe80000100a00 */
[----:B------:R0:W-:Y:S04]  /*db740*/  STL.64 [R1+0x1168], R10 ;  /* 0x0011680a01007387 */ /* 0x0001e80000100a00 */
[----:B0-----:R-:W3:Y:S01]  /*db750*/  LDL.LU R10, [R1+0x30] ;  /* 0x00003000010a7983 */ /* 0x001ee20000300800 */
[----:B-----5:R-:W-:-:S03]  /*db760*/  IMAD.MOV.U32 R11, RZ, RZ, R0 ;  /* 0x000000ffff0b7224 */ /* 0x020fc600078e0000 */
[----:B------:R-:W4:Y:S04]  /*db770*/  LDL.LU R0, [R1+0xa108] ;  /* 0x00a1080001007983 */ /* 0x000f280000300800 */
[----:B------:R-:W5:Y:S04]  /*db780*/  LDL.LU.64 R32, [R1+0x1360] ;  /* 0x0013600001207983 */ /* 0x000f680000300a00 */
[----:B------:R-:W5:Y:S04]  /*db790*/  LDL.LU.64 R34, [R1+0x1368] ;  /* 0x0013680001227983 */ /* 0x000f680000300a00 */
[----:B------:R-:W2:Y:S04]  /*db7a0*/  LDL.LU.64 R24, [R1+0x1350] ;  /* 0x0013500001187983 */ /* 0x000ea80000300a00 */
[----:B------:R-:W2:Y:S04]  /*db7b0*/  LDL.LU.64 R26, [R1+0x1358] ;  /* 0x00135800011a7983 */ /* 0x000ea80000300a00 */
[----:B------:R0:W-:Y:S04]  /*db7c0*/  STL.64 [R1+0x1150], R4 ;  /* 0x0011500401007387 */ /* 0x0001e80000100a00 */
[----:B------:R1:W-:Y:S04]  /*db7d0*/  STL.64 [R1+0x1158], R6 ;  /* 0x0011580601007387 */ /* 0x0003e80000100a00 */
[----:B------:R-:W2:Y:S04]  /*db7e0*/  LDL.LU R8, [R1+0x38] ;  /* 0x0000380001087983 */ /* 0x000ea80000300800 */
[----:B------:R-:W2:Y:S04]  /*db7f0*/  LDL.LU R9, [R1+0x3c] ;  /* 0x00003c0001097983 */ /* 0x000ea80000300800 */
[----:B------:R-:W4:Y:S04]  /*db800*/  LDL.LU.64 R20, [R1+0x1340] ;  /* 0x0013400001147983 */ /* 0x000f280000300a00 */
[----:B------:R-:W4:Y:S04]  /*db810*/  LDL.LU.64 R22, [R1+0x1348] ;  /* 0x0013480001167983 */ /* 0x000f280000300a00 */
[----:B------:R-:W4:Y:S04]  /*db820*/  LDL.LU.64 R12, [R1+0x1330] ;  /* 0x00133000010c7983 */ /* 0x000f280000300a00 */
[----:B------:R-:W4:Y:S04]  /*db830*/  LDL.LU.64 R14, [R1+0x1338] ;  /* 0x00133800010e7983 */ /* 0x000f280000300a00 */
[----:B0-----:R-:W4:Y:S04]  /*db840*/  LDL.LU.64 R4, [R1+0x1320] ;  /* 0x0013200001047983 */ /* 0x001f280000300a00 */
[----:B-1----:R-:W4:Y:S04]  /*db850*/  LDL.LU.64 R6, [R1+0x1328] ;  /* 0x0013280001067983 */ /* 0x002f280000300a00 */
[----:B---3--:R-:W-:Y:S04]  /*db860*/  STL.64 [R1+0xa0a0], R10 ;  /* 0x00a0a00a01007387 */ /* 0x008fe80000100a00 */
[----:B--2---:R0:W-:Y:S02]  /*db870*/  STL.64 [R1+0xa098], R8 ;  /* 0x00a0980801007387 */ /* 0x0041e40000100a00 */
[----:B0-----:R-:W-:Y:S02]  /*db880*/  HMMA.16816.F32 R8, R28, R36, R40 ;  /* 0x000000241c08723c */ /* 0x001fe40000001828 */
[----:B------:R-:W2:-:S15]  /*db890*/  LDL.LU R42, [R1+0x40] ;  /* 0x00004000012a7983 */ /* 0x000e9e0000300800 */
[----:B------:R-:W-:Y:S02]  /*db8a0*/  NOP ;  /* 0x0000000000007918 */ /* 0x000fe40000000000 */
[----:B------:R-:W-:Y:S04]  /*db8b0*/  STL.64 [R1+0x1140], R8 ;  /* 0x0011400801007387 */ /* 0x000fe80000100a00 */
[----:B------:R5:W-:Y:S02]  /*db8c0*/  STL.64 [R1+0x1148], R10 ;  /* 0x0011480a01007387 */ /* 0x000be40000100a00 */
[----:B-----5:R-:W-:Y:S01]  /*db8d0*/  HMMA.16816.F32 R8, R28, R38, R32 ;  /* 0x000000261c08723c */ /* 0x020fe20000001820 */
[----:B----4-:R-:W-:Y:S02]  /*db8e0*/  IMAD.MOV.U32 R43, RZ, RZ, R0 ;  /* 0x000000ffff2b7224 */ /* 0x010fe400078e0000 */
[----:B------:R-:W3:Y:S04]  /*db8f0*/  LDL.LU R0, [R1+0xa104] ;  /* 0x00a1040001007983 */ /* 0x000ee80000300800 */
[----:B------:R-:W4:-:S12]  /*db900*/  LDL.LU R40, [R1+0x48] ;  /* 0x0000480001287983 */ /* 0x000f180000300800 */
[----:B------:R-:W-:Y:S04]  /*db910*/  STL.64 [R1+0x1130], R8 ;  /* 0x0011300801007387 */ /* 0x000fe80000100a00 */
[----:B------:R-:W-:Y:S04]  /*db920*/  STL.64 [R1+0x1138], R10 ;  /* 0x0011380a01007387 */ /* 0x000fe80000100a00 */
[----:B------:R-:W4:Y:S04]  /*db930*/  LDL.LU R41, [R1+0x4c] ;  /* 0x00004c0001297983 */ /* 0x000f280000300800 */
[----:B--2---:R0:W-:Y:S04]  /*db940*/  STL.64 [R1+0xa0b0], R42 ;  /* 0x00a0b02a01007387 */ /* 0x0041e80000100a00 */
[----:B----4-:R-:W-:Y:S04]  /*db950*/  STL.64 [R1+0xa0a8], R40 ;  /* 0x00a0a82801007387 */ /* 0x010fe80000100a00 */
[----:B0-----:R-:W2:Y:S01]  /*db960*/  LDL.LU R42, [R1+0x50] ;  /* 0x00005000012a7983 */ /* 0x001ea20000300800 */
[C---:B------:R-:W-:Y:S08]  /*db970*/  HMMA.16816.F32 R8, R28.reuse, R16, R24 ;  /* 0x000000101c08723c */ /* 0x040ff00000001818 */
[C---:B------:R-:W-:Y:S08]  /*db980*/  HMMA.16816.F32 R16, R28.reuse, R18, R20 ;  /* 0x000000121c10723c */ /* 0x040ff00000001814 */
[----:B------:R-:W-:Y:S01]  /*db990*/  HMMA.16816.F32 R4, R28, R54, R4 ;  /* 0x000000361c04723c */ /* 0x000fe20000001804 */
[----:B---3--:R-:W-:-:S02]  /*db9a0*/  IMAD.MOV.U32 R43, RZ, RZ, R0 ;  /* 0x000000ffff2b7224 */ /* 0x008fc400078e0000 */
[----:B------:R-:W-:Y:S04]  /*db9b0*/  STL.64 [R1+0x1120], R8 ;  /* 0x0011200801007387 */ /* 0x000fe80000100a00 */
[----:B------:R0:W-:Y:S04]  /*db9c0*/  STL.64 [R1+0x1128], R10 ;  /* 0x0011280a01007387 */ /* 0x0001e80000100a00 */
[----:B------:R-:W3:Y:S01]  /*db9d0*/  LDL.LU R0, [R1+0xa100] ;  /* 0x00a1000001007983 */ /* 0x000ee20000300800 */
[----:B0-----:R-:W-:Y:S03]  /*db9e0*/  HMMA.16816.F32 R8, R28, R52, R12 ;  /* 0x000000341c08723c */ /* 0x001fe6000000180c */
[----:B--2---:R0:W-:Y:S04]  /*db9f0*/  STL.64 [R1+0xa0c8], R42 ;  /* 0x00a0c82a01007387 */ /* 0x0041e80000100a00 */
[----:B------:R-:W-:Y:S04]  /*dba00*/  STL.64 [R1+0x1110], R16 ;  /* 0x0011101001007387 */ /* 0x000fe80000100a00 */
[----:B------:R1:W-:Y:S04]  /*dba10*/  STL.64 [R1+0x1118], R18 ;  /* 0x0011181201007387 */ /* 0x0003e80000100a00 */
[----:B------:R-:W2:Y:S04]  /*dba20*/  LDL.LU R40, [R1+0x58] ;  /* 0x0000580001287983 */ /* 0x000ea80000300800 */
[----:B------:R-:W-:Y:S04]  /*dba30*/  STL.64 [R1+0x1100], R8 ;  /* 0x0011000801007387 */ /* 0x000fe80000100a00 */
[----:B------:R-:W-:Y:S04]  /*dba40*/  STL.64 [R1+0x1108], R10 ;  /* 0x0011080a01007387 */ /* 0x000fe80000100a00 */
[----:B------:R-:W-:Y:S04]  /*dba50*/  STL.64 [R1+0x10f0], R4 ;  /* 0x0010f00401007387 */ /* 0x000fe80000100a00 */
[----:B------:R-:W-:Y:S04]  /*dba60*/  STL.64 [R1+0x10f8], R6 ;  /* 0x0010f80601007387 */ /* 0x000fe80000100a00 */
[----:B------:R-:W2:Y:S04]  /*dba70*/  LDL.LU R41, [R1+0x5c] ;  /* 0x00005c0001297983 */ /* 0x000ea80000300800 */
[----:B0-----:R-:W4:Y:S04]  /*dba80*/  LDL.LU R42, [R1+0x60] ;  /* 0x00006000012a7983 */ /* 0x001f280000300800 */
[----:B------:R-:W4:Y:S04]  /*dba90*/  LDL.LU R43, [R1+0x64] ;  /* 0x00006400012b7983 */ /* 0x000f280000300800 */
[----:B-1----:R-:W5:Y:S04]  /*dbaa0*/  LDL.LU R18, [R1+0x68] ;  /* 0x0000680001127983 */ /* 0x002f680000300800 */
[----:B--2---:R0:W-:Y:S04]  /*dbab0*/  STL.64 [R1+0xa0e0], R40 ;  /* 0x00a0e02801007387 */ /* 0x0041e80000100a00 */
[----:B----4-:R1:W-:Y:S04]  /*dbac0*/  STL.64 [R1+0xa0f8], R42 ;  /* 0x00a0f82a01007387 */ /* 0x0103e80000100a00 */
[----:B0-----:R-:W5:Y:S04]  /*dbad0*/  LDL.LU.64 R40, [R1+0x1310] ;  /* 0x0013100001287983 */ /* 0x001f680000300a00 */
[----:B-1----:R-:W5:Y:S04]  /*dbae0*/  LDL.LU.64 R42, [R1+0x1318] ;  /* 0x00131800012a7983 */ /* 0x002f680000300a00 */
[----:B------:R-:W2:Y:S04]  /*dbaf0*/  LDL.LU.64 R8, [R1+0x12d0] ;  /* 0x0012d00001087983 */ /* 0x000ea80000300a00 */
[----:B------:R-:W4:Y:S04]  /*dbb00*/  LDL.LU.64 R10, [R1+0x12d8] ;  /* 0x0012d800010a7983 */ /* 0x000f280000300a00 */
[----:B----4-:R-:W-:Y:S04]  /*dbb10*/  STL.64 [R1+0xa0c0], R10 ;  /* 0x00a0c00a01007387 */ /* 0x010fe80000100a00 */
[----:B--2---:R0:W-:Y:S04]  /*dbb20*/  STL.64 [R1+0xa0b8], R8 ;  /* 0x00a0b80801007387 */ /* 0x0041e80000100a00 */
[----:B0-----:R-:W2:Y:S04]  /*dbb30*/  LDL.LU.64 R8, [R1+0x12e0] ;  /* 0x0012e00001087983 */ /* 0x001ea80000300a00 */
[----:B------:R-:W4:Y:S04]  /*dbb40*/  LDL.LU.64 R10, [R1+0x12e8] ;  /* 0x0012e800010a7983 */ /* 0x000f280000300a00 */
[----:B----4-:R-:W-:Y:S04]  /*dbb50*/  STL.64 [R1+0xa0d8], R10 ;  /* 0x00a0d80a01007387 */ /* 0x010fe80000100a00 */
[----:B--2---:R0:W-:Y:S04]  /*dbb60*/  STL.64 [R1+0xa0d0], R8 ;  /* 0x00a0d00801007387 */ /* 0x0041e80000100a00 */
[----:B0-----:R-:W2:Y:S04]  /*dbb70*/  LDL.LU.64 R8, [R1+0x12f0] ;  /* 0x0012f00001087983 */ /* 0x001ea80000300a00 */
[----:B------:R-:W4:Y:S01]  /*dbb80*/  LDL.LU.64 R10, [R1+0x12f8] ;  /* 0x0012f800010a7983 */ /* 0x000f220000300a00 */
[----:B---3--:R-:W-:-:S07]  /*dbb90*/  IMAD.MOV.U32 R19, RZ, RZ, R0 ;  /* 0x000000ffff137224 */ /* 0x008fce00078e0000 */
[C---:B-----5:R-:W-:Y:S01]  /*dbba0*/  HMMA.16816.F32 R16, R28.reuse, R18, R40 ;  /* 0x000000121c10723c */ /* 0x060fe20000001828 */
[----:B----4-:R-:W-:Y:S04]  /*dbbb0*/  STL.64 [R1+0xa0f0], R10 ;  /* 0x00a0f00a01007387 */ /* 0x010fe80000100a00 */
[----:B--2---:R0:W-:Y:S04]  /*dbbc0*/  STL.64 [R1+0xa0e8], R8 ;  /* 0x00a0e80801007387 */ /* 0x0041e80000100a00 */
[----:B0-----:R-:W2:Y:S04]  /*dbbd0*/  LDL.LU.64 R8, [R1+0x1300] ;  /* 0x0013000001087983 */ /* 0x001ea80000300a00 */
[----:B------:R-:W2:Y:S04]  /*dbbe0*/  LDL.LU.64 R10, [R1+0x1308] ;  /* 0x00130800010a7983 */ /* 0x000ea80000300a00 */
[----:B------:R-:W3:Y:S04]  /*dbbf0*/  LDL.LU.64 R56, [R1+0x12c0] ;  /* 0x0012c00001387983 */ /* 0x000ee80000300a00 */
[----:B------:R-:W3:Y:S04]  /*dbc00*/  LDL.LU.64 R58, [R1+0x12c8] ;  /* 0x0012c800013a7983 */ /* 0x000ee80000300a00 */
[----:B------:R-:W4:Y:S04]  /*dbc10*/  LDL.LU.64 R48, [R1+0x12b0] ;  /* 0x0012b00001307983 */ /* 0x000f280000300a00 */
[----:B------:R-:W4:Y:S04]  /*dbc20*/  LDL.LU.64 R50, [R1+0x12b8] ;  /* 0x0012b80001327983 */ /* 0x000f280000300a00 */
[----:B------:R-:W5:Y:S04]  /*dbc30*/  LDL.LU.64 R12, [R1+0x12a0] ;  /* 0x0012a000010c7983 */ /* 0x000f680000300a00 */
[----:B------:R-:W5:Y:S04]  /*dbc40*/  LDL.LU.64 R14, [R1+0x12a8] ;  /* 0x0012a800010e7983 */ /* 0x000f680000300a00 */
[----:B------:R-:W2:Y:S04]  /*dbc50*/  LDL.LU.64 R4, [R1+0x1290] ;  /* 0x0012900001047983 */ /* 0x000ea80000300a00 */
        /* <DEDUP_REMOVED lines=14> */
[----:B------:R0:W-:Y:S04]  /*dbd40*/  STL.64 [R1+0x10e0], R16 ;  /* 0x0010e01001007387 */ /* 0x0001e80000100a00 */
[----:B------:R1:W-:Y:S04]  /*dbd50*/  STL.64 [R1+0x10e8], R18 ;  /* 0x0010e81201007387 */ /* 0x0003e80000100a00 */
[----:B0-----:R-:W3:Y:S04]  /*dbd60*/  LDL.LU.64 R16, [R1+0xef0] ;  /* 0x000ef00001107983 */ /* 0x001ee80000300a00 */
[----:B-1----:R-:W3:Y:S01]  /*dbd70*/  LDL.LU.64 R18, [R1+0xef8] ;  /* 0x000ef80001127983 */ /* 0x002ee20000300a00 */
[----:B--2---:R-:W-:Y:S03]  /*dbd80*/  HMMA.16816.F32 R40, R28, R42, R8 ;  /* 0x0000002a1c28723c */ /* 0x004fe60000001808 */
[----:B------:R-:W2:Y:S04]  /*dbd90*/  LDL.LU.64 R10, [R1+0xa0f0] ;  /* 0x00a0f000010a7983 */ /* 0x000ea80000300a00 */
[----:B------:R-:W2:-:S12]  /*dbda0*/  LDL.LU.64 R8, [R1+0xa0e8] ;  /* 0x00a0e80001087983 */ /* 0x000e980000300a00 */
[----:B------:R0:W-:Y:S04]  /*dbdb0*/  STL.64 [R1+0x10d0], R40 ;  /* 0x0010d02801007387 */ /* 0x0001e80000100a00 */
[----:B------:R2:W-:Y:S04]  /*dbdc0*/  STL.64 [R1+0x10d8], R42 ;  /* 0x0010d82a01007387 */ /* 0x0005e80000100a00 */
[----:B0-----:R-:W2:Y:S02]  /*dbdd0*/  LDL.LU.64 R40, [R1+0xa0e0] ;  /* 0x00a0e00001287983 */ /* 0x001ea40000300a00 */
[----:B--2---:R-:W-:Y:S02]  /*dbde0*/  HMMA.16816.F32 R40, R28, R40, R8 ;  /* 0x000000281c28723c */ /* 0x004fe40000001808 */
[----:B------:R-:W2:Y:S04]  /*dbdf0*/  LDL.LU.64 R10, [R1+0xa0d8] ;  /* 0x00a0d800010a7983 */ /* 0x000ea80000300a00 */
[----:B------:R-:W2:-:S13]  /*dbe00*/  LDL.LU.64 R8, [R1+0xa0d0] ;  /* 0x00a0d00001087983 */ /* 0x000e9a0000300a00 */
[----:B------:R-:W-:Y:S04]  /*dbe10*/  STL.64 [R1+0x10c0], R40 ;  /* 0x0010c02801007387 */ /* 0x000fe80000100a00 */
[----:B------:R0:W-:Y:S04]  /*dbe20*/  STL.64 [R1+0x10c8], R42 ;  /* 0x0010c82a01007387 */ /* 0x0001e80000100a00 */
[----:B0-----:R-:W2:Y:S02]  /*dbe30*/  LDL.LU.64 R42, [R1+0xa0c8] ;  /* 0x00a0c800012a7983 */ /* 0x001ea40000300a00 */
[----:B--2---:R-:W-:Y:S02]  /*dbe40*/  HMMA.16816.F32 R40, R28, R42, R8 ;  /* 0x0000002a1c28723c */ /* 0x004fe40000001808 */
[----:B------:R-:W2:Y:S04]  /*dbe50*/  LDL.LU.64 R10, [R1+0xa0c0] ;  /* 0x00a0c000010a7983 */ /* 0x000ea80000300a00 */
[----:B------:R-:W2:-:S13]  /*dbe60*/  LDL.LU.64 R8, [R1+0xa0b8] ;  /* 0x00a0b80001087983 */ /* 0x000e9a0000300a00 */
[----:B------:R-:W-:Y:S04]  /*dbe70*/  STL.64 [R1+0x10b0], R40 ;  /* 0x0010b02801007387 */ /* 0x000fe80000100a00 */
[----:B------:R0:W-:Y:S04]  /*dbe80*/  STL.64 [R1+0x10b8], R42 ;  /* 0x0010b82a01007387 */ /* 0x0001e80000100a00 */
[----:B0-----:R-:W3:Y:S04]  /*dbe90*/  LDL.LU.64 R42, [R1+0xa0b0] ;  /* 0x00a0b000012a7983 */ /* 0x001ee80000300a00 */
[----:B------:R-:W2:Y:S02]  /*dbea0*/  LDL.LU.64 R40, [R1+0xa0a8] ;  /* 0x00a0a80001287983 */ /* 0x000ea40000300a00 */
[----:B--2---:R-:W-:-:S15]  /*dbeb0*/  HMMA.16816.F32 R8, R28, R40, R8 ;  /* 0x000000281c08723c */ /* 0x004fde0000001808 */
[----:B------:R-:W-:-:S04]  /*dbec0*/  NOP ;  /* 0x0000000000007918 */ /* 0x000fc80000000000 */
[----:B------:R-:W-:Y:S04]  /*dbed0*/  STL.64 [R1+0x10a0], R8 ;  /* 0x0010a00801007387 */ /* 0x000fe80000100a00 */
[----:B------:R0:W-:Y:S04]  /*dbee0*/  STL.64 [R1+0x10a8], R10 ;  /* 0x0010a80a01007387 */ /* 0x0001e80000100a00 */
[----:B0-----:R-:W5:Y:S04]  /*dbef0*/  LDL.LU.64 R10, [R1+0xa0a0] ;  /* 0x00a0a000010a7983 */ /* 0x001f680000300a00 */
[----:B------:R-:W4:Y:S01]  /*dbf00*/  LDL.LU.64 R8, [R1+0xa098] ;  /* 0x00a0980001087983 */ /* 0x000f220000300a00 */
[----:B---3--:R-:W-:Y:S03]  /*dbf10*/  HMMA.16816.F32 R40, R28, R42, R56 ;  /* 0x0000002a1c28723c */ /* 0x008fe60000001838 */
[----:B------:R-:W2:Y:S04]  /*dbf20*/  LDL.LU.64 R58, [R1+0xa090] ;  /* 0x00a09000013a7983 */ /* 0x000ea80000300a00 */
[----:B------:R-:W3:-:S12]  /*dbf30*/  LDL.LU.64 R56, [R1+0xa088] ;  /* 0x00a0880001387983 */ /* 0x000ed80000300a00 */
[----:B------:R-:W-:Y:S04]  /*dbf40*/  STL.64 [R1+0x1090], R40 ;  /* 0x0010902801007387 */ /* 0x000fe80000100a00 */
[----:B------:R0:W-:Y:S04]  /*dbf50*/  STL.64 [R1+0x1098], R42 ;  /* 0x0010982a01007387 */ /* 0x0001e80000100a00 */
[----:B0-----:R-:W2:Y:S04]  /*dbf60*/  LDL.LU.64 R42, [R1+0xa080] ;  /* 0x00a08000012a7983 */ /* 0x001ea80000300a00 */
[----:B------:R-:W2:Y:S01]  /*dbf70*/  LDL.LU.64 R40, [R1+0xa078] ;  /* 0x00a0780001287983 */ /* 0x000ea20000300a00 */
[C---:B----4-:R-:W-:Y:S08]  /*dbf80*/  HMMA.16816.F32 R48, R28.reuse, R8, R48 ;  /* 0x000000081c30723c */ /* 0x050ff00000001830 */
[C---:B-----5:R-:W-:Y:S08]  /*dbf90*/  HMMA.16816.F32 R8, R28.reuse, R10, R12 ;  /* 0x0000000a1c08723c */ /* 0x060ff0000000180c */
[C---:B---3--:R-:W-:Y:S08]  /*dbfa0*/  HMMA.16816.F32 R4, R28.reuse, R56, R4 ;  /* 0x000000381c04723c */ /* 0x048ff00000001804 */
[C---:B--2---:R-:W-:Y:S01]  /*dbfb0*/  HMMA.16816.F32 R56, R28.reuse, R58, R52 ;  /* 0x0000003a1c38723c */ /* 0x044fe20000001834 */
[----:B------:R-:W-:Y:S04]  /*dbfc0*/  STL.64 [R1+0x1080], R48 ;  /* 0x0010803001007387 */ /* 0x000fe80000100a00 */
[----:B------:R0:W-:Y:S04]  /*dbfd0*/  STL.64 [R1+0x1088], R50 ;  /* 0x0010883201007387 */ /* 0x0001e80000100a00 */
[----:B0-----:R-:W2:Y:S04]  /*dbfe0*/  LDL.LU.64 R50, [R1+0xa070] ;  /* 0x00a0700001327983 */ /* 0x001ea80000300a00 */
[----:B------:R-:W3:Y:S04]  /*dbff0*/  LDL.LU.64 R48, [R1+0xa068] ;  /* 0x00a0680001307983 */ /* 0x000ee80000300a00 */
[----:B------:R-:W4:Y:S04]  /*dc000*/  LDL.LU.64 R14, [R1+0xa060] ;  /* 0x00a06000010e7983 */ /* 0x000f280000300a00 */
[----:B------:R-:W5:Y:S04]  /*dc010*/  LDL.LU.64 R12, [R1+0xa058] ;  /* 0x00a05800010c7983 */ /* 0x000f680000300a00 */
[----:B------:R-:W-:Y:S04]  /*dc020*/  STL.64 [R1+0x1070], R8 ;  /* 0x0010700801007387 */ /* 0x000fe80000100a00 */
[----:B------:R0:W-:Y:S04]  /*dc030*/  STL.64 [R1+0x1078], R10 ;  /* 0x0010780a01007387 */ /* 0x0001e80000100a00 */
[----:B0-----:R-:W4:Y:S04]  /*dc040*/  LDL.LU.64 R10, [R1+0xa050] ;  /* 0x00a05000010a7983 */ /* 0x001f280000300a00 */
[----:B------:R-:W4:Y:S04]  /*dc050*/  LDL.LU.64 R8, [R1+0xa048] ;  /* 0x00a0480001087983 */ /* 0x000f280000300a00 */
[----:B------:R-:W-:Y:S04]  /*dc060*/  STL.64 [R1+0x1060], R4 ;  /* 0x0010600401007387 */ /* 0x000fe80000100a00 */
[----:B------:R0:W-:Y:S04]  /*dc070*/  STL.64 [R1+0x1068], R6 ;  /* 0x0010680601007387 */ /* 0x0001e80000100a00 */
[----:B0-----:R-:W4:Y:S04]  /*dc080*/  LDL.LU.64 R6, [R1+0xa040] ;  /* 0x00a0400001067983 */ /* 0x001f280000300a00 */
[----:B------:R-:W4:Y:S04]  /*dc090*/  LDL.LU.64 R4, [R1+0xa038] ;  /* 0x00a0380001047983 */ /* 0x000f280000300a00 */
[----:B------:R-:W4:Y:S04]  /*dc0a0*/  LDL.LU.64 R54, [R1+0xa030] ;  /* 0x00a0300001367983 */ /* 0x000f280000300a00 */
[----:B------:R-:W4:Y:S04]  /*dc0b0*/  LDL.LU.64 R52, [R1+0xa028] ;  /* 0x00a0280001347983 */ /* 0x000f280000300a00 */
[----:B------:R-:W-:Y:S04]  /*dc0c0*/  STL.64 [R1+0x1050], R56 ;  /* 0x0010503801007387 */ /* 0x000fe80000100a00 */
[----:B------:R0:W-:Y:S04]  /*dc0d0*/  STL.64 [R1+0x1058], R58 ;  /* 0x0010583a01007387 */ /* 0x0001e80000100a00 */
[----:B0-----:R-:W4:Y:S01]  /*dc0e0*/  LDL.LU.64 R58, [R1+0xa020] ;  /* 0x00a02000013a7983 */ /* 0x001f220000300a00 */
[C---:B------:R-:W-:Y:S08]  /*dc0f0*/  HMMA.16816.F32 R44, R28.reuse, R40, R44 ;  /* 0x000000281c2c723c */ /* 0x040ff0000000182c */
[C---:B------:R-:W-:Y:S08]  /*dc100*/  HMMA.16816.F32 R36, R28.reuse, R42, R36 ;  /* 0x0000002a1c24723c */ /* 0x040ff00000001824 */
[C---:B------:R-:W-:Y:S01]  /*dc110*/  HMMA.16816.F32 R20, R28.reuse, R60, R20 ;  /* 0x0000003c1c14723c */ /* 0x040fe20000001814 */
[----:B------:R-:W5:Y:S04]  /*dc120*/  LDL.LU.64 R56, [R1+0xa018] ;  /* 0x00a0180001387983 */ /* 0x000f680000300a00 */
[----:B------:R-:W-:Y:S04]  /*dc130*/  STL.64 [R1+0x1040], R44 ;  /* 0x0010402c01007387 */ /* 0x000fe80000100a00 */
[----:B------:R-:W-:Y:S04]  /*dc140*/  STL.64 [R1+0x1048], R46 ;  /* 0x0010482e01007387 */ /* 0x000fe80000100a00 */
[----:B------:R-:W-:Y:S04]  /*dc150*/  STL.64 [R1+0x1030], R36 ;  /* 0x0010302401007387 */ /* 0x000fe80000100a00 */
[----:B------:R-:W-:Y:S01]  /*dc160*/  STL.64 [R1+0x1038], R38 ;  /* 0x0010382601007387 */ /* 0x000fe20000100a00 */
[C---:B---3--:R-:W-:Y:S08]  /*dc170*/  HMMA.16816.F32 R32, R28.reuse, R48, R32 ;  /* 0x000000301c20723c */ /* 0x048ff00000001820 */
[C---:B--2---:R-:W-:Y:S11]  /*dc180*/  HMMA.16816.F32 R24, R28.reuse, R50, R24 ;  /* 0x000000321c18723c */ /* 0x044ff60000001818 */
[----:B------:R-:W-:Y:S04]  /*dc190*/  STL.64 [R1+0x1020], R32 ;  /* 0x0010202001007387 */ /* 0x000fe80000100a00 */
[----:B------:R-:W-:Y:S04]  /*dc1a0*/  STL.64 [R1+0x1028], R34 ;  /* 0x0010282201007387 */ /* 0x000fe80000100a00 */
[----:B------:R-:W2:Y:S04]  /*dc1b0*/  LDL.LU R60, [R1+0x2be0] ;  /* 0x002be000013c7983 */ /* 0x000ea80000300800 */
[----:B------:R-:W-:Y:S04]  /*dc1c0*/  STL.64 [R1+0x1010], R24 ;  /* 0x0010101801007387 */ /* 0x000fe80000100a00 */
[----:B------:R-:W-:Y:S04]  /*dc1d0*/  STL.64 [R1+0x1018], R26 ;  /* 0x0010181a01007387 */ /* 0x000fe80000100a00 */
[----:B------:R-:W2:Y:S04]  /*dc1e0*/  LDL.LU R61, [R1+0x2bd8] ;  /* 0x002bd800013d7983 */ /* 0x000ea80000300800 */
[----:B------:R-:W-:Y:S04]  /*dc1f0*/  STL.64 [R1+0x1000], R20 ;  /* 0x0010001401007387 */ /* 0x000fe80000100a00 */
[----:B------:R4:W-:Y:S02]  /*dc200*/  STL.64 [R1+0x1008], R22 ;  /* 0x0010081601007387 */ /* 0x0009e40000100a00 */
[----:B----4-:R-:W-:Y:S02]  /*dc210*/  HMMA.16816.F32 R20, R28, R58, R16 ;  /* 0x0000003a1c14723c */ /* 0x010fe40000001810 */
[----:B------:R-:W5:Y:S04]  /*dc220*/  LDL.LU.64 R16, [R1+0xee0] ;  /* 0x000ee00001107983 */ /* 0x000f680000300a00 */
[----:B------:R-:W5:-:S13]  /*dc230*/  LDL.LU.64 R18, [R1+0xee8] ;  /* 0x000ee80001127983 */ /* 0x000f5a0000300a00 */
[----:B------:R0:W-:Y:S04]  /*dc240*/  STL.64 [R1+0xff0], R20 ;  /* 0x000ff01401007387 */ /* 0x0001e80000100a00 */
[----:B------:R1:W-:Y:S04]  /*dc250*/  STL.64 [R1+0xff8], R22 ;  /* 0x000ff81601007387 */ /* 0x0003e80000100a00 */
[----:B------:R-:W3:Y:S04]  /*dc260*/  LDL.LU.64 R48, [R1+0xed0] ;  /* 0x000ed00001307983 */ /* 0x000ee80000300a00 */
[----:B------:R-:W3:Y:S04]  /*dc270*/  LDL.LU.64 R50, [R1+0xed8] ;  /* 0x000ed80001327983 */ /* 0x000ee80000300a00 */
[----:B------:R-:W4:Y:S04]  /*dc280*/  LDL.LU.64 R44, [R1+0xeb0] ;  /* 0x000eb000012c7983 */ /* 0x000f280000300a00 */
[----:B------:R-:W4:Y:S04]  /*dc290*/  LDL.LU.64 R46, [R1+0xeb8] ;  /* 0x000eb800012e7983 */ /* 0x000f280000300a00 */
        /* <DEDUP_REMOVED lines=8> */
[----:B0-----:R-:W2:Y:S04]  /*dc320*/  LDL.LU.64 R20, [R1+0xe60] ;  /* 0x000e600001147983 */ /* 0x001ea80000300a00 */
[----:B-1----:R-:W2:Y:S04]  /*dc330*/  LDL.LU.64 R22, [R1+0xe68] ;  /* 0x000e680001167983 */ /* 0x002ea80000300a00 */
[----:B------:R-:W2:Y:S04]  /*dc340*/  LDL.LU R58, [R1+0x2bd0] ;  /* 0x002bd000013a7983 */ /* 0x000ea80000300800 */
[----:B------:R-:W2:Y:S01]  /*dc350*/  LDL.LU R59, [R1+0x2bcc] ;  /* 0x002bcc00013b7983 */ /* 0x000ea20000300800 */
[----:B-----5:R-:W-:-:S15]  /*dc360*/  HMMA.16816.F32 R16, R28, R56, R16 ;  /* 0x000000381c10723c */ /* 0x020fde0000001810 */
[----:B------:R-:W-:-:S04]  /*dc370*/  NOP ;  /* 0x0000000000007918 */ /* 0x000fc80000000000 */
[----:B------:R0:W-:Y:S04]  /*dc380*/  STL.64 [R1+0xfe0], R16 ;  /* 0x000fe01001007387 */ /* 0x0001e80000100a00 */
[----:B------:R1:W-:Y:S04]  /*dc390*/  STL.64 [R1+0xfe8], R18 ;  /* 0x000fe81201007387 */ /* 0x0003e80000100a00 */
[----:B0-----:R-:W5:Y:S04]  /*dc3a0*/  LDL.LU.64 R16, [R1+0xe30] ;  /* 0x000e300001107983 */ /* 0x001f680000300a00 */
[----:B-1----:R-:W5:Y:S04]  /*dc3b0*/  LDL.LU.64 R18, [R1+0xe38] ;  /* 0x000e380001127983 */ /* 0x002f680000300a00 */
[----:B------:R-:W4:Y:S04]  /*dc3c0*/  LDL.LU R56, [R1+0x2bc0] ;  /* 0x002bc00001387983 */ /* 0x000f280000300800 */
[----:B------:R-:W4:Y:S01]  /*dc3d0*/  LDL.LU R57, [R1+0x2bbc] ;  /* 0x002bbc0001397983 */ /* 0x000f220000300800 */
[C---:B---3--:R-:W-:Y:S03]  /*dc3e0*/  HMMA.16816.F32 R48, R28.reuse, R54, R48 ;  /* 0x000000361c30723c */ /* 0x048fe60000001830 */
[----:B--2---:R-:W-:Y:S04]  /*dc3f0*/  STL.64 [R1+0xa000], R58 ;  /* 0x00a0003a01007387 */ /* 0x004fe80000100a00 */
[----:B----4-:R0:W-:Y:S04]  /*dc400*/  STL.64 [R1+0x9ff8], R56 ;  /* 0x009ff83801007387 */ /* 0x0101e80000100a00 */
[----:B0-----:R-:W2:Y:S04]  /*dc410*/  LDL.LU.64 R56, [R1+0xec0] ;  /* 0x000ec00001387983 */ /* 0x001ea80000300a00 */
[----:B------:R-:W2:Y:S04]  /*dc420*/  LDL.LU.64 R58, [R1+0xec8] ;  /* 0x000ec800013a7983 */ /* 0x000ea80000300a00 */
[----:B------:R-:W-:Y:S04]  /*dc430*/  STL.64 [R1+0xfd0], R48 ;  /* 0x000fd03001007387 */ /* 0x000fe80000100a00 */
[----:B------:R0:W-:Y:S04]  /*dc440*/  STL.64 [R1+0xfd8], R50 ;  /* 0x000fd83201007387 */ /* 0x0001e80000100a00 */
[----:B0-----:R-:W3:Y:S04]  /*dc450*/  LDL.LU.64 R50, [R1+0xa010] ;  /* 0x00a0100001327983 */ /* 0x001ee80000300a00 */
[----:B------:R-:W4:Y:S01]  /*dc460*/  LDL.LU.64 R48, [R1+0xa008] ;  /* 0x00a0080001307983 */ /* 0x000f220000300a00 */
[C---:B------:R-:W-:Y:S08]  /*dc470*/  HMMA.16816.F32 R36, R28.reuse, R2, R36 ;  /* 0x000000021c24723c */ /* 0x040ff00000001824 */
[C---:B------:R-:W-:Y:S08]  /*dc480*/  HMMA.16816.F32 R32, R28.reuse, R4, R32 ;  /* 0x000000041c20723c */ /* 0x040ff00000001820 */
[C---:B------:R-:W-:Y:S08]  /*dc490*/  HMMA.16816.F32 R24, R28.reuse, R6, R24 ;  /* 0x000000061c18723c */ /* 0x040ff00000001818 */
[C---:B------:R-:W-:Y:S08]  /*dc4a0*/  HMMA.16816.F32 R4, R28.reuse, R8, R20 ;  /* 0x000000081c04723c */ /* 0x040ff00000001814 */
[C---:B--2---:R-:W-:Y:S08]  /*dc4b0*/  HMMA.16816.F32 R52, R28.reuse, R52, R56 ;  /* 0x000000341c34723c */ /* 0x044ff00000001838 */
[C---:B---3--:R-:W-:Y:S08]  /*dc4c0*/  HMMA.16816.F32 R44, R28.reuse, R50, R44 ;  /* 0x000000321c2c723c */ /* 0x048ff0000000182c */
[C---:B----4-:R-:W-:Y:S03]  /*dc4d0*/  HMMA.16816.F32 R40, R28.reuse, R48, R40 ;  /* 0x000000301c28723c */ /* 0x050fe60000001828 */
[----:B------:R0:W-:Y:S04]  /*dc4e0*/  STL.64 [R1+0xfc0], R52 ;  /* 0x000fc03401007387 */ /* 0x0001e80000100a00 */
[----:B------:R1:W-:Y:S04]  /*dc4f0*/  STL.64 [R1+0xfc8], R54 ;  /* 0x000fc83601007387 */ /* 0x0003e80000100a00 */
        /* <DEDUP_REMOVED lines=8> */
[----:B0-----:R-:W2:Y:S04]  /*dc580*/  LDL.LU.64 R52, [R1+0xa30] ;  /* 0x000a300001347983 */ /* 0x001ea80000300a00 */
[----:B------:R-:W-:Y:S04]  /*dc590*/  STL.64 [R1+0xf70], R24 ;  /* 0x000f701801007387 */ /* 0x000fe80000100a00 */
[----:B------:R-:W-:Y:S04]  /*dc5a0*/  STL.64 [R1+0xf78], R26 ;  /* 0x000f781a01007387 */ /* 0x000fe80000100a00 */
[----:B-1----:R-:W2:Y:S04]  /*dc5b0*/  LDL.LU.64 R54, [R1+0xa38] ;  /* 0x000a380001367983 */ /* 0x002ea80000300a00 */
[----:B------:R-:W-:Y:S04]  /*dc5c0*/  STL.64 [R1+0xf60], R4 ;  /* 0x000f600401007387 */ /* 0x000fe80000100a00 */
[----:B------:R5:W-:Y:S04]  /*dc5d0*/  STL.64 [R1+0xf68], R6 ;  /* 0x000f680601007387 */ /* 0x000be80000100a00 */
[----:B------:R-:W3:Y:S04]  /*dc5e0*/  LDL.LU.64 R48, [R1+0x9a0] ;  /* 0x0009a00001307983 */ /* 0x000ee80000300a00 */
[----:B------:R-:W3:Y:S04]  /*dc5f0*/  LDL.LU.64 R50, [R1+0x9a8] ;  /* 0x0009a80001327983 */ /* 0x000ee80000300a00 */
[----:B------:R-:W4:Y:S04]  /*dc600*/  LDL.LU.64 R56, [R1+0xcb0] ;  /* 0x000cb00001387983 */ /* 0x000f280000300a00 */
[----:B------:R-:W4:Y:S01]  /*dc610*/  LDL.LU.64 R58, [R1+0xcb8] ;  /* 0x000cb800013a7983 */ /* 0x000f220000300a00 */
[----:B-----5:R-:W-:-:S15]  /*dc620*/  HMMA.16816.F32 R4, R28, R10, R16 ;  /* 0x0000000a1c04723c */ /* 0x020fde0000001810 */
[----:B------:R-:W-:-:S04]  /*dc630*/  NOP ;  /* 0x0000000000007918 */ /* 0x000fc80000000000 */
[----:B------:R0:W-:Y:S04]  /*dc640*/  STL.64 [R1+0xf50], R4 ;  /* 0x000f500401007387 */ /* 0x0001e80000100a00 */
[----:B------:R1:W-:Y:S04]  /*dc650*/  STL.64 [R1+0xf58], R6 ;  /* 0x000f580601007387 */ /* 0x0003e80000100a00 */
        /* <DEDUP_REMOVED lines=17> */
[----:B-1----:R-:W2:Y:S01]  /*dc770*/  LDL.LU.64 R6, [R1+0x978] ;  /* 0x0009780001067983 */ /* 0x002ea20000300a00 */
[----:B----4-:R-:W-:-:S15]  /*dc780*/  HMMA.16816.F32 R56, R28, R12, R56 ;  /* 0x0000000c1c38723c */ /* 0x010fde0000001838 */
[----:B------:R-:W-:-:S04]  /*dc790*/  NOP ;  /* 0x0000000000007918 */ /* 0x000fc80000000000 */
[----:B------:R-:W-:Y:S04]  /*dc7a0*/  STL.64 [R1+0xf40], R56 ;  /* 0x000f403801007387 */ /* 0x000fe80000100a00 */
[----:B------:R0:W-:Y:S01]  /*dc7b0*/  STL.64 [R1+0xf48], R58 ;  /* 0x000f483a01007387 */ /* 0x0001e20000100a00 */
[C---:B-----5:R-:W-:Y:S03]  /*dc7c0*/  HMMA.16816.F32 R12, R28.reuse, R14, R16 ;  /* 0x0000000e1c0c723c */ /* 0x060fe60000001810 */
[----:B0-----:R-:W4:Y:S04]  /*dc7d0*/  LDL.LU.64 R58, [R1+0xa000] ;  /* 0x00a00000013a7983 */ /* 0x001f280000300a00 */
[----:B------:R-:W5:Y:S04]  /*dc7e0*/  LDL.LU.64 R56, [R1+0x9ff8] ;  /* 0x009ff80001387983 */ /* 0x000f680000300a00 */
[----:B------:R-:W2:Y:S04]  /*dc7f0*/  LDL.LU.64 R18, [R1+0x9ff0] ;  /* 0x009ff00001127983 */ /* 0x000ea80000300a00 */
[----:B------:R-:W2:Y:S04]  /*dc800*/  LDL.LU.64 R16, [R1+0x9fe8] ;  /* 0x009fe80001107983 */ /* 0x000ea80000300a00 */
[----:B------:R0:W-:Y:S04]  /*dc810*/  STL.64 [R1+0xf30], R12 ;  /* 0x000f300c01007387 */ /* 0x0001e80000100a00 */
[----:B------:R1:W-:Y:S04]  /*dc820*/  STL.64 [R1+0xf38], R14 ;  /* 0x000f380e01007387 */ /* 0x0003e80000100a00 */
[----:B0-----:R-:W3:Y:S04]  /*dc830*/  LDL.LU.64 R12, [R1+0xa90] ;  /* 0x000a9000010c7983 */ /* 0x001ee80000300a00 */
[----:B-1----:R-:W3:Y:S01]  /*dc840*/  LDL.LU.64 R14, [R1+0xa98] ;  /* 0x000a9800010e7983 */ /* 0x002ee20000300a00 */
[C---:B--2---:R-:W-:Y:S08]  /*dc850*/  HMMA.16816.F32 R44, R28.reuse, R16, R44 ;  /* 0x000000101c2c723c */ /* 0x044ff0000000182c */
[C---:B------:R-:W-:Y:S11]  /*dc860*/  HMMA.16816.F32 R16, R28.reuse, R18, R20 ;  /* 0x000000121c10723c */ /* 0x040ff60000001814 */
[----:B------:R-:W-:Y:S04]  /*dc870*/  STL.64 [R1+0xf20], R44 ;  /* 0x000f202c01007387 */ /* 0x000fe80000100a00 */
[----:B------:R0:W-:Y:S04]  /*dc880*/  STL.64 [R1+0xf28], R46 ;  /* 0x000f282e01007387 */ /* 0x0001e80000100a00 */
[----:B0-----:R-:W2:Y:S04]  /*dc890*/  LDL.LU.64 R46, [R1+0x9fe0] ;  /* 0x009fe000012e7983 */ /* 0x001ea80000300a00 */
[----:B------:R-:W2:Y:S04]  /*dc8a0*/  LDL.LU.64 R44, [R1+0x9fd8] ;  /* 0x009fd800012c7983 */ /* 0x000ea80000300a00 */
        /* <DEDUP_REMOVED lines=25> */
[----:B------:R-:W2:Y:S01]  /*dca40*/  LDL.LU.64 R40, [R1+0x9f88] ;  /* 0x009f880001287983 */ /* 0x000ea20000300a00 */
[C---:B---3--:R-:W-:Y:S03]  /*dca50*/  HMMA.16816.F32 R20, R28.reuse, R44, R20 ;  /* 0x0000002c1c14723c */ /* 0x048fe60000001814 */
[----:B------:R-:W-:Y:S04]  /*dca60*/  STL.64 [R1+0xed0], R24 ;  /* 0x000ed01801007387 */ /* 0x000fe80000100a00 */
[----:B------:R2:W-:Y:S01]  /*dca70*/  STL.64 [R1+0xed8], R26 ;  /* 0x000ed81a01007387 */ /* 0x0005e20000100a00 */
[----:B------:R-:W-:Y:S11]  /*dca80*/  HMMA.16816.F32 R4, R28, R32, R4 ;  /* 0x000000201c04723c */ /* 0x000ff60000001804 */
[----:B------:R-:W-:Y:S04]  /*dca90*/  STL.64 [R1+0xec0], R20 ;  /* 0x000ec01401007387 */ /* 0x000fe80000100a00 */
[----:B------:R0:W-:Y:S01]  /*dcaa0*/  STL.64 [R1+0xec8], R22 ;  /* 0x000ec81601007387 */ /* 0x0001e20000100a00 */
[----:B-----5:R-:W-:-:S02]  /*dcab0*/  IMAD R2, R57, 0x100, R56 ;  /* 0x0000010039027824 */ /* 0x020fc400078e0238 */
[----:B----4-:R-:W-:Y:S01]  /*dcac0*/  IMAD R3, R59, 0x100, R58 ;  /* 0x000001003b037824 */ /* 0x010fe200078e023a */
[C---:B--2---:R-:W-:Y:S08]  /*dcad0*/  HMMA.16816.F32 R24, R28.reuse, R42, R16 ;  /* 0x0000002a1c18723c */ /* 0x044ff00000001810 */
[C---:B0-----:R-:W-:Y:S08]  /*dcae0*/  HMMA.16816.F32 R20, R28.reuse, R40, R12 ;  /* 0x000000281c14723c */ /* 0x041ff0000000180c */
[C---:B------:R-:W-:Y:S08]  /*dcaf0*/  HMMA.16816.F32 R16, R28.reuse, R38, R8 ;  /* 0x000000261c10723c */ /* 0x040ff00000001808 */
[C---:B------:R-:W-:Y:S08]  /*dcb00*/  HMMA.16816.F32 R8, R28.reuse, R34, R48 ;  /* 0x000000221c08723c */ /* 0x040ff00000001830 */
[----:B------:R-:W-:Y:S01]  /*dcb10*/  HMMA.16816.F32 R12, R28, R36, R52 ;  /* 0x000000241c0c723c */ /* 0x000fe20000001834 */
[----:B------:R-:W-:Y:S04]  /*dcb20*/  STL.64 [R1+0xeb0], R24 ;  /* 0x000eb01801007387 */ /* 0x000fe80000100a00 */
[----:B------:R-:W-:Y:S04]  /*dcb30*/  STL.64 [R1+0xeb8], R26 ;  /* 0x000eb81a01007387 */ /* 0x000fe80000100a00 */
[----:B------:R-:W-:Y:S04]  /*dcb40*/  STL.64 [R1+0xea0], R20 ;  /* 0x000ea01401007387 */ /* 0x000fe80000100a00 */
[----:B------:R-:W-:Y:S04]  /*dcb50*/  STL.64 [R1+0xea8], R22 ;  /* 0x000ea81601007387 */ /* 0x000fe80000100a00 */
[----:B------:R-:W-:Y:S04]  /*dcb60*/  STL.64 [R1+0xe90], R16 ;  /* 0x000e901001007387 */ /* 0x000fe80000100a00 */
[----:B------:R-:W-:Y:S01]  /*dcb70*/  STL.64 [R1+0xe98], R18 ;  /* 0x000e981201007387 */ /* 0x000fe20000100a00 */
[----:B------:R-:W-:-:S03]  /*dcb80*/  IMAD.MOV.U32 R0, RZ, RZ, R11 ;  /* 0x000000ffff007224 */ /* 0x000fc600078e000b */
[----:B------:R-:W-:Y:S04]  /*dcb90*/  STL.64 [R1+0xe70], R8 ;  /* 0x000e700801007387 */ /* 0x000fe80000100a00 */
[----:B------:R0:W-:Y:S04]  /*dcba0*/  STL.64 [R1+0xe80], R12 ;  /* 0x000e800c01007387 */ /* 0x0001e80000100a00 */
[----:B------:R1:W-:Y:S04]  /*dcbb0*/  STL.64 [R1+0xe88], R14 ;  /* 0x000e880e01007387 */ /* 0x0003e80000100a00 */
[----:B------:R-:W-:Y:S04]  /*dcbc0*/  STL [R1+0xe78], R10 ;  /* 0x000e780a01007387 */ /* 0x000fe80000100800 */
[----:B------:R-:W-:Y:S04]  /*dcbd0*/  STL [R1+0x9670], R0 ;  /* 0x0096700001007387 */ /* 0x000fe80000100800 */
[----:B------:R2:W-:Y:S04]  /*dcbe0*/  STL.64 [R1+0xe60], R4 ;  /* 0x000e600401007387 */ /* 0x0005e80000100a00 */
[----:B------:R3:W-:Y:S04]  /*dcbf0*/  STL.64 [R1+0xe68], R6 ;  /* 0x000e680601007387 */ /* 0x0007e80000100a00 */
[----:B------:R-:W4:Y:S04]  /*dcc00*/  LDL.LU R52, [R1+0x190] ;  /* 0x0001900001347983 */ /* 0x000f280000300800 */
[----:B------:R-:W4:Y:S04]  /*dcc10*/  LDL.LU R53, [R1+0x194] ;  /* 0x0001940001357983 */ /* 0x000f280000300800 */
[----:B------:R-:W4:Y:S04]  /*dcc20*/  LDL.LU R54, [R1+0x198] ;  /* 0x0001980001367983 */ /* 0x000f280000300800 */
[----:B------:R-:W4:Y:S04]  /*dcc30*/  LDL.LU R55, [R1+0x19c] ;  /* 0x00019c0001377983 */ /* 0x000f280000300800 */
[----:B0-----:R-:W5:Y:S04]  /*dcc40*/  LDL.LU R12, [R1+0x170] ;  /* 0x00017000010c7983 */ /* 0x001f680000300800 */
[----:B------:R-:W5:Y:S04]  /*dcc50*/  LDL.LU R13, [R1+0x174] ;  /* 0x00017400010d7983 */ /* 0x000f680000300800 */
[----:B-1----:R-:W5:Y:S04]  /*dcc60*/  LDL.LU R14, [R1+0x178] ;  /* 0x00017800010e7983 */ /* 0x002f680000300800 */
[----:B------:R-:W5:Y:S04]  /*dcc70*/  LDL.LU R15, [R1+0x17c] ;  /* 0x00017c00010f7983 */ /* 0x000f680000300800 */
[----:B------:R-:W4:Y:S04]  /*dcc80*/  LDL.LU R16, [R1+0x160] ;  /* 0x0001600001107983 */ /* 0x000f280000300800 */
[----:B------:R-:W4:Y:S04]  /*dcc90*/  LDL.LU R17, [R1+0x164] ;  /* 0x0001640001117983 */ /* 0x000f280000300800 */
[----:B------:R-:W4:Y:S04]  /*dcca0*/  LDL.LU R18, [R1+0x168] ;  /* 0x0001680001127983 */ /* 0x000f280000300800 */
[----:B------:R-:W4:Y:S04]  /*dccb0*/  LDL.LU R19, [R1+0x16c] ;  /* 0x00016c0001137983 */ /* 0x000f280000300800 */
[----:B------:R-:W4:Y:S04]  /*dccc0*/  LDL.LU R38, [R1+0x2bec] ;  /* 0x002bec0001267983 */ /* 0x000f280000300800 */
[----:B--2---:R-:W4:Y:S04]  /*dccd0*/  LDL.LU R5, [R1+0x2be8] ;  /* 0x002be80001057983 */ /* 0x004f280000300800 */
[----:B------:R-:W2:Y:S04]  /*dcce0*/  LDL.LU.64 R32, [R1+0x9e0] ;  /* 0x0009e00001207983 */ /* 0x000ea80000300a00 */
[----:B------:R-:W2:Y:S04]  /*dccf0*/  LDL.LU.64 R34, [R1+0x9e8] ;  /* 0x0009e80001227983 */ /* 0x000ea80000300a00 */
        /* <DEDUP_REMOVED lines=24> */
[----:B------:R-:W-:-:S03]  /*dce80*/  IMAD R4, R61, 0x100, R60 ;  /* 0x000001003d047824 */ /* 0x000fc600078e023c */
[----:B------:R-:W3:Y:S04]  /*dce90*/  LDL.LU R51, [R1+0x19a0] ;  /* 0x0019a00001337983 */ /* 0x000ee80000300800 */
[----:B------:R-:W3:Y:S04]  /*dcea0*/  LDL.LU R60, [R1+0x19a4] ;  /* 0x0019a400013c7983 */ /* 0x000ee80000300800 */
[----:B------:R-:W3:Y:S04]  /*dceb0*/  LDL.LU R61, [R1+0x19c0] ;  /* 0x0019c000013d7983 */ /* 0x000ee80000300800 */
[----:B------:R-:W3:Y:S04]  /*dcec0*/  LDL.LU R56, [R1+0x1a0] ;  /* 0x0001a00001387983 */ /* 0x000ee80000300800 */
[----:B------:R-:W3:Y:S04]  /*dced0*/  LDL.LU R57, [R1+0x1a4] ;  /* 0x0001a40001397983 */ /* 0x000ee80000300800 */
[----:B------:R-:W3:Y:S04]  /*dcee0*/  LDL.LU R58, [R1+0x1a8] ;  /* 0x0001a800013a7983 */ /* 0x000ee80000300800 */
[----:B------:R-:W3:Y:S01]  /*dcef0*/  LDL.LU R59, [R1+0x1ac] ;  /* 0x0001ac00013b7983 */ /* 0x000ee20000300800 */
[----:B--2---:R-:W-:Y:S01]  /*dcf00*/  HMMA.16816.F32 R32, R28, R46, R32 ;  /* 0x0000002e1c20723c */ /* 0x004fe20000001820 */
[----:B----4-:R-:W-:Y:S01]  /*dcf10*/  IMAD R5, R5, 0x100, R38 ;  /* 0x0000010005057824 */ /* 0x010fe200078e0226 */
[----:B------:R-:W-:-:S02]  /*dcf20*/  F2FP.F16.E4M3.UNPACK_B R28, R2 ;  /* 0x00000002ff1c723e */ /* 0x000fc400020006ff */
[----:B------:R-:W-:Y:S02]  /*dcf30*/  F2FP.F16.E4M3.UNPACK_B R29, R3 ;  /* 0x00000003ff1d723e */ /* 0x000fe400020006ff */
[----:B------:R-:W-:Y:S02]  /*dcf40*/  F2FP.F16.E4M3.UNPACK_B R30, R4 ;  /* 0x00000004ff1e723e */ /* 0x000fe400020006ff */
[----:B------:R-:W-:Y:S02]  /*dcf50*/  F2FP.F16.E4M3.UNPACK_B R31, R5 ;  /* 0x00000005ff1f723e */ /* 0x000fe400020006ff */
[----:B-----5:R-:W-:Y:S02]  /*dcf60*/  F2FP.F16.E4M3.UNPACK_B R2, R45.H1 ;  /* 0x0000002dff02723e */ /* 0x020fe400030006ff */
[----:B------:R-:W-:-:S07]  /*dcf70*/  F2FP.F16.E4M3.UNPACK_B R3, R22.H1 ;  /* 0x00000016ff03723e */ /* 0x000fce00030006ff */
[----:B------:R0:W-:Y:S04]  /*dcf80*/  STL.64 [R1+0xe30], R32 ;  /* 0x000e302001007387 */ /* 0x0001e80000100a00 */
[----:B------:R-:W-:Y:S01]  /*dcf90*/  STL.64 [R1+0xe38], R34 ;  /* 0x000e382201007387 */ /* 0x000fe20000100a00 */
[----:B0-----:R-:W-:Y:S02]  /*dcfa0*/  F2FP.F16.E4M3.UNPACK_B R32, R39.H1 ;  /* 0x00000027ff20723e */ /* 0x001fe400030006ff */
[----:B------:R-:W-:-:S05]  /*dcfb0*/  F2FP.F16.E4M3.UNPACK_B R33, R44.H1 ;  /* 0x0000002cff21723e */ /* 0x000fca00030006ff */
[----:B------:R0:W-:Y:S01]  /*dcfc0*/  STL.64 [R1+0x118], R32 ;  /* 0x0001182001007387 */ /* 0x0001e20000100a00 */
[C---:B------:R-:W-:Y:S08]  /*dcfd0*/  HMMA.16816.F32 R24, R28.reuse, R2, R24 ;  /* 0x000000021c18723c */ /* 0x040ff00000001818 */
[----:B0-----:R-:W-:Y:S01]  /*dcfe0*/  HMMA.16816.F32 R32, R28, R32, R40 ;  /* 0x000000201c20723c */ /* 0x001fe20000001828 */
[----:B------:R-:W-:-:S02]  /*dcff0*/  F2FP.F16.E4M3.UNPACK_B R4, R23.H1 ;  /* 0x00000017ff04723e */ /* 0x000fc400030006ff */
[----:B------:R-:W-:-:S07]  /*dd000*/  F2FP.F16.E4M3.UNPACK_B R5, R20.H1 ;  /* 0x00000014ff05723e */ /* 0x000fce00030006ff */
[----:B------:R-:W-:Y:S09]  /*dd010*/  HMMA.16816.F32 R16, R28, R4, R16 ;  /* 0x000000041c10723c */ /* 0x000ff20000001810 */
[----:B------:R-:W-:Y:S04]  /*dd020*/  STL.64 [R1+0x1270], R32 ;  /* 0x0012702001007387 */ /* 0x000fe80000100a00 */
[----:B------:R-:W-:Y:S04]  /*dd030*/  STL.64 [R1+0x1278], R34 ;  /* 0x0012782201007387 */ /* 0x000fe80000100a00 */
[----:B------:R0:W-:Y:S04]  /*dd040*/  STL.64 [R1+0x110], R2 ;  /* 0x0001100201007387 */ /* 0x0001e80000100a00 */
[----:B------:R-:W-:Y:S04]  /*dd050*/  STL.64 [R1+0x1290], R24 ;  /* 0x0012901801007387 */ /* 0x000fe80000100a00 */
[----:B------:R-:W-:Y:S04]  /*dd060*/  STL.64 [R1+0x1298], R26 ;  /* 0x0012981a01007387 */ /* 0x000fe80000100a00 */
[----:B------:R1:W-:Y:S01]  /*dd070*/  STL.64 [R1+0x108], R4 ;  /* 0x0001080401007387 */ /* 0x0003e20000100a00 */
[----:B0-----:R-:W-:-:S02]  /*dd080*/  F2FP.F16.E4M3.UNPACK_B R2, R21.H1 ;  /* 0x00000015ff02723e */ /* 0x001fc400030006ff */
[----:B---3--:R-:W-:Y:S02]  /*dd090*/  F2FP.F16.E4M3.UNPACK_B R3, R6.H1 ;  /* 0x00000006ff03723e */ /* 0x008fe400030006ff */
[----:B-1----:R-:W-:Y:S02]  /*dd0a0*/  F2FP.F16.E4M3.UNPACK_B R4, R7.H1 ;  /* 0x00000007ff04723e */ /* 0x002fe400030006ff */
[----:B------:R-:W-:-:S03]  /*dd0b0*/  F2FP.F16.E4M3.UNPACK_B R5, R48.H1 ;  /* 0x00000030ff05723e */ /* 0x000fc600030006ff */
[C---:B------:R-:W-:Y:S08]  /*dd0c0*/  HMMA.16816.F32 R12, R28.reuse, R2, R12 ;  /* 0x000000021c0c723c */ /* 0x040ff0000000180c */
[----:B------:R-:W-:Y:S01]  /*dd0d0*/  HMMA.16816.F32 R8, R28, R4, R8 ;  /* 0x000000041c08723c */ /* 0x000fe20000001808 */
[----:B------:R-:W-:Y:S04]  /*dd0e0*/  STL.64 [R1+0x12a0], R16 ;  /* 0x0012a01001007387 */ /* 0x000fe80000100a00 */
[----:B------:R-:W-:Y:S04]  /*dd0f0*/  STL.64 [R1+0x12a8], R18 ;  /* 0x0012a81201007387 */ /* 0x000fe80000100a00 */
[----:B------:R0:W-:Y:S02]  /*dd100*/  STL.64 [R1+0x100], R2 ;  /* 0x0001000201007387 */ /* 0x0001e40000100a00 */
[----:B0-----:R-:W-:Y:S01]  /*dd110*/  F2FP.F16.E4M3.UNPACK_B R2, R49.H1 ;  /* 0x00000031ff02723e */ /* 0x001fe200030006ff */
[----:B------:R-:W-:Y:S01]  /*dd120*/  IMAD.MOV.U32 R0, RZ, RZ, R15 ;  /* 0x000000ffff007224 */ /* 0x000fe200078e000f */
[----:B------:R-:W-:Y:S01]  /*dd130*/  STL.64 [R1+0x12c0], R12 ;  /* 0x0012c00c01007387 */ /* 0x000fe20000100a00 */
[----:B------:R-:W-:-:S03]  /*dd140*/  F2FP.F16.E4M3.UNPACK_B R3, R50.H1 ;  /* 0x00000032ff03723e */ /* 0x000fc600030006ff */
[----:B------:R-:W-:Y:S04]  /*dd150*/  STL [R1+0x12c8], R14 ;  /* 0x0012c80e01007387 */ /* 0x000fe80000100800 */
[----:B------:R-:W-:Y:S04]  /*dd160*/  STL [R1+0x9818], R0 ;  /* 0x0098180001007387 */ /* 0x000fe80000100800 */
[----:B------:R-:W-:Y:S04]  /*dd170*/  STL [R1+0xf8], R4 ;  /* 0x0000f80401007387 */ /* 0x000fe80000100800 */
[----:B------:R-:W-:Y:S04]  /*dd180*/  STL [R1+0xfc], R5 ;  /* 0x0000fc0501007387 */ /* 0x000fe80000100800 */
[----:B------:R-:W-:Y:S04]  /*dd190*/  STL.64 [R1+0x12e0], R8 ;  /* 0x0012e00801007387 */ /* 0x000fe80000100a00 */
[----:B------:R0:W-:Y:S02]  /*dd1a0*/  STL.64 [R1+0x12e8], R10 ;  /* 0x0012e80a01007387 */ /* 0x0001e40000100a00 */
[----:B0-----:R-:W-:Y:S01]  /*dd1b0*/  HMMA.16816.F32 R8, R28, R2, R52 ;  /* 0x000000021c08723c */ /* 0x001fe20000001834 */
[----:B------:R-:W-:-:S02]  /*dd1c0*/  F2FP.F16.E4M3.UNPACK_B R4, R51.H1 ;  /* 0x00000033ff04723e */ /* 0x000fc400030006ff */
[----:B------:R-:W-:Y:S01]  /*dd1d0*/  F2FP.F16.E4M3.UNPACK_B R5, R60.H1 ;  /* 0x0000003cff05723e */ /* 0x000fe200030006ff */
[----:B------:R0:W-:-:S15]  /*dd1e0*/  STL.64 [R1+0xf0], R2 ;  /* 0x0000f00201007387 */ /* 0x0001de0000100a00 */
[----:B------:R-:W-:Y:S04]  /*dd1f0*/  STL.64 [R1+0x12f0], R8 ;  /* 0x0012f00801007387 */ /* 0x000fe80000100a00 */
[----:B------:R-:W-:Y:S04]  /*dd200*/  STL.64 [R1+0x12f8], R10 ;  /* 0x0012f80a01007387 */ /* 0x000fe80000100a00 */
[----:B------:R1:W-:Y:S01]  /*dd210*/  STL.64 [R1+0xe8], R4 ;  /* 0x0000e80401007387 */ /* 0x0003e20000100a00 */
[----:B0-----:R-:W-:-:S03]  /*dd220*/  F2FP.F16.E4M3.UNPACK_B R2, R61.H1 ;  /* 0x0000003dff02723e */ /* 0x001fc600030006ff */
[----:B------:R-:W2:Y:S01]  /*dd230*/  LDL.LU R48, [R1+0x230] ;  /* 0x0002300001307983 */ /* 0x000ea20000300800 */
[----:B-1----:R-:W-:-:S15]  /*dd240*/  HMMA.16816.F32 R4, R28, R4, R56 ;  /* 0x000000041c04723c */ /* 0x002fde0000001838 */
[----:B------:R-:W-:-:S04]  /*dd250*/  NOP ;  /* 0x0000000000007918 */ /* 0x000fc80000000000 */
[----:B------:R-:W-:Y:S04]  /*dd260*/  STL.64 [R1+0x1310], R4 ;  /* 0x0013100401007387 */ /* 0x000fe80000100a00 */
[----:B------:R-:W-:Y:S04]  /*dd270*/  STL.64 [R1+0x1318], R6 ;  /* 0x0013180601007387 */ /* 0x000fe80000100a00 */
[----:B------:R-:W2:Y:S04]  /*dd280*/  LDL.LU R49, [R1+0x234] ;  /* 0x0002340001317983 */ /* 0x000ea80000300800 */
[----:B------:R-:W-:Y:S04]  /*dd290*/  STL [R1+0xe0], R2 ;  /* 0x0000e00201007387 */ /* 0x000fe80000100800 */
[----:B------:R-:W3:Y:S04]  /*dd2a0*/  LDL.LU R50, [R1+0x238] ;  /* 0x0002380001327983 */ /* 0x000ee80000300800 */
[----:B------:R-:W3:Y:S04]  /*dd2b0*/  LDL.LU R51, [R1+0x23c] ;  /* 0x00023c0001337983 */ /* 0x000ee80000300800 */
[----:B---3--:R-:W-:Y:S04]  /*dd2c0*/  STL.64 [R1+0x9f70], R50 ;  /* 0x009f703201007387 */ /* 0x008fe80000100a00 */
[----:B--2---:R-:W-:Y:S04]  /*dd2d0*/  STL.64 [R1+0x9f68], R48 ;  /* 0x009f683001007387 */ /* 0x004fe80000100a00 */
[----:B------:R-:W2:Y:S04]  /*dd2e0*/  LDL.LU R8, [R1+0x220] ;  /* 0x0002200001087983 */ /* 0x000ea80000300800 */
[----:B------:R-:W2:Y:S04]  /*dd2f0*/  LDL.LU R9, [R1+0x224] ;  /* 0x0002240001097983 */ /* 0x000ea80000300800 */
[----:B------:R-:W3:Y:S04]  /*dd300*/  LDL.LU R10, [R1+0x228] ;  /* 0x00022800010a7983 */ /* 0x000ee80000300800 */
[----:B------:R-:W3:Y:S04]  /*dd310*/  LDL.LU R11, [R1+0x22c] ;  /* 0x00022c00010b7983 */ /* 0x000ee80000300800 */
[----:B---3--:R-:W-:Y:S04]  /*dd320*/  STL.64 [R1+0x9f80], R10 ;  /* 0x009f800a01007387 */ /* 0x008fe80000100a00 */
[----:B--2---:R0:W-:Y:S04]  /*dd330*/  STL.64 [R1+0x9f78], R8 ;  /* 0x009f780801007387 */ /* 0x0041e80000100a00 */
[----:B------:R-:W2:Y:S04]  /*dd340*/  LDL.LU R12, [R1+0x210] ;  /* 0x00021000010c7983 */ /* 0x000ea80000300800 */
[----:B------:R-:W2:Y:S04]  /*dd350*/  LDL.LU R13, [R1+0x214] ;  /* 0x00021400010d7983 */ /* 0x000ea80000300800 */
[----:B------:R-:W2:Y:S04]  /*dd360*/  LDL.LU R14, [R1+0x218] ;  /* 0x00021800010e7983 */ /* 0x000ea80000300800 */
[----:B------:R-:W2:Y:S04]  /*dd370*/  LDL.LU R15, [R1+0x21c] ;  /* 0x00021c00010f7983 */ /* 0x000ea80000300800 */
[----:B------:R-:W3:Y:S04]  /*dd380*/  LDL.LU R24, [R1+0x1f0] ;  /* 0x0001f00001187983 */ /* 0x000ee80000300800 */
[----:B------:R-:W3:Y:S04]  /*dd390*/  LDL.LU R25, [R1+0x1f4] ;  /* 0x0001f40001197983 */ /* 0x000ee80000300800 */
[----:B------:R-:W3:Y:S04]  /*dd3a0*/  LDL.LU R26, [R1+0x1f8] ;  /* 0x0001f800011a7983 */ /* 0x000ee80000300800 */
[----:B------:R-:W3:Y:S04]  /*dd3b0*/  LDL.LU R27, [R1+0x1fc] ;  /* 0x0001fc00011b7983 */ /* 0x000ee80000300800 */
[----:B------:R-:W4:Y:S04]  /*dd3c0*/  LDL.LU R40, [R1+0x1e0] ;  /* 0x0001e00001287983 */ /* 0x000f280000300800 */
[----:B------:R-:W4:Y:S04]  /*dd3d0*/  LDL.LU R41, [R1+0x1e4] ;  /* 0x0001e40001297983 */ /* 0x000f280000300800 */
[----:B------:R-:W4:Y:S04]  /*dd3e0*/  LDL.LU R42, [R1+0x1e8] ;  /* 0x0001e800012a7983 */ /* 0x000f280000300800 */
[----:B------:R-:W4:Y:S04]  /*dd3f0*/  LDL.LU R43, [R1+0x1ec] ;  /* 0x0001ec00012b7983 */ /* 0x000f280000300800 */
[----:B------:R-:W5:Y:S04]  /*dd400*/  LDL.LU R32, [R1+0x1d0] ;  /* 0x0001d00001207983 */ /* 0x000f680000300800 */
[----:B------:R-:W5:Y:S04]  /*dd410*/  LDL.LU R33, [R1+0x1d4] ;  /* 0x0001d40001217983 */ /* 0x000f680000300800 */
[----:B------:R-:W5:Y:S04]  /*dd420*/  LDL.LU R34, [R1+0x1d8] ;  /* 0x0001d80001227983 */ /* 0x000f680000300800 */
[----:B------:R-:W5:Y:S04]  /*dd430*/  LDL.LU R35, [R1+0x1dc] ;  /* 0x0001dc0001237983 */ /* 0x000f680000300800 */
[----:B0-----:R-:W2:Y:S04]  /*dd440*/  LDL.LU R8, [R1+0x1b0] ;  /* 0x0001b00001087983 */ /* 0x001ea80000300800 */
[----:B------:R-:W2:Y:S04]  /*dd450*/  LDL.LU R9, [R1+0x1b4] ;  /* 0x0001b40001097983 */ /* 0x000ea80000300800 */
[----:B------:R-:W2:Y:S04]  /*dd460*/  LDL.LU R10, [R1+0x1b8] ;  /* 0x0001b800010a7983 */ /* 0x000ea80000300800 */
[----:B------:R-:W2:Y:S04]  /*dd470*/  LDL.LU R11, [R1+0x1bc] ;  /* 0x0001bc00010b7983 */ /* 0x000ea80000300800 */
[----:B------:R-:W2:Y:S04]  /*dd480*/  LDL.LU R3, [R1+0x19c4] ;  /* 0x0019c40001037983 */ /* 0x000ea80000300800 */
[----:B------:R-:W3:Y:S04]  /*dd490*/  LDL.LU R46, [R1+0x19f0] ;  /* 0x0019f000012e7983 */ /* 0x000ee80000300800 */
[----:B------:R-:W3:Y:S04]  /*dd4a0*/  LDL.LU R47, [R1+0x19f4] ;  /* 0x0019f400012f7983 */ /* 0x000ee80000300800 */
[----:B------:R-:W4:Y:S04]  /*dd4b0*/  LDL.LU R36, [R1+0x1a00] ;  /* 0x001a000001247983 */ /* 0x000f280000300800 */
        /* <DEDUP_REMOVED lines=29> */
[----:B--2---:R-:W-:-:S07]  /*dd690*/  F2FP.F16.E4M3.UNPACK_B R3, R3.H1 ;  /* 0x00000003ff03723e */ /* 0x004fce00030006ff */
[C---:B------:R-:W-:Y:S01]  /*dd6a0*/  HMMA.16816.F32 R8, R28.reuse, R2, R8 ;  /* 0x000000021c08723c */ /* 0x040fe20000001808 */
[----:B---3--:R-:W-:Y:S02]  /*dd6b0*/  F2FP.F16.E4M3.UNPACK_B R4, R46.H1 ;  /* 0x0000002eff04723e */ /* 0x008fe400030006ff */
[----:B------:R-:W-:Y:S01]  /*dd6c0*/  F2FP.F16.E4M3.UNPACK_B R5, R47.H1 ;  /* 0x0000002fff05723e */ /* 0x000fe200030006ff */
[----:B------:R-:W-:Y:S06]  /*dd6d0*/  STL [R1+0xe4], R3 ;  /* 0x0000e40301007387 */ /* 0x000fec0000100800 */
[----:B----4-:R-:W-:Y:S09]  /*dd6e0*/  HMMA.16816.F32 R48, R28, R4, R48 ;  /* 0x000000041c30723c */ /* 0x010ff20000001830 */
[----:B------:R-:W-:Y:S04]  /*dd6f0*/  STL.64 [R1+0x1330], R8 ;  /* 0x0013300801007387 */ /* 0x000fe80000100a00 */
[----:B------:R0:W-:Y:S04]  /*dd700*/  STL.64 [R1+0x1338], R10 ;  /* 0x0013380a01007387 */ /* 0x0001e80000100a00 */
[----:B0-----:R-:W2:Y:S04]  /*dd710*/  LDL.LU.64 R10, [R1+0x9f80] ;  /* 0x009f8000010a7983 */ /* 0x001ea80000300a00 */
[----:B------:R-:W2:Y:S04]  /*dd720*/  LDL.LU.64 R8, [R1+0x9f78] ;  /* 0x009f780001087983 */ /* 0x000ea80000300a00 */
[----:B------:R-:W-:Y:S04]  /*dd730*/  STL.64 [R1+0xd8], R4 ;  /* 0x0000d80401007387 */ /* 0x000fe80000100a00 */
[----:B------:R-:W-:Y:S04]  /*dd740*/  STL.64 [R1+0x1350], R48 ;  /* 0x0013503001007387 */ /* 0x000fe80000100a00 */
[----:B------:R0:W-:Y:S04]  /*dd750*/  STL.64 [R1+0x1358], R50 ;  /* 0x0013583201007387 */ /* 0x0001e80000100a00 */
[----:B0-----:R-:W3:Y:S04]  /*dd760*/  LDL.LU.64 R50, [R1+0x9f70] ;  /* 0x009f700001327983 */ /* 0x001ee80000300a00 */
[----:B------:R-:W3:Y:S01]  /*dd770*/  LDL.LU.64 R48, [R1+0x9f68] ;  /* 0x009f680001307983 */ /* 0x000ee20000300a00 */
[----:B------:R-:W-:-:S02]  /*dd780*/  F2FP.F16.E4M3.UNPACK_B R2, R36.H1 ;  /* 0x00000024ff02723e */ /* 0x000fc400030006ff */
[----:B-----5:R-:W-:-:S07]  /*dd790*/  F2FP.F16.E4M3.UNPACK_B R3, R37.H1 ;  /* 0x00000025ff03723e */ /* 0x020fce00030006ff */
[----:B------:R-:W-:Y:S01]  /*dd7a0*/  HMMA.16816.F32 R32, R28, R2, R32 ;  /* 0x000000021c20723c */ /* 0x000fe20000001820 */
[----:B------:R-:W-:Y:S02]  /*dd7b0*/  F2FP.F16.E4M3.UNPACK_B R4, R38.H1 ;  /* 0x00000026ff04723e */ /* 0x000fe400030006ff */
[----:B------:R-:W-:Y:S01]  /*dd7c0*/  F2FP.F16.E4M3.UNPACK_B R5, R39.H1 ;  /* 0x00000027ff05723e */ /* 0x000fe200030006ff */
[----:B------:R0:W-:Y:S02]  /*dd7d0*/  STL.64 [R1+0xd0], R2 ;  /* 0x0000d00201007387 */ /* 0x0001e40000100a00 */
[----:B0-----:R-:W-:Y:S02]  /*dd7e0*/  F2FP.F16.E4M3.UNPACK_B R2, R44.H1 ;  /* 0x0000002cff02723e */ /* 0x001fe400030006ff */
[----:B------:R-:W-:-:S11]  /*dd7f0*/  F2FP.F16.E4M3.UNPACK_B R3, R45.H1 ;  /* 0x0000002dff03723e */ /* 0x000fd600030006ff */
[----:B------:R-:W-:Y:S04]  /*dd800*/  STL.64 [R1+0x1360], R32 ;  /* 0x0013602001007387 */ /* 0x000fe80000100a00 */
[----:B------:R0:W-:Y:S01]  /*dd810*/  STL.64 [R1+0x1368], R34 ;  /* 0x0013682201007387 */ /* 0x0001e20000100a00 */
[C---:B------:R-:W-:Y:S08]  /*dd820*/  HMMA.16816.F32 R24, R28.reuse, R2, R24 ;  /* 0x000000021c18723c */ /* 0x040ff00000001818 */
[----:B0-----:R-:W-:Y:S01]  /*dd830*/  HMMA.16816.F32 R32, R28, R4, R40 ;  /* 0x000000041c20723c */ /* 0x001fe20000001828 */
[----:B------:R0:W-:Y:S02]  /*dd840*/  STL.64 [R1+0xc8], R4 ;  /* 0x0000c80401007387 */ /* 0x0001e40000100a00 */
[----:B0-----:R-:W-:-:S02]  /*dd850*/  F2FP.F16.E4M3.UNPACK_B R4, R18.H1 ;  /* 0x00000012ff04723e */ /* 0x001fc400030006ff */
[----:B------:R-:W-:-:S14]  /*dd860*/  F2FP.F16.E4M3.UNPACK_B R5, R19.H1 ;  /* 0x00000013ff05723e */ /* 0x000fdc00030006ff */
[----:B------:R-:W-:Y:S04]  /*dd870*/  STL.64 [R1+0x1380], R32 ;  /* 0x0013802001007387 */ /* 0x000fe80000100a00 */
[----:B------:R-:W-:Y:S04]  /*dd880*/  STL.64 [R1+0x1388], R34 ;  /* 0x0013882201007387 */ /* 0x000fe80000100a00 */
[----:B------:R0:W-:Y:S04]  /*dd890*/  STL.64 [R1+0xc0], R2 ;  /* 0x0000c00201007387 */ /* 0x0001e80000100a00 */
[----:B------:R-:W-:Y:S04]  /*dd8a0*/  STL.64 [R1+0x13a0], R24 ;  /* 0x0013a01801007387 */ /* 0x000fe80000100a00 */
[----:B------:R-:W-:Y:S04]  /*dd8b0*/  STL.64 [R1+0x13a8], R26 ;  /* 0x0013a81a01007387 */ /* 0x000fe80000100a00 */
[----:B------:R1:W-:Y:S01]  /*dd8c0*/  STL.64 [R1+0xb8], R4 ;  /* 0x0000b80401007387 */ /* 0x0003e20000100a00 */
[----:B------:R-:W-:Y:S01]  /*dd8d0*/  HMMA.16816.F32 R20, R28, R4, R20 ;  /* 0x000000041c14723c */ /* 0x000fe20000001814 */
[----:B0-----:R-:W-:-:S02]  /*dd8e0*/  F2FP.F16.E4M3.UNPACK_B R2, R16.H1 ;  /* 0x00000010ff02723e */ /* 0x001fc400030006ff */
[----:B------:R-:W-:Y:S02]  /*dd8f0*/  F2FP.F16.E4M3.UNPACK_B R3, R17.H1 ;  /* 0x00000011ff03723e */ /* 0x000fe400030006ff */
[----:B-1----:R-:W-:Y:S02]  /*dd900*/  F2FP.F16.E4M3.UNPACK_B R4, R6.H1 ;  /* 0x00000006ff04723e */ /* 0x002fe400030006ff */
[----:B------:R-:W-:-:S03]  /*dd910*/  F2FP.F16.E4M3.UNPACK_B R5, R7.H1 ;  /* 0x00000007ff05723e */ /* 0x000fc600030006ff */
[----:B------:R-:W-:Y:S09]  /*dd920*/  HMMA.16816.F32 R12, R28, R2, R12 ;  /* 0x000000021c0c723c */ /* 0x000ff2000000180c */
[----:B------:R-:W-:Y:S04]  /*dd930*/  STL.64 [R1+0x13c0], R20 ;  /* 0x0013c01401007387 */ /* 0x000fe80000100a00 */
[----:B------:R-:W-:Y:S04]  /*dd940*/  STL.64 [R1+0x13c8], R22 ;  /* 0x0013c81601007387 */ /* 0x000fe80000100a00 */
[----:B------:R0:W-:Y:S02]  /*dd950*/  STL.64 [R1+0xb0], R2 ;  /* 0x0000b00201007387 */ /* 0x0001e40000100a00 */
[----:B0-----:R-:W-:-:S02]  /*dd960*/  F2FP.F16.E4M3.UNPACK_B R2, R52.H1 ;  /* 0x00000034ff02723e */ /* 0x001fc400030006ff */
[----:B------:R-:W-:Y:S01]  /*dd970*/  F2FP.F16.E4M3.UNPACK_B R3, R53.H1 ;  /* 0x00000035ff03723e */ /* 0x000fe200030006ff */
[----:B------:R-:W-:Y:S04]  /*dd980*/  STL.64 [R1+0x13d0], R12 ;  /* 0x0013d00c01007387 */ /* 0x000fe80000100a00 */
[----:B------:R-:W-:Y:S04]  /*dd990*/  STL.64 [R1+0x13d8], R14 ;  /* 0x0013d80e01007387 */ /* 0x000fe80000100a00 */
[----:B------:R0:W-:Y:S01]  /*dd9a0*/  STL.64 [R1+0xa8], R4 ;  /* 0x0000a80401007387 */ /* 0x0001e20000100a00 */
[----:B--2---:R-:W-:Y:S01]  /*dd9b0*/  HMMA.16816.F32 R8, R28, R4, R8 ;  /* 0x000000041c08723c */ /* 0x004fe20000001808 */
[----:B0-----:R-:W-:-:S02]  /*dd9c0*/  F2FP.F16.E4M3.UNPACK_B R4, R54.H1 ;  /* 0x00000036ff04723e */ /* 0x001fc400030006ff */
[----:B------:R-:W-:-:S15]  /*dd9d0*/  F2FP.F16.E4M3.UNPACK_B R5, R55.H1 ;  /* 0x00000037ff05723e */ /* 0x000fde00030006ff */
[----:B------:R-:W-:Y:S01]  /*dd9e0*/  NOP ;  /* 0x0000000000007918 */ /* 0x000fe20000000000 */
[----:B------:R-:W-:Y:S04]  /*dd9f0*/  STL.64 [R1+0x13f0], R8 ;  /* 0x0013f00801007387 */ /* 0x000fe80000100a00 */
[----:B------:R3:W-:Y:S02]  /*dda00*/  STL.64 [R1+0x13f8], R10 ;  /* 0x0013f80a01007387 */ /* 0x0007e40000100a00 */
[----:B---3--:R-:W-:Y:S02]  /*dda10*/  HMMA.16816.F32 R8, R28, R2, R48 ;  /* 0x000000021c08723c */ /* 0x008fe40000001830 */
[----:B------:R0:W-:-:S15]  /*dda20*/  STL.64 [R1+0xa0], R2 ;  /* 0x0000a00201007387 */ /* 0x0001de0000100a00 */
[----:B------:R-:W-:Y:S02]  /*dda30*/  NOP ;  /* 0x0000000000007918 */ /* 0x000fe40000000000 */
[----:B------:R-:W-:Y:S04]  /*dda40*/  STL.64 [R1+0x1410], R8 ;  /* 0x0014100801007387 */ /* 0x000fe80000100a00 */
[----:B------:R-:W-:Y:S04]  /*dda50*/  STL.64 [R1+0x1418], R10 ;  /* 0x0014180a01007387 */ /* 0x000fe80000100a00 */
[----:B------:R1:W-:Y:S01]  /*dda60*/  STL.64 [R1+0x98], R4 ;  /* 0x0000980401007387 */ /* 0x0003e20000100a00 */
[----:B0-----:R-:W-:-:S03]  /*dda70*/  F2FP.F16.E4M3.UNPACK_B R2, R60.H1 ;  /* 0x0000003cff02723e */ /* 0x001fc600030006ff */
[----:B------:R-:W2:Y:S01]  /*dda80*/  LDL.LU R48, [R1+0x2c0] ;  /* 0x0002c00001307983 */ /* 0x000ea20000300800 */
[----:B-1----:R-:W-:Y:S01]  /*dda90*/  HMMA.16816.F32 R4, R28, R4, R56 ;  /* 0x000000041c04723c */ /* 0x002fe20000001838 */
[----:B------:R-:W-:-:S15]  /*ddaa0*/  F2FP.F16.E4M3.UNPACK_B R3, R61.H1 ;  /* 0x0000003dff03723e */ /* 0x000fde00030006ff */
[----:B------:R-:W-:-:S03]  /*ddab0*/  NOP ;  /* 0x0000000000007918 */ /* 0x000fc60000000000 */
[----:B------:R-:W-:Y:S04]  /*ddac0*/  STL.64 [R1+0x1430], R4 ;  /* 0x0014300401007387 */ /* 0x000fe80000100a00 */
[----:B------:R-:W-:Y:S04]  /*ddad0*/  STL.64 [R1+0x1438], R6 ;  /* 0x0014380601007387 */ /* 0x000fe80000100a00 */
[----:B------:R-:W-:Y:S04]  /*ddae0*/  STL [R1+0x90], R2 ;  /* 0x0000900201007387 */ /* 0x000fe80000100800 */
[----:B------:R-:W2:Y:S04]  /*ddaf0*/  LDL.LU R49, [R1+0x2c4] ;  /* 0x0002c40001317983 */ /* 0x000ea80000300800 */
[----:B------:R-:W3:Y:S04]  /*ddb00*/  LDL.LU R50, [R1+0x2c8] ;  /* 0x0002c80001327983 */ /* 0x000ee80000300800 */
[----:B------:R-:W-:Y:S04]  /*ddb10*/  STL [R1+0x94], R3 ;  /* 0x0000940301007387 */ /* 0x000fe80000100800 */
        /* <DEDUP_REMOVED lines=19> */
[----:B------:R-:W2:Y:S04]  /*ddc50*/  LDL.LU R36, [R1+0x1a90] ;  /* 0x001a900001247983 */ /* 0x000ea80000300800 */
[----:B0-----:R-:W2:Y:S04]  /*ddc60*/  LDL.LU R48, [R1+0x250] ;  /* 0x0002500001307983 */ /* 0x001ea80000300800 */
[----:B------:R-:W2:Y:S04]  /*ddc70*/  LDL.LU R49, [R1+0x254] ;  /* 0x0002540001317983 */ /* 0x000ea80000300800 */
[----:B------:R-:W2:Y:S04]  /*ddc80*/  LDL.LU R50, [R1+0x258] ;  /* 0x0002580001327983 */ /* 0x000ea80000300800 */
[----:B------:R-:W2:Y:S04]  /*ddc90*/  LDL.LU R51, [R1+0x25c] ;  /* 0x00025c0001337983 */ /* 0x000ea80000300800 */
        /* <DEDUP_REMOVED lines=29> */
[----:B--2---:R-:W-:-:S15]  /*dde70*/  HMMA.16816.F32 R48, R28, R2, R48 ;  /* 0x000000021c30723c */ /* 0x004fde0000001830 */
[----:B------:R-:W-:-:S04]  /*dde80*/  NOP ;  /* 0x0000000000007918 */ /* 0x000fc80000000000 */
[----:B------:R-:W-:Y:S04]  /*dde90*/  STL.64 [R1+0x1440], R48 ;  /* 0x0014403001007387 */ /* 0x000fe80000100a00 */
[----:B------:R0:W-:Y:S04]  /*ddea0*/  STL.64 [R1+0x1448], R50 ;  /* 0x0014483201007387 */ /* 0x0001e80000100a00 */
[----:B0-----:R-:W2:Y:S04]  /*ddeb0*/  LDL.LU.64 R50, [R1+0x9f60] ;  /* 0x009f600001327983 */ /* 0x001ea80000300a00 */
[----:B------:R-:W2:Y:S01]  /*ddec0*/  LDL.LU.64 R48, [R1+0x9f58] ;  /* 0x009f580001307983 */ /* 0x000ea20000300a00 */
[----:B------:R-:W-:-:S02]  /*dded0*/  F2FP.F16.E4M3.UNPACK_B R4, R36.H1 ;  /* 0x00000024ff04723e */ /* 0x000fc400030006ff */
[----:B---3--:R-:W-:-:S07]  /*ddee0*/  F2FP.F16.E4M3.UNPACK_B R5, R37.H1 ;  /* 0x00000025ff05723e */ /* 0x008fce00030006ff */
[----:B-----5:R-:W-:Y:S01]  /*ddef0*/  HMMA.16816.F32 R32, R28, R4, R32 ;  /* 0x000000041c20723c */ /* 0x020fe20000001820 */
        /* <DEDUP_REMOVED lines=8> */
[----:B----4-:R-:W-:Y:S01]  /*ddf80*/  HMMA.16816.F32 R32, R28, R2, R40 ;  /* 0x000000021c20723c */ /* 0x010fe20000001828 */
        /* <DEDUP_REMOVED lines=14> */
[C---:B------:R-:W-:Y:S08]  /*de070*/  HMMA.16816.F32 R12, R28.reuse, R4, R12 ;  /* 0x000000041c0c723c */ /* 0x040ff0000000180c */
[----:B------:R-:W-:Y:S01]  /*de080*/  HMMA.16816.F32 R8, R28, R2, R8 ;  /* 0x000000021c08723c */ /* 0x000fe20000001808 */
[----:B------:R-:W-:Y:S01]  /*de090*/  IMAD.MOV.U32 R0, RZ, RZ, R5 ;  /* 0x000000ffff007224 */ /* 0x000fe200078e0005 */
[----:B------:R-:W-:Y:S04]  /*de0a0*/  STL.64 [R1+0x14b0], R20 ;  /* 0x0014b01401007387 */ /* 0x000fe80000100a00 */
[----:B------:R-:W-:Y:S04]  /*de0b0*/  STL.64 [R1+0x14b8], R22 ;  /* 0x0014b81601007387 */ /* 0x000fe80000100a00 */
[----:B------:R0:W-:Y:S04]  /*de0c0*/  STL.64 [R1+0x68], R4 ;  /* 0x0000680401007387 */ /* 0x0001e80000100a00 */
[----:B------:R-:W-:Y:S01]  /*de0d0*/  STL [R1+0x9df8], R0 ;  /* 0x009df80001007387 */ /* 0x000fe20000100800 */
[----:B0-----:R-:W-:-:S02]  /*de0e0*/  F2FP.F16.E4M3.UNPACK_B R4, R52.H1 ;  /* 0x00000034ff04723e */ /* 0x001fc400030006ff */
[----:B------:R-:W-:Y:S01]  /*de0f0*/  F2FP.F16.E4M3.UNPACK_B R5, R53.H1 ;  /* 0x00000035ff05723e */ /* 0x000fe200030006ff */
[----:B------:R-:W-:Y:S04]  /*de100*/  STL.64 [R1+0x14d0], R12 ;  /* 0x0014d00c01007387 */ /* 0x000fe80000100a00 */
[----:B------:R-:W-:Y:S04]  /*de110*/  STL.64 [R1+0x14d8], R14 ;  /* 0x0014d80e01007387 */ /* 0x000fe80000100a00 */
[----:B------:R0:W-:Y:S04]  /*de120*/  STL [R1+0x60], R2 ;  /* 0x0000600201007387 */ /* 0x0001e80000100800 */
[----:B------:R1:W-:Y:S04]  /*de130*/  STL [R1+0x64], R3 ;  /* 0x0000640301007387 */ /* 0x0003e80000100800 */
[----:B------:R-:W-:Y:S04]  /*de140*/  STL.64 [R1+0x14f0], R8 ;  /* 0x0014f00801007387 */ /* 0x000fe80000100a00 */
[----:B------:R2:W-:Y:S01]  /*de150*/  STL.64 [R1+0x14f8], R10 ;  /* 0x0014f80a01007387 */ /* 0x0005e20000100a00 */
[----:B0-----:R-:W-:-:S02]  /*de160*/  F2FP.F16.E4M3.UNPACK_B R2, R54.H1 ;  /* 0x00000036ff02723e */ /* 0x001fc400030006ff */
[----:B-1----:R-:W-:-:S07]  /*de170*/  F2FP.F16.E4M3.UNPACK_B R3, R55.H1 ;  /* 0x00000037ff03723e */ /* 0x002fce00030006ff */
[C---:B------:R-:W-:Y:S01]  /*de180*/  HMMA.16816.F32 R12, R28.reuse, R2, R56 ;  /* 0x000000021c0c723c */ /* 0x040fe20000001838 */
[----:B------:R-:W-:Y:S01]  /*de190*/  IMAD.MOV.U32 R0, RZ, RZ, R5 ;  /* 0x000000ffff007224 */ /* 0x000fe200078e0005 */
[----:B------:R0:W-:Y:S04]  /*de1a0*/  STL.64 [R1+0x58], R4 ;  /* 0x0000580401007387 */ /* 0x0001e80000100a00 */
[----:B------:R-:W-:Y:S02]  /*de1b0*/  STL [R1+0x9dfc], R0 ;  /* 0x009dfc0001007387 */ /* 0x000fe40000100800 */
[----:B--2---:R-:W-:Y:S01]  /*de1c0*/  HMMA.16816.F32 R8, R28, R4, R48 ;  /* 0x000000041c08723c */ /* 0x004fe20000001830 */
[----:B0-----:R-:W-:Y:S02]  /*de1d0*/  F2FP.F16.E4M3.UNPACK_B R4, R60.H1 ;  /* 0x0000003cff04723e */ /* 0x001fe400030006ff */
[----:B------:R-:W-:-:S15]  /*de1e0*/  F2FP.F16.E4M3.UNPACK_B R5, R61.H1 ;  /* 0x0000003dff05723e */ /* 0x000fde00030006ff */
[----:B------:R-:W-:Y:S01]  /*de1f0*/  NOP ;  /* 0x0000000000007918 */ /* 0x000fe20000000000 */
[----:B------:R0:W-:Y:S04]  /*de200*/  STL.64 [R1+0x1500], R8 ;  /* 0x0015000801007387 */ /* 0x0001e80000100a00 */
[----:B------:R1:W-:Y:S04]  /*de210*/  STL.64 [R1+0x1508], R10 ;  /* 0x0015080a01007387 */ /* 0x0003e80000100a00 */
[----:B------:R-:W-:Y:S04]  /*de220*/  STL [R1+0x50], R2 ;  /* 0x0000500201007387 */ /* 0x000fe80000100800 */
[----:B------:R-:W-:Y:S04]  /*de230*/  STL [R1+0x54], R3 ;  /* 0x0000540301007387 */ /* 0x000fe80000100800 */
[----:B0-----:R-:W2:Y:S04]  /*de240*/  LDL.LU R8, [R1+0x320] ;  /* 0x0003200001087983 */ /* 0x001ea80000300800 */
[----:B------:R0:W-:Y:S04]  /*de250*/  STL.64 [R1+0x1520], R12 ;  /* 0x0015200c01007387 */ /* 0x0001e80000100a00 */
[----:B------:R3:W-:Y:S04]  /*de260*/  STL.64 [R1+0x1528], R14 ;  /* 0x0015280e01007387 */ /* 0x0007e80000100a00 */
[----:B------:R4:W-:Y:S04]  /*de270*/  STL [R1+0x48], R4 ;  /* 0x0000480401007387 */ /* 0x0009e80000100800 */
[----:B------:R-:W2:Y:S04]  /*de280*/  LDL.LU R9, [R1+0x324] ;  /* 0x0003240001097983 */ /* 0x000ea80000300800 */
[----:B-1----:R-:W2:Y:S04]  /*de290*/  LDL.LU R10, [R1+0x328] ;  /* 0x00032800010a7983 */ /* 0x002ea80000300800 */
[----:B------:R1:W-:Y:S04]  /*de2a0*/  STL [R1+0x4c], R5 ;  /* 0x00004c0501007387 */ /* 0x0003e80000100800 */
[----:B------:R-:W2:Y:S04]  /*de2b0*/  LDL.LU R11, [R1+0x32c] ;  /* 0x00032c00010b7983 */ /* 0x000ea80000300800 */
[----:B------:R-:W5:Y:S04]  /*de2c0*/  LDL.LU R24, [R1+0x2f0] ;  /* 0x0002f00001187983 */ /* 0x000f680000300800 */
[----:B------:R-:W5:Y:S04]  /*de2d0*/  LDL.LU R25, [R1+0x2f4] ;  /* 0x0002f40001197983 */ /* 0x000f680000300800 */
[----:B------:R-:W5:Y:S04]  /*de2e0*/  LDL.LU R26, [R1+0x2f8] ;  /* 0x0002f800011a7983 */ /* 0x000f680000300800 */
[----:B------:R-:W5:Y:S04]  /*de2f0*/  LDL.LU R27, [R1+0x2fc] ;  /* 0x0002fc00011b7983 */ /* 0x000f680000300800 */
[----:B------:R-:W2:Y:S04]  /*de300*/  LDL.LU R44, [R1+0x1b20] ;  /* 0x001b2000012c7983 */ /* 0x000ea80000300800 */
[----:B------:R-:W4:Y:S04]  /*de310*/  LDL.LU R40, [R1+0x2e0] ;  /* 0x0002e00001287983 */ /* 0x000f280000300800 */
[----:B------:R-:W4:Y:S04]  /*de320*/  LDL.LU R41, [R1+0x2e4] ;  /* 0x0002e40001297983 */ /* 0x000f280000300800 */
[----:B------:R-:W4:Y:S04]  /*de330*/  LDL.LU R42, [R1+0x2e8] ;  /* 0x0002e800012a7983 */ /* 0x000f280000300800 */
[----:B------:R-:W4:Y:S04]  /*de340*/  LDL.LU R43, [R1+0x2ec] ;  /* 0x0002ec00012b7983 */ /* 0x000f280000300800 */
[----:B------:R-:W4:Y:S04]  /*de350*/  LDL.LU R45, [R1+0x1b24] ;  /* 0x001b2400012d7983 */ /* 0x000f280000300800 */
[----:B------:R-:W5:Y:S04]  /*de360*/  LDL.LU R18, [R1+0x1b30] ;  /* 0x001b300001127983 */ /* 0x000f680000300800 */
[----:B------:R-:W1:Y:S04]  /*de370*/  LDL.LU R19, [R1+0x1b34] ;  /* 0x001b340001137983 */ /* 0x000e680000300800 */
        /* <DEDUP_REMOVED lines=26> */
[----:B------:R-:W-:-:S05]  /*de520*/  IMAD.MOV.U32 R0, RZ, RZ, R5 ;  /* 0x000000ffff007224 */ /* 0x000fca00078e0005 */
[----:B------:R0:W-:Y:S01]  /*de530*/  STL [R1+0x9e00], R0 ;  /* 0x009e000001007387 */ /* 0x0001e20000100800 */
[----:B--2---:R-:W-:Y:S02]  /*de540*/  F2FP.F16.E4M3.UNPACK_B R2, R44.H1 ;  /* 0x0000002cff02723e */ /* 0x004fe400030006ff */
[----:B----4-:R-:W-:Y:S01]  /*de550*/  F2FP.F16.E4M3.UNPACK_B R3, R45.H1 ;  /* 0x0000002dff03723e */ /* 0x010fe200030006ff */
[C---:B------:R-:W-:Y:S08]  /*de560*/  HMMA.16816.F32 R32, R28.reuse, R4, R40 ;  /* 0x000000041c20723c */ /* 0x040ff00000001828 */
[----:B-----5:R-:W-:Y:S01]  /*de570*/  HMMA.16816.F32 R24, R28, R2, R24 ;  /* 0x000000021c18723c */ /* 0x020fe20000001818 */
[----:B------:R-:W-:-:S02]  /*de580*/  F2FP.F16.E4M3.UNPACK_B R4, R18.H1 ;  /* 0x00000012ff04723e */ /* 0x000fc400030006ff */
[----:B-1----:R-:W-:-:S05]  /*de590*/  F2FP.F16.E4M3.UNPACK_B R5, R19.H1 ;  /* 0x00000013ff05723e */ /* 0x002fca00030006ff */
[----:B0-----:R-:W-:Y:S02]  /*de5a0*/  IMAD.MOV.U32 R0, RZ, RZ, R5 ;  /* 0x000000ffff007224 */ /* 0x001fe400078e0005 */
[----:B------:R-:W-:Y:S01]  /*de5b0*/  HMMA.16816.F32 R20, R28, R4, R20 ;  /* 0x000000041c14723c */ /* 0x000fe20000001814 */
[----:B------:R-:W-:Y:S04]  /*de5c0*/  STL.64 [R1+0x1540], R32 ;  /* 0x0015402001007387 */ /* 0x000fe80000100a00 */
[----:B------:R-:W-:Y:S04]  /*de5d0*/  STL.64 [R1+0x1548], R34 ;  /* 0x0015482201007387 */ /* 0x000fe80000100a00 */
[----:B------:R0:W-:Y:S04]  /*de5e0*/  STL [R1+0x40], R2 ;  /* 0x0000400201007387 */ /* 0x0001e80000100800 */
[----:B------:R1:W-:Y:S04]  /*de5f0*/  STL [R1+0x44], R3 ;  /* 0x0000440301007387 */ /* 0x0003e80000100800 */
[----:B------:R-:W-:Y:S04]  /*de600*/  STL.64 [R1+0x1560], R24 ;  /* 0x0015601801007387 */ /* 0x000fe80000100a00 */
[----:B------:R-:W-:Y:S04]  /*de610*/  STL.64 [R1+0x1568], R26 ;  /* 0x0015681a01007387 */ /* 0x000fe80000100a00 */
[----:B------:R2:W-:Y:S01]  /*de620*/  STL.64 [R1+0x38], R4 ;  /* 0x0000380401007387 */ /* 0x0005e20000100a00 */
[----:B0-----:R-:W-:-:S02]  /*de630*/  F2FP.F16.E4M3.UNPACK_B R2, R16.H1 ;  /* 0x00000010ff02723e */ /* 0x001fc400030006ff */
[----:B-1----:R-:W-:Y:S02]  /*de640*/  F2FP.F16.E4M3.UNPACK_B R3, R17.H1 ;  /* 0x00000011ff03723e */ /* 0x002fe400030006ff */
[----:B--2---:R-:W-:Y:S02]  /*de650*/  F2FP.F16.E4M3.UNPACK_B R4, R6.H1 ;  /* 0x00000006ff04723e */ /* 0x004fe400030006ff */
[----:B---3--:R-:W-:-:S03]  /*de660*/  F2FP.F16.E4M3.UNPACK_B R5, R7.H1 ;  /* 0x00000007ff05723e */ /* 0x008fc600030006ff */
[C---:B------:R-:W-:Y:S08]  /*de670*/  HMMA.16816.F32 R12, R28.reuse, R2, R12 ;  /* 0x000000021c0c723c */ /* 0x040ff0000000180c */
[----:B------:R-:W-:Y:S01]  /*de680*/  HMMA.16816.F32 R8, R28, R4, R8 ;  /* 0x000000041c08723c */ /* 0x000fe20000001808 */
[----:B------:R0:W-:Y:S04]  /*de690*/  STL [R1+0x9e04], R0 ;  /* 0x009e040001007387 */ /* 0x0001e80000100800 */
[----:B------:R-:W-:Y:S04]  /*de6a0*/  STL.64 [R1+0x1570], R20 ;  /* 0x0015701401007387 */ /* 0x000fe80000100a00 */
[----:B------:R-:W-:Y:S04]  /*de6b0*/  STL.64 [R1+0x1578], R22 ;  /* 0x0015781601007387 */ /* 0x000fe80000100a00 */
[----:B------:R1:W-:Y:S04]  /*de6c0*/  STL [R1+0x30], R2 ;  /* 0x0000300201007387 */ /* 0x0003e80000100800 */
[----:B------:R2:W-:Y:S01]  /*de6d0*/  STL [R1+0x34], R3 ;  /* 0x0000340301007387 */ /* 0x0005e20000100800 */
[----:B0-----:R-:W-:Y:S01]  /*de6e0*/  IMAD.MOV.U32 R0, RZ, RZ, R3 ;  /* 0x000000ffff007224 */ /* 0x001fe200078e0003 */
[----:B-1----:R-:W-:-:S02]  /*de6f0*/  F2FP.F16.E4M3.UNPACK_B R2, R52.H1 ;  /* 0x00000034ff02723e */ /* 0x002fc400030006ff */
[----:B--2---:R-:W-:Y:S02]  /*de700*/  F2FP.F16.E4M3.UNPACK_B R3, R53.H1 ;  /* 0x00000035ff03723e */ /* 0x004fe400030006ff */
[----:B------:R-:W-:Y:S04]  /*de710*/  STL [R1+0x9e08], R0 ;  /* 0x009e080001007387 */ /* 0x000fe80000100800 */
[----:B------:R-:W-:Y:S04]  /*de720*/  STL.64 [R1+0x1590], R12 ;  /* 0x0015900c01007387 */ /* 0x000fe80000100a00 */
[----:B------:R-:W-:Y:S04]  /*de730*/  STL.64 [R1+0x1598], R14 ;  /* 0x0015980e01007387 */ /* 0x000fe80000100a00 */
[----:B------:R-:W-:Y:S04]  /*de740*/  STL [R1+0x28], R4 ;  /* 0x0000280401007387 */ /* 0x000fe80000100800 */
[----:B------:R-:W-:Y:S04]  /*de750*/  STL [R1+0x2c], R5 ;  /* 0x00002c0501007387 */ /* 0x000fe80000100800 */
[----:B------:R-:W-:Y:S04]  /*de760*/  STL.64 [R1+0x15a0], R8 ;  /* 0x0015a00801007387 */ /* 0x000fe80000100a00 */
[----:B------:R0:W-:Y:S02]  /*de770*/  STL.64 [R1+0x15a8], R10 ;  /* 0x0015a80a01007387 */ /* 0x0001e40000100a00 */
[----:B0-----:R-:W-:Y:S01]  /*de780*/  HMMA.16816.F32 R8, R28, R2, R48 ;  /* 0x000000021c08723c */ /* 0x001fe20000001830 */
[----:B------:R-:W-:Y:S01]  /*de790*/  IMAD.MOV.U32 R0, RZ, RZ, R3 ;  /* 0x000000ffff007224 */ /* 0x000fe200078e0003 */
[----:B------:R-:W-:-:S02]  /*de7a0*/  F2FP.F16.E4M3.UNPACK_B R4, R54.H1 ;  /* 0x00000036ff04723e */ /* 0x000fc400030006ff */
[----:B------:R-:W-:Y:S01]  /*de7b0*/  F2FP.F16.E4M3.UNPACK_B R5, R55.H1 ;  /* 0x00000037ff05723e */ /* 0x000fe200030006ff */
[----:B------:R-:W-:Y:S04]  /*de7c0*/  STL.64 [R1+0x20], R2 ;  /* 0x0000200201007387 */ /* 0x000fe80000100a00 */
[----:B------:R-:W-:Y:S10]  /*de7d0*/  STL [R1+0x9e0c], R0 ;  /* 0x009e0c0001007387 */ /* 0x000ff40000100800 */
[----:B------:R-:W-:Y:S04]  /*de7e0*/  STL.64 [R1+0x15c0], R8 ;  /* 0x0015c00801007387 */ /* 0x000fe80000100a00 */
[----:B------:R0:W-:Y:S02]  /*de7f0*/  STL.64 [R1+0x15c8], R10 ;  /* 0x0015c80a01007387 */ /* 0x0001e40000100a00 */
[----:B0-----:R-:W-:Y:S01]  /*de800*/  HMMA.16816.F32 R8, R28, R4, R56 ;  /* 0x000000041c08723c */ /* 0x001fe20000001838 */
[----:B------:R-:W-:Y:S01]  /*de810*/  IMAD.MOV.U32 R0, RZ, RZ, R5 ;  /* 0x000000ffff007224 */ /* 0x000fe200078e0005 */
[----:B------:R-:W-:Y:S01]  /*de820*/  STL [R1+0x18], R4 ;  /* 0x0000180401007387 */ /* 0x000fe20000100800 */
[----:B------:R-:W-:-:S03]  /*de830*/  F2FP.F16.E4M3.UNPACK_B R2, R60.H1 ;  /* 0x0000003cff02723e */ /* 0x000fc600030006ff */
[----:B------:R-:W-:Y:S04]  /*de840*/  STL [R1+0x1c], R5 ;  /* 0x00001c0501007387 */ /* 0x000fe80000100800 */
[----:B------:R-:W-:Y:S01]  /*de850*/  STL [R1+0x9e10], R0 ;  /* 0x009e100001007387 */ /* 0x000fe20000100800 */
[----:B------:R-:W-:-:S08]  /*de860*/  F2FP.F16.E4M3.UNPACK_B R3, R61.H1 ;  /* 0x0000003dff03723e */ /* 0x000fd000030006ff */
[----:B------:R0:W-:Y:S04]  /*de870*/  STL.64 [R1+0x15e0], R8 ;  /* 0x0015e00801007387 */ /* 0x0001e80000100a00 */
[----:B------:R1:W-:Y:S04]  /*de880*/  STL.64 [R1+0x15e8], R10 ;  /* 0x0015e80a01007387 */ /* 0x0003e80000100a00 */
[----:B------:R-:W-:Y:S04]  /*de890*/  STL [R1+0x10], R2 ;  /* 0x0000100201007387 */ /* 0x000fe80000100800 */
[----:B------:R-:W2:Y:S04]  /*de8a0*/  LDL.LU R12, [R1+0x3b0] ;  /* 0x0003b000010c7983 */ /* 0x000ea80000300800 */
[----:B------:R-:W2:Y:S04]  /*de8b0*/  LDL.LU R13, [R1+0x3b4] ;  /* 0x0003b400010d7983 */ /* 0x000ea80000300800 */
[----:B------:R-:W2:Y:S04]  /*de8c0*/  LDL.LU R14, [R1+0x3b8] ;  /* 0x0003b800010e7983 */ /* 0x000ea80000300800 */
[----:B------:R-:W-:Y:S04]  /*de8d0*/  STL [R1+0x14], R3 ;  /* 0x0000140301007387 */ /* 0x000fe80000100800 */
        /* <DEDUP_REMOVED lines=42> */
[----:B-1----:R-:W4:Y:S04]  /*deb80*/  LDL.LU R10, [R1+0x3c8] ;  /* 0x0003c800010a7983 */ /* 0x002f280000300800 */
[----:B------:R-:W4:Y:S01]  /*deb90*/  LDL.LU R11, [R1+0x3cc] ;  /* 0x0003cc00010b7983 */ /* 0x000f220000300800 */
[----:B------:R-:W-:-:S03]  /*deba0*/  IMAD.MOV.U32 R0, RZ, RZ, R3 ;  /* 0x000000ffff007224 */ /* 0x000fc600078e0003 */
[----:B------:R-:W4:Y:S04]  /*debb0*/  LDL.LU R51, [R1+0x1c04] ;  /* 0x001c040001337983 */ /* 0x000f280000300800 */
[----:B------:R-:W-:Y:S01]  /*debc0*/  STL [R1+0x9e14], R0 ;  /* 0x009e140001007387 */ /* 0x000fe20000100800 */
[----:B-----5:R-:W-:Y:S01]  /*debd0*/  HMMA.16816.F32 R32, R28, R2, R32 ;  /* 0x000000021c20723c */ /* 0x020fe20000001820 */
[----:B--2---:R-:W-:Y:S02]  /*debe0*/  F2FP.F16.E4M3.UNPACK_B R4, R6.H1 ;  /* 0x00000006ff04723e */ /* 0x004fe400030006ff */
[----:B---3--:R-:W-:-:S15]  /*debf0*/  F2FP.F16.E4M3.UNPACK_B R5, R7.H1 ;  /* 0x00000007ff05723e */ /* 0x008fde00030006ff */
[----:B------:R-:W-:Y:S01]  /*dec00*/  NOP ;  /* 0x0000000000007918 */ /* 0x000fe20000000000 */
[----:B------:R-:W-:Y:S04]  /*dec10*/  STL.64 [R1+0x1600], R32 ;  /* 0x0016002001007387 */ /* 0x000fe80000100a00 */
[----:B------:R-:W-:Y:S04]  /*dec20*/  STL.64 [R1+0x1608], R34 ;  /* 0x0016082201007387 */ /* 0x000fe80000100a00 */
[----:B------:R-:W-:Y:S04]  /*dec30*/  STL [R1+0x8], R4 ;  /* 0x0000080401007387 */ /* 0x000fe80000100800 */
[----:B------:R0:W-:Y:S02]  /*dec40*/  STL [R1+0xc], R5 ;  /* 0x00000c0501007387 */ /* 0x0001e40000100800 */
[----:B0-----:R-:W-:Y:S01]  /*dec50*/  HMMA.16816.F32 R4, R28, R4, R36 ;  /* 0x000000041c04723c */ /* 0x001fe20000001824 */
[----:B----4-:R-:W-:-:S02]  /*dec60*/  F2FP.F16.E4M3.UNPACK_B R2, R48.H1 ;  /* 0x00000030ff02723e */ /* 0x010fc400030006ff */
[----:B------:R-:W-:Y:S02]  /*dec70*/  F2FP.F16.E4M3.UNPACK_B R3, R49.H1 ;  /* 0x00000031ff03723e */ /* 0x000fe400030006ff */
[----:B------:R-:W-:-:S14]  /*dec80*/  F2FP.F16.E4M3.UNPACK_B R60, R60.H1 ;  /* 0x0000003cff3c723e */ /* 0x000fdc00030006ff */
[----:B------:R-:W-:Y:S04]  /*dec90*/  STL.64 [R1+0x1610], R4 ;  /* 0x0016100401007387 */ /* 0x000fe80000100a00 */
[----:B------:R0:W-:Y:S02]  /*deca0*/  STL.64 [R1+0x1618], R6 ;  /* 0x0016180601007387 */ /* 0x0001e40000100a00 */
[----:B0-----:R-:W-:Y:S01]  /*decb0*/  HMMA.16816.F32 R4, R28, R2, R40 ;  /* 0x000000021c04723c */ /* 0x001fe20000001828 */
[----:B------:R-:W-:Y:S01]  /*decc0*/  IMAD.MOV.U32 R0, RZ, RZ, R3 ;  /* 0x000000ffff007224 */ /* 0x000fe200078e0003 */
[----:B------:R-:W-:Y:S01]  /*decd0*/  F2FP.F16.E4M3.UNPACK_B R61, R61.H1 ;  /* 0x0000003dff3d723e */ /* 0x000fe200030006ff */
[----:B------:R-:W-:Y:S04]  /*dece0*/  STL.64 [R1], R2 ;  /* 0x0000000201007387 */ /* 0x000fe80000100a00 */
[----:B------:R-:W-:-:S12]  /*decf0*/  STL [R1+0x9f38], R0 ;  /* 0x009f380001007387 */ /* 0x000fd80000100800 */
[----:B------:R-:W-:Y:S04]  /*ded00*/  STL.64 [R1+0x1630], R4 ;  /* 0x0016300401007387 */ /* 0x000fe80000100a00 */
[----:B------:R0:W-:Y:S02]  /*ded10*/  STL.64 [R1+0x1638], R6 ;  /* 0x0016380601007387 */ /* 0x0001e40000100a00 */
[----:B0-----:R-:W-:Y:S01]  /*ded20*/  HMMA.16816.F32 R4, R28, R60, R24 ;  /* 0x0000003c1c04723c */ /* 0x001fe20000001818 */
[----:B------:R-:W-:Y:S02]  /*ded30*/  F2FP.F16.E4M3.UNPACK_B R58, R58.H1 ;  /* 0x0000003aff3a723e */ /* 0x000fe400030006ff */
[----:B------:R-:W-:Y:S01]  /*ded40*/  F2FP.F16.E4M3.UNPACK_B R59, R59.H1 ;  /* 0x0000003bff3b723e */ /* 0x000fe200030006ff */
[----:B------:R-:W-:-:S15]  /*ded50*/  STL.64 [R1+0x9d50], R60 ;  /* 0x009d503c01007387 */ /* 0x000fde0000100a00 */
[----:B------:R-:W-:Y:S04]  /*ded60*/  STL.64 [R1+0x1650], R4 ;  /* 0x0016500401007387 */ /* 0x000fe80000100a00 */
[----:B------:R0:W-:Y:S02]  /*ded70*/  STL.64 [R1+0x1658], R6 ;  /* 0x0016580601007387 */ /* 0x0001e40000100a00 */
[----:B0-----:R-:W-:Y:S01]  /*ded80*/  HMMA.16816.F32 R4, R28, R58, R20 ;  /* 0x0000003a1c04723c */ /* 0x001fe20000001814 */
[----:B------:R-:W-:Y:S02]  /*ded90*/  F2FP.F16.E4M3.UNPACK_B R56, R56.H1 ;  /* 0x00000038ff38723e */ /* 0x000fe400030006ff */
[----:B------:R-:W-:Y:S02]  /*deda0*/  F2FP.F16.E4M3.UNPACK_B R57, R57.H1 ;  /* 0x00000039ff39723e */ /* 0x000fe400030006ff */
[----:B------:R-:W-:-:S14]  /*dedb0*/  F2FP.F16.E4M3.UNPACK_B R54, R54.H1 ;  /* 0x00000036ff36723e */ /* 0x000fdc00030006ff */
[----:B------:R-:W-:Y:S04]  /*dedc0*/  STL.64 [R1+0x1670], R4 ;  /* 0x0016700401007387 */ /* 0x000fe80000100a00 */
[----:B------:R0:W-:Y:S02]  /*dedd0*/  STL.64 [R1+0x1678], R6 ;  /* 0x0016780601007387 */ /* 0x0001e40000100a00 */
[----:B0-----:R-:W-:Y:S01]  /*dede0*/  HMMA.16816.F32 R4, R28, R56, R16 ;  /* 0x000000381c04723c */ /* 0x001fe20000001810 */
[----:B------:R-:W-:Y:S01]  /*dedf0*/  F2FP.F16.E4M3.UNPACK_B R55, R55.H1 ;  /* 0x00000037ff37723e */ /* 0x000fe200030006ff */
[----:B------:R-:W-:Y:S04]  /*dee00*/  STL.64 [R1+0x9ce8], R58 ;  /* 0x009ce83a01007387 */ /* 0x000fe80000100a00 */
[----:B------:R-:W-:-:S13]  /*dee10*/  STL.64 [R1+0x9ce0], R56 ;  /* 0x009ce03801007387 */ /* 0x000fda0000100a00 */
[----:B------:R-:W-:Y:S04]  /*dee20*/  STL.64 [R1+0x1680], R4 ;  /* 0x0016800401007387 */ /* 0x000fe80000100a00 */
[----:B------:R0:W-:Y:S02]  /*dee30*/  STL.64 [R1+0x1688], R6 ;  /* 0x0016880601007387 */ /* 0x0001e40000100a00 */
[----:B0-----:R-:W-:Y:S01]  /*dee40*/  HMMA.16816.F32 R4, R28, R54, R12 ;  /* 0x000000361c04723c */ /* 0x001fe2000000180c */
[----:B------:R-:W-:Y:S02]  /*dee50*/  F2FP.F16.E4M3.UNPACK_B R52, R52.H1 ;  /* 0x00000034ff34723e */ /* 0x000fe400030006ff */
[----:B------:R-:W-:-:S15]  /*dee60*/  F2FP.F16.E4M3.UNPACK_B R53, R53.H1 ;  /* 0x00000035ff35723e */ /* 0x000fde00030006ff */
[----:B------:R-:W-:Y:S01]  /*dee70*/  NOP ;  /* 0x0000000000007918 */ /* 0x000fe20000000000 */
[----:B------:R-:W-:Y:S04]  /*dee80*/  STL.64 [R1+0x16a0], R4 ;  /* 0x0016a00401007387 */ /* 0x000fe80000100a00 */
[----:B------:R0:W-:Y:S02]  /*dee90*/  STL.64 [R1+0x16a8], R6 ;  /* 0x0016a80601007387 */ /* 0x0001e40000100a00 */
[----:B0-----:R-:W-:Y:S02]  /*deea0*/  HMMA.16816.F32 R4, R28, R52, R8 ;  /* 0x000000341c04723c */ /* 0x001fe40000001808 */
[----:B------:R-:W-:Y:S04]  /*deeb0*/  STL.64 [R1+0x9cf8], R54 ;  /* 0x009cf83601007387 */ /* 0x000fe80000100a00 */
[----:B------:R0:W-:-:S13]  /*deec0*/  STL.64 [R1+0x9cf0], R52 ;  /* 0x009cf03401007387 */ /* 0x0001da0000100a00 */
[----:B------:R-:W-:Y:S04]  /*deed0*/  STL.64 [R1+0x16c0], R4 ;  /* 0x0016c00401007387 */ /* 0x000fe80000100a00 */
[----:B------:R1:W-:Y:S04]  /*deee0*/  STL.64 [R1+0x16c8], R6 ;  /* 0x0016c80601007387 */ /* 0x0003e80000100a00 */
        /* <DEDUP_REMOVED lines=12> */
[----:B0-----:R-:W5:Y:S04]  /*defb0*/  LDL.LU R52, [R1+0x3d0] ;  /* 0x0003d00001347983 */ /* 0x001f680000300800 */
[----:B------:R-:W5:Y:S04]  /*defc0*/  LDL.LU R53, [R1+0x3d4] ;  /* 0x0003d40001357983 */ /* 0x000f680000300800 */
[----:B------:R-:W5:Y:S04]  /*defd0*/  LDL.LU R54, [R1+0x3d8] ;  /* 0x0003d80001367983 */ /* 0x000f680000300800 */
[----:B------:R-:W5:Y:S04]  /*defe0*/  LDL.LU R55, [R1+0x3dc] ;  /* 0x0003dc0001377983 */ /* 0x000f680000300800 */
        /* <DEDUP_REMOVED lines=30> */
[----:B------:R-:W-:-:S02]  /*df1d0*/  F2FP.F16.E4M3.UNPACK_B R50, R50.H1 ;  /* 0x00000032ff32723e */ /* 0x000fc400030006ff */
[----:B------:R-:W-:Y:S01]  /*df1e0*/  F2FP.F16.E4M3.UNPACK_B R51, R51.H1 ;  /* 0x00000033ff33723e */ /* 0x000fe200030006ff */
[----:B------:R-:W4:Y:S04]  /*df1f0*/  LDL.LU R14, [R1+0x1c80] ;  /* 0x001c8000010e7983 */ /* 0x000f280000300800 */
[----:B------:R-:W4:Y:S02]  /*df200*/  LDL.LU R15, [R1+0x1c84] ;  /* 0x001c8400010f7983 */ /* 0x000f240000300800 */
[----:B-----5:R-:W-:Y:S01]  /*df210*/  HMMA.16816.F32 R52, R28, R50, R52 ;  /* 0x000000321c34723c */ /* 0x020fe20000001834 */
[----:B--2---:R-:W-:Y:S02]  /*df220*/  F2FP.F16.E4M3.UNPACK_B R48, R48.H1 ;  /* 0x00000030ff30723e */ /* 0x004fe400030006ff */
[----:B---3--:R-:W-:-:S02]  /*df230*/  F2FP.F16.E4M3.UNPACK_B R49, R49.H1 ;  /* 0x00000031ff31723e */ /* 0x008fc400030006ff */
[----:B----4-:R-:W-:Y:S02]  /*df240*/  F2FP.F16.E4M3.UNPACK_B R2, R46.H1 ;  /* 0x0000002eff02723e */ /* 0x010fe400030006ff */
[----:B------:R-:W-:-:S12]  /*df250*/  F2FP.F16.E4M3.UNPACK_B R3, R47.H1 ;  /* 0x0000002fff03723e */ /* 0x000fd800030006ff */
[----:B------:R-:W-:Y:S04]  /*df260*/  STL.64 [R1+0x16e0], R52 ;  /* 0x0016e03401007387 */ /* 0x000fe80000100a00 */
[----:B------:R0:W-:Y:S01]  /*df270*/  STL.64 [R1+0x16e8], R54 ;  /* 0x0016e83601007387 */ /* 0x0001e20000100a00 */
[C---:B------:R-:W-:Y:S08]  /*df280*/  HMMA.16816.F32 R32, R28.reuse, R2, R32 ;  /* 0x000000021c20723c */ /* 0x040ff00000001820 */
[----:B0-----:R-:W-:Y:S01]  /*df290*/  HMMA.16816.F32 R52, R28, R48, R56 ;  /* 0x000000301c34723c */ /* 0x001fe20000001838 */
[----:B------:R-:W-:Y:S04]  /*df2a0*/  STL.64 [R1+0x9d08], R50 ;  /* 0x009d083201007387 */ /* 0x000fe80000100a00 */
[----:B------:R-:W-:Y:S01]  /*df2b0*/  STL.64 [R1+0x9d00], R48 ;  /* 0x009d003001007387 */ /* 0x000fe20000100a00 */
[----:B------:R-:W-:-:S02]  /*df2c0*/  F2FP.F16.E4M3.UNPACK_B R4, R44.H1 ;  /* 0x0000002cff04723e */ /* 0x000fc400030006ff */
[----:B------:R-:W-:-:S11]  /*df2d0*/  F2FP.F16.E4M3.UNPACK_B R5, R45.H1 ;  /* 0x0000002dff05723e */ /* 0x000fd600030006ff */
[----:B------:R-:W-:Y:S04]  /*df2e0*/  STL.64 [R1+0x16f0], R52 ;  /* 0x0016f03401007387 */ /* 0x000fe80000100a00 */
[----:B------:R-:W-:Y:S04]  /*df2f0*/  STL.64 [R1+0x16f8], R54 ;  /* 0x0016f83601007387 */ /* 0x000fe80000100a00 */
[----:B------:R-:W-:Y:S04]  /*df300*/  STL [R1+0x9f40], R2 ;  /* 0x009f400201007387 */ /* 0x000fe80000100800 */
[----:B------:R-:W-:Y:S04]  /*df310*/  STL [R1+0x9f3c], R3 ;  /* 0x009f3c0301007387 */ /* 0x000fe80000100800 */
[----:B------:R-:W-:Y:S04]  /*df320*/  STL.64 [R1+0x1710], R32 ;  /* 0x0017102001007387 */ /* 0x000fe80000100a00 */
[----:B------:R0:W-:Y:S02]  /*df330*/  STL.64 [R1+0x1718], R34 ;  /* 0x0017182201007387 */ /* 0x0001e40000100a00 */
[----:B0-----:R-:W-:Y:S01]  /*df340*/  HMMA.16816.F32 R32, R28, R4, R36 ;  /* 0x000000041c20723c */ /* 0x001fe20000001824 */
[----:B------:R-:W-:-:S02]  /*df350*/  F2FP.F16.E4M3.UNPACK_B R6, R6.H1 ;  /* 0x00000006ff06723e */ /* 0x000fc400030006ff */
[----:B------:R-:W-:Y:S02]  /*df360*/  F2FP.F16.E4M3.UNPACK_B R7, R7.H1 ;  /* 0x00000007ff07723e */ /* 0x000fe400030006ff */
[----:B------:R-:W-:Y:S02]  /*df370*/  F2FP.F16.E4M3.UNPACK_B R8, R8.H1 ;  /* 0x00000008ff08723e */ /* 0x000fe400030006ff */
[----:B------:R-:W-:-:S12]  /*df380*/  F2FP.F16.E4M3.UNPACK_B R9, R9.H1 ;  /* 0x00000009ff09723e */ /* 0x000fd800030006ff */
[----:B------:R-:W-:Y:S04]  /*df390*/  STL.64 [R1+0x1730], R32 ;  /* 0x0017302001007387 */ /* 0x000fe80000100a00 */
[----:B------:R0:W-:Y:S04]  /*df3a0*/  STL.64 [R1+0x1738], R34 ;  /* 0x0017382201007387 */ /* 0x0001e80000100a00 */
[----:B------:R-:W-:Y:S04]  /*df3b0*/  STL.64 [R1+0x9cb8], R6 ;  /* 0x009cb80601007387 */ /* 0x000fe80000100a00 */
[----:B------:R1:W-:Y:S01]  /*df3c0*/  STL.64 [R1+0x9cb0], R4 ;  /* 0x009cb00401007387 */ /* 0x0003e20000100a00 */
[C---:B0-----:R-:W-:Y:S08]  /*df3d0*/  HMMA.16816.F32 R32, R28.reuse, R6, R40 ;  /* 0x000000061c20723c */ /* 0x041ff00000001828 */
[----:B-1----:R-:W-:Y:S01]  /*df3e0*/  HMMA.16816.F32 R4, R28, R8, R24 ;  /* 0x000000081c04723c */ /* 0x002fe20000001818 */
[----:B------:R-:W-:-:S02]  /*df3f0*/  F2FP.F16.E4M3.UNPACK_B R10, R10.H1 ;  /* 0x0000000aff0a723e */ /* 0x000fc400030006ff */
[----:B------:R-:W-:-:S08]  /*df400*/  F2FP.F16.E4M3.UNPACK_B R11, R11.H1 ;  /* 0x0000000bff0b723e */ /* 0x000fd000030006ff */
[----:B------:R-:W-:Y:S04]  /*df410*/  STL.64 [R1+0x1740], R32 ;  /* 0x0017402001007387 */ /* 0x000fe80000100a00 */
[----:B------:R-:W-:Y:S04]  /*df420*/  STL.64 [R1+0x1748], R34 ;  /* 0x0017482201007387 */ /* 0x000fe80000100a00 */
[----:B------:R-:W-:Y:S04]  /*df430*/  STL.64 [R1+0x1760], R4 ;  /* 0x0017600401007387 */ /* 0x000fe80000100a00 */
[----:B------:R0:W-:Y:S02]  /*df440*/  STL.64 [R1+0x1768], R6 ;  /* 0x0017680601007387 */ /* 0x0001e40000100a00 */
[----:B0-----:R-:W-:Y:S01]  /*df450*/  HMMA.16816.F32 R4, R28, R10, R20 ;  /* 0x0000000a1c04723c */ /* 0x001fe20000001814 */
[----:B------:R-:W-:-:S02]  /*df460*/  F2FP.F16.E4M3.UNPACK_B R12, R12.H1 ;  /* 0x0000000cff0c723e */ /* 0x000fc400030006ff */
[----:B------:R-:W-:Y:S01]  /*df470*/  F2FP.F16.E4M3.UNPACK_B R13, R13.H1 ;  /* 0x0000000dff0d723e */ /* 0x000fe200030006ff */
[----:B------:R-:W-:Y:S04]  /*df480*/  STL.64 [R1+0x9c98], R10 ;  /* 0x009c980a01007387 */ /* 0x000fe80000100a00 */
[----:B------:R-:W-:Y:S11]  /*df490*/  STL.64 [R1+0x9c90], R8 ;  /* 0x009c900801007387 */ /* 0x000ff60000100a00 */
[----:B------:R-:W-:Y:S04]  /*df4a0*/  STL.64 [R1+0x1780], R4 ;  /* 0x0017800401007387 */ /* 0x000fe80000100a00 */
[----:B------:R0:W-:Y:S04]  /*df4b0*/  STL.64 [R1+0x1788], R6 ;  /* 0x0017880601007387 */ /* 0x0001e80000100a00 */
[----:B------:R-:W2:Y:S01]  /*df4c0*/  LDL.LU R36, [R1+0x4b0] ;  /* 0x0004b00001247983 */ /* 0x000ea20000300800 */
[----:B0-----:R-:W-:-:S15]  /*df4d0*/  HMMA.16816.F32 R4, R28, R12, R16 ;  /* 0x0000000c1c04723c */ /* 0x001fde0000001810 */
[----:B------:R-:W-:-:S04]  /*df4e0*/  NOP ;  /* 0x0000000000007918 */ /* 0x000fc80000000000 */
[----:B------:R0:W-:Y:S04]  /*df4f0*/  STL.64 [R1+0x17a0], R4 ;  /* 0x0017a00401007387 */ /* 0x0001e80000100a00 */
[----:B------:R1:W-:Y:S04]  /*df500*/  STL.64 [R1+0x17a8], R6 ;  /* 0x0017a80601007387 */ /* 0x0003e80000100a00 */
[----:B------:R-:W2:Y:S04]  /*df510*/  LDL.LU R37, [R1+0x4b4] ;  /* 0x0004b40001257983 */ /* 0x000ea80000300800 */
[----:B------:R-:W3:Y:S04]  /*df520*/  LDL.LU R38, [R1+0x4b8] ;  /* 0x0004b80001267983 */ /* 0x000ee80000300800 */
[----:B------:R-:W3:Y:S04]  /*df530*/  LDL.LU R39, [R1+0x4bc] ;  /* 0x0004bc0001277983 */ /* 0x000ee80000300800 */
[----:B---3--:R-:W-:Y:S04]  /*df540*/  STL.64 [R1+0x9f50], R38 ;  /* 0x009f502601007387 */ /* 0x008fe80000100a00 */
[----:B--2---:R2:W-:Y:S04]  /*df550*/  STL.64 [R1+0x9f48], R36 ;  /* 0x009f482401007387 */ /* 0x0045e80000100a00 */
[----:B------:R-:W3:Y:S04]  /*df560*/  LDL.LU R52, [R1+0x490] ;  /* 0x0004900001347983 */ /* 0x000ee80000300800 */
[----:B------:R-:W3:Y:S04]  /*df570*/  LDL.LU R53, [R1+0x494] ;  /* 0x0004940001357983 */ /* 0x000ee80000300800 */
[----:B------:R-:W3:Y:S04]  /*df580*/  LDL.LU R54, [R1+0x498] ;  /* 0x0004980001367983 */ /* 0x000ee80000300800 */
[----:B------:R-:W3:Y:S04]  /*df590*/  LDL.LU R55, [R1+0x49c] ;  /* 0x00049c0001377983 */ /* 0x000ee80000300800 */
[----:B0-----:R-:W4:Y:S04]  /*df5a0*/  LDL.LU R4, [R1+0x470] ;  /* 0x0004700001047983 */ /* 0x001f280000300800 */
[----:B------:R-:W4:Y:S04]  /*df5b0*/  LDL.LU R5, [R1+0x474] ;  /* 0x0004740001057983 */ /* 0x000f280000300800 */
[----:B-1----:R-:W4:Y:S04]  /*df5c0*/  LDL.LU R6, [R1+0x478] ;  /* 0x0004780001067983 */ /* 0x002f280000300800 */
[----:B------:R-:W4:Y:S04]  /*df5d0*/  LDL.LU R7, [R1+0x47c] ;  /* 0x00047c0001077983 */ /* 0x000f280000300800 */
[----:B--2---:R-:W2:Y:S04]  /*df5e0*/  LDL.LU R36, [R1+0x450] ;  /* 0x0004500001247983 */ /* 0x004ea80000300800 */
[----:B------:R-:W2:Y:S04]  /*df5f0*/  LDL.LU R37, [R1+0x454] ;  /* 0x0004540001257983 */ /* 0x000ea80000300800 */
[----:B------:R-:W2:Y:S04]  /*df600*/  LDL.LU R38, [R1+0x458] ;  /* 0x0004580001267983 */ /* 0x000ea80000300800 */
[----:B------:R-:W2:Y:S04]  /*df610*/  LDL.LU R39, [R1+0x45c] ;  /* 0x00045c0001277983 */ /* 0x000ea80000300800 */
[----:B------:R-:W5:Y:S04]  /*df620*/  LDL.LU R16, [R1+0x1c90] ;  /* 0x001c900001107983 */ /* 0x000f680000300800 */
        /* <DEDUP_REMOVED lines=38> */
[----:B-----5:R-:W-:-:S02]  /*df890*/  F2FP.F16.E4M3.UNPACK_B R16, R16.H1 ;  /* 0x00000010ff10723e */ /* 0x020fc400030006ff */
[----:B---3--:R-:W-:Y:S02]  /*df8a0*/  F2FP.F16.E4M3.UNPACK_B R17, R17.H1 ;  /* 0x00000011ff11723e */ /* 0x008fe400030006ff */
[----:B------:R-:W-:Y:S02]  /*df8b0*/  F2FP.F16.E4M3.UNPACK_B R18, R18.H1 ;  /* 0x00000012ff12723e */ /* 0x000fe400030006ff */
[----:B------:R-:W-:-:S03]  /*df8c0*/  F2FP.F16.E4M3.UNPACK_B R19, R19.H1 ;  /* 0x00000013ff13723e */ /* 0x000fc600030006ff */
[C---:B------:R-:W-:Y:S08]  /*df8d0*/  HMMA.16816.F32 R8, R28.reuse, R16, R8 ;  /* 0x000000101c08723c */ /* 0x040ff00000001808 */
[----:B----4-:R-:W-:Y:S01]  /*df8e0*/  HMMA.16816.F32 R4, R28, R18, R4 ;  /* 0x000000121c04723c */ /* 0x010fe20000001804 */
[----:B------:R-:W-:Y:S04]  /*df8f0*/  STL.64 [R1+0x9c78], R14 ;  /* 0x009c780e01007387 */ /* 0x000fe80000100a00 */
[----:B------:R-:W-:Y:S01]  /*df900*/  STL.64 [R1+0x9c70], R12 ;  /* 0x009c700c01007387 */ /* 0x000fe20000100a00 */
[----:B------:R-:W-:-:S02]  /*df910*/  F2FP.F16.E4M3.UNPACK_B R20, R20.H1 ;  /* 0x00000014ff14723e */ /* 0x000fc400030006ff */
[----:B------:R-:W-:-:S03]  /*df920*/  F2FP.F16.E4M3.UNPACK_B R21, R21.H1 ;  /* 0x00000015ff15723e */ /* 0x000fc600030006ff */
[----:B------:R-:W-:Y:S04]  /*df930*/  STL.64 [R1+0x17e0], R8 ;  /* 0x0017e00801007387 */ /* 0x000fe80000100a00 */
[----:B------:R-:W-:Y:S04]  /*df940*/  STL.64 [R1+0x17e8], R10 ;  /* 0x0017e80a01007387 */ /* 0x000fe80000100a00 */
[----:B------:R-:W-:Y:S04]  /*df950*/  STL.64 [R1+0x9c68], R18 ;  /* 0x009c681201007387 */ /* 0x000fe80000100a00 */
[----:B------:R-:W-:Y:S04]  /*df960*/  STL.64 [R1+0x9c60], R16 ;  /* 0x009c601001007387 */ /* 0x000fe80000100a00 */
[----:B------:R-:W-:Y:S04]  /*df970*/  STL.64 [R1+0x1800], R4 ;  /* 0x0018000401007387 */ /* 0x000fe80000100a00 */
[----:B------:R0:W-:Y:S02]  /*df980*/  STL.64 [R1+0x1808], R6 ;  /* 0x0018080601007387 */ /* 0x0001e40000100a00 */
[----:B0-----:R-:W-:Y:S01]  /*df990*/  HMMA.16816.F32 R4, R28, R20, R48 ;  /* 0x000000141c04723c */ /* 0x001fe20000001830 */
[----:B------:R-:W-:-:S02]  /*df9a0*/  F2FP.F16.E4M3.UNPACK_B R22, R22.H1 ;  /* 0x00000016ff16723e */ /* 0x000fc400030006ff */
        /* <DEDUP_REMOVED lines=12> */
[----:B------:R-:W-:Y:S02]  /*dfa70*/  F2FP.F16.E4M3.UNPACK_B R27, R27.H1 ;  /* 0x0000001bff1b723e */ /* 0x000fe400030006ff */
[----:B------:R-:W-:-:S02]  /*dfa80*/  F2FP.F16.E4M3.UNPACK_B R33, R35.H1 ;  /* 0x00000023ff21723e */ /* 0x000fc400030006ff */
[----:B------:R-:W-:-:S07]  /*dfa90*/  F2FP.F16.E4M3.UNPACK_B R32, R44.H1 ;  /* 0x0000002cff20723e */ /* 0x000fce00030006ff */
[C---:B------:R-:W-:Y:S05]  /*dfaa0*/  HMMA.16816.F32 R8, R28.reuse, R32, R40 ;  /* 0x000000201c08723c */ /* 0x040fea0000001828 */
[----:B------:R-:W-:Y:S04]  /*dfab0*/  STL.64 [R1+0x1850], R4 ;  /* 0x0018500401007387 */ /* 0x000fe80000100a00 */
[----:B------:R2:W-:Y:S04]  /*dfac0*/  STL.64 [R1+0x1858], R6 ;  /* 0x0018580601007387 */ /* 0x0005e80000100a00 */
[----:B------:R-:W-:Y:S04]  /*dfad0*/  STL.64 [R1+0x9ca8], R26 ;  /* 0x009ca81a01007387 */ /* 0x000fe80000100a00 */
[----:B------:R-:W-:Y:S01]  /*dfae0*/  STL.64 [R1+0x9ca0], R24 ;  /* 0x009ca01801007387 */ /* 0x000fe20000100a00 */
[----:B------:R-:W-:Y:S01]  /*dfaf0*/  F2FP.F16.E4M3.UNPACK_B R35, R45.H1 ;  /* 0x0000002dff23723e */ /* 0x000fe200030006ff */
[----:B--2---:R-:W-:-:S15]  /*dfb00*/  HMMA.16816.F32 R4, R28, R26, R36 ;  /* 0x0000001a1c04723c */ /* 0x004fde0000001824 */
[----:B------:R-:W-:-:S04]  /*dfb10*/  NOP ;  /* 0x0000000000007918 */ /* 0x000fc80000000000 */
[----:B------:R0:W-:Y:S04]  /*dfb20*/  STL.64 [R1+0x1860], R4 ;  /* 0x0018600401007387 */ /* 0x0001e80000100a00 */
[----:B------:R1:W-:Y:S04]  /*dfb30*/  STL.64 [R1+0x1868], R6 ;  /* 0x0018680601007387 */ /* 0x0003e80000100a00 */
[----:B0-----:R-:W2:Y:S04]  /*dfb40*/  LDL.LU R4, [R1+0x960] ;  /* 0x0009600001047983 */ /* 0x001ea80000300800 */
[----:B------:R0:W-:Y:S04]  /*dfb50*/  STL.64 [R1+0x1960], R8 ;  /* 0x0019600801007387 */ /* 0x0001e80000100a00 */
[----:B------:R3:W-:Y:S04]  /*dfb60*/  STL.64 [R1+0x1968], R10 ;  /* 0x0019680a01007387 */ /* 0x0007e80000100a00 */
[----:B------:R-:W2:Y:S04]  /*dfb70*/  LDL.LU R5, [R1+0x964] ;  /* 0x0009640001057983 */ /* 0x000ea80000300800 */
[----:B-1----:R-:W2:Y:S04]  /*dfb80*/  LDL.LU R6, [R1+0x968] ;  /* 0x0009680001067983 */ /* 0x002ea80000300800 */
[----:B------:R-:W2:Y:S04]  /*dfb90*/  LDL.LU R7, [R1+0x96c] ;  /* 0x00096c0001077983 */ /* 0x000ea80000300800 */
[----:B0-----:R-:W4:Y:S04]  /*dfba0*/  LDL.LU R8, [R1+0x530] ;  /* 0x0005300001087983 */ /* 0x001f280000300800 */
[----:B------:R-:W4:Y:S04]  /*dfbb0*/  LDL.LU R9, [R1+0x534] ;  /* 0x0005340001097983 */ /* 0x000f280000300800 */
[----:B---3--:R-:W4:Y:S04]  /*dfbc0*/  LDL.LU R10, [R1+0x538] ;  /* 0x00053800010a7983 */ /* 0x008f280000300800 */
[----:B------:R-:W4:Y:S04]  /*dfbd0*/  LDL.LU R11, [R1+0x53c] ;  /* 0x00053c00010b7983 */ /* 0x000f280000300800 */
[----:B------:R-:W3:Y:S04]  /*dfbe0*/  LDL.LU R12, [R1+0x500] ;  /* 0x00050000010c7983 */ /* 0x000ee80000300800 */
[----:B------:R-:W3:Y:S04]  /*dfbf0*/  LDL.LU R13, [R1+0x504] ;  /* 0x00050400010d7983 */ /* 0x000ee80000300800 */
[----:B------:R-:W3:Y:S04]  /*dfc00*/  LDL.LU R14, [R1+0x508] ;  /* 0x00050800010e7983 */ /* 0x000ee80000300800 */
[----:B------:R-:W3:Y:S04]  /*dfc10*/  LDL.LU R15, [R1+0x50c] ;  /* 0x00050c00010f7983 */ /* 0x000ee80000300800 */
[----:B------:R-:W5:Y:S04]  /*dfc20*/  LDL.LU R20, [R1+0x4e0] ;  /* 0x0004e00001147983 */ /* 0x000f680000300800 */
        /* <DEDUP_REMOVED lines=36> */
[----:B------:R-:W-:Y:S01]  /*dfe70*/  STL [R1+0x9f44], R33 ;  /* 0x009f442101007387 */ /* 0x000fe20000100800 */
[----:B--2---:R-:W-:-:S02]  /*dfe80*/  F2FP.F16.E4M3.UNPACK_B R34, R34.H1 ;  /* 0x00000022ff22723e */ /* 0x004fc400030006ff */
[----:B---3--:R-:W-:Y:S02]  /*dfe90*/  F2FP.F16.E4M3.UNPACK_B R37, R37.H1 ;  /* 0x00000025ff25723e */ /* 0x008fe400030006ff */
[----:B----4-:R-:W-:Y:S02]  /*dfea0*/  F2FP.F16.E4M3.UNPACK_B R36, R36.H1 ;  /* 0x00000024ff24723e */ /* 0x010fe400030006ff */
[----:B-----5:R-:W-:Y:S02]  /*dfeb0*/  F2FP.F16.E4M3.UNPACK_B R39, R39.H1 ;  /* 0x00000027ff27723e */ /* 0x020fe400030006ff */
[----:B------:R-:W-:Y:S01]  /*dfec0*/  F2FP.F16.E4M3.UNPACK_B R38, R38.H1 ;  /* 0x00000026ff26723e */ /* 0x000fe200030006ff */
[----:B------:R-:W-:Y:S01]  /*dfed0*/  HMMA.16816.F32 R24, R28, R34, R24 ;  /* 0x000000221c18723c */ /* 0x000fe20000001818 */
[----:B------:R-:W-:-:S07]  /*dfee0*/  F2FP.F16.E4M3.UNPACK_B R41, R41.H1 ;  /* 0x00000029ff29723e */ /* 0x000fce00030006ff */
[----:B------:R-:W-:Y:S01]  /*dfef0*/  HMMA.16816.F32 R20, R28, R36, R20 ;  /* 0x000000241c14723c */ /* 0x000fe20000001814 */
[----:B------:R-:W-:Y:S02]  /*dff00*/  F2FP.F16.E4M3.UNPACK_B R40, R40.H1 ;  /* 0x00000028ff28723e */ /* 0x000fe400030006ff */
[----:B------:R-:W-:Y:S02]  /*dff10*/  F2FP.F16.E4M3.UNPACK_B R43, R43.H1 ;  /* 0x0000002bff2b723e */ /* 0x000fe400030006ff */
[----:B------:R-:W-:-:S03]  /*dff20*/  F2FP.F16.E4M3.UNPACK_B R42, R42.H1 ;  /* 0x0000002aff2a723e */ /* 0x000fc600030006ff */
[----:B------:R-:W-:Y:S01]  /*dff30*/  HMMA.16816.F32 R16, R28, R38, R16 ;  /* 0x000000261c10723c */ /* 0x000fe20000001810 */
[----:B------:R-:W-:Y:S02]  /*dff40*/  F2FP.F16.E4M3.UNPACK_B R45, R45.H1 ;  /* 0x0000002dff2d723e */ /* 0x000fe400030006ff */
[----:B------:R-:W-:-:S05]  /*dff50*/  F2FP.F16.E4M3.UNPACK_B R44, R44.H1 ;  /* 0x0000002cff2c723e */ /* 0x000fca00030006ff */
[C---:B------:R-:W-:Y:S08]  /*dff60*/  HMMA.16816.F32 R12, R28.reuse, R40, R12 ;  /* 0x000000281c0c723c */ /* 0x040ff0000000180c */
[C---:B------:R-:W-:Y:S08]  /*dff70*/  HMMA.16816.F32 R8, R28.reuse, R42, R8 ;  /* 0x0000002a1c08723c */ /* 0x040ff00000001808 */
[----:B------:R-:W-:Y:S01]  /*dff80*/  HMMA.16816.F32 R4, R28, R44, R4 ;  /* 0x0000002c1c04723c */ /* 0x000fe20000001804 */
[----:B------:R-:W-:Y:S04]  /*dff90*/  STL [R1+0x9c5c], R34 ;  /* 0x009c5c2201007387 */ /* 0x000fe80000100800 */
[----:B------:R-:W-:Y:S04]  /*dffa0*/  STL [R1+0x9c58], R35 ;  /* 0x009c582301007387 */ /* 0x000fe80000100800 */
        /* <DEDUP_REMOVED lines=9> */
[----:B------:R-:W-:Y:S01]  /*e0040*/  STL.64 [R1+0x1888], R14 ;  /* 0x0018880e01007387 */ /* 0x000fe20000100a00 */
[----:B------:R-:W-:-:S02]  /*e0050*/  F2FP.F16.E4M3.UNPACK_B R46, R46.H1 ;  /* 0x0000002eff2e723e */ /* 0x000fc400030006ff */
[----:B------:R-:W-:Y:S01]  /*e0060*/  F2FP.F16.E4M3.UNPACK_B R47, R47.H1 ;  /* 0x0000002fff2f723e */ /* 0x000fe200030006ff */
[----:B------:R-:W-:Y:S04]  /*e0070*/  STL.64 [R1+0x9c30], R42 ;  /* 0x009c302a01007387 */ /* 0x000fe80000100a00 */
[----:B------:R-:W-:Y:S04]  /*e0080*/  STL.64 [R1+0x9c28], R40 ;  /* 0x009c282801007387 */ /* 0x000fe80000100a00 */
[----:B------:R-:W-:Y:S04]  /*e0090*/  STL.64 [R1+0x1830], R8 ;  /* 0x0018300801007387 */ /* 0x000fe80000100a00 */
[----:B------:R-:W-:Y:S04]  /*e00a0*/  STL.64 [R1+0x1838], R10 ;  /* 0x0018380a01007387 */ /* 0x000fe80000100a00 */
[----:B------:R-:W-:Y:S04]  /*e00b0*/  STL.64 [R1+0x17d0], R4 ;  /* 0x0017d00401007387 */ /* 0x000fe80000100a00 */
[----:B------:R0:W-:Y:S02]  /*e00c0*/  STL.64 [R1+0x17d8], R6 ;  /* 0x0017d80601007387 */ /* 0x0001e40000100a00 */
[----:B0-----:R-:W-:Y:S01]  /*e00d0*/  HMMA.16816.F32 R4, R28, R46, R56 ;  /* 0x0000002e1c04723c */ /* 0x001fe20000001838 */
[----:B------:R-:W-:-:S02]  /*e00e0*/  IMAD R3, R60, 0x100, R55 ;  /* 0x000001003c037824 */ /* 0x000fc400078e0237 */
[----:B------:R-:W2:Y:S01]  /*e00f0*/  LDL R60, [R1+0x78] ;  /* 0x00007800013c7983 */ /* 0x000ea20000100800 */
[----:B------:R-:W-:Y:S02]  /*e0100*/  IMAD R2, R54, 0x100, R53 ;  /* 0x0000010036027824 */ /* 0x000fe400078e0235 */
[----:B------:R-:W-:Y:S02]  /*e0110*/  IMAD R0, R0, 0x100, R61 ;  /* 0x0000010000007824 */ /* 0x000fe400078e023d */
[----:B------:R-:W-:-:S11]  /*e0120*/  IMAD R33, R52, 0x100, R51 ;  /* 0x0000010034217824 */ /* 0x000fd600078e0233 */
[----:B------:R0:W-:Y:S04]  /*e0130*/  STL.64 [R1+0x18f0], R4 ;  /* 0x0018f00401007387 */ /* 0x0001e80000100a00 */
[----:B------:R1:W-:Y:S04]  /*e0140*/  STL.64 [R1+0x18f8], R6 ;  /* 0x0018f80601007387 */ /* 0x0003e80000100a00 */
[----:B------:R-:W2:Y:S04]  /*e0150*/  LDL R61, [R1+0x7c] ;  /* 0x00007c00013d7983 */ /* 0x000ea80000100800 */
[----:B------:R-:W3:Y:S04]  /*e0160*/  LDL R54, [R1+0x80] ;  /* 0x0000800001367983 */ /* 0x000ee80000100800 */
[----:B------:R-:W3:Y:S04]  /*e0170*/  LDL R55, [R1+0x84] ;  /* 0x0000840001377983 */ /* 0x000ee80000100800 */
[----:B------:R-:W4:Y:S04]  /*e0180*/  LDL.LU R48, [R1+0x820] ;  /* 0x0008200001307983 */ /* 0x000f280000300800 */
[----:B------:R-:W4:Y:S04]  /*e0190*/  LDL.LU R49, [R1+0x824] ;  /* 0x0008240001317983 */ /* 0x000f280000300800 */
[----:B------:R-:W5:Y:S04]  /*e01a0*/  LDL.LU R50, [R1+0x828] ;  /* 0x0008280001327983 */ /* 0x000f680000300800 */
[----:B------:R-:W5:Y:S04]  /*e01b0*/  LDL.LU R51, [R1+0x82c] ;  /* 0x00082c0001337983 */ /* 0x000f680000300800 */
[----:B-----5:R5:W-:Y:S04]  /*e01c0*/  STL.64 [R1+0x9e20], R50 ;  /* 0x009e203201007387 */ /* 0x020be80000100a00 */
[----:B----4-:R-:W-:Y:S04]  /*e01d0*/  STL.64 [R1+0x9e18], R48 ;  /* 0x009e183001007387 */ /* 0x010fe80000100a00 */
[----:B------:R-:W4:Y:S04]  /*e01e0*/  LDL R52, [R1+0x88] ;  /* 0x0000880001347983 */ /* 0x000f280000100800 */
[----:B------:R-:W4:Y:S04]  /*e01f0*/  LDL R53, [R1+0x8c] ;  /* 0x00008c0001357983 */ /* 0x000f280000100800 */
[----:B---3--:R-:W-:Y:S04]  /*e0200*/  STL.64 [R1+0x9e30], R54 ;  /* 0x009e303601007387 */ /* 0x008fe80000100a00 */
[----:B----4-:R3:W-:Y:S04]  /*e0210*/  STL.64 [R1+0x9e28], R52 ;  /* 0x009e283401007387 */ /* 0x0107e80000100a00 */
[----:B0-----:R-:W4:Y:S04]  /*e0220*/  LDL.LU R4, [R1+0x830] ;  /* 0x0008300001047983 */ /* 0x001f280000300800 */
[----:B------:R-:W4:Y:S04]  /*e0230*/  LDL.LU R5, [R1+0x834] ;  /* 0x0008340001057983 */ /* 0x000f280000300800 */
[----:B-1----:R-:W2:Y:S04]  /*e0240*/  LDL.LU R6, [R1+0x838] ;  /* 0x0008380001067983 */ /* 0x002ea80000300800 */
[----:B------:R-:W2:Y:S04]  /*e0250*/  LDL.LU R7, [R1+0x83c] ;  /* 0x00083c0001077983 */ /* 0x000ea80000300800 */
[----:B--2---:R-:W-:Y:S04]  /*e0260*/  STL.64 [R1+0x9e40], R6 ;  /* 0x009e400601007387 */ /* 0x004fe80000100a00 */
[----:B----4-:R0:W-:Y:S04]  /*e0270*/  STL.64 [R1+0x9e38], R4 ;  /* 0x009e380401007387 */ /* 0x0101e80000100a00 */
[----:B------:R-:W2:Y:S04]  /*e0280*/  LDL R10, [R1+0x90] ;  /* 0x00009000010a7983 */ /* 0x000ea80000100800 */
[----:B------:R-:W2:Y:S04]  /*e0290*/  LDL R11, [R1+0x94] ;  /* 0x00009400010b7983 */ /* 0x000ea80000100800 */
[----:B------:R-:W4:Y:S04]  /*e02a0*/  LDL.LU R12, [R1+0x840] ;  /* 0x00084000010c7983 */ /* 0x000f280000300800 */
[----:B------:R-:W4:Y:S04]  /*e02b0*/  LDL.LU R13, [R1+0x844] ;  /* 0x00084400010d7983 */ /* 0x000f280000300800 */
[----:B------:R-:W2:Y:S04]  /*e02c0*/  LDL.LU R14, [R1+0x848] ;  /* 0x00084800010e7983 */ /* 0x000ea80000300800 */
[----:B------:R-:W2:Y:S04]  /*e02d0*/  LDL.LU R15, [R1+0x84c] ;  /* 0x00084c00010f7983 */ /* 0x000ea80000300800 */
[----:B--2---:R1:W-:Y:S04]  /*e02e0*/  STL.64 [R1+0x9e50], R14 ;  /* 0x009e500e01007387 */ /* 0x0043e80000100a00 */
[----:B----4-:R-:W-:Y:S04]  /*e02f0*/  STL.64 [R1+0x9e48], R12 ;  /* 0x009e480c01007387 */ /* 0x010fe80000100a00 */
[----:B------:R-:W2:Y:S04]  /*e0300*/  LDL R8, [R1+0x98] ;  /* 0x0000980001087983 */ /* 0x000ea80000100800 */
[----:B------:R-:W2:Y:S04]  /*e0310*/  LDL R9, [R1+0x9c] ;  /* 0x00009c0001097983 */ /* 0x000ea80000100800 */
[----:B------:R-:W-:Y:S04]  /*e0320*/  STL.64 [R1+0x9e60], R10 ;  /* 0x009e600a01007387 */ /* 0x000fe80000100a00 */
[----:B--2---:R2:W-:Y:S04]  /*e0330*/  STL.64 [R1+0x9e58], R8 ;  /* 0x009e580801007387 */ /* 0x0045e80000100a00 */
[----:B------:R-:W4:Y:S04]  /*e0340*/  LDL R22, [R1+0xa0] ;  /* 0x0000a00001167983 */ /* 0x000f280000100800 */
[----:B------:R-:W4:Y:S04]  /*e0350*/  LDL R23, [R1+0xa4] ;  /* 0x0000a40001177983 */ /* 0x000f280000100800 */
[----:B------:R-:W2:Y:S04]  /*e0360*/  LDL.LU R24, [R1+0x860] ;  /* 0x0008600001187983 */ /* 0x000ea80000300800 */
[----:B------:R-:W2:Y:S04]  /*e0370*/  LDL.LU R25, [R1+0x864] ;  /* 0x0008640001197983 */ /* 0x000ea80000300800 */
[----:B------:R-:W2:Y:S04]  /*e0380*/  LDL.LU R26, [R1+0x868] ;  /* 0x00086800011a7983 */ /* 0x000ea80000300800 */
[----:B------:R-:W2:Y:S04]  /*e0390*/  LDL.LU R27, [R1+0x86c] ;  /* 0x00086c00011b7983 */ /* 0x000ea80000300800 */
[----:B--2---:R-:W-:Y:S04]  /*e03a0*/  STL.64 [R1+0x9e70], R26 ;  /* 0x009e701a01007387 */ /* 0x004fe80000100a00 */
[----:B------:R-:W-:Y:S04]  /*e03b0*/  STL.64 [R1+0x9e68], R24 ;  /* 0x009e681801007387 */ /* 0x000fe80000100a00 */
[----:B------:R-:W2:Y:S04]  /*e03c0*/  LDL R20, [R1+0xa8] ;  /* 0x0000a80001147983 */ /* 0x000ea80000100800 */
[----:B------:R-:W2:Y:S04]  /*e03d0*/  LDL R21, [R1+0xac] ;  /* 0x0000ac0001157983 */ /* 0x000ea80000100800 */
[----:B----4-:R4:W-:Y:S04]  /*e03e0*/  STL.64 [R1+0x9e80], R22 ;  /* 0x009e801601007387 */ /* 0x0109e80000100a00 */
[----:B--2---:R-:W-:Y:S04]  /*e03f0*/  STL.64 [R1+0x9e78], R20 ;  /* 0x009e781401007387 */ /* 0x004fe80000100a00 */
[----:B------:R-:W2:Y:S04]  /*e0400*/  LDL.LU R36, [R1+0x870] ;  /* 0x0008700001247983 */ /* 0x000ea80000300800 */
[----:B------:R-:W2:Y:S04]  /*e0410*/  LDL.LU R37, [R1+0x874] ;  /* 0x0008740001257983 */ /* 0x000ea80000300800 */
[----:B------:R-:W2:Y:S04]  /*e0420*/  LDL.LU R38, [R1+0x878] ;  /* 0x0008780001267983 */ /* 0x000ea80000300800 */
[----:B------:R-:W2:Y:S04]  /*e0430*/  LDL.LU R39, [R1+0x87c] ;  /* 0x00087c0001277983 */ /* 0x000ea80000300800 */
[----:B--2---:R-:W-:Y:S04]  /*e0440*/  STL.64 [R1+0x9e90], R38 ;  /* 0x009e902601007387 */ /* 0x004fe80000100a00 */
[----:B------:R2:W-:Y:S04]  /*e0450*/  STL.64 [R1+0x9e88], R36 ;  /* 0x009e882401007387 */ /* 0x0005e80000100a00 */
[----:B------:R-:W2:Y:S04]  /*e0460*/  LDL R42, [R1+0xb0] ;  /* 0x0000b000012a7983 */ /* 0x000ea80000100800 */
[----:B------:R-:W2:Y:S04]  /*e0470*/  LDL R43, [R1+0xb4] ;  /* 0x0000b400012b7983 */ /* 0x000ea80000100800 */
        /* <DEDUP_REMOVED lines=8> */
[----:B------:R0:W-:Y:S04]  /*e0500*/  STL.64 [R1+0x9eb0], R42 ;  /* 0x009eb02a01007387 */ /* 0x0001e80000100a00 */
[----:B--2---:R-:W-:Y:S04]  /*e0510*/  STL.64 [R1+0x9ea8], R40 ;  /* 0x009ea82801007387 */ /* 0x004fe80000100a00 */
[----:B-----5:R-:W2:Y:S04]  /*e0520*/  LDL R50, [R1+0xc0] ;  /* 0x0000c00001327983 */ /* 0x020ea80000100800 */
[----:B------:R-:W2:Y:S04]  /*e0530*/  LDL R51, [R1+0xc4] ;  /* 0x0000c40001337983 */ /* 0x000ea80000100800 */
[----:B---3--:R-:W3:Y:S04]  /*e0540*/  LDL.LU R52, [R1+0x8a0] ;  /* 0x0008a00001347983 */ /* 0x008ee80000300800 */
[----:B------:R-:W3:Y:S04]  /*e0550*/  LDL.LU R53, [R1+0x8a4] ;  /* 0x0008a40001357983 */ /* 0x000ee80000300800 */
[----:B------:R-:W5:Y:S04]  /*e0560*/  LDL.LU R54, [R1+0x8a8] ;  /* 0x0008a80001367983 */ /* 0x000f680000300800 */
[----:B------:R-:W5:Y:S04]  /*e0570*/  LDL.LU R55, [R1+0x8ac] ;  /* 0x0008ac0001377983 */ /* 0x000f680000300800 */
[----:B-----5:R-:W-:Y:S04]  /*e0580*/  STL.64 [R1+0x9ec0], R54 ;  /* 0x009ec03601007387 */ /* 0x020fe80000100a00 */
[----:B---3--:R3:W-:Y:S04]  /*e0590*/  STL.64 [R1+0x9eb8], R52 ;  /* 0x009eb83401007387 */ /* 0x0087e80000100a00 */
[----:B------:R-:W5:Y:S04]  /*e05a0*/  LDL R48, [R1+0xc8] ;  /* 0x0000c80001307983 */ /* 0x000f680000100800 */
[----:B------:R-:W5:Y:S04]  /*e05b0*/  LDL R49, [R1+0xcc] ;  /* 0x0000cc0001317983 */ /* 0x000f680000100800 */
[----:B--2---:R-:W-:Y:S04]  /*e05c0*/  STL.64 [R1+0x9ed0], R50 ;  /* 0x009ed03201007387 */ /* 0x004fe80000100a00 */
[----:B-----5:R-:W-:Y:S04]  /*e05d0*/  STL.64 [R1+0x9ec8], R48 ;  /* 0x009ec83001007387 */ /* 0x020fe80000100a00 */
[----:B0-----:R-:W2:Y:S04]  /*e05e0*/  LDL.LU R4, [R1+0x8b0] ;  /* 0x0008b00001047983 */ /* 0x001ea80000300800 */
[----:B------:R-:W2:Y:S04]  /*e05f0*/  LDL.LU R5, [R1+0x8b4] ;  /* 0x0008b40001057983 */ /* 0x000ea80000300800 */
[----:B------:R-:W5:Y:S04]  /*e0600*/  LDL.LU R6, [R1+0x8b8] ;  /* 0x0008b80001067983 */ /* 0x000f680000300800 */
[----:B------:R-:W5:Y:S04]  /*e0610*/  LDL.LU R7, [R1+0x8bc] ;  /* 0x0008bc0001077983 */ /* 0x000f680000300800 */
[----:B-----5:R-:W-:Y:S04]  /*e0620*/  STL.64 [R1+0x9ee0], R6 ;  /* 0x009ee00601007387 */ /* 0x020fe80000100a00 */
[----:B--2---:R-:W-:Y:S04]  /*e0630*/  STL.64 [R1+0x9ed8], R4 ;  /* 0x009ed80401007387 */ /* 0x004fe80000100a00 */
[----:B-1----:R-:W2:Y:S04]  /*e0640*/  LDL R14, [R1+0xd0] ;  /* 0x0000d000010e7983 */ /* 0x002ea80000100800 */
[----:B------:R-:W2:Y:S04]  /*e0650*/  LDL R15, [R1+0xd4] ;  /* 0x0000d400010f7983 */ /* 0x000ea80000100800 */
[----:B------:R-:W5:Y:S04]  /*e0660*/  LDL.LU R8, [R1+0x8c0] ;  /* 0x0008c00001087983 */ /* 0x000f680000300800 */
[----:B------:R-:W5:Y:S04]  /*e0670*/  LDL.LU R9, [R1+0x8c4] ;  /* 0x0008c40001097983 */ /* 0x000f680000300800 */
[----:B------:R-:W2:Y:S04]  /*e0680*/  LDL.LU R10, [R1+0x8c8] ;  /* 0x0008c800010a7983 */ /* 0x000ea80000300800 */
[----:B------:R-:W2:Y:S04]  /*e0690*/  LDL.LU R11, [R1+0x8cc] ;  /* 0x0008cc00010b7983 */ /* 0x000ea80000300800 */
[----:B--2---:R-:W-:Y:S04]  /*e06a0*/  STL.64 [R1+0x9ef0], R10 ;  /* 0x009ef00a01007387 */ /* 0x004fe80000100a00 */
[----:B-----5:R-:W-:Y:S04]  /*e06b0*/  STL.64 [R1+0x9ee8], R8 ;  /* 0x009ee80801007387 */ /* 0x020fe80000100a00 */
[----:B------:R-:W2:Y:S04]  /*e06c0*/  LDL R12, [R1+0xd8] ;  /* 0x0000d800010c7983 */ /* 0x000ea80000100800 */
[----:B------:R-:W2:Y:S04]  /*e06d0*/  LDL R13, [R1+0xdc] ;  /* 0x0000dc00010d7983 */ /* 0x000ea80000100800 */
[----:B------:R-:W-:Y:S04]  /*e06e0*/  STL.64 [R1+0x9f00], R14 ;  /* 0x009f000e01007387 */ /* 0x000fe80000100a00 */
[----:B--2---:R0:W-:Y:S04]  /*e06f0*/  STL.64 [R1+0x9ef8], R12 ;  /* 0x009ef80c01007387 */ /* 0x0041e80000100a00 */
[----:B----4-:R-:W2:Y:S04]  /*e0700*/  LDL R22, [R1+0xe0] ;  /* 0x0000e00001167983 */ /* 0x010ea80000100800 */
[----:B------:R-:W2:Y:S04]  /*e0710*/  LDL R23, [R1+0xe4] ;  /* 0x0000e40001177983 */ /* 0x000ea80000100800 */
        /* <DEDUP_REMOVED lines=8> */
[----:B--2---:R-:W-:Y:S04]  /*e07a0*/  STL.64 [R1+0x9f20], R22 ;  /* 0x009f201601007387 */ /* 0x004fe80000100a00 */
[----:B----4-:R-:W-:Y:S04]  /*e07b0*/  STL.64 [R1+0x9f18], R20 ;  /* 0x009f181401007387 */ /* 0x010fe80000100a00 */
[----:B------:R-:W2:Y:S04]  /*e07c0*/  LDL.LU R16, [R1+0x8f0] ;  /* 0x0008f00001107983 */ /* 0x000ea80000300800 */
[----:B------:R-:W2:Y:S04]  /*e07d0*/  LDL.LU R17, [R1+0x8f4] ;  /* 0x0008f40001117983 */ /* 0x000ea80000300800 */
[----:B------:R-:W4:Y:S04]  /*e07e0*/  LDL.LU R18, [R1+0x8f8] ;  /* 0x0008f80001127983 */ /* 0x000f280000300800 */
[----:B------:R-:W4:Y:S01]  /*e07f0*/  LDL.LU R19, [R1+0x8fc] ;  /* 0x0008fc0001137983 */ /* 0x000f220000300800 */
[----:B------:R-:W-:-:S03]  /*e0800*/  F2FP.F16.E4M3.UNPACK_B R28, R33 ;  /* 0x00000021ff1c723e */ /* 0x000fc600020006ff */
[----:B----4-:R-:W-:Y:S04]  /*e0810*/  STL.64 [R1+0x9f30], R18 ;  /* 0x009f301201007387 */ /* 0x010fe80000100a00 */
[----:B--2---:R2:W-:Y:S04]  /*e0820*/  STL.64 [R1+0x9f28], R16 ;  /* 0x009f281001007387 */ /* 0x0045e80000100a00 */
[----:B------:R-:W4:Y:S04]  /*e0830*/  LDL R42, [R1+0xf0] ;  /* 0x0000f000012a7983 */ /* 0x000f280000100800 */
[----:B------:R-:W4:Y:S04]  /*e0840*/  LDL R43, [R1+0xf4] ;  /* 0x0000f400012b7983 */ /* 0x000f280000100800 */
[----:B---3--:R-:W4:Y:S04]  /*e0850*/  LDL.LU R52, [R1+0x900] ;  /* 0x0009000001347983 */ /* 0x008f280000300800 */
[----:B------:R-:W4:Y:S04]  /*e0860*/  LDL.LU R53, [R1+0x904] ;  /* 0x0009040001357983 */ /* 0x000f280000300800 */
[----:B------:R-:W4:Y:S04]  /*e0870*/  LDL.LU R54, [R1+0x908] ;  /* 0x0009080001367983 */ /* 0x000f280000300800 */
[----:B------:R-:W4:Y:S04]  /*e0880*/  LDL.LU R55, [R1+0x90c] ;  /* 0x00090c0001377983 */ /* 0x000f280000300800 */
[----:B------:R-:W3:Y:S04]  /*e0890*/  LDL R40, [R1+0xf8] ;  /* 0x0000f80001287983 */ /* 0x000ee80000100800 */
[----:B------:R-:W3:Y:S04]  /*e08a0*/  LDL R41, [R1+0xfc] ;  /* 0x0000fc0001297983 */ /* 0x000ee80000100800 */
[----:B0-----:R-:W5:Y:S04]  /*e08b0*/  LDL.LU R12, [R1+0x930] ;  /* 0x00093000010c7983 */ /* 0x001f680000300800 */
[----:B------:R-:W5:Y:S04]  /*e08c0*/  LDL.LU R13, [R1+0x934] ;  /* 0x00093400010d7983 */ /* 0x000f680000300800 */
[----:B------:R-:W5:Y:S04]  /*e08d0*/  LDL.LU R14, [R1+0x938] ;  /* 0x00093800010e7983 */ /* 0x000f680000300800 */
[----:B------:R-:W5:Y:S04]  /*e08e0*/  LDL.LU R15, [R1+0x93c] ;  /* 0x00093c00010f7983 */ /* 0x000f680000300800 */
[----:B-1----:R-:W3:Y:S04]  /*e08f0*/  LDL R38, [R1+0x110] ;  /* 0x0001100001267983 */ /* 0x002ee80000100800 */
[----:B------:R-:W3:Y:S04]  /*e0900*/  LDL R39, [R1+0x114] ;  /* 0x0001140001277983 */ /* 0x000ee80000100800 */
[----:B--2---:R-:W2:Y:S04]  /*e0910*/  LDL.LU R16, [R1+0x950] ;  /* 0x0009500001107983 */ /* 0x004ea80000300800 */
[----:B------:R-:W2:Y:S04]  /*e0920*/  LDL.LU R17, [R1+0x954] ;  /* 0x0009540001117983 */ /* 0x000ea80000300800 */
[----:B------:R-:W2:Y:S04]  /*e0930*/  LDL.LU R18, [R1+0x958] ;  /* 0x0009580001127983 */ /* 0x000ea80000300800 */
[----:B------:R-:W2:Y:S04]  /*e0940*/  LDL.LU R19, [R1+0x95c] ;  /* 0x00095c0001137983 */ /* 0x000ea80000300800 */
[----:B------:R-:W2:Y:S04]  /*e0950*/  LDL.64 R34, [R1+0x118] ;  /* 0x0001180001227983 */ /* 0x000ea80000100a00 */
[----:B------:R-:W3:Y:S04]  /*e0960*/  LDL.LU R20, [R1+0x940] ;  /* 0x0009400001147983 */ /* 0x000ee80000300800 */
[----:B------:R-:W3:Y:S04]  /*e0970*/  LDL.LU R21, [R1+0x944] ;  /* 0x0009440001157983 */ /* 0x000ee80000300800 */
[----:B------:R-:W3:Y:S04]  /*e0980*/  LDL.LU R22, [R1+0x948] ;  /* 0x0009480001167983 */ /* 0x000ee80000300800 */
[----:B------:R-:W3:Y:S04]  /*e0990*/  LDL.LU R23, [R1+0x94c] ;  /* 0x00094c0001177983 */ /* 0x000ee80000300800 */
[----:B------:R-:W5:Y:S04]  /*e09a0*/  LDL.64 R4, [R1+0x108] ;  /* 0x0001080001047983 */ /* 0x000f680000100a00 */
[----:B------:R-:W4:Y:S04]  /*e09b0*/  LDL R6, [R1+0x100] ;  /* 0x0001000001067983 */ /* 0x000f280000100800 */
[----:B------:R-:W4:Y:S04]  /*e09c0*/  LDL R7, [R1+0x104] ;  /* 0x0001040001077983 */ /* 0x000f280000100800 */
        /* <DEDUP_REMOVED lines=16> */
[----:B------:R-:W-:Y:S04]  /*e0ad0*/  STL.64 [R1+0x9c40], R46 ;  /* 0x009c402e01007387 */ /* 0x000fe80000100a00 */
[----:B------:R0:W-:Y:S04]  /*e0ae0*/  STL.64 [R1+0x9c38], R44 ;  /* 0x009c382c01007387 */ /* 0x0001e80000100a00 */
[----:B0-----:R-:W4:Y:S04]  /*e0af0*/  LDL.LU R44, [R1+0x880] ;  /* 0x00088000012c7983 */ /* 0x001f280000300800 */
[----:B------:R-:W4:Y:S04]  /*e0b00*/  LDL.LU R45, [R1+0x884] ;  /* 0x00088400012d7983 */ /* 0x000f280000300800 */
[----:B------:R-:W4:Y:S04]  /*e0b10*/  LDL.LU R46, [R1+0x888] ;  /* 0x00088800012e7983 */ /* 0x000f280000300800 */
[----:B------:R-:W4:Y:S04]  /*e0b20*/  LDL.LU R47, [R1+0x88c] ;  /* 0x00088c00012f7983 */ /* 0x000f280000300800 */
[----:B------:R-:W4:Y:S01]  /*e0b30*/  LDL.LU R33, [R1+0x9f44] ;  /* 0x009f440001217983 */ /* 0x000f220000300800 */
[----:B------:R-:W-:-:S02]  /*e0b40*/  F2FP.F16.E4M3.UNPACK_B R29, R2 ;  /* 0x00000002ff1d723e */ /* 0x000fc400020006ff */
[----:B------:R-:W-:Y:S02]  /*e0b50*/  F2FP.F16.E4M3.UNPACK_B R30, R3 ;  /* 0x00000003ff1e723e */ /* 0x000fe400020006ff */
[----:B------:R-:W-:Y:S01]  /*e0b60*/  F2FP.F16.E4M3.UNPACK_B R31, R0 ;  /* 0x00000000ff1f723e */ /* 0x000fe200020006ff */
[----:B------:R-:W4:Y:S04]  /*e0b70*/  LDL.LU R2, [R1+0x9f40] ;  /* 0x009f400001027983 */ /* 0x000f280000300800 */
[----:B------:R-:W4:Y:S04]  /*e0b80*/  LDL.LU R3, [R1+0x9f3c] ;  /* 0x009f3c0001037983 */ /* 0x000f280000300800 */
[----:B------:R-:W4:Y:S01]  /*e0b90*/  LDL.LU R0, [R1+0x9f38] ;  /* 0x009f380001007983 */ /* 0x000f220000300800 */
[C---:B--2---:R-:W-:Y:S08]  /*e0ba0*/  HMMA.16816.F32 R16, R28.reuse, R34, R16 ;  /* 0x000000221c10723c */ /* 0x044ff00000001810 */
[C---:B---3--:R-:W-:Y:S08]  /*e0bb0*/  HMMA.16816.F32 R36, R28.reuse, R38, R20 ;  /* 0x000000261c24723c */ /* 0x048ff00000001814 */
[----:B-----5:R-:W-:Y:S01]  /*e0bc0*/  HMMA.16816.F32 R12, R28, R4, R12 ;  /* 0x000000041c0c723c */ /* 0x020fe2000000180c */
[----:B------:R-:W-:-:S02]  /*e0bd0*/  IMAD.MOV.U32 R34, RZ, RZ, R35 ;  /* 0x000000ffff227224 */ /* 0x000fc400078e0023 */
[----:B------:R-:W-:-:S05]  /*e0be0*/  IMAD.MOV.U32 R35, RZ, RZ, R4 ;  /* 0x000000ffff237224 */ /* 0x000fca00078e0004 */
[C---:B----4-:R-:W-:Y:S01]  /*e0bf0*/  HMMA.16816.F32 R4, R28.reuse, R6, R8 ;  /* 0x000000061c04723c */ /* 0x050fe20000001808 */
[----:B------:R-:W-:Y:S04]  /*e0c00*/  STL.64 [R1+0x1900], R16 ;  /* 0x0019001001007387 */ /* 0x000fe80000100a00 */
[----:B------:R0:W-:Y:S03]  /*e0c10*/  STL.64 [R1+0x1908], R18 ;  /* 0x0019081201007387 */ /* 0x0001e60000100a00 */
[C---:B------:R-:W-:Y:S01]  /*e0c20*/  HMMA.16816.F32 R48, R28.reuse, R40, R48 ;  /* 0x000000281c30723c */ /* 0x040fe20000001830 */
[----:B0-----:R-:W2:Y:S04]  /*e0c30*/  LDL.LU.64 R18, [R1+0x9f30] ;  /* 0x009f300001127983 */ /* 0x001ea80000300a00 */
[----:B------:R-:W2:Y:S04]  /*e0c40*/  LDL.LU.64 R16, [R1+0x9f28] ;  /* 0x009f280001107983 */ /* 0x000ea80000300a00 */
[----:B------:R-:W3:Y:S04]  /*e0c50*/  LDL.LU.64 R22, [R1+0x9f20] ;  /* 0x009f200001167983 */ /* 0x000ee80000300a00 */
[----:B------:R-:W2:Y:S04]  /*e0c60*/  LDL.LU.64 R20, [R1+0x9f18] ;  /* 0x009f180001147983 */ /* 0x000ea80000300a00 */
[----:B------:R-:W-:Y:S04]  /*e0c70*/  STL.64 [R1+0x18e0], R36 ;  /* 0x0018e02401007387 */ /* 0x000fe80000100a00 */
[----:B------:R0:W-:Y:S04]  /*e0c80*/  STL.64 [R1+0x18e8], R38 ;  /* 0x0018e82601007387 */ /* 0x0001e80000100a00 */
[----:B0-----:R-:W3:Y:S04]  /*e0c90*/  LDL.LU.64 R38, [R1+0x9f10] ;  /* 0x009f100001267983 */ /* 0x001ee80000300a00 */
[----:B------:R-:W3:Y:S04]  /*e0ca0*/  LDL.LU.64 R36, [R1+0x9f08] ;  /* 0x009f080001247983 */ /* 0x000ee80000300a00 */
[----:B------:R-:W-:Y:S04]  /*e0cb0*/  STL.64 [R1+0x18d0], R12 ;  /* 0x0018d00c01007387 */ /* 0x000fe80000100a00 */
[----:B------:R0:W-:Y:S04]  /*e0cc0*/  STL.64 [R1+0x18d8], R14 ;  /* 0x0018d80e01007387 */ /* 0x0001e80000100a00 */
[----:B0-----:R-:W4:Y:S04]  /*e0cd0*/  LDL.LU.64 R14, [R1+0x9f00] ;  /* 0x009f0000010e7983 */ /* 0x001f280000300a00 */
[----:B------:R-:W5:Y:S04]  /*e0ce0*/  LDL.LU.64 R12, [R1+0x9ef8] ;  /* 0x009ef800010c7983 */ /* 0x000f680000300a00 */
[----:B------:R-:W-:Y:S04]  /*e0cf0*/  STL.64 [R1+0x9cc8], R34 ;  /* 0x009cc82201007387 */ /* 0x000fe80000100a00 */
[----:B------:R0:W-:Y:S04]  /*e0d00*/  STL.64 [R1+0x9cc0], R32 ;  /* 0x009cc02001007387 */ /* 0x0001e80000100a00 */
[----:B0-----:R-:W4:Y:S04]  /*e0d10*/  LDL.LU R32, [R1+0x890] ;  /* 0x0008900001207983 */ /* 0x001f280000300800 */
[----:B------:R-:W4:Y:S04]  /*e0d20*/  LDL.LU R33, [R1+0x894] ;  /* 0x0008940001217983 */ /* 0x000f280000300800 */
[----:B------:R-:W4:Y:S04]  /*e0d30*/  LDL.LU R34, [R1+0x898] ;  /* 0x0008980001227983 */ /* 0x000f280000300800 */
[----:B------:R-:W4:Y:S04]  /*e0d40*/  LDL.LU R35, [R1+0x89c] ;  /* 0x00089c0001237983 */ /* 0x000f280000300800 */
[----:B------:R-:W4:Y:S04]  /*e0d50*/  LDL.LU.64 R10, [R1+0x9ef0] ;  /* 0x009ef000010a7983 */ /* 0x000f280000300a00 */
[----:B------:R-:W4:Y:S04]  /*e0d60*/  LDL.LU.64 R8, [R1+0x9ee8] ;  /* 0x009ee80001087983 */ /* 0x000f280000300a00 */
[----:B------:R-:W-:Y:S04]  /*e0d70*/  STL.64 [R1+0x18b0], R4 ;  /* 0x0018b00401007387 */ /* 0x000fe80000100a00 */
[----:B------:R0:W-:Y:S01]  /*e0d80*/  STL.64 [R1+0x18b8], R6 ;  /* 0x0018b80601007387 */ /* 0x0001e20000100a00 */
[C---:B------:R-:W-:Y:S03]  /*e0d90*/  HMMA.16816.F32 R40, R28.reuse, R42, R52 ;  /* 0x0000002a1c28723c */ /* 0x040fe60000001834 */
        /* <DEDUP_REMOVED lines=15> */
[----:B------:R0:W-:Y:S01]  /*e0e90*/  STL.64 [R1+0x1878], R18 ;  /* 0x0018781201007387 */ /* 0x0001e20000100a00 */
[C---:B-----5:R-:W-:Y:S03]  /*e0ea0*/  HMMA.16816.F32 R24, R28.reuse, R12, R24 ;  /* 0x0000000c1c18723c */ /* 0x060fe60000001818 */
[----:B0-----:R-:W2:Y:S04]  /*e0eb0*/  LDL.LU.64 R18, [R1+0x9ea0] ;  /* 0x009ea00001127983 */ /* 0x001ea80000300a00 */
[----:B------:R-:W2:Y:S04]  /*e0ec0*/  LDL.LU.64 R16, [R1+0x9e98] ;  /* 0x009e980001107983 */ /* 0x000ea80000300a00 */
[----:B------:R-:W3:Y:S04]  /*e0ed0*/  LDL.LU.64 R38, [R1+0x9e90] ;  /* 0x009e900001267983 */ /* 0x000ee80000300a00 */
[----:B------:R-:W3:Y:S04]  /*e0ee0*/  LDL.LU.64 R36, [R1+0x9e88] ;  /* 0x009e880001247983 */ /* 0x000ee80000300a00 */
[----:B------:R-:W-:Y:S04]  /*e0ef0*/  STL.64 [R1+0x1820], R20 ;  /* 0x0018201401007387 */ /* 0x000fe80000100a00 */
[----:B------:R0:W-:Y:S01]  /*e0f00*/  STL.64 [R1+0x1828], R22 ;  /* 0x0018281601007387 */ /* 0x0001e20000100a00 */
[C---:B----4-:R-:W-:Y:S03]  /*e0f10*/  HMMA.16816.F32 R12, R28.reuse, R14, R8 ;  /* 0x0000000e1c0c723c */ /* 0x050fe60000001808 */
[----:B0-----:R-:W4:Y:S04]  /*e0f20*/  LDL.LU.64 R22, [R1+0x9e80] ;  /* 0x009e800001167983 */ /* 0x001f280000300a00 */
[----:B------:R-:W3:Y:S04]  /*e0f30*/  LDL.LU.64 R20, [R1+0x9e78] ;  /* 0x009e780001147983 */ /* 0x000ee80000300a00 */
[----:B------:R-:W-:Y:S04]  /*e0f40*/  STL.64 [R1+0x17f0], R24 ;  /* 0x0017f01801007387 */ /* 0x000fe80000100a00 */
[----:B------:R0:W-:Y:S04]  /*e0f50*/  STL.64 [R1+0x17f8], R26 ;  /* 0x0017f81a01007387 */ /* 0x0001e80000100a00 */
[----:B0-----:R-:W4:Y:S04]  /*e0f60*/  LDL.LU.64 R26, [R1+0x9e70] ;  /* 0x009e7000011a7983 */ /* 0x001f280000300a00 */
[----:B------:R-:W4:Y:S04]  /*e0f70*/  LDL.LU.64 R24, [R1+0x9e68] ;  /* 0x009e680001187983 */ /* 0x000f280000300a00 */
[----:B------:R-:W5:Y:S04]  /*e0f80*/  LDL.LU.64 R10, [R1+0x9e60] ;  /* 0x009e6000010a7983 */ /* 0x000f680000300a00 */
[----:B------:R-:W2:Y:S04]  /*e0f90*/  LDL.LU.64 R8, [R1+0x9e58] ;  /* 0x009e580001087983 */ /* 0x000ea80000300a00 */
[----:B------:R-:W-:Y:S04]  /*e0fa0*/  STL.64 [R1+0x17c0], R12 ;  /* 0x0017c00c01007387 */ /* 0x000fe80000100a00 */
[----:B------:R0:W-:Y:S01]  /*e0fb0*/  STL.64 [R1+0x17c8], R14 ;  /* 0x0017c80e01007387 */ /* 0x0001e20000100a00 */
[C---:B------:R-:W-:Y:S08]  /*e0fc0*/  HMMA.16816.F32 R4, R28.reuse, R48, R4 ;  /* 0x000000301c04723c */ /* 0x040ff00000001804 */
[C---:B------:R-:W-:Y:S01]  /*e0fd0*/  HMMA.16816.F32 R48, R28.reuse, R50, R52 ;  /* 0x000000321c30723c */ /* 0x040fe20000001834 */
[----:B0-----:R-:W5:Y:S04]  /*e0fe0*/  LDL.LU.64 R14, [R1+0x9e50] ;  /* 0x009e5000010e7983 */ /* 0x001f680000300a00 */
[----:B------:R-:W5:Y:S06]  /*e0ff0*/  LDL.LU.64 R12, [R1+0x9e48] ;  /* 0x009e4800010c7983 */ /* 0x000f6c0000300a00 */
[----:B------:R-:W-:Y:S04]  /*e1000*/  STL.64 [R1+0x1790], R4 ;  /* 0x0017900401007387 */ /* 0x000fe80000100a00 */
[----:B------:R0:W-:Y:S04]  /*e1010*/  STL.64 [R1+0x1798], R6 ;  /* 0x0017980601007387 */ /* 0x0001e80000100a00 */
[----:B0-----:R-:W5:Y:S04]  /*e1020*/  LDL.LU.64 R6, [R1+0x9e40] ;  /* 0x009e400001067983 */ /* 0x001f680000300a00 */
[----:B------:R-:W5:Y:S04]  /*e1030*/  LDL.LU.64 R4, [R1+0x9e38] ;  /* 0x009e380001047983 */ /* 0x000f680000300a00 */
[----:B------:R-:W5:Y:S04]  /*e1040*/  LDL.LU.64 R54, [R1+0x9e30] ;  /* 0x009e300001367983 */ /* 0x000f680000300a00 */
[----:B------:R-:W5:Y:S04]  /*e1050*/  LDL.LU.64 R52, [R1+0x9e28] ;  /* 0x009e280001347983 */ /* 0x000f680000300a00 */
[----:B------:R-:W-:Y:S04]  /*e1060*/  STL.64 [R1+0x1770], R48 ;  /* 0x0017703001007387 */ /* 0x000fe80000100a00 */
[----:B------:R0:W-:Y:S04]  /*e1070*/  STL.64 [R1+0x1778], R50 ;  /* 0x0017783201007387 */ /* 0x0001e80000100a00 */
[----:B0-----:R-:W5:Y:S04]  /*e1080*/  LDL.LU.64 R50, [R1+0x9e20] ;  /* 0x009e200001327983 */ /* 0x001f680000300a00 */
[----:B------:R-:W5:Y:S01]  /*e1090*/  LDL.LU.64 R48, [R1+0x9e18] ;  /* 0x009e180001307983 */ /* 0x000f620000300a00 */
[C---:B------:R-:W-:Y:S08]  /*e10a0*/  HMMA.16816.F32 R32, R28.reuse, R40, R32 ;  /* 0x000000281c20723c */ /* 0x040ff00000001820 */
[C---:B------:R-:W-:Y:S11]  /*e10b0*/  HMMA.16816.F32 R40, R28.reuse, R42, R44 ;  /* 0x0000002a1c28723c */ /* 0x040ff6000000182c */
[----:B------:R-:W-:Y:S04]  /*e10c0*/  STL.64 [R1+0x1750], R32 ;  /* 0x0017502001007387 */ /* 0x000fe80000100a00 */
[----:B------:R3:W-:Y:S04]  /*e10d0*/  STL.64 [R1+0x1758], R34 ;  /* 0x0017582201007387 */ /* 0x0007e80000100a00 */
[----:B------:R-:W-:Y:S04]  /*e10e0*/  STL.64 [R1+0x1720], R40 ;  /* 0x0017202801007387 */ /* 0x000fe80000100a00 */
[----:B------:R-:W-:Y:S01]  /*e10f0*/  STL.64 [R1+0x1728], R42 ;  /* 0x0017282a01007387 */ /* 0x000fe20000100a00 */
[C---:B---3--:R-:W-:Y:S08]  /*e1100*/  HMMA.16816.F32 R32, R28.reuse, R20, R36 ;  /* 0x000000141c20723c */ /* 0x048ff00000001824 */
[C---:B----4-:R-:W-:Y:S08]  /*e1110*/  HMMA.16816.F32 R20, R28.reuse, R22, R24 ;  /* 0x000000161c14723c */ /* 0x050ff00000001818 */
[C---:B--2---:R-:W-:Y:S03]  /*e1120*/  HMMA.16816.F32 R16, R28.reuse, R8, R16 ;  /* 0x000000081c10723c */ /* 0x044fe60000001810 */
[----:B------:R-:W-:Y:S05]  /*e1130*/  STL.64 [R1+0x1700], R32 ;  /* 0x0017002001007387 */ /* 0x000fea0000100a00 */
[C---:B-----5:R-:W-:Y:S01]  /*e1140*/  HMMA.16816.F32 R8, R28.reuse, R10, R12 ;  /* 0x0000000a1c08723c */ /* 0x060fe2000000180c */
[----:B------:R-:W-:Y:S04]  /*e1150*/  STL.64 [R1+0x1708], R34 ;  /* 0x0017082201007387 */ /* 0x000fe80000100a00 */
[----:B------:R-:W-:Y:S04]  /*e1160*/  STL.64 [R1+0x16d0], R20 ;  /* 0x0016d01401007387 */ /* 0x000fe80000100a00 */
[----:B------:R-:W-:Y:S04]  /*e1170*/  STL.64 [R1+0x16d8], R22 ;  /* 0x0016d81601007387 */ /* 0x000fe80000100a00 */
[----:B------:R-:W-:Y:S04]  /*e1180*/  STL.64 [R1+0x16b0], R16 ;  /* 0x0016b01001007387 */ /* 0x000fe80000100a00 */
[----:B------:R-:W-:Y:S04]  /*e1190*/  STL.64 [R1+0x16b8], R18 ;  /* 0x0016b81201007387 */ /* 0x000fe80000100a00 */
[----:B------:R-:W-:Y:S04]  /*e11a0*/  STL.64 [R1+0x1690], R8 ;  /* 0x0016900801007387 */ /* 0x000fe80000100a00 */
[----:B------:R0:W-:Y:S01]  /*e11b0*/  STL.64 [R1+0x1698], R10 ;  /* 0x0016980a01007387 */ /* 0x0001e20000100a00 */
[C---:B------:R-:W-:Y:S08]  /*e11c0*/  HMMA.16816.F32 R4, R28.reuse, R52, R4 ;  /* 0x000000341c04723c */ /* 0x040ff00000001804 */
[C---:B0-----:R-:W-:Y:S08]  /*e11d0*/  HMMA.16816.F32 R8, R28.reuse, R60, R56 ;  /* 0x0000003c1c08723c */ /* 0x041ff00000001838 */
[----:B------:R-:W-:Y:S03]  /*e11e0*/  HMMA.16816.F32 R12, R28, R54, R48 ;  /* 0x000000361c0c723c */ /* 0x000fe60000001830 */
[----:B------:R0:W-:Y:S04]  /*e11f0*/  STL.64 [R1+0x1660], R4 ;  /* 0x0016600401007387 */ /* 0x0001e80000100a00 */
[----:B------:R1:W-:Y:S04]  /*e1200*/  STL.64 [R1+0x1668], R6 ;  /* 0x0016680601007387 */ /* 0x0003e80000100a00 */
[----:B0-----:R-:W2:Y:S08]  /*e1210*/  LDL.LU R4, [R1+0x6d0] ;  /* 0x0006d00001047983 */ /* 0x001eb00000300800 */
[----:B------:R0:W-:Y:S04]  /*e1220*/  STL.64 [R1+0x1640], R12 ;  /* 0x0016400c01007387 */ /* 0x0001e80000100a00 */
[----:B------:R3:W-:Y:S04]  /*e1230*/  STL.64 [R1+0x1648], R14 ;  /* 0x0016480e01007387 */ /* 0x0007e80000100a00 */
[----:B------:R-:W-:Y:S04]  /*e1240*/  STL.64 [R1+0x1620], R8 ;  /* 0x0016200801007387 */ /* 0x000fe80000100a00 */
[----:B------:R-:W-:Y:S04]  /*e1250*/  STL.64 [R1+0x1628], R10 ;  /* 0x0016280a01007387 */ /* 0x000fe80000100a00 */
[----:B------:R-:W2:Y:S04]  /*e1260*/  LDL.LU R5, [R1+0x6d4] ;  /* 0x0006d40001057983 */ /* 0x000ea80000300800 */
[----:B-1----:R-:W4:Y:S04]  /*e1270*/  LDL.LU R6, [R1+0x6d8] ;  /* 0x0006d80001067983 */ /* 0x002f280000300800 */
[----:B------:R-:W4:Y:S04]  /*e1280*/  LDL.LU R7, [R1+0x6dc] ;  /* 0x0006dc0001077983 */ /* 0x000f280000300800 */
[----:B----4-:R-:W-:Y:S04]  /*e1290*/  STL.64 [R1+0x9d18], R6 ;  /* 0x009d180601007387 */ /* 0x010fe80000100a00 */
[----:B--2---:R1:W-:Y:S04]  /*e12a0*/  STL.64 [R1+0x9d10], R4 ;  /* 0x009d100401007387 */ /* 0x0043e80000100a00 */
[----:B0-----:R-:W2:Y:S04]  /*e12b0*/  LDL.LU R12, [R1+0x6f0] ;  /* 0x0006f000010c7983 */ /* 0x001ea80000300800 */
[----:B------:R-:W2:Y:S04]  /*e12c0*/  LDL.LU R13, [R1+0x6f4] ;  /* 0x0006f400010d7983 */ /* 0x000ea80000300800 */
[----:B---3--:R-:W3:Y:S04]  /*e12d0*/  LDL.LU R14, [R1+0x6f8] ;  /* 0x0006f800010e7983 */ /* 0x008ee80000300800 */
[----:B------:R-:W3:Y:S04]  /*e12e0*/  LDL.LU R15, [R1+0x6fc] ;  /* 0x0006fc00010f7983 */ /* 0x000ee80000300800 */
[----:B---3--:R0:W-:Y:S04]  /*e12f0*/  STL.64 [R1+0x9d28], R14 ;  /* 0x009d280e01007387 */ /* 0x0081e80000100a00 */
[----:B--2---:R-:W-:Y:S04]  /*e1300*/  STL.64 [R1+0x9d20], R12 ;  /* 0x009d200c01007387 */ /* 0x004fe80000100a00 */
[----:B------:R-:W2:Y:S04]  /*e1310*/  LDL.LU R20, [R1+0x710] ;  /* 0x0007100001147983 */ /* 0x000ea80000300800 */
[----:B------:R-:W2:Y:S04]  /*e1320*/  LDL.LU R21, [R1+0x714] ;  /* 0x0007140001157983 */ /* 0x000ea80000300800 */
[----:B------:R-:W3:Y:S04]  /*e1330*/  LDL.LU R22, [R1+0x718] ;  /* 0x0007180001167983 */ /* 0x000ee80000300800 */
[----:B------:R-:W3:Y:S01]  /*e1340*/  LDL.LU R23, [R1+0x71c] ;  /* 0x00071c0001177983 */ /* 0x000ee20000300800 */
[----:B------:R-:W-:-:S03]  /*e1350*/  IMAD.MOV.U32 R27, RZ, RZ, R0 ;  /* 0x000000ffff1b7224 */ /* 0x000fc600078e0000 */
[----:B---3--:R-:W-:Y:S04]  /*e1360*/  STL.64 [R1+0x9d38], R22 ;  /* 0x009d381601007387 */ /* 0x008fe80000100a00 */
[----:B--2---:R2:W-:Y:S04]  /*e1370*/  STL.64 [R1+0x9d30], R20 ;  /* 0x009d301401007387 */ /* 0x0045e80000100a00 */
[----:B------:R-:W3:Y:S04]  /*e1380*/  LDL R26, [R1] ;  /* 0x00000000011a7983 */ /* 0x000ee80000100800 */
[----:B------:R-:W4:Y:S04]  /*e1390*/  LDL.LU R0, [R1+0x9e14] ;  /* 0x009e140001007983 */ /* 0x000f280000300800 */
        /* <DEDUP_REMOVED lines=8> */
[----:B---3--:R-:W-:Y:S01]  /*e1420*/  STL.64 [R1+0x9d60], R26 ;  /* 0x009d601a01007387 */ /* 0x008fe20000100a00 */
[----:B----4-:R-:W-:-:S03]  /*e1430*/  IMAD.MOV.U32 R47, RZ, RZ, R0 ;  /* 0x000000ffff2f7224 */ /* 0x010fc600078e0000 */
[----:B--2---:R2:W-:Y:S04]  /*e1440*/  STL.64 [R1+0x9d58], R24 ;  /* 0x009d581801007387 */ /* 0x0045e80000100a00 */
[----:B------:R-:W3:Y:S04]  /*e1450*/  LDL R46, [R1+0x10] ;  /* 0x00001000012e7983 */ /* 0x000ee80000100800 */
[----:B------:R-:W4:Y:S04]  /*e1460*/  LDL.LU R0, [R1+0x9e10] ;  /* 0x009e100001007983 */ /* 0x000f280000300800 */
[----:B------:R-:W5:Y:S04]  /*e1470*/  LDL.LU R32, [R1+0x740] ;  /* 0x0007400001207983 */ /* 0x000f680000300800 */
[----:B------:R-:W5:Y:S04]  /*e1480*/  LDL.LU R33, [R1+0x744] ;  /* 0x0007440001217983 */ /* 0x000f680000300800 */
[----:B------:R-:W2:Y:S04]  /*e1490*/  LDL.LU R34, [R1+0x748] ;  /* 0x0007480001227983 */ /* 0x000ea80000300800 */
[----:B------:R-:W2:Y:S01]  /*e14a0*/  LDL.LU R35, [R1+0x74c] ;  /* 0x00074c0001237983 */ /* 0x000ea20000300800 */
[----:B----4-:R-:W-:-:S03]  /*e14b0*/  IMAD.MOV.U32 R59, RZ, RZ, R0 ;  /* 0x000000ffff3b7224 */ /* 0x010fc600078e0000 */
[----:B--2---:R2:W-:Y:S04]  /*e14c0*/  STL.64 [R1+0x9d70], R34 ;  /* 0x009d702201007387 */ /* 0x0045e80000100a00 */
[----:B-----5:R-:W-:Y:S04]  /*e14d0*/  STL.64 [R1+0x9d68], R32 ;  /* 0x009d682001007387 */ /* 0x020fe80000100a00 */
[----:B------:R-:W4:Y:S04]  /*e14e0*/  LDL R58, [R1+0x18] ;  /* 0x00001800013a7983 */ /* 0x000f280000100800 */
[----:B------:R-:W5:Y:S04]  /*e14f0*/  LDL.LU R0, [R1+0x9e0c] ;  /* 0x009e0c0001007983 */ /* 0x000f680000300800 */
[----:B------:R-:W2:Y:S04]  /*e1500*/  LDL.LU R52, [R1+0x750] ;  /* 0x0007500001347983 */ /* 0x000ea80000300800 */
[----:B------:R-:W2:Y:S04]  /*e1510*/  LDL.LU R53, [R1+0x754] ;  /* 0x0007540001357983 */ /* 0x000ea80000300800 */
[----:B------:R-:W2:Y:S04]  /*e1520*/  LDL.LU R54, [R1+0x758] ;  /* 0x0007580001367983 */ /* 0x000ea80000300800 */
[----:B------:R-:W2:Y:S04]  /*e1530*/  LDL.LU R55, [R1+0x75c] ;  /* 0x00075c0001377983 */ /* 0x000ea80000300800 */
[----:B--2---:R-:W-:Y:S04]  /*e1540*/  STL.64 [R1+0x9d80], R54 ;  /* 0x009d803601007387 */ /* 0x004fe80000100a00 */
[----:B------:R2:W-:Y:S04]  /*e1550*/  STL.64 [R1+0x9d78], R52 ;  /* 0x009d783401007387 */ /* 0x0005e80000100a00 */
[----:B------:R-:W2:Y:S01]  /*e1560*/  LDL R56, [R1+0x20] ;  /* 0x0000200001387983 */ /* 0x000ea20000100800 */
[----:B-----5:R-:W-:-:S03]  /*e1570*/  IMAD.MOV.U32 R57, RZ, RZ, R0 ;  /* 0x000000ffff397224 */ /* 0x020fc600078e0000 */
[----:B------:R-:W0:Y:S04]  /*e1580*/  LDL.LU R0, [R1+0x9e08] ;  /* 0x009e080001007983 */ /* 0x000e280000300800 */
[----:B----4-:R-:W-:Y:S04]  /*e1590*/  STL.64 [R1+0x9d90], R58 ;  /* 0x009d903a01007387 */ /* 0x010fe80000100a00 */
[----:B--2---:R2:W-:Y:S04]  /*e15a0*/  STL.64 [R1+0x9d88], R56 ;  /* 0x009d883801007387 */ /* 0x0045e80000100a00 */
[----:B-1----:R-:W4:Y:S04]  /*e15b0*/  LDL.LU R4, [R1+0x770] ;  /* 0x0007700001047983 */ /* 0x002f280000300800 */
[----:B------:R-:W4:Y:S04]  /*e15c0*/  LDL.LU R5, [R1+0x774] ;  /* 0x0007740001057983 */ /* 0x000f280000300800 */
[----:B------:R-:W5:Y:S04]  /*e15d0*/  LDL.LU R6, [R1+0x778] ;  /* 0x0007780001067983 */ /* 0x000f680000300800 */
[----:B------:R-:W5:Y:S01]  /*e15e0*/  LDL.LU R7, [R1+0x77c] ;  /* 0x00077c0001077983 */ /* 0x000f620000300800 */
[----:B0-----:R-:W-:-:S03]  /*e15f0*/  IMAD.MOV.U32 R15, RZ, RZ, R0 ;  /* 0x000000ffff0f7224 */ /* 0x001fc600078e0000 */
[----:B-----5:R0:W-:Y:S04]  /*e1600*/  STL.64 [R1+0x9da0], R6 ;  /* 0x009da00601007387 */ /* 0x0201e80000100a00 */
[----:B----4-:R-:W-:Y:S04]  /*e1610*/  STL.64 [R1+0x9d98], R4 ;  /* 0x009d980401007387 */ /* 0x010fe80000100a00 */
[----:B------:R-:W4:Y:S04]  /*e1620*/  LDL R14, [R1+0x30] ;  /* 0x00003000010e7983 */ /* 0x000f280000100800 */
[----:B------:R-:W5:Y:S04]  /*e1630*/  LDL.LU R0, [R1+0x9e04] ;  /* 0x009e040001007983 */ /* 0x000f680000300800 */
[----:B------:R-:W2:Y:S04]  /*e1640*/  LDL.LU R20, [R1+0x780] ;  /* 0x0007800001147983 */ /* 0x000ea80000300800 */
[----:B------:R-:W2:Y:S04]  /*e1650*/  LDL.LU R21, [R1+0x784] ;  /* 0x0007840001157983 */ /* 0x000ea80000300800 */
[----:B------:R-:W2:Y:S04]  /*e1660*/  LDL.LU R22, [R1+0x788] ;  /* 0x0007880001167983 */ /* 0x000ea80000300800 */
[----:B------:R-:W2:Y:S04]  /*e1670*/  LDL.LU R23, [R1+0x78c] ;  /* 0x00078c0001177983 */ /* 0x000ea80000300800 */
[----:B--2---:R-:W-:Y:S04]  /*e1680*/  STL.64 [R1+0x9db0], R22 ;  /* 0x009db01601007387 */ /* 0x004fe80000100a00 */
[----:B------:R-:W-:Y:S04]  /*e1690*/  STL.64 [R1+0x9da8], R20 ;  /* 0x009da81401007387 */ /* 0x000fe80000100a00 */
[----:B------:R-:W2:Y:S01]  /*e16a0*/  LDL R12, [R1+0x38] ;  /* 0x00003800010c7983 */ /* 0x000ea20000100800 */
[----:B-----5:R-:W-:-:S03]  /*e16b0*/  IMAD.MOV.U32 R13, RZ, RZ, R0 ;  /* 0x000000ffff0d7224 */ /* 0x020fc600078e0000 */
[----:B------:R-:W5:Y:S04]  /*e16c0*/  LDL.LU R0, [R1+0x9e00] ;  /* 0x009e000001007983 */ /* 0x000f680000300800 */
[----:B----4-:R-:W-:Y:S04]  /*e16d0*/  STL.64 [R1+0x9dc0], R14 ;  /* 0x009dc00e01007387 */ /* 0x010fe80000100a00 */
[----:B--2---:R1:W-:Y:S04]  /*e16e0*/  STL.64 [R1+0x9db8], R12 ;  /* 0x009db80c01007387 */ /* 0x0043e80000100a00 */
[----:B------:R-:W2:Y:S04]  /*e16f0*/  LDL.LU R24, [R1+0x7a0] ;  /* 0x0007a00001187983 */ /* 0x000ea80000300800 */
[----:B------:R-:W2:Y:S04]  /*e1700*/  LDL.LU R25, [R1+0x7a4] ;  /* 0x0007a40001197983 */ /* 0x000ea80000300800 */
[----:B------:R-:W4:Y:S04]  /*e1710*/  LDL.LU R26, [R1+0x7a8] ;  /* 0x0007a800011a7983 */ /* 0x000f280000300800 */
[----:B------:R-:W4:Y:S01]  /*e1720*/  LDL.LU R27, [R1+0x7ac] ;  /* 0x0007ac00011b7983 */ /* 0x000f220000300800 */
[----:B-----5:R-:W-:-:S03]  /*e1730*/  IMAD.MOV.U32 R35, RZ, RZ, R0 ;  /* 0x000000ffff237224 */ /* 0x020fc600078e0000 */
[----:B----4-:R4:W-:Y:S04]  /*e1740*/  STL.64 [R1+0x9dd0], R26 ;  /* 0x009dd01a01007387 */ /* 0x0109e80000100a00 */
[----:B--2---:R-:W-:Y:S04]  /*e1750*/  STL.64 [R1+0x9dc8], R24 ;  /* 0x009dc81801007387 */ /* 0x004fe80000100a00 */
[----:B------:R-:W2:Y:S04]  /*e1760*/  LDL R34, [R1+0x48] ;  /* 0x0000480001227983 */ /* 0x000ea80000100800 */
[----:B------:R-:W0:Y:S04]  /*e1770*/  LDL.LU R0, [R1+0x9dfc] ;  /* 0x009dfc0001007983 */ /* 0x000e280000300800 */
[----:B------:R-:W5:Y:S04]  /*e1780*/  LDL.LU R52, [R1+0x7b0] ;  /* 0x0007b00001347983 */ /* 0x000f680000300800 */
[----:B------:R-:W5:Y:S04]  /*e1790*/  LDL.LU R53, [R1+0x7b4] ;  /* 0x0007b40001357983 */ /* 0x000f680000300800 */
[----:B------:R-:W2:Y:S04]  /*e17a0*/  LDL.LU R54, [R1+0x7b8] ;  /* 0x0007b80001367983 */ /* 0x000ea80000300800 */
[----:B------:R-:W2:Y:S04]  /*e17b0*/  LDL.LU R55, [R1+0x7bc] ;  /* 0x0007bc0001377983 */ /* 0x000ea80000300800 */
[----:B--2---:R-:W-:Y:S04]  /*e17c0*/  STL.64 [R1+0x9de0], R54 ;  /* 0x009de03601007387 */ /* 0x004fe80000100a00 */
[----:B-----5:R-:W-:Y:S04]  /*e17d0*/  STL.64 [R1+0x9dd8], R52 ;  /* 0x009dd83401007387 */ /* 0x020fe80000100a00 */
[----:B------:R-:W2:Y:S04]  /*e17e0*/  LDL.LU R56, [R1+0x7c0] ;  /* 0x0007c00001387983 */ /* 0x000ea80000300800 */
[----:B------:R-:W2:Y:S04]  /*e17f0*/  LDL.LU R57, [R1+0x7c4] ;  /* 0x0007c40001397983 */ /* 0x000ea80000300800 */
[----:B------:R-:W5:Y:S04]  /*e1800*/  LDL.LU R58, [R1+0x7c8] ;  /* 0x0007c800013a7983 */ /* 0x000f680000300800 */
[----:B------:R-:W5:Y:S01]  /*e1810*/  LDL.LU R59, [R1+0x7cc] ;  /* 0x0007cc00013b7983 */ /* 0x000f620000300800 */
[----:B0-----:R-:W-:-:S03]  /*e1820*/  IMAD.MOV.U32 R7, RZ, RZ, R0 ;  /* 0x000000ffff077224 */ /* 0x001fc600078e0000 */
[----:B-----5:R-:W-:Y:S04]  /*e1830*/  STL.64 [R1+0x9df0], R58 ;  /* 0x009df03a01007387 */ /* 0x020fe80000100a00 */
[----:B--2---:R0:W-:Y:S04]  /*e1840*/  STL.64 [R1+0x9de8], R56 ;  /* 0x009de83801007387 */ /* 0x0041e80000100a00 */
[----:B------:R-:W2:Y:S04]  /*e1850*/  LDL R6, [R1+0x58] ;  /* 0x0000580001067983 */ /* 0x000ea80000100800 */
[----:B------:R-:W5:Y:S04]  /*e1860*/  LDL.LU R0, [R1+0x9df8] ;  /* 0x009df80001007983 */ /* 0x000f680000300800 */
[----:B-1----:R-:W2:Y:S04]  /*e1870*/  LDL.LU R12, [R1+0x7e0] ;  /* 0x0007e000010c7983 */ /* 0x002ea80000300800 */
[----:B------:R-:W2:Y:S04]  /*e1880*/  LDL.LU R13, [R1+0x7e4] ;  /* 0x0007e400010d7983 */ /* 0x000ea80000300800 */
[----:B------:R-:W2:Y:S04]  /*e1890*/  LDL.LU R14, [R1+0x7e8] ;  /* 0x0007e800010e7983 */ /* 0x000ea80000300800 */
[----:B------:R-:W2:Y:S04]  /*e18a0*/  LDL.LU R15, [R1+0x7ec] ;  /* 0x0007ec00010f7983 */ /* 0x000ea80000300800 */
[----:B----4-:R-:W4:Y:S04]  /*e18b0*/  LDL R26, [R1+0x68] ;  /* 0x00006800011a7983 */ /* 0x010f280000100800 */
[----:B0-----:R-:W2:Y:S04]  /*e18c0*/  LDL.LU R56, [R1+0x800] ;  /* 0x0008000001387983 */ /* 0x001ea80000300800 */
[----:B------:R-:W2:Y:S04]  /*e18d0*/  LDL.LU R57, [R1+0x804] ;  /* 0x0008040001397983 */ /* 0x000ea80000300800 */
[----:B------:R-:W2:Y:S04]  /*e18e0*/  LDL.LU R58, [R1+0x808] ;  /* 0x00080800013a7983 */ /* 0x000ea80000300800 */
[----:B------:R-:W2:Y:S04]  /*e18f0*/  LDL.LU R59, [R1+0x80c] ;  /* 0x00080c00013b7983 */ /* 0x000ea80000300800 */
[----:B------:R-:W2:Y:S04]  /*e1900*/  LDL.64 R24, [R1+0x70] ;  /* 0x0000700001187983 */ /* 0x000ea80000100a00 */
[----:B------:R-:W4:Y:S04]  /*e1910*/  LDL.LU R52, [R1+0x7f0] ;  /* 0x0007f00001347983 */ /* 0x000f280000300800 */
[----:B------:R-:W4:Y:S04]  /*e1920*/  LDL.LU R53, [R1+0x7f4] ;  /* 0x0007f40001357983 */ /* 0x000f280000300800 */
[----:B------:R-:W4:Y:S04]  /*e1930*/  LDL.LU R54, [R1+0x7f8] ;  /* 0x0007f80001367983 */ /* 0x000f280000300800 */
[----:B------:R-:W4:Y:S04]  /*e1940*/  LDL.LU R55, [R1+0x7fc] ;  /* 0x0007fc0001377983 */ /* 0x000f280000300800 */
[----:B------:R-:W3:Y:S04]  /*e1950*/  LDL.64 R4, [R1+0x60] ;  /* 0x0000600001047983 */ /* 0x000ee80000100a00 */
[----:B------:R-:W3:Y:S04]  /*e1960*/  LDL.LU R20, [R1+0x7d0] ;  /* 0x0007d00001147983 */ /* 0x000ee80000300800 */
[----:B------:R-:W3:Y:S04]  /*e1970*/  LDL.LU R21, [R1+0x7d4] ;  /* 0x0007d40001157983 */ /* 0x000ee80000300800 */
[----:B------:R-:W3:Y:S04]  /*e1980*/  LDL.LU R22, [R1+0x7d8] ;  /* 0x0007d80001167983 */ /* 0x000ee80000300800 */
[----:B------:R-:W3:Y:S04]  /*e1990*/  LDL.LU R23, [R1+0x7dc] ;  /* 0x0007dc0001177983 */ /* 0x000ee80000300800 */
[----:B------:R-:W3:Y:S04]  /*e19a0*/  LDL.64 R32, [R1+0x50] ;  /* 0x0000500001207983 */ /* 0x000ee80000100a00 */
[----:B------:R-:W3:Y:S04]  /*e19b0*/  LDL.64 R60, [R1+0x40] ;  /* 0x00004000013c7983 */ /* 0x000ee80000100a00 */
[----:B------:R-:W3:Y:S04]  /*e19c0*/  LDL.LU R36, [R1+0x790] ;  /* 0x0007900001247983 */ /* 0x000ee80000300800 */
[----:B------:R-:W3:Y:S04]  /*e19d0*/  LDL.LU R37, [R1+0x794] ;  /* 0x0007940001257983 */ /* 0x000ee80000300800 */
[----:B------:R-:W3:Y:S04]  /*e19e0*/  LDL.LU R38, [R1+0x798] ;  /* 0x0007980001267983 */ /* 0x000ee80000300800 */
[----:B------:R-:W3:Y:S04]  /*e19f0*/  LDL.LU R39, [R1+0x79c] ;  /* 0x00079c0001277983 */ /* 0x000ee80000300800 */
[----:B------:R-:W3:Y:S04]  /*e1a00*/  LDL.64 R44, [R1+0x28] ;  /* 0x00002800012c7983 */ /* 0x000ee80000100a00 */
        /* <DEDUP_REMOVED lines=16> */
[----:B--2---:R-:W-:-:S15]  /*e1b10*/  HMMA.16816.F32 R56, R28, R24, R56 ;  /* 0x000000181c38723c */ /* 0x004fde0000001838 */
[----:B------:R-:W-:-:S04]  /*e1b20*/  NOP ;  /* 0x0000000000007918 */ /* 0x000fc80000000000 */
[----:B------:R-:W-:Y:S04]  /*e1b30*/  STL.64 [R1+0x15f0], R56 ;  /* 0x0015f03801007387 */ /* 0x000fe80000100a00 */
[----:B------:R0:W-:Y:S04]  /*e1b40*/  STL.64 [R1+0x15f8], R58 ;  /* 0x0015f83a01007387 */ /* 0x0001e80000100a00 */
[----:B0-----:R-:W2:Y:S04]  /*e1b50*/  LDL.LU.64 R58, [R1+0x9df0] ;  /* 0x009df000013a7983 */ /* 0x001ea80000300a00 */
[----:B------:R-:W2:Y:S01]  /*e1b60*/  LDL.LU.64 R56, [R1+0x9de8] ;  /* 0x009de80001387983 */ /* 0x000ea20000300a00 */
[----:B-----5:R-:W-:-:S02]  /*e1b70*/  IMAD.MOV.U32 R27, RZ, RZ, R0 ;  /* 0x000000ffff1b7224 */ /* 0x020fc400078e0000 */
[----:B------:R-:W-:-:S05]  /*e1b80*/  IMAD.MOV.U32 R0, RZ, RZ, R25 ;  /* 0x000000ffff007224 */ /* 0x000fca00078e0019 */
[----:B------:R0:W-:Y:S01]  /*e1b90*/  STL [R1+0x9bc8], R0 ;  /* 0x009bc80001007387 */ /* 0x0001e20000100800 */
[C---:B----4-:R-:W-:Y:S03]  /*e1ba0*/  HMMA.16816.F32 R24, R28.reuse, R26, R52 ;  /* 0x0000001a1c18723c */ /* 0x050fe60000001834 */
[----:B------:R-:W4:Y:S04]  /*e1bb0*/  LDL.LU.64 R54, [R1+0x9de0] ;  /* 0x009de00001367983 */ /* 0x000f280000300a00 */
[----:B------:R-:W4:Y:S01]  /*e1bc0*/  LDL.LU.64 R52, [R1+0x9dd8] ;  /* 0x009dd80001347983 */ /* 0x000f220000300a00 */
[----:B---3--:R-:W-:Y:S01]  /*e1bd0*/  HMMA.16816.F32 R12, R28, R4, R12 ;  /* 0x000000041c0c723c */ /* 0x008fe2000000180c */
[----:B0-----:R-:W-:-:S07]  /*e1be0*/  IMAD.MOV.U32 R0, RZ, RZ, R5 ;  /* 0x000000ffff007224 */ /* 0x001fce00078e0005 */
[----:B------:R-:W-:Y:S03]  /*e1bf0*/  HMMA.16816.F32 R4, R28, R6, R20 ;  /* 0x000000061c04723c */ /* 0x000fe60000001814 */
[----:B------:R-:W-:Y:S04]  /*e1c00*/  STL.64 [R1+0x15d0], R24 ;  /* 0x0015d01801007387 */ /* 0x000fe80000100a00 */
[----:B------:R0:W-:Y:S04]  /*e1c10*/  STL.64 [R1+0x15d8], R26 ;  /* 0x0015d81a01007387 */ /* 0x0001e80000100a00 */
[----:B0-----:R-:W3:Y:S04]  /*e1c20*/  LDL.LU.64 R26, [R1+0x9dd0] ;  /* 0x009dd000011a7983 */ /* 0x001ee80000300a00 */
[----:B------:R-:W3:Y:S04]  /*e1c30*/  LDL.LU.64 R24, [R1+0x9dc8] ;  /* 0x009dc80001187983 */ /* 0x000ee80000300a00 */
[----:B------:R-:W-:Y:S04]  /*e1c40*/  STL.64 [R1+0x15b0], R12 ;  /* 0x0015b00c01007387 */ /* 0x000fe80000100a00 */
[----:B------:R0:W-:Y:S04]  /*e1c50*/  STL.64 [R1+0x15b8], R14 ;  /* 0x0015b80e01007387 */ /* 0x0001e80000100a00 */
[----:B0-----:R-:W5:Y:S04]  /*e1c60*/  LDL.LU.64 R14, [R1+0x9dc0] ;  /* 0x009dc000010e7983 */ /* 0x001f680000300a00 */
[----:B------:R-:W5:Y:S04]  /*e1c70*/  LDL.LU.64 R12, [R1+0x9db8] ;  /* 0x009db800010c7983 */ /* 0x000f680000300a00 */
[----:B------:R0:W-:Y:S04]  /*e1c80*/  STL [R1+0x9bcc], R0 ;  /* 0x009bcc0001007387 */ /* 0x0001e80000100800 */
[----:B------:R-:W5:Y:S04]  /*e1c90*/  LDL.LU.64 R22, [R1+0x9db0] ;  /* 0x009db00001167983 */ /* 0x000f680000300a00 */
[----:B------:R-:W5:Y:S04]  /*e1ca0*/  LDL.LU.64 R20, [R1+0x9da8] ;  /* 0x009da80001147983 */ /* 0x000f680000300a00 */
[----:B------:R-:W-:Y:S04]  /*e1cb0*/  STL.64 [R1+0x1580], R4 ;  /* 0x0015800401007387 */ /* 0x000fe80000100a00 */
[----:B------:R1:W-:Y:S01]  /*e1cc0*/  STL.64 [R1+0x1588], R6 ;  /* 0x0015880601007387 */ /* 0x0003e20000100a00 */
[----:B0-----:R-:W-:-:S03]  /*e1cd0*/  IMAD.MOV.U32 R0, RZ, RZ, R33 ;  /* 0x000000ffff007224 */ /* 0x001fc600078e0021 */
[----:B-1----:R-:W5:Y:S04]  /*e1ce0*/  LDL.LU.64 R6, [R1+0x9da0] ;  /* 0x009da00001067983 */ /* 0x002f680000300a00 */
[----:B------:R-:W5:Y:S01]  /*e1cf0*/  LDL.LU.64 R4, [R1+0x9d98] ;  /* 0x009d980001047983 */ /* 0x000f620000300a00 */
[C---:B--2---:R-:W-:Y:S08]  /*e1d00*/  HMMA.16816.F32 R56, R28.reuse, R32, R56 ;  /* 0x000000201c38723c */ /* 0x044ff00000001838 */
[C---:B----4-:R-:W-:Y:S11]  /*e1d10*/  HMMA.16816.F32 R32, R28.reuse, R34, R52 ;  /* 0x000000221c20723c */ /* 0x050ff60000001834 */
[----:B------:R-:W-:Y:S04]  /*e1d20*/  STL.64 [R1+0x1550], R56 ;  /* 0x0015503801007387 */ /* 0x000fe80000100a00 */
[----:B------:R0:W-:Y:S04]  /*e1d30*/  STL.64 [R1+0x1558], R58 ;  /* 0x0015583a01007387 */ /* 0x0001e80000100a00 */
[----:B0-----:R-:W2:Y:S04]  /*e1d40*/  LDL.LU.64 R58, [R1+0x9d90] ;  /* 0x009d9000013a7983 */ /* 0x001ea80000300a00 */
[----:B------:R-:W4:Y:S04]  /*e1d50*/  LDL.LU.64 R56, [R1+0x9d88] ;  /* 0x009d880001387983 */ /* 0x000f280000300a00 */
[----:B------:R-:W-:Y:S04]  /*e1d60*/  STL [R1+0x9bd0], R0 ;  /* 0x009bd00001007387 */ /* 0x000fe80000100800 */
[----:B------:R-:W2:Y:S04]  /*e1d70*/  LDL.LU.64 R54, [R1+0x9d80] ;  /* 0x009d800001367983 */ /* 0x000ea80000300a00 */
[----:B------:R-:W2:Y:S01]  /*e1d80*/  LDL.LU.64 R52, [R1+0x9d78] ;  /* 0x009d780001347983 */ /* 0x000ea20000300a00 */
[C---:B---3--:R-:W-:Y:S03]  /*e1d90*/  HMMA.16816.F32 R24, R28.reuse, R60, R24 ;  /* 0x0000003c1c18723c */ /* 0x048fe60000001818 */
[----:B------:R-:W-:Y:S04]  /*e1da0*/  STL.64 [R1+0x1530], R32 ;  /* 0x0015302001007387 */ /* 0x000fe80000100a00 */
[----:B------:R0:W-:Y:S01]  /*e1db0*/  STL.64 [R1+0x1538], R34 ;  /* 0x0015382201007387 */ /* 0x0001e20000100a00 */
[C---:B-----5:R-:W-:Y:S08]  /*e1dc0*/  HMMA.16816.F32 R36, R28.reuse, R12, R36 ;  /* 0x0000000c1c24723c */ /* 0x060ff00000001824 */
[----:B------:R-:W-:Y:S01]  /*e1dd0*/  HMMA.16816.F32 R12, R28, R14, R20 ;  /* 0x0000000e1c0c723c */ /* 0x000fe20000001814 */
[----:B0-----:R-:W3:Y:S04]  /*e1de0*/  LDL.LU.64 R34, [R1+0x9d70] ;  /* 0x009d700001227983 */ /* 0x001ee80000300a00 */
[----:B------:R-:W3:Y:S04]  /*e1df0*/  LDL.LU.64 R32, [R1+0x9d68] ;  /* 0x009d680001207983 */ /* 0x000ee80000300a00 */
[----:B------:R-:W-:Y:S01]  /*e1e00*/  STL.64 [R1+0x1510], R24 ;  /* 0x0015101801007387 */ /* 0x000fe20000100a00 */
[----:B------:R-:W-:-:S03]  /*e1e10*/  IMAD.MOV.U32 R0, RZ, RZ, R61 ;  /* 0x000000ffff007224 */ /* 0x000fc600078e003d */
[----:B------:R0:W-:Y:S01]  /*e1e20*/  STL.64 [R1+0x1518], R26 ;  /* 0x0015181a01007387 */ /* 0x0001e20000100a00 */
[C---:B------:R-:W-:Y:S03]  /*e1e30*/  HMMA.16816.F32 R4, R28.reuse, R44, R4 ;  /* 0x0000002c1c04723c */ /* 0x040fe60000001804 */
[----:B0-----:R-:W5:Y:S04]  /*e1e40*/  LDL.LU.64 R26, [R1+0x9d60] ;  /* 0x009d6000011a7983 */ /* 0x001f680000300a00 */
[----:B------:R-:W5:Y:S04]  /*e1e50*/  LDL.LU.64 R24, [R1+0x9d58] ;  /* 0x009d580001187983 */ /* 0x000f680000300a00 */
[----:B------:R-:W5:Y:S04]  /*e1e60*/  LDL.LU.64 R60, [R1+0x9d50] ;  /* 0x009d5000013c7983 */ /* 0x000f680000300a00 */
[----:B------:R-:W-:Y:S04]  /*e1e70*/  STL [R1+0x9bd4], R0 ;  /* 0x009bd40001007387 */ /* 0x000fe80000100800 */
        /* <DEDUP_REMOVED lines=9> */
[----:B------:R-:W5:Y:S04]  /*e1f10*/  LDL.LU.64 R12, [R1+0x9d20] ;  /* 0x009d2000010c7983 */ /* 0x000f680000300a00 */
[----:B------:R-:W-:Y:S04]  /*e1f20*/  STL.64 [R1+0x14a0], R4 ;  /* 0x0014a00401007387 */ /* 0x000fe80000100a00 */
[----:B------:R0:W-:Y:S04]  /*e1f30*/  STL.64 [R1+0x14a8], R6 ;  /* 0x0014a80601007387 */ /* 0x0001e80000100a00 */
[----:B0-----:R-:W5:Y:S04]  /*e1f40*/  LDL.LU.64 R6, [R1+0x9d18] ;  /* 0x009d180001067983 */ /* 0x001f680000300a00 */
[----:B------:R-:W5:Y:S01]  /*e1f50*/  LDL.LU.64 R4, [R1+0x9d10] ;  /* 0x009d100001047983 */ /* 0x000f620000300a00 */
[C---:B----4-:R-:W-:Y:S08]  /*e1f60*/  HMMA.16816.F32 R48, R28.reuse, R56, R48 ;  /* 0x000000381c30723c */ /* 0x050ff00000001830 */
[----:B--2---:R-:W-:Y:S11]  /*e1f70*/  HMMA.16816.F32 R56, R28, R58, R52 ;  /* 0x0000003a1c38723c */ /* 0x004ff60000001834 */
[----:B------:R-:W-:Y:S04]  /*e1f80*/  STL.64 [R1+0x1470], R48 ;  /* 0x0014703001007387 */ /* 0x000fe80000100a00 */
[----:B------:R0:W-:Y:S04]  /*e1f90*/  STL.64 [R1+0x1478], R50 ;  /* 0x0014783201007387 */ /* 0x0001e80000100a00 */
[----:B0-----:R-:W2:Y:S04]  /*e1fa0*/  LDL.LU.64 R50, [R1+0x9d08] ;  /* 0x009d080001327983 */ /* 0x001ea80000300a00 */
[----:B------:R-:W4:Y:S04]  /*e1fb0*/  LDL.LU.64 R48, [R1+0x9d00] ;  /* 0x009d000001307983 */ /* 0x000f280000300a00 */
[----:B------:R-:W2:Y:S04]  /*e1fc0*/  LDL.LU.64 R54, [R1+0x9cf8] ;  /* 0x009cf80001367983 */ /* 0x000ea80000300a00 */
[----:B------:R-:W4:Y:S04]  /*e1fd0*/  LDL.LU.64 R52, [R1+0x9cf0] ;  /* 0x009cf00001347983 */ /* 0x000f280000300a00 */
[----:B------:R-:W-:Y:S04]  /*e1fe0*/  STL.64 [R1+0x1450], R56 ;  /* 0x0014503801007387 */ /* 0x000fe80000100a00 */
[----:B------:R0:W-:Y:S04]  /*e1ff0*/  STL.64 [R1+0x1458], R58 ;  /* 0x0014583a01007387 */ /* 0x0001e80000100a00 */
[----:B0-----:R-:W4:Y:S04]  /*e2000*/  LDL.LU.64 R58, [R1+0x9ce8] ;  /* 0x009ce800013a7983 */ /* 0x001f280000300a00 */
[----:B------:R-:W4:Y:S01]  /*e2010*/  LDL.LU.64 R56, [R1+0x9ce0] ;  /* 0x009ce00001387983 */ /* 0x000f220000300a00 */
[----:B------:R-:W-:-:S02]  /*e2020*/  IMAD.MOV.U32 R0, RZ, RZ, R45 ;  /* 0x000000ffff007224 */ /* 0x000fc400078e002d */
[C---:B---3--:R-:W-:Y:S08]  /*e2030*/  HMMA.16816.F32 R44, R28.reuse, R46, R32 ;  /* 0x0000002e1c2c723c */ /* 0x048ff00000001820 */
[C---:B-----5:R-:W-:Y:S08]  /*e2040*/  HMMA.16816.F32 R32, R28.reuse, R24, R40 ;  /* 0x000000181c20723c */ /* 0x060ff00000001828 */
[C---:B------:R-:W-:Y:S08]  /*e2050*/  HMMA.16816.F32 R24, R28.reuse, R26, R36 ;  /* 0x0000001a1c18723c */ /* 0x040ff00000001824 */
[C---:B------:R-:W-:Y:S01]  /*e2060*/  HMMA.16816.F32 R20, R28.reuse, R60, R20 ;  /* 0x0000003c1c14723c */ /* 0x040fe20000001814 */
        /* <DEDUP_REMOVED lines=9> */
[C---:B--2---:R-:W-:Y:S08]  /*e2100*/  HMMA.16816.F32 R8, R28.reuse, R54, R8 ;  /* 0x000000361c08723c */ /* 0x044ff00000001808 */
[C---:B----4-:R-:W-:Y:S08]  /*e2110*/  HMMA.16816.F32 R4, R28.reuse, R52, R4 ;  /* 0x000000341c04723c */ /* 0x050ff00000001804 */
[C---:B------:R-:W-:Y:S08]  /*e2120*/  HMMA.16816.F32 R16, R28.reuse, R58, R16 ;  /* 0x0000003a1c10723c */ /* 0x040ff00000001810 */
[C---:B------:R-:W-:Y:S01]  /*e2130*/  HMMA.16816.F32 R12, R28.reuse, R56, R12 ;  /* 0x000000381c0c723c */ /* 0x040fe2000000180c */
[----:B------:R-:W-:Y:S10]  /*e2140*/  STL.64 [R1+0x9a98], R58 ;  /* 0x009a983a01007387 */ /* 0x000ff40000100a00 */
[----:B------:R-:W-:Y:S04]  /*e2150*/  STL.64 [R1+0x1390], R16 ;  /* 0x0013901001007387 */ /* 0x000fe80000100a00 */
[----:B------:R-:W-:Y:S04]  /*e2160*/  STL.64 [R1+0x1398], R18 ;  /* 0x0013981201007387 */ /* 0x000fe80000100a00 */
[----:B------:R0:W-:Y:S04]  /*e2170*/  STL.64 [R1+0x9a90], R56 ;  /* 0x009a903801007387 */ /* 0x0001e80000100a00 */
[----:B------:R-:W-:Y:S04]  /*e2180*/  STL.64 [R1+0x1370], R12 ;  /* 0x0013700c01007387 */ /* 0x000fe80000100a00 */
[----:B------:R-:W-:Y:S04]  /*e2190*/  STL.64 [R1+0x1378], R14 ;  /* 0x0013780e01007387 */ /* 0x000fe80000100a00 */
[----:B------:R-:W2:Y:S04]  /*e21a0*/  LDL.LU R40, [R1+0x5e0] ;  /* 0x0005e00001287983 */ /* 0x000ea80000300800 */
[----:B------:R1:W-:Y:S04]  /*e21b0*/  STL.64 [R1+0x1340], R8 ;  /* 0x0013400801007387 */ /* 0x0003e80000100a00 */
[----:B------:R3:W-:Y:S04]  /*e21c0*/  STL.64 [R1+0x1348], R10 ;  /* 0x0013480a01007387 */ /* 0x0007e80000100a00 */
[----:B------:R-:W-:Y:S04]  /*e21d0*/  STL.64 [R1+0x1320], R4 ;  /* 0x0013200401007387 */ /* 0x000fe80000100a00 */
[----:B------:R-:W-:Y:S04]  /*e21e0*/  STL.64 [R1+0x1328], R6 ;  /* 0x0013280601007387 */ /* 0x000fe80000100a00 */
[----:B------:R-:W2:Y:S04]  /*e21f0*/  LDL.LU R41, [R1+0x5e4] ;  /* 0x0005e40001297983 */ /* 0x000ea80000300800 */
[----:B------:R-:W4:Y:S04]  /*e2200*/  LDL.LU R42, [R1+0x5e8] ;  /* 0x0005e800012a7983 */ /* 0x000f280000300800 */
[----:B------:R-:W4:Y:S04]  /*e2210*/  LDL.LU R43, [R1+0x5ec] ;  /* 0x0005ec00012b7983 */ /* 0x000f280000300800 */
[----:B----4-:R-:W-:Y:S04]  /*e2220*/  STL.64 [R1+0x9cd8], R42 ;  /* 0x009cd82a01007387 */ /* 0x010fe80000100a00 */
[----:B--2---:R2:W-:Y:S04]  /*e2230*/  STL.64 [R1+0x9cd0], R40 ;  /* 0x009cd02801007387 */ /* 0x0045e80000100a00 */
[----:B0-----:R-:W4:Y:S04]  /*e2240*/  LDL.LU R56, [R1+0x600] ;  /* 0x0006000001387983 */ /* 0x001f280000300800 */
[----:B------:R-:W4:Y:S04]  /*e2250*/  LDL.LU R57, [R1+0x604] ;  /* 0x0006040001397983 */ /* 0x000f280000300800 */
[----:B------:R-:W4:Y:S04]  /*e2260*/  LDL.LU R58, [R1+0x608] ;  /* 0x00060800013a7983 */ /* 0x000f280000300800 */
[----:B------:R-:W4:Y:S04]  /*e2270*/  LDL.LU R59, [R1+0x60c] ;  /* 0x00060c00013b7983 */ /* 0x000f280000300800 */
[----:B------:R-:W5:Y:S04]  /*e2280*/  LDL.LU R44, [R1+0x5f0] ;  /* 0x0005f000012c7983 */ /* 0x000f680000300800 */
[----:B------:R-:W5:Y:S04]  /*e2290*/  LDL.LU R45, [R1+0x5f4] ;  /* 0x0005f400012d7983 */ /* 0x000f680000300800 */
[----:B------:R-:W5:Y:S04]  /*e22a0*/  LDL.LU R46, [R1+0x5f8] ;  /* 0x0005f800012e7983 */ /* 0x000f680000300800 */
[----:B------:R-:W5:Y:S04]  /*e22b0*/  LDL.LU R47, [R1+0x5fc] ;  /* 0x0005fc00012f7983 */ /* 0x000f680000300800 */
[----:B-1----:R-:W4:Y:S04]  /*e22c0*/  LDL.LU R8, [R1+0x680] ;  /* 0x0006800001087983 */ /* 0x002f280000300800 */
[----:B------:R-:W4:Y:S04]  /*e22d0*/  LDL.LU R9, [R1+0x684] ;  /* 0x0006840001097983 */ /* 0x000f280000300800 */
[----:B---3--:R-:W4:Y:S04]  /*e22e0*/  LDL.LU R10, [R1+0x688] ;  /* 0x00068800010a7983 */ /* 0x008f280000300800 */
[----:B------:R-:W4:Y:S04]  /*e22f0*/  LDL.LU R11, [R1+0x68c] ;  /* 0x00068c00010b7983 */ /* 0x000f280000300800 */
[----:B------:R-:W3:Y:S04]  /*e2300*/  LDL.LU R32, [R1+0x6b0] ;  /* 0x0006b00001207983 */ /* 0x000ee80000300800 */
[----:B------:R-:W3:Y:S04]  /*e2310*/  LDL.LU R33, [R1+0x6b4] ;  /* 0x0006b40001217983 */ /* 0x000ee80000300800 */
[----:B------:R-:W3:Y:S04]  /*e2320*/  LDL.LU R34, [R1+0x6b8] ;  /* 0x0006b80001227983 */ /* 0x000ee80000300800 */
[----:B------:R-:W3:Y:S04]  /*e2330*/  LDL.LU R35, [R1+0x6bc] ;  /* 0x0006bc0001237983 */ /* 0x000ee80000300800 */
[----:B--2---:R-:W2:Y:S04]  /*e2340*/  LDL.LU R40, [R1+0x6c0] ;  /* 0x0006c00001287983 */ /* 0x004ea80000300800 */
[----:B------:R-:W2:Y:S04]  /*e2350*/  LDL.LU R41, [R1+0x6c4] ;  /* 0x0006c40001297983 */ /* 0x000ea80000300800 */
[----:B------:R-:W2:Y:S04]  /*e2360*/  LDL.LU R42, [R1+0x6c8] ;  /* 0x0006c800012a7983 */ /* 0x000ea80000300800 */
[----:B------:R-:W2:Y:S04]  /*e2370*/  LDL.LU R43, [R1+0x6cc] ;  /* 0x0006cc00012b7983 */ /* 0x000ea80000300800 */
        /* <DEDUP_REMOVED lines=24> */
[----:B------:R-:W-:Y:S04]  /*e2500*/  STL.64 [R1+0x9a78], R54 ;  /* 0x009a783601007387 */ /* 0x000fe80000100a00 */
[----:B------:R0:W-:Y:S04]  /*e2510*/  STL.64 [R1+0x9a70], R52 ;  /* 0x009a703401007387 */ /* 0x0001e80000100a00 */
[----:B0-----:R-:W5:Y:S04]  /*e2520*/  LDL.LU R52, [R1+0x610] ;  /* 0x0006100001347983 */ /* 0x001f680000300800 */
[----:B------:R-:W5:Y:S04]  /*e2530*/  LDL.LU R53, [R1+0x614] ;  /* 0x0006140001357983 */ /* 0x000f680000300800 */
[----:B------:R-:W5:Y:S04]  /*e2540*/  LDL.LU R54, [R1+0x618] ;  /* 0x0006180001367983 */ /* 0x000f680000300800 */
[----:B------:R-:W5:Y:S01]  /*e2550*/  LDL.LU R55, [R1+0x61c] ;  /* 0x00061c0001377983 */ /* 0x000f620000300800 */
[C---:B---3--:R-:W-:Y:S08]  /*e2560*/  HMMA.16816.F32 R32, R28.reuse, R48, R32 ;  /* 0x000000301c20723c */ /* 0x048ff00000001820 */
[C---:B--2---:R-:W-:Y:S08]  /*e2570*/  HMMA.16816.F32 R40, R28.reuse, R50, R40 ;  /* 0x000000321c28723c */ /* 0x044ff00000001828 */
[C---:B----4-:R-:W-:Y:S11]  /*e2580*/  HMMA.16816.F32 R4, R28.reuse, R2, R4 ;  /* 0x000000021c04723c */ /* 0x050ff60000001804 */
[----:B------:R-:W-:Y:S04]  /*e2590*/  STL.64 [R1+0x1300], R40 ;  /* 0x0013002801007387 */ /* 0x000fe80000100a00 */
[----:B------:R0:W-:Y:S04]  /*e25a0*/  STL.64 [R1+0x1308], R42 ;  /* 0x0013082a01007387 */ /* 0x0001e80000100a00 */
[----:B0-----:R-:W2:Y:S04]  /*e25b0*/  LDL.LU.64 R42, [R1+0x9cd8] ;  /* 0x009cd800012a7983 */ /* 0x001ea80000300a00 */
[----:B------:R-:W2:Y:S04]  /*e25c0*/  LDL.LU.64 R40, [R1+0x9cd0] ;  /* 0x009cd00001287983 */ /* 0x000ea80000300a00 */
[----:B------:R-:W-:Y:S04]  /*e25d0*/  STL.64 [R1+0x12d0], R32 ;  /* 0x0012d02001007387 */ /* 0x000fe80000100a00 */
[----:B------:R0:W-:Y:S04]  /*e25e0*/  STL.64 [R1+0x12d8], R34 ;  /* 0x0012d82201007387 */ /* 0x0001e80000100a00 */
[----:B0-----:R-:W3:Y:S04]  /*e25f0*/  LDL.LU.64 R34, [R1+0x9cc8] ;  /* 0x009cc80001227983 */ /* 0x001ee80000300a00 */
[----:B------:R-:W4:Y:S04]  /*e2600*/  LDL.LU.64 R32, [R1+0x9cc0] ;  /* 0x009cc00001207983 */ /* 0x000f280000300a00 */
[----:B------:R-:W-:Y:S04]  /*e2610*/  STL.64 [R1+0x9a68], R50 ;  /* 0x009a683201007387 */ /* 0x000fe80000100a00 */
[----:B------:R0:W-:Y:S04]  /*e2620*/  STL.64 [R1+0x9a60], R48 ;  /* 0x009a603001007387 */ /* 0x0001e80000100a00 */
[----:B0-----:R-:W2:Y:S04]  /*e2630*/  LDL.LU R48, [R1+0x620] ;  /* 0x0006200001307983 */ /* 0x001ea80000300800 */
[----:B------:R-:W2:Y:S04]  /*e2640*/  LDL.LU R49, [R1+0x624] ;  /* 0x0006240001317983 */ /* 0x000ea80000300800 */
[----:B------:R-:W2:Y:S04]  /*e2650*/  LDL.LU R50, [R1+0x628] ;  /* 0x0006280001327983 */ /* 0x000ea80000300800 */
[----:B------:R-:W2:Y:S04]  /*e2660*/  LDL.LU R51, [R1+0x62c] ;  /* 0x00062c0001337983 */ /* 0x000ea80000300800 */
[----:B------:R-:W-:Y:S04]  /*e2670*/  STL.64 [R1+0x12b0], R4 ;  /* 0x0012b00401007387 */ /* 0x000fe80000100a00 */
[----:B------:R0:W-:Y:S04]  /*e2680*/  STL.64 [R1+0x12b8], R6 ;  /* 0x0012b80601007387 */ /* 0x0001e80000100a00 */
[----:B0-----:R-:W2:Y:S04]  /*e2690*/  LDL.LU.64 R6, [R1+0x9cb8] ;  /* 0x009cb80001067983 */ /* 0x001ea80000300a00 */
[----:B------:R-:W2:Y:S04]  /*e26a0*/  LDL.LU.64 R4, [R1+0x9cb0] ;  /* 0x009cb00001047983 */ /* 0x000ea80000300a00 */
[----:B------:R-:W-:Y:S01]  /*e26b0*/  STL.64 [R1+0x9be8], R2 ;  /* 0x009be80201007387 */ /* 0x000fe20000100a00 */
[C---:B--2---:R-:W-:Y:S08]  /*e26c0*/  HMMA.16816.F32 R24, R28.reuse, R4, R24 ;  /* 0x000000041c18723c */ /* 0x044ff00000001818 */
[C---:B------:R-:W-:Y:S11]  /*e26d0*/  HMMA.16816.F32 R8, R28.reuse, R6, R8 ;  /* 0x000000061c08723c */ /* 0x040ff60000001808 */
[----:B------:R-:W-:Y:S04]  /*e26e0*/  STL.64 [R1+0x1280], R24 ;  /* 0x0012801801007387 */ /* 0x000fe80000100a00 */
[----:B------:R0:W-:Y:S04]  /*e26f0*/  STL.64 [R1+0x1288], R26 ;  /* 0x0012881a01007387 */ /* 0x0001e80000100a00 */
[----:B0-----:R-:W2:Y:S04]  /*e2700*/  LDL.LU.64 R26, [R1+0x9ca8] ;  /* 0x009ca800011a7983 */ /* 0x001ea80000300a00 */
[----:B------:R-:W2:Y:S04]  /*e2710*/  LDL.LU.64 R24, [R1+0x9ca0] ;  /* 0x009ca00001187983 */ /* 0x000ea80000300a00 */
[----:B------:R-:W-:Y:S04]  /*e2720*/  STL.64 [R1+0x1260], R8 ;  /* 0x0012600801007387 */ /* 0x000fe80000100a00 */
[----:B------:R0:W-:Y:S04]  /*e2730*/  STL.64 [R1+0x1268], R10 ;  /* 0x0012680a01007387 */ /* 0x0001e80000100a00 */
[----:B0-----:R-:W2:Y:S04]  /*e2740*/  LDL.LU.64 R10, [R1+0x9c98] ;  /* 0x009c9800010a7983 */ /* 0x001ea80000300a00 */
[----:B------:R-:W5:Y:S04]  /*e2750*/  LDL.LU.64 R8, [R1+0x9c90] ;  /* 0x009c900001087983 */ /* 0x000f680000300a00 */
[----:B------:R-:W-:Y:S04]  /*e2760*/  STL.64 [R1+0x9a88], R6 ;  /* 0x009a880601007387 */ /* 0x000fe80000100a00 */
[----:B------:R0:W-:Y:S04]  /*e2770*/  STL.64 [R1+0x9a80], R4 ;  /* 0x009a800401007387 */ /* 0x0001e80000100a00 */
[----:B0-----:R-:W3:Y:S04]  /*e2780*/  LDL.LU R4, [R1+0x630] ;  /* 0x0006300001047983 */ /* 0x001ee80000300800 */
[----:B------:R-:W3:Y:S04]  /*e2790*/  LDL.LU R5, [R1+0x634] ;  /* 0x0006340001057983 */ /* 0x000ee80000300800 */
[----:B------:R-:W3:Y:S04]  /*e27a0*/  LDL.LU R6, [R1+0x638] ;  /* 0x0006380001067983 */ /* 0x000ee80000300800 */
[----:B------:R-:W3:Y:S01]  /*e27b0*/  LDL.LU R7, [R1+0x63c] ;  /* 0x00063c0001077983 */ /* 0x000ee20000300800 */
[C---:B-----5:R-:W-:Y:S08]  /*e27c0*/  HMMA.16816.F32 R20, R28.reuse, R8, R20 ;  /* 0x000000081c14723c */ /* 0x060ff00000001814 */
[C---:B--2---:R-:W-:Y:S11]  /*e27d0*/  HMMA.16816.F32 R12, R28.reuse, R10, R12 ;  /* 0x0000000a1c0c723c */ /* 0x044ff6000000180c */
[----:B------:R-:W-:Y:S04]  /*e27e0*/  STL.64 [R1+0x1250], R20 ;  /* 0x0012501401007387 */ /* 0x000fe80000100a00 */
[----:B------:R0:W-:Y:S04]  /*e27f0*/  STL.64 [R1+0x1258], R22 ;  /* 0x0012581601007387 */ /* 0x0001e80000100a00 */
[----:B0-----:R-:W2:Y:S04]  /*e2800*/  LDL.LU.64 R22, [R1+0x9c88] ;  /* 0x009c880001167983 */ /* 0x001ea80000300a00 */
[----:B------:R-:W5:Y:S04]  /*e2810*/  LDL.LU.64 R20, [R1+0x9c80] ;  /* 0x009c800001147983 */ /* 0x000f680000300a00 */
[----:B------:R-:W-:Y:S04]  /*e2820*/  STL.64 [R1+0xcb0], R12 ;  /* 0x000cb00c01007387 */ /* 0x000fe80000100a00 */
[----:B------:R0:W-:Y:S04]  /*e2830*/  STL.64 [R1+0xcb8], R14 ;  /* 0x000cb80e01007387 */ /* 0x0001e80000100a00 */
[----:B0-----:R-:W2:Y:S04]  /*e2840*/  LDL.LU.64 R14, [R1+0x9c78] ;  /* 0x009c7800010e7983 */ /* 0x001ea80000300a00 */
[----:B------:R-:W2:Y:S04]  /*e2850*/  LDL.LU.64 R12, [R1+0x9c70] ;  /* 0x009c7000010c7983 */ /* 0x000ea80000300a00 */
[----:B------:R-:W-:Y:S04]  /*e2860*/  STL.64 [R1+0x9ab0], R10 ;  /* 0x009ab00a01007387 */ /* 0x000fe80000100a00 */
[----:B------:R0:W-:Y:S04]  /*e2870*/  STL.64 [R1+0x9aa8], R8 ;  /* 0x009aa80801007387 */ /* 0x0001e80000100a00 */
[----:B0-----:R-:W3:Y:S04]  /*e2880*/  LDL.LU R8, [R1+0x640] ;  /* 0x0006400001087983 */ /* 0x001ee80000300800 */
        /* <DEDUP_REMOVED lines=9> */
[----:B---3--:R-:W-:Y:S03]  /*e2920*/  HMMA.16816.F32 R8, R28, R14, R8 ;  /* 0x0000000e1c08723c */ /* 0x008fe60000001808 */
[----:B------:R-:W-:Y:S04]  /*e2930*/  STL.64 [R1+0x9ac0], R14 ;  /* 0x009ac00e01007387 */ /* 0x000fe80000100a00 */
[----:B------:R-:W-:-:S12]  /*e2940*/  STL.64 [R1+0x9ab8], R12 ;  /* 0x009ab80c01007387 */ /* 0x000fd80000100a00 */
[----:B------:R-:W-:Y:S04]  /*e2950*/  STL.64 [R1+0xc60], R8 ;  /* 0x000c600801007387 */ /* 0x000fe80000100a00 */
[----:B------:R2:W-:Y:S01]  /*e2960*/  STL.64 [R1+0xc68], R10 ;  /* 0x000c680a01007387 */ /* 0x0005e20000100a00 */
[----:B------:R-:W-:Y:S01]  /*e2970*/  IMAD.MOV.U32 R60, RZ, RZ, R35 ;  /* 0x000000ffff3c7224 */ /* 0x000fe200078e0023 */
        /* <DEDUP_REMOVED lines=9> */
[C---:B0-----:R-:W-:Y:S01]  /*e2a10*/  HMMA.16816.F32 R4, R28.reuse, R22, R56 ;  /* 0x000000161c04723c */ /* 0x041fe20000001838 */
[----:B------:R-:W-:Y:S10]  /*e2a20*/  STL.64 [R1+0x9a28], R22 ;  /* 0x009a281601007387 */ /* 0x000ff40000100a00 */
[----:B------:R-:W-:Y:S04]  /*e2a30*/  STL.64 [R1+0xbe0], R8 ;  /* 0x000be00801007387 */ /* 0x000fe80000100a00 */
[----:B------:R0:W-:Y:S04]  /*e2a40*/  STL.64 [R1+0xbe8], R10 ;  /* 0x000be80a01007387 */ /* 0x0001e80000100a00 */
[----:B------:R-:W-:Y:S04]  /*e2a50*/  STL.64 [R1+0x9a20], R20 ;  /* 0x009a201401007387 */ /* 0x000fe80000100a00 */
[----:B------:R-:W-:Y:S04]  /*e2a60*/  STL.64 [R1+0xbb0], R4 ;  /* 0x000bb00401007387 */ /* 0x000fe80000100a00 */
[----:B------:R1:W-:Y:S01]  /*e2a70*/  STL.64 [R1+0xbb8], R6 ;  /* 0x000bb80601007387 */ /* 0x0003e20000100a00 */
[C---:B0-----:R-:W-:Y:S08]  /*e2a80*/  HMMA.16816.F32 R8, R28.reuse, R24, R44 ;  /* 0x000000181c08723c */ /* 0x041ff0000000182c */
[C---:B-1----:R-:W-:Y:S01]  /*e2a90*/  HMMA.16816.F32 R4, R28.reuse, R26, R40 ;  /* 0x0000001a1c04723c */ /* 0x042fe20000001828 */
[----:B------:R-:W-:Y:S10]  /*e2aa0*/  STL.64 [R1+0x9a08], R26 ;  /* 0x009a081a01007387 */ /* 0x000ff40000100a00 */
[----:B------:R-:W-:Y:S04]  /*e2ab0*/  STL.64 [R1+0xb80], R8 ;  /* 0x000b800801007387 */ /* 0x000fe80000100a00 */
[----:B------:R-:W-:Y:S04]  /*e2ac0*/  STL.64 [R1+0xb88], R10 ;  /* 0x000b880a01007387 */ /* 0x000fe80000100a00 */
[----:B------:R-:W-:Y:S04]  /*e2ad0*/  STL.64 [R1+0x9a00], R24 ;  /* 0x009a001801007387 */ /* 0x000fe80000100a00 */
[----:B------:R-:W-:Y:S04]  /*e2ae0*/  STL.64 [R1+0xb50], R4 ;  /* 0x000b500401007387 */ /* 0x000fe80000100a00 */
[----:B------:R4:W-:Y:S04]  /*e2af0*/  STL.64 [R1+0xb58], R6 ;  /* 0x000b580601007387 */ /* 0x0009e80000100a00 */
[----:B------:R-:W2:Y:S01]  /*e2b00*/  LDL.LU R12, [R1+0x510] ;  /* 0x00051000010c7983 */ /* 0x000ea20000300800 */
[----:B----4-:R-:W-:-:S15]  /*e2b10*/  HMMA.16816.F32 R4, R28, R32, R36 ;  /* 0x000000201c04723c */ /* 0x010fde0000001824 */
[----:B------:R-:W-:-:S04]  /*e2b20*/  NOP ;  /* 0x0000000000007918 */ /* 0x000fc80000000000 */
[----:B------:R0:W-:Y:S04]  /*e2b30*/  STL.64 [R1+0x1950], R4 ;  /* 0x0019500401007387 */ /* 0x0001e80000100a00 */
[----:B------:R1:W-:Y:S04]  /*e2b40*/  STL.64 [R1+0x1958], R6 ;  /* 0x0019580601007387 */ /* 0x0003e80000100a00 */
        /* <DEDUP_REMOVED lines=35> */
[----:B------:R-:W2:Y:S01]  /*e2d80*/  LDL R52, [R1+0x118] ;  /* 0x0001180001347983 */ /* 0x000ea20000100800 */
[----:B------:R-:W-:-:S03]  /*e2d90*/  IMAD.MOV.U32 R53, RZ, RZ, R34 ;  /* 0x000000ffff357224 */ /* 0x000fc600078e0022 */
[----:B------:R-:W5:Y:S04]  /*e2da0*/  LDL.LU R34, [R1+0x9c5c] ;  /* 0x009c5c0001227983 */ /* 0x000f680000300800 */
[----:B0-----:R-:W2:Y:S04]  /*e2db0*/  LDL.LU R4, [R1+0x560] ;  /* 0x0005600001047983 */ /* 0x001ea80000300800 */
[----:B------:R-:W2:Y:S04]  /*e2dc0*/  LDL.LU R5, [R1+0x564] ;  /* 0x0005640001057983 */ /* 0x000ea80000300800 */
[----:B-1----:R-:W2:Y:S04]  /*e2dd0*/  LDL.LU R6, [R1+0x568] ;  /* 0x0005680001067983 */ /* 0x002ea80000300800 */
[----:B------:R-:W2:Y:S04]  /*e2de0*/  LDL.LU R7, [R1+0x56c] ;  /* 0x00056c0001077983 */ /* 0x000ea80000300800 */
[----:B------:R-:W2:Y:S04]  /*e2df0*/  LDL.LU.64 R54, [R1+0x110] ;  /* 0x0001100001367983 */ /* 0x000ea80000300a00 */
[----:B------:R-:W5:Y:S04]  /*e2e00*/  LDL.LU R35, [R1+0x9c58] ;  /* 0x009c580001237983 */ /* 0x000f680000300800 */
[----:B------:R-:W2:Y:S04]  /*e2e10*/  LDL R61, [R1+0x10c] ;  /* 0x00010c00013d7983 */ /* 0x000ea80000100800 */
[----:B------:R-:W2:Y:S04]  /*e2e20*/  LDL.LU R56, [R1+0x540] ;  /* 0x0005400001387983 */ /* 0x000ea80000300800 */
[----:B------:R-:W2:Y:S04]  /*e2e30*/  LDL.LU R57, [R1+0x544] ;  /* 0x0005440001397983 */ /* 0x000ea80000300800 */
[----:B------:R-:W2:Y:S04]  /*e2e40*/  LDL.LU R58, [R1+0x548] ;  /* 0x00054800013a7983 */ /* 0x000ea80000300800 */
[----:B------:R-:W2:Y:S01]  /*e2e50*/  LDL.LU R59, [R1+0x54c] ;  /* 0x00054c00013b7983 */ /* 0x000ea20000300800 */
[----:B-----5:R-:W-:-:S15]  /*e2e60*/  HMMA.16816.F32 R36, R28, R34, R36 ;  /* 0x000000221c24723c */ /* 0x020fde0000001824 */
[----:B------:R-:W-:-:S04]  /*e2e70*/  NOP ;  /* 0x0000000000007918 */ /* 0x000fc80000000000 */
[----:B------:R-:W-:Y:S04]  /*e2e80*/  STL.64 [R1+0x1940], R36 ;  /* 0x0019402401007387 */ /* 0x000fe80000100a00 */
[----:B------:R0:W-:Y:S04]  /*e2e90*/  STL.64 [R1+0x1948], R38 ;  /* 0x0019482601007387 */ /* 0x0001e80000100a00 */
[----:B0-----:R-:W5:Y:S04]  /*e2ea0*/  LDL.LU.64 R38, [R1+0x9c50] ;  /* 0x009c500001267983 */ /* 0x001f680000300a00 */
[----:B------:R-:W2:Y:S04]  /*e2eb0*/  LDL.LU.64 R36, [R1+0x9c48] ;  /* 0x009c480001247983 */ /* 0x000ea80000300a00 */
[----:B------:R-:W-:Y:S04]  /*e2ec0*/  STL.64 [R1+0x99e8], R34 ;  /* 0x0099e82201007387 */ /* 0x000fe80000100a00 */
[----:B------:R0:W-:Y:S04]  /*e2ed0*/  STL.64 [R1+0x99e0], R32 ;  /* 0x0099e02001007387 */ /* 0x0001e80000100a00 */
[----:B0-----:R-:W3:Y:S04]  /*e2ee0*/  LDL.LU R32, [R1+0x5b0] ;  /* 0x0005b00001207983 */ /* 0x001ee80000300800 */
[----:B------:R-:W3:Y:S04]  /*e2ef0*/  LDL.LU R33, [R1+0x5b4] ;  /* 0x0005b40001217983 */ /* 0x000ee80000300800 */
[----:B------:R-:W3:Y:S04]  /*e2f00*/  LDL.LU R34, [R1+0x5b8] ;  /* 0x0005b80001227983 */ /* 0x000ee80000300800 */
[----:B------:R-:W3:Y:S01]  /*e2f10*/  LDL.LU R35, [R1+0x5bc] ;  /* 0x0005bc0001237983 */ /* 0x000ee20000300800 */
[C---:B--2---:R-:W-:Y:S08]  /*e2f20*/  HMMA.16816.F32 R44, R28.reuse, R36, R44 ;  /* 0x000000241c2c723c */ /* 0x044ff0000000182c */
[----:B-----5:R-:W-:Y:S11]  /*e2f30*/  HMMA.16816.F32 R40, R28, R38, R40 ;  /* 0x000000261c28723c */ /* 0x020ff60000001828 */
[----:B------:R-:W-:Y:S04]  /*e2f40*/  STL.64 [R1+0x1920], R44 ;  /* 0x0019202c01007387 */ /* 0x000fe80000100a00 */
[----:B------:R0:W-:Y:S04]  /*e2f50*/  STL.64 [R1+0x1928], R46 ;  /* 0x0019282e01007387 */ /* 0x0001e80000100a00 */
[----:B0-----:R-:W2:Y:S04]  /*e2f60*/  LDL.LU.64 R46, [R1+0x9c40] ;  /* 0x009c4000012e7983 */ /* 0x001ea80000300a00 */
[----:B------:R-:W3:Y:S04]  /*e2f70*/  LDL.LU.64 R44, [R1+0x9c38] ;  /* 0x009c3800012c7983 */ /* 0x000ee80000300a00 */
[----:B------:R-:W-:Y:S04]  /*e2f80*/  STL.64 [R1+0xac0], R40 ;  /* 0x000ac02801007387 */ /* 0x000fe80000100a00 */
[----:B------:R0:W-:Y:S04]  /*e2f90*/  STL.64 [R1+0xac8], R42 ;  /* 0x000ac82a01007387 */ /* 0x0001e80000100a00 */
[----:B0-----:R-:W4:Y:S04]  /*e2fa0*/  LDL.LU.64 R42, [R1+0x9c30] ;  /* 0x009c3000012a7983 */ /* 0x001f280000300a00 */
[----:B------:R-:W5:Y:S01]  /*e2fb0*/  LDL.LU.64 R40, [R1+0x9c28] ;  /* 0x009c280001287983 */ /* 0x000f620000300a00 */
[----:B------:R-:W-:-:S02]  /*e2fc0*/  IMAD R9, R9, 0x100, R18 ;  /* 0x0000010009097824 */ /* 0x000fc400078e0212 */
[----:B------:R-:W-:Y:S02]  /*e2fd0*/  IMAD R8, R8, 0x100, R19 ;  /* 0x0000010008087824 */ /* 0x000fe400078e0213 */
[----:B------:R-:W-:Y:S02]  /*e2fe0*/  IMAD R3, R3, 0x100, R10 ;  /* 0x0000010003037824 */ /* 0x000fe400078e020a */
[----:B------:R-:W-:Y:S01]  /*e2ff0*/  IMAD R2, R2, 0x100, R11 ;  /* 0x0000010002027824 */ /* 0x000fe200078e020b */
[----:B------:R-:W-:Y:S04]  /*e3000*/  STL.64 [R1+0x99f8], R38 ;  /* 0x0099f82601007387 */ /* 0x000fe80000100a00 */
[----:B------:R-:W-:Y:S01]  /*e3010*/  STL.64 [R1+0x99f0], R36 ;  /* 0x0099f02401007387 */ /* 0x000fe20000100a00 */
[C---:B--2---:R-:W-:Y:S08]  /*e3020*/  HMMA.16816.F32 R12, R28.reuse, R46, R12 ;  /* 0x0000002e1c0c723c */ /* 0x044ff0000000180c */
[C---:B---3--:R-:W-:Y:S08]  /*e3030*/  HMMA.16816.F32 R20, R28.reuse, R44, R20 ;  /* 0x0000002c1c14723c */ /* 0x048ff00000001814 */
[C---:B-----5:R-:W-:Y:S08]  /*e3040*/  HMMA.16816.F32 R32, R28.reuse, R40, R32 ;  /* 0x000000281c20723c */ /* 0x060ff00000001820 */
[----:B----4-:R-:W-:Y:S01]  /*e3050*/  HMMA.16816.F32 R24, R28, R42, R24 ;  /* 0x0000002a1c18723c */ /* 0x010fe20000001818 */
[----:B------:R-:W-:-:S02]  /*e3060*/  F2FP.F16.E4M3.UNPACK_B R28, R9 ;  /* 0x00000009ff1c723e */ /* 0x000fc400020006ff */
[----:B------:R-:W-:Y:S02]  /*e3070*/  F2FP.F16.E4M3.UNPACK_B R29, R8 ;  /* 0x00000008ff1d723e */ /* 0x000fe400020006ff */
[----:B------:R-:W-:Y:S02]  /*e3080*/  F2FP.F16.E4M3.UNPACK_B R30, R3 ;  /* 0x00000003ff1e723e */ /* 0x000fe400020006ff */
[----:B------:R-:W-:-:S07]  /*e3090*/  F2FP.F16.E4M3.UNPACK_B R31, R2 ;  /* 0x00000002ff1f723e */ /* 0x000fce00020006ff */
        /* <DEDUP_REMOVED lines=10> */
[----:B------:R0:W-:Y:S04]  /*e3140*/  STL [R1+0x9994], R46 ;  /* 0x0099942e01007387 */ /* 0x0001e80000100800 */
[----:B------:R-:W-:Y:S04]  /*e3150*/  STL [R1+0x9990], R47 ;  /* 0x0099902f01007387 */ /* 0x000fe80000100800 */
[----:B------:R-:W-:Y:S04]  /*e3160*/  STL.64 [R1+0x9e0], R12 ;  /* 0x0009e00c01007387 */ /* 0x000fe80000100a00 */
[----:B------:R-:W-:Y:S04]  /*e3170*/  STL.64 [R1+0x9e8], R14 ;  /* 0x0009e80e01007387 */ /* 0x000fe80000100a00 */
[----:B------:R-:W-:Y:S04]  /*e3180*/  STL.64 [R1+0x9d0], R8 ;  /* 0x0009d00801007387 */ /* 0x000fe80000100a00 */
[----:B------:R-:W-:Y:S04]  /*e3190*/  STL.64 [R1+0x9d8], R10 ;  /* 0x0009d80a01007387 */ /* 0x000fe80000100a00 */
[----:B------:R-:W-:Y:S04]  /*e31a0*/  STL.64 [R1+0x9a0], R4 ;  /* 0x0009a00401007387 */ /* 0x000fe80000100a00 */
[----:B------:R1:W-:Y:S01]  /*e31b0*/  STL.64 [R1+0x9a8], R6 ;  /* 0x0009a80601007387 */ /* 0x0003e20000100a00 */
[----:B0-----:R-:W-:Y:S01]  /*e31c0*/  IMAD.MOV.U32 R46, RZ, RZ, R55 ;  /* 0x000000ffff2e7224 */ /* 0x001fe200078e0037 */
[----:B-1----:R-:W-:Y:S01]  /*e31d0*/  HMMA.16816.F32 R4, R28, R60, R56 ;  /* 0x0000003c1c04723c */ /* 0x002fe20000001838 */
[----:B------:R-:W-:-:S03]  /*e31e0*/  IMAD.MOV.U32 R47, RZ, RZ, R54 ;  /* 0x000000ffff2f7224 */ /* 0x000fc600078e0036 */
[----:B------:R-:W-:Y:S04]  /*e31f0*/  STL [R1+0x999c], R46 ;  /* 0x00999c2e01007387 */ /* 0x000fe80000100800 */
[----:B------:R-:W-:Y:S04]  /*e3200*/  STL [R1+0x9998], R47 ;  /* 0x0099982f01007387 */ /* 0x000fe80000100800 */
[----:B------:R-:W-:Y:S04]  /*e3210*/  STL.64 [R1+0x9c20], R44 ;  /* 0x009c202c01007387 */ /* 0x000fe80000100a00 */
[----:B------:R-:W2:Y:S04]  /*e3220*/  LDL.LU R56, [R1+0xa80] ;  /* 0x000a800001387983 */ /* 0x000ea80000300800 */
[----:B------:R-:W-:Y:S04]  /*e3230*/  STL.64 [R1+0x970], R4 ;  /* 0x0009700401007387 */ /* 0x000fe80000100a00 */
[----:B------:R-:W-:Y:S04]  /*e3240*/  STL.64 [R1+0x978], R6 ;  /* 0x0009780601007387 */ /* 0x000fe80000100a00 */
[----:B------:R-:W2:Y:S04]  /*e3250*/  LDL.LU R57, [R1+0xa84] ;  /* 0x000a840001397983 */ /* 0x000ea80000300800 */
[----:B------:R-:W3:Y:S04]  /*e3260*/  LDL.LU R58, [R1+0xa88] ;  /* 0x000a8800013a7983 */ /* 0x000ee80000300800 */
[----:B------:R-:W3:Y:S04]  /*e3270*/  LDL.LU R59, [R1+0xa8c] ;  /* 0x000a8c00013b7983 */ /* 0x000ee80000300800 */
[----:B---3--:R-:W-:Y:S04]  /*e3280*/  STL.64 [R1+0x9be0], R58 ;  /* 0x009be03a01007387 */ /* 0x008fe80000100a00 */
[----:B--2---:R-:W-:Y:S04]  /*e3290*/  STL.64 [R1+0x9bd8], R56 ;  /* 0x009bd83801007387 */ /* 0x004fe80000100a00 */
[----:B------:R-:W2:Y:S04]  /*e32a0*/  LDL R54, [R1+0xb0] ;  /* 0x0000b00001367983 */ /* 0x000ea80000100800 */
[----:B------:R-:W2:Y:S04]  /*e32b0*/  LDL R55, [R1+0xb4] ;  /* 0x0000b40001377983 */ /* 0x000ea80000100800 */
[----:B------:R-:W3:Y:S04]  /*e32c0*/  LDL.LU R48, [R1+0xa70] ;  /* 0x000a700001307983 */ /* 0x000ee80000300800 */
[----:B------:R-:W3:Y:S04]  /*e32d0*/  LDL.LU R49, [R1+0xa74] ;  /* 0x000a740001317983 */ /* 0x000ee80000300800 */
[----:B------:R-:W4:Y:S04]  /*e32e0*/  LDL.LU R50, [R1+0xa78] ;  /* 0x000a780001327983 */ /* 0x000f280000300800 */
[----:B------:R-:W4:Y:S04]  /*e32f0*/  LDL.LU R51, [R1+0xa7c] ;  /* 0x000a7c0001337983 */ /* 0x000f280000300800 */
[----:B----4-:R-:W-:Y:S04]  /*e3300*/  STL.64 [R1+0x9bf8], R50 ;  /* 0x009bf83201007387 */ /* 0x010fe80000100a00 */
[----:B---3--:R0:W-:Y:S04]  /*e3310*/  STL.64 [R1+0x9bf0], R48 ;  /* 0x009bf03001007387 */ /* 0x0081e80000100a00 */
[----:B------:R-:W3:Y:S04]  /*e3320*/  LDL.LU R12, [R1+0xa40] ;  /* 0x000a4000010c7983 */ /* 0x000ee80000300800 */
[----:B------:R-:W3:Y:S04]  /*e3330*/  LDL.LU R13, [R1+0xa44] ;  /* 0x000a4400010d7983 */ /* 0x000ee80000300800 */
[----:B------:R-:W4:Y:S04]  /*e3340*/  LDL.LU R14, [R1+0xa48] ;  /* 0x000a4800010e7983 */ /* 0x000f280000300800 */
[----:B------:R-:W4:Y:S04]  /*e3350*/  LDL.LU R15, [R1+0xa4c] ;  /* 0x000a4c00010f7983 */ /* 0x000f280000300800 */
[----:B----4-:R-:W-:Y:S04]  /*e3360*/  STL.64 [R1+0x9c08], R14 ;  /* 0x009c080e01007387 */ /* 0x010fe80000100a00 */
[----:B---3--:R1:W-:Y:S04]  /*e3370*/  STL.64 [R1+0x9c00], R12 ;  /* 0x009c000c01007387 */ /* 0x0083e80000100a00 */
[----:B------:R-:W3:Y:S04]  /*e3380*/  LDL R8, [R1+0xc8] ;  /* 0x0000c80001087983 */ /* 0x000ee80000100800 */
[----:B------:R-:W3:Y:S04]  /*e3390*/  LDL R9, [R1+0xcc] ;  /* 0x0000cc0001097983 */ /* 0x000ee80000100800 */
[----:B------:R-:W4:Y:S04]  /*e33a0*/  LDL.LU R24, [R1+0xa10] ;  /* 0x000a100001187983 */ /* 0x000f280000300800 */
[----:B------:R-:W4:Y:S04]  /*e33b0*/  LDL.LU R25, [R1+0xa14] ;  /* 0x000a140001197983 */ /* 0x000f280000300800 */
[----:B------:R-:W5:Y:S04]  /*e33c0*/  LDL.LU R26, [R1+0xa18] ;  /* 0x000a1800011a7983 */ /* 0x000f680000300800 */
[----:B------:R-:W5:Y:S04]  /*e33d0*/  LDL.LU R27, [R1+0xa1c] ;  /* 0x000a1c00011b7983 */ /* 0x000f680000300800 */
[----:B-----5:R-:W-:Y:S04]  /*e33e0*/  STL.64 [R1+0x9c18], R26 ;  /* 0x009c181a01007387 */ /* 0x020fe80000100a00 */
[----:B----4-:R4:W-:Y:S04]  /*e33f0*/  STL.64 [R1+0x9c10], R24 ;  /* 0x009c101801007387 */ /* 0x0109e80000100a00 */
[----:B------:R-:W5:Y:S04]  /*e3400*/  LDL.LU R40, [R1+0x9f0] ;  /* 0x0009f00001287983 */ /* 0x000f680000300800 */
[----:B------:R-:W5:Y:S04]  /*e3410*/  LDL.LU R41, [R1+0x9f4] ;  /* 0x0009f40001297983 */ /* 0x000f680000300800 */
[----:B------:R-:W5:Y:S04]  /*e3420*/  LDL.LU R42, [R1+0x9f8] ;  /* 0x0009f800012a7983 */ /* 0x000f680000300800 */
[----:B------:R-:W5:Y:S04]  /*e3430*/  LDL.LU R43, [R1+0x9fc] ;  /* 0x0009fc00012b7983 */ /* 0x000f680000300800 */
[----:B------:R-:W2:Y:S04]  /*e3440*/  LDL R36, [R1+0xe8] ;  /* 0x0000e80001247983 */ /* 0x000ea80000100800 */
[----:B------:R-:W2:Y:S04]  /*e3450*/  LDL R37, [R1+0xec] ;  /* 0x0000ec0001257983 */ /* 0x000ea80000100800 */
        /* <DEDUP_REMOVED lines=8> */
[----:B-1----:R-:W2:Y:S04]  /*e34e0*/  LDL.LU.64 R12, [R1+0x100] ;  /* 0x00010000010c7983 */ /* 0x002ea80000300a00 */
[----:B------:R-:W3:Y:S04]  /*e34f0*/  LDL R14, [R1+0xf8] ;  /* 0x0000f800010e7983 */ /* 0x000ee80000100800 */
[----:B------:R-:W3:Y:S04]  /*e3500*/  LDL R15, [R1+0xfc] ;  /* 0x0000fc00010f7983 */ /* 0x000ee80000100800 */
[----:B----4-:R-:W3:Y:S04]  /*e3510*/  LDL.LU R24, [R1+0x990] ;  /* 0x0009900001187983 */ /* 0x010ee80000300800 */
[----:B------:R-:W3:Y:S04]  /*e3520*/  LDL.LU R25, [R1+0x994] ;  /* 0x0009940001197983 */ /* 0x000ee80000300800 */
[----:B------:R-:W3:Y:S04]  /*e3530*/  LDL.LU R26, [R1+0x998] ;  /* 0x00099800011a7983 */ /* 0x000ee80000300800 */
[----:B------:R-:W3:Y:S04]  /*e3540*/  LDL.LU R27, [R1+0x99c] ;  /* 0x00099c00011b7983 */ /* 0x000ee80000300800 */
[----:B------:R-:W4:Y:S04]  /*e3550*/  LDL.LU.64 R2, [R1+0xf0] ;  /* 0x0000f00001027983 */ /* 0x000f280000300a00 */
[----:B------:R-:W3:Y:S04]  /*e3560*/  LDL.LU R56, [R1+0x9c0] ;  /* 0x0009c00001387983 */ /* 0x000ee80000300800 */
[----:B------:R-:W3:Y:S04]  /*e3570*/  LDL.LU R57, [R1+0x9c4] ;  /* 0x0009c40001397983 */ /* 0x000ee80000300800 */
[----:B------:R-:W5:Y:S04]  /*e3580*/  LDL.LU R58, [R1+0x9c8] ;  /* 0x0009c800013a7983 */ /* 0x000f680000300800 */
[----:B------:R-:W5:Y:S04]  /*e3590*/  LDL.LU R59, [R1+0x9cc] ;  /* 0x0009cc00013b7983 */ /* 0x000f680000300800 */
[----:B------:R-:W5:Y:S04]  /*e35a0*/  LDL.LU.64 R38, [R1+0xe0] ;  /* 0x0000e00001267983 */ /* 0x000f680000300a00 */
[----:B------:R-:W5:Y:S04]  /*e35b0*/  LDL R20, [R1+0xd8] ;  /* 0x0000d80001147983 */ /* 0x000f680000100800 */
[----:B------:R-:W5:Y:S04]  /*e35c0*/  LDL R21, [R1+0xdc] ;  /* 0x0000dc0001157983 */ /* 0x000f680000100800 */
[----:B------:R-:W5:Y:S04]  /*e35d0*/  LDL.LU R32, [R1+0xa00] ;  /* 0x000a000001207983 */ /* 0x000f680000300800 */
[----:B------:R-:W5:Y:S04]  /*e35e0*/  LDL.LU R33, [R1+0xa04] ;  /* 0x000a040001217983 */ /* 0x000f680000300800 */
[----:B------:R-:W5:Y:S04]  /*e35f0*/  LDL.LU R34, [R1+0xa08] ;  /* 0x000a080001227983 */ /* 0x000f680000300800 */
[----:B------:R-:W5:Y:S04]  /*e3600*/  LDL.LU R35, [R1+0xa0c] ;  /* 0x000a0c0001237983 */ /* 0x000f680000300800 */
[----:B------:R-:W5:Y:S04]  /*e3610*/  LDL.LU.64 R22, [R1+0xd0] ;  /* 0x0000d00001167983 */ /* 0x000f680000300a00 */
[----:B------:R-:W5:Y:S04]  /*e3620*/  LDL.LU R16, [R1+0xa20] ;  /* 0x000a200001107983 */ /* 0x000f680000300800 */
[----:B------:R-:W5:Y:S04]  /*e3630*/  LDL.LU R17, [R1+0xa24] ;  /* 0x000a240001117983 */ /* 0x000f680000300800 */
        /* <DEDUP_REMOVED lines=9> */
[----:B------:R-:W5:Y:S01]  /*e36d0*/  LDL.LU.64 R60, [R1+0xa8] ;  /* 0x0000a800013c7983 */ /* 0x000f620000300a00 */
[----:B--2---:R-:W-:-:S15]  /*e36e0*/  HMMA.16816.F32 R44, R28, R12, R44 ;  /* 0x0000000c1c2c723c */ /* 0x004fde000000182c */
[----:B------:R-:W-:-:S04]  /*e36f0*/  NOP ;  /* 0x0000000000007918 */ /* 0x000fc80000000000 */
[----:B------:R0:W-:Y:S04]  /*e3700*/  STL.64 [R1+0x960], R44 ;  /* 0x0009602c01007387 */ /* 0x0001e80000100a00 */
[----:B------:R1:W-:Y:S01]  /*e3710*/  STL.64 [R1+0x968], R46 ;  /* 0x0009682e01007387 */ /* 0x0003e20000100a00 */
[----:B----4-:R-:W-:Y:S03]  /*e3720*/  HMMA.16816.F32 R48, R28, R2, R48 ;  /* 0x000000021c30723c */ /* 0x010fe60000001830 */
[----:B0-----:R-:W2:Y:S01]  /*e3730*/  LDL.LU.64 R44, [R1+0x9c20] ;  /* 0x009c2000012c7983 */ /* 0x001ea20000300a00 */
[----:B-1----:R-:W-:Y:S02]  /*e3740*/  IMAD.MOV.U32 R46, RZ, RZ, R12 ;  /* 0x000000ffff2e7224 */ /* 0x002fe400078e000c */
[----:B------:R-:W-:-:S02]  /*e3750*/  IMAD.MOV.U32 R47, RZ, RZ, R13 ;  /* 0x000000ffff2f7224 */ /* 0x000fc400078e000d */
[C---:B---3--:R-:W-:Y:S03]  /*e3760*/  HMMA.16816.F32 R12, R28.reuse, R14, R24 ;  /* 0x0000000e1c0c723c */ /* 0x048fe60000001818 */
[----:B------:R-:W-:Y:S04]  /*e3770*/  STL [R1+0x99a4], R47 ;  /* 0x0099a42f01007387 */ /* 0x000fe80000100800 */
[----:B------:R-:W-:Y:S04]  /*e3780*/  STL [R1+0x99a0], R46 ;  /* 0x0099a02e01007387 */ /* 0x000fe80000100800 */
[----:B------:R-:W3:Y:S04]  /*e3790*/  LDL.LU.64 R26, [R1+0x9c18] ;  /* 0x009c1800011a7983 */ /* 0x000ee80000300a00 */
[----:B------:R-:W3:Y:S01]  /*e37a0*/  LDL.LU.64 R24, [R1+0x9c10] ;  /* 0x009c100001187983 */ /* 0x000ee20000300a00 */
[----:B-----5:R-:W-:Y:S03]  /*e37b0*/  HMMA.16816.F32 R56, R28, R36, R56 ;  /* 0x000000241c38723c */ /* 0x020fe60000001838 */
[----:B------:R-:W-:Y:S04]  /*e37c0*/  STL.64 [R1+0x950], R12 ;  /* 0x0009500c01007387 */ /* 0x000fe80000100a00 */
[----:B------:R0:W-:Y:S04]  /*e37d0*/  STL.64 [R1+0x958], R14 ;  /* 0x0009580e01007387 */ /* 0x0001e80000100a00 */
[----:B0-----:R-:W4:Y:S04]  /*e37e0*/  LDL.LU.64 R14, [R1+0x9c08] ;  /* 0x009c0800010e7983 */ /* 0x001f280000300a00 */
[----:B------:R-:W4:Y:S04]  /*e37f0*/  LDL.LU.64 R12, [R1+0x9c00] ;  /* 0x009c0000010c7983 */ /* 0x000f280000300a00 */
[----:B------:R-:W-:Y:S01]  /*e3800*/  STL.64 [R1+0x940], R48 ;  /* 0x0009403001007387 */ /* 0x000fe20000100a00 */
[----:B------:R-:W-:-:S03]  /*e3810*/  IMAD.MOV.U32 R46, RZ, RZ, R3 ;  /* 0x000000ffff2e7224 */ /* 0x000fc600078e0003 */
[----:B------:R0:W-:Y:S01]  /*e3820*/  STL.64 [R1+0x948], R50 ;  /* 0x0009483201007387 */ /* 0x0001e20000100a00 */
[----:B------:R-:W-:-:S03]  /*e3830*/  IMAD.MOV.U32 R47, RZ, RZ, R2 ;  /* 0x000000ffff2f7224 */ /* 0x000fc600078e0002 */
[----:B0-----:R-:W5:Y:S04]  /*e3840*/  LDL.LU.64 R50, [R1+0x9bf8] ;  /* 0x009bf80001327983 */ /* 0x001f680000300a00 */
[----:B------:R-:W5:Y:S04]  /*e3850*/  LDL.LU.64 R48, [R1+0x9bf0] ;  /* 0x009bf00001307983 */ /* 0x000f680000300a00 */
[----:B------:R-:W2:Y:S04]  /*e3860*/  LDL.LU.64 R2, [R1+0x9be8] ;  /* 0x009be80001027983 */ /* 0x000ea80000300a00 */
[----:B------:R-:W-:Y:S04]  /*e3870*/  STL [R1+0x99ac], R46 ;  /* 0x0099ac2e01007387 */ /* 0x000fe80000100800 */
[----:B------:R-:W-:Y:S04]  /*e3880*/  STL [R1+0x99a8], R47 ;  /* 0x0099a82f01007387 */ /* 0x000fe80000100800 */
[----:B------:R-:W-:Y:S04]  /*e3890*/  STL.64 [R1+0x930], R56 ;  /* 0x0009303801007387 */ /* 0x000fe80000100a00 */
[----:B------:R0:W-:Y:S04]  /*e38a0*/  STL.64 [R1+0x938], R58 ;  /* 0x0009383a01007387 */ /* 0x0001e80000100a00 */
[----:B0-----:R-:W2:Y:S04]  /*e38b0*/  LDL.LU.64 R58, [R1+0x9be0] ;  /* 0x009be000013a7983 */ /* 0x001ea80000300a00 */
[----:B------:R-:W2:Y:S01]  /*e38c0*/  LDL.LU.64 R56, [R1+0x9bd8] ;  /* 0x009bd80001387983 */ /* 0x000ea20000300a00 */
[C---:B------:R-:W-:Y:S08]  /*e38d0*/  HMMA.16816.F32 R40, R28.reuse, R38, R40 ;  /* 0x000000261c28723c */ /* 0x040ff00000001828 */
[C---:B------:R-:W-:Y:S08]  /*e38e0*/  HMMA.16816.F32 R32, R28.reuse, R20, R32 ;  /* 0x000000141c20723c */ /* 0x040ff00000001820 */
[----:B------:R-:W-:Y:S01]  /*e38f0*/  HMMA.16816.F32 R16, R28, R8, R16 ;  /* 0x000000081c10723c */ /* 0x000fe20000001810 */
[----:B------:R-:W-:-:S02]  /*e3900*/  IMAD.MOV.U32 R47, RZ, RZ, R39 ;  /* 0x000000ffff2f7224 */ /* 0x000fc400078e0027 */
[----:B------:R-:W-:Y:S01]  /*e3910*/  IMAD.MOV.U32 R46, RZ, RZ, R38 ;  /* 0x000000ffff2e7224 */ /* 0x000fe200078e0026 */
[----:B------:R-:W-:Y:S04]  /*e3920*/  STL.64 [R1+0x920], R40 ;  /* 0x0009202801007387 */ /* 0x000fe80000100a00 */
[----:B------:R-:W-:Y:S04]  /*e3930*/  STL.64 [R1+0x928], R42 ;  /* 0x0009282a01007387 */ /* 0x000fe80000100a00 */
[----:B------:R0:W-:Y:S04]  /*e3940*/  STL [R1+0x99b4], R47 ;  /* 0x0099b42f01007387 */ /* 0x0001e80000100800 */
[----:B------:R1:W-:Y:S04]  /*e3950*/  STL [R1+0x99b0], R46 ;  /* 0x0099b02e01007387 */ /* 0x0003e80000100800 */
[----:B------:R-:W-:Y:S04]  /*e3960*/  STL.64 [R1+0x910], R32 ;  /* 0x0009102001007387 */ /* 0x000fe80000100a00 */
[----:B------:R-:W-:Y:S01]  /*e3970*/  STL.64 [R1+0x918], R34 ;  /* 0x0009182201007387 */ /* 0x000fe20000100a00 */
[----:B0-----:R-:W-:-:S02]  /*e3980*/  IMAD.MOV.U32 R47, RZ, RZ, R22 ;  /* 0x000000ffff2f7224 */ /* 0x001fc400078e0016 */
[----:B-1----:R-:W-:Y:S01]  /*e3990*/  IMAD.MOV.U32 R46, RZ, RZ, R23 ;  /* 0x000000ffff2e7224 */ /* 0x002fe200078e0017 */
[C---:B---3--:R-:W-:Y:S08]  /*e39a0*/  HMMA.16816.F32 R24, R28.reuse, R22, R24 ;  /* 0x000000161c18723c */ /* 0x048ff00000001818 */
[----:B----4-:R-:W-:Y:S11]  /*e39b0*/  HMMA.16816.F32 R12, R28, R10, R12 ;  /* 0x0000000a1c0c723c */ /* 0x010ff6000000180c */
        /* <DEDUP_REMOVED lines=8> */
[----:B------:R-:W-:Y:S04]  /*e3a40*/  STL.64 [R1+0x8e0], R12 ;  /* 0x0008e00c01007387 */ /* 0x000fe80000100a00 */
[----:B------:R0:W-:Y:S01]  /*e3a50*/  STL.64 [R1+0x8e8], R14 ;  /* 0x0008e80e01007387 */ /* 0x0001e20000100a00 */
[C---:B-----5:R-:W-:Y:S08]  /*e3a60*/  HMMA.16816.F32 R8, R28.reuse, R54, R48 ;  /* 0x000000361c08723c */ /* 0x060ff00000001830 */
[C---:B0-----:R-:W-:Y:S08]  /*e3a70*/  HMMA.16816.F32 R12, R28.reuse, R52, R4 ;  /* 0x000000341c0c723c */ /* 0x041ff00000001804 */
[----:B--2---:R-:W-:Y:S01]  /*e3a80*/  HMMA.16816.F32 R4, R28, R60, R56 ;  /* 0x0000003c1c04723c */ /* 0x004fe20000001838 */
[----:B------:R0:W-:Y:S04]  /*e3a90*/  STL [R1+0x99c4], R47 ;  /* 0x0099c42f01007387 */ /* 0x0001e80000100800 */
[----:B------:R1:W-:Y:S01]  /*e3aa0*/  STL [R1+0x99c0], R46 ;  /* 0x0099c02e01007387 */ /* 0x0003e20000100800 */
[----:B0-----:R-:W-:-:S02]  /*e3ab0*/  IMAD.MOV.U32 R47, RZ, RZ, R60 ;  /* 0x000000ffff2f7224 */ /* 0x001fc400078e003c */
[----:B-1----:R-:W-:-:S03]  /*e3ac0*/  IMAD.MOV.U32 R46, RZ, RZ, R61 ;  /* 0x000000ffff2e7224 */ /* 0x002fc600078e003d */
[----:B------:R-:W-:Y:S04]  /*e3ad0*/  STL.64 [R1+0x8d0], R12 ;  /* 0x0008d00c01007387 */ /* 0x000fe80000100a00 */
[----:B------:R-:W-:Y:S04]  /*e3ae0*/  STL.64 [R1+0x8d8], R14 ;  /* 0x0008d80e01007387 */ /* 0x000fe80000100a00 */
[----:B------:R-:W-:Y:S04]  /*e3af0*/  STL.64 [R1+0x8c0], R8 ;  /* 0x0008c00801007387 */ /* 0x000fe80000100a00 */
[----:B------:R-:W-:Y:S04]  /*e3b00*/  STL.64 [R1+0x8c8], R10 ;  /* 0x0008c80a01007387 */ /* 0x000fe80000100a00 */
[----:B------:R0:W-:Y:S04]  /*e3b10*/  STL.64 [R1+0x8b0], R4 ;  /* 0x0008b00401007387 */ /* 0x0001e80000100a00 */
[----:B------:R1:W-:Y:S04]  /*e3b20*/  STL.64 [R1+0x8b8], R6 ;  /* 0x0008b80601007387 */ /* 0x0003e80000100a00 */
[----:B------:R-:W2:Y:S01]  /*e3b30*/  LDL R60, [R1+0x28] ;  /* 0x00002800013c7983 */ /* 0x000ea20000100800 */
[----:B------:R-:W-:-:S03]  /*e3b40*/  IMAD.MOV.U32 R61, RZ, RZ, R0 ;  /* 0x000000ffff3d7224 */ /* 0x000fc600078e0000 */
[----:B------:R-:W3:Y:S04]  /*e3b50*/  LDL.LU R0, [R1+0x9bd4] ;  /* 0x009bd40001007983 */ /* 0x000ee80000300800 */
[----:B------:R-:W4:Y:S04]  /*e3b60*/  LDL.LU R48, [R1+0xbc0] ;  /* 0x000bc00001307983 */ /* 0x000f280000300800 */
[----:B------:R-:W4:Y:S04]  /*e3b70*/  LDL.LU R49, [R1+0xbc4] ;  /* 0x000bc40001317983 */ /* 0x000f280000300800 */
[----:B------:R-:W5:Y:S04]  /*e3b80*/  LDL.LU R50, [R1+0xbc8] ;  /* 0x000bc80001327983 */ /* 0x000f680000300800 */
[----:B------:R-:W5:Y:S04]  /*e3b90*/  LDL.LU R51, [R1+0xbcc] ;  /* 0x000bcc0001337983 */ /* 0x000f680000300800 */
[----:B-----5:R-:W-:Y:S04]  /*e3ba0*/  STL.64 [R1+0x9b20], R50 ;  /* 0x009b203201007387 */ /* 0x020fe80000100a00 */
[----:B----4-:R-:W-:Y:S04]  /*e3bb0*/  STL.64 [R1+0x9b18], R48 ;  /* 0x009b183001007387 */ /* 0x010fe80000100a00 */
[----:B------:R-:W4:Y:S04]  /*e3bc0*/  LDL R52, [R1+0x38] ;  /* 0x0000380001347983 */ /* 0x000f280000100800 */
[----:B------:R-:W4:Y:S04]  /*e3bd0*/  LDL R53, [R1+0x3c] ;  /* 0x00003c0001357983 */ /* 0x000f280000100800 */
[----:B0-----:R-:W5:Y:S04]  /*e3be0*/  LDL.LU R4, [R1+0xba0] ;  /* 0x000ba00001047983 */ /* 0x001f680000300800 */
[----:B------:R-:W5:Y:S04]  /*e3bf0*/  LDL.LU R5, [R1+0xba4] ;  /* 0x000ba40001057983 */ /* 0x000f680000300800 */
[----:B-1----:R-:W2:Y:S04]  /*e3c00*/  LDL.LU R6, [R1+0xba8] ;  /* 0x000ba80001067983 */ /* 0x002ea80000300800 */
[----:B------:R-:W2:Y:S01]  /*e3c10*/  LDL.LU R7, [R1+0xbac] ;  /* 0x000bac0001077983 */ /* 0x000ea20000300800 */
[----:B---3--:R-:W-:-:S03]  /*e3c20*/  IMAD.MOV.U32 R11, RZ, RZ, R0 ;  /* 0x000000ffff0b7224 */ /* 0x008fc600078e0000 */
[----:B--2---:R-:W-:Y:S04]  /*e3c30*/  STL.64 [R1+0x9b30], R6 ;  /* 0x009b300601007387 */ /* 0x004fe80000100a00 */
[----:B-----5:R-:W-:Y:S04]  /*e3c40*/  STL.64 [R1+0x9b28], R4 ;  /* 0x009b280401007387 */ /* 0x020fe80000100a00 */
[----:B------:R-:W2:Y:S04]  /*e3c50*/  LDL R10, [R1+0x40] ;  /* 0x00004000010a7983 */ /* 0x000ea80000100800 */
[----:B------:R-:W3:Y:S04]  /*e3c60*/  LDL.LU R0, [R1+0x9bd0] ;  /* 0x009bd00001007983 */ /* 0x000ee80000300800 */
[----:B------:R-:W5:Y:S04]  /*e3c70*/  LDL.LU R12, [R1+0xb90] ;  /* 0x000b9000010c7983 */ /* 0x000f680000300800 */
[----:B------:R-:W5:Y:S04]  /*e3c80*/  LDL.LU R13, [R1+0xb94] ;  /* 0x000b9400010d7983 */ /* 0x000f680000300800 */
[----:B------:R-:W2:Y:S04]  /*e3c90*/  LDL.LU R14, [R1+0xb98] ;  /* 0x000b9800010e7983 */ /* 0x000ea80000300800 */
[----:B------:R-:W2:Y:S04]  /*e3ca0*/  LDL.LU R15, [R1+0xb9c] ;  /* 0x000b9c00010f7983 */ /* 0x000ea80000300800 */
[----:B--2---:R-:W-:Y:S04]  /*e3cb0*/  STL.64 [R1+0x9b40], R14 ;  /* 0x009b400e01007387 */ /* 0x004fe80000100a00 */
[----:B-----5:R0:W-:Y:S04]  /*e3cc0*/  STL.64 [R1+0x9b38], R12 ;  /* 0x009b380c01007387 */ /* 0x0201e80000100a00 */
[----:B------:R-:W2:Y:S04]  /*e3cd0*/  LDL R8, [R1+0x48] ;  /* 0x0000480001087983 */ /* 0x000ea80000100800 */
[----:B------:R-:W2:Y:S04]  /*e3ce0*/  LDL R9, [R1+0x4c] ;  /* 0x00004c0001097983 */ /* 0x000ea80000100800 */
[----:B------:R-:W-:Y:S01]  /*e3cf0*/  STL.64 [R1+0x9b50], R10 ;  /* 0x009b500a01007387 */ /* 0x000fe20000100a00 */
[----:B---3--:R-:W-:-:S03]  /*e3d00*/  IMAD.MOV.U32 R23, RZ, RZ, R0 ;  /* 0x000000ffff177224 */ /* 0x008fc600078e0000 */
[----:B--2---:R-:W-:Y:S04]  /*e3d10*/  STL.64 [R1+0x9b48], R8 ;  /* 0x009b480801007387 */ /* 0x004fe80000100a00 */
[----:B------:R-:W2:Y:S04]  /*e3d20*/  LDL R22, [R1+0x50] ;  /* 0x0000500001167983 */ /* 0x000ea80000100800 */
[----:B------:R-:W3:Y:S04]  /*e3d30*/  LDL.LU R0, [R1+0x9bcc] ;  /* 0x009bcc0001007983 */ /* 0x000ee80000300800 */
        /* <DEDUP_REMOVED lines=10> */
[----:B------:R-:W2:Y:S04]  /*e3de0*/  LDL.LU R32, [R1+0xb40] ;  /* 0x000b400001207983 */ /* 0x000ea80000300800 */
[----:B------:R-:W2:Y:S04]  /*e3df0*/  LDL.LU R33, [R1+0xb44] ;  /* 0x000b440001217983 */ /* 0x000ea80000300800 */
[----:B------:R-:W5:Y:S04]  /*e3e00*/  LDL.LU R34, [R1+0xb48] ;  /* 0x000b480001227983 */ /* 0x000f680000300800 */
[----:B------:R-:W5:Y:S01]  /*e3e10*/  LDL.LU R35, [R1+0xb4c] ;  /* 0x000b4c0001237983 */ /* 0x000f620000300800 */
[----:B---3--:R-:W-:-:S03]  /*e3e20*/  IMAD.MOV.U32 R39, RZ, RZ, R0 ;  /* 0x000000ffff277224 */ /* 0x008fc600078e0000 */
[----:B-----5:R3:W-:Y:S04]  /*e3e30*/  STL.64 [R1+0x9b80], R34 ;  /* 0x009b802201007387 */ /* 0x0207e80000100a00 */
[----:B--2---:R-:W-:Y:S04]  /*e3e40*/  STL.64 [R1+0x9b78], R32 ;  /* 0x009b782001007387 */ /* 0x004fe80000100a00 */
[----:B------:R-:W2:Y:S04]  /*e3e50*/  LDL R38, [R1+0x60] ;  /* 0x0000600001267983 */ /* 0x000ea80000100800 */
[----:B------:R-:W5:Y:S04]  /*e3e60*/  LDL.LU R0, [R1+0x9bc8] ;  /* 0x009bc80001007983 */ /* 0x000f680000300800 */
        /* <DEDUP_REMOVED lines=8> */
[----:B------:R-:W-:Y:S04]  /*e3ef0*/  STL.64 [R1+0x9ba0], R38 ;  /* 0x009ba02601007387 */ /* 0x000fe80000100a00 */
[----:B--2---:R2:W-:Y:S04]  /*e3f00*/  STL.64 [R1+0x9b98], R36 ;  /* 0x009b982401007387 */ /* 0x0045e80000100a00 */
[----:B0-----:R-:W2:Y:S04]  /*e3f10*/  LDL.LU R12, [R1+0xb00] ;  /* 0x000b0000010c7983 */ /* 0x001ea80000300800 */
[----:B------:R-:W2:Y:S04]  /*e3f20*/  LDL.LU R13, [R1+0xb04] ;  /* 0x000b0400010d7983 */ /* 0x000ea80000300800 */
[----:B------:R-:W2:Y:S04]  /*e3f30*/  LDL.LU R14, [R1+0xb08] ;  /* 0x000b0800010e7983 */ /* 0x000ea80000300800 */
[----:B------:R-:W2:Y:S04]  /*e3f40*/  LDL.LU R15, [R1+0xb0c] ;  /* 0x000b0c00010f7983 */ /* 0x000ea80000300800 */
[----:B--2---:R0:W-:Y:S04]  /*e3f50*/  STL.64 [R1+0x9bb0], R14 ;  /* 0x009bb00e01007387 */ /* 0x0041e80000100a00 */
[----:B------:R-:W-:Y:S04]  /*e3f60*/  STL.64 [R1+0x9ba8], R12 ;  /* 0x009ba80c01007387 */ /* 0x000fe80000100a00 */
[----:B-1----:R-:W2:Y:S04]  /*e3f70*/  LDL.LU R20, [R1+0xae0] ;  /* 0x000ae00001147983 */ /* 0x002ea80000300800 */
[----:B------:R-:W2:Y:S04]  /*e3f80*/  LDL.LU R21, [R1+0xae4] ;  /* 0x000ae40001157983 */ /* 0x000ea80000300800 */
[----:B------:R-:W2:Y:S04]  /*e3f90*/  LDL.LU R22, [R1+0xae8] ;  /* 0x000ae80001167983 */ /* 0x000ea80000300800 */
[----:B------:R-:W2:Y:S04]  /*e3fa0*/  LDL.LU R23, [R1+0xaec] ;  /* 0x000aec0001177983 */ /* 0x000ea80000300800 */
[----:B--2---:R-:W-:Y:S04]  /*e3fb0*/  STL.64 [R1+0x9bc0], R22 ;  /* 0x009bc01601007387 */ /* 0x004fe80000100a00 */
[----:B------:R1:W-:Y:S04]  /*e3fc0*/  STL.64 [R1+0x9bb8], R20 ;  /* 0x009bb81401007387 */ /* 0x0003e80000100a00 */
[----:B---3--:R-:W2:Y:S04]  /*e3fd0*/  LDL R34, [R1+0x90] ;  /* 0x0000900001227983 */ /* 0x008ea80000100800 */
[----:B------:R-:W2:Y:S04]  /*e3fe0*/  LDL R35, [R1+0x94] ;  /* 0x0000940001237983 */ /* 0x000ea80000100800 */
[----:B------:R-:W3:Y:S04]  /*e3ff0*/  LDL.LU R36, [R1+0xab0] ;  /* 0x000ab00001247983 */ /* 0x000ee80000300800 */
[----:B------:R-:W3:Y:S04]  /*e4000*/  LDL.LU R37, [R1+0xab4] ;  /* 0x000ab40001257983 */ /* 0x000ee80000300800 */
[----:B------:R-:W3:Y:S04]  /*e4010*/  LDL.LU R38, [R1+0xab8] ;  /* 0x000ab80001267983 */ /* 0x000ee80000300800 */
[----:B------:R-:W3:Y:S04]  /*e4020*/  LDL.LU R39, [R1+0xabc] ;  /* 0x000abc0001277983 */ /* 0x000ee80000300800 */
[----:B0-----:R-:W2:Y:S04]  /*e4030*/  LDL R14, [R1+0xa0] ;  /* 0x0000a000010e7983 */ /* 0x001ea80000100800 */
[----:B------:R-:W2:Y:S04]  /*e4040*/  LDL R15, [R1+0xa4] ;  /* 0x0000a400010f7983 */ /* 0x000ea80000100800 */
[----:B-1----:R-:W2:Y:S04]  /*e4050*/  LDL.LU R20, [R1+0xaa0] ;  /* 0x000aa00001147983 */ /* 0x002ea80000300800 */
[----:B------:R-:W2:Y:S04]  /*e4060*/  LDL.LU R21, [R1+0xaa4] ;  /* 0x000aa40001157983 */ /* 0x000ea80000300800 */
[----:B------:R-:W2:Y:S04]  /*e4070*/  LDL.LU R22, [R1+0xaa8] ;  /* 0x000aa80001167983 */ /* 0x000ea80000300800 */
[----:B------:R-:W2:Y:S04]  /*e4080*/  LDL.LU R23, [R1+0xaac] ;  /* 0x000aac0001177983 */ /* 0x000ea80000300800 */
[----:B------:R-:W3:Y:S04]  /*e4090*/  LDL.LU.64 R32, [R1+0x98] ;  /* 0x0000980001207983 */ /* 0x000ee80000300a00 */
[----:B------:R-:W3:Y:S04]  /*e40a0*/  LDL.LU R40, [R1+0xad0] ;  /* 0x000ad00001287983 */ /* 0x000ee80000300800 */
[----:B------:R-:W3:Y:S04]  /*e40b0*/  LDL.LU R41, [R1+0xad4] ;  /* 0x000ad40001297983 */ /* 0x000ee80000300800 */
[----:B------:R-:W3:Y:S04]  /*e40c0*/  LDL.LU R42, [R1+0xad8] ;  /* 0x000ad800012a7983 */ /* 0x000ee80000300800 */
[----:B------:R-:W3:Y:S04]  /*e40d0*/  LDL.LU R43, [R1+0xadc] ;  /* 0x000adc00012b7983 */ /* 0x000ee80000300800 */
[----:B------:R-:W3:Y:S04]  /*e40e0*/  LDL.LU.64 R8, [R1+0x88] ;  /* 0x0000880001087983 */ /* 0x000ee80000300a00 */
[----:B------:R-:W3:Y:S04]  /*e40f0*/  LDL R10, [R1+0x80] ;  /* 0x00008000010a7983 */ /* 0x000ee80000100800 */
[----:B------:R-:W3:Y:S04]  /*e4100*/  LDL R11, [R1+0x84] ;  /* 0x00008400010b7983 */ /* 0x000ee80000100800 */
[----:B------:R-:W3:Y:S04]  /*e4110*/  LDL.LU R24, [R1+0xaf0] ;  /* 0x000af00001187983 */ /* 0x000ee80000300800 */
[----:B------:R-:W3:Y:S04]  /*e4120*/  LDL.LU R25, [R1+0xaf4] ;  /* 0x000af40001197983 */ /* 0x000ee80000300800 */
[----:B------:R-:W4:Y:S04]  /*e4130*/  LDL.LU R26, [R1+0xaf8] ;  /* 0x000af800011a7983 */ /* 0x000f280000300800 */
[----:B------:R-:W4:Y:S04]  /*e4140*/  LDL.LU R27, [R1+0xafc] ;  /* 0x000afc00011b7983 */ /* 0x000f280000300800 */
[----:B------:R-:W4:Y:S04]  /*e4150*/  LDL.LU.64 R48, [R1+0x78] ;  /* 0x0000780001307983 */ /* 0x000f280000300a00 */
        /* <DEDUP_REMOVED lines=9> */
[----:B------:R-:W4:Y:S04]  /*e41f0*/  LDL.64 R54, [R1+0x30] ;  /* 0x0000300001367983 */ /* 0x000f280000100a00 */
[----:B------:R-:W4:Y:S04]  /*e4200*/  LDL.LU R56, [R1+0xbd0] ;  /* 0x000bd00001387983 */ /* 0x000f280000300800 */
[----:B------:R-:W4:Y:S04]  /*e4210*/  LDL.LU R57, [R1+0xbd4] ;  /* 0x000bd40001397983 */ /* 0x000f280000300800 */
[----:B------:R-:W4:Y:S04]  /*e4220*/  LDL.LU R58, [R1+0xbd8] ;  /* 0x000bd800013a7983 */ /* 0x000f280000300800 */
[----:B------:R-:W4:Y:S04]  /*e4230*/  LDL.LU R59, [R1+0xbdc] ;  /* 0x000bdc00013b7983 */ /* 0x000f280000300800 */
[----:B------:R-:W-:Y:S04]  /*e4240*/  STL [R1+0x99cc], R46 ;  /* 0x0099cc2e01007387 */ /* 0x000fe80000100800 */
[----:B------:R-:W-:Y:S01]  /*e4250*/  STL [R1+0x99c8], R47 ;  /* 0x0099c82f01007387 */ /* 0x000fe20000100800 */
[----:B--2---:R-:W-:Y:S03]  /*e4260*/  HMMA.16816.F32 R12, R28, R14, R20 ;  /* 0x0000000e1c0c723c */ /* 0x004fe60000001814 */
[----:B------:R-:W2:Y:S04]  /*e4270*/  LDL.LU.64 R22, [R1+0x9bc0] ;  /* 0x009bc00001167983 */ /* 0x000ea80000300a00 */
[----:B------:R-:W2:-:S12]  /*e4280*/  LDL.LU.64 R20, [R1+0x9bb8] ;  /* 0x009bb80001147983 */ /* 0x000e980000300a00 */
[----:B------:R-:W-:Y:S04]  /*e4290*/  STL.64 [R1+0x8a0], R12 ;  /* 0x0008a00c01007387 */ /* 0x000fe80000100a00 */
[----:B------:R0:W-:Y:S04]  /*e42a0*/  STL.64 [R1+0x8a8], R14 ;  /* 0x0008a80e01007387 */ /* 0x0001e80000100a00 */
[----:B0-----:R-:W4:Y:S04]  /*e42b0*/  LDL.LU.64 R14, [R1+0x9bb0] ;  /* 0x009bb000010e7983 */ /* 0x001f280000300a00 */
[----:B------:R-:W4:Y:S01]  /*e42c0*/  LDL.LU.64 R12, [R1+0x9ba8] ;  /* 0x009ba800010c7983 */ /* 0x000f220000300a00 */
[----:B---3--:R-:W-:Y:S01]  /*e42d0*/  HMMA.16816.F32 R36, R28, R32, R36 ;  /* 0x000000201c24723c */ /* 0x008fe20000001824 */
[----:B------:R-:W-:-:S02]  /*e42e0*/  IMAD.MOV.U32 R46, RZ, RZ, R32 ;  /* 0x000000ffff2e7224 */ /* 0x000fc400078e0020 */
[----:B------:R-:W-:-:S05]  /*e42f0*/  IMAD.MOV.U32 R47, RZ, RZ, R33 ;  /* 0x000000ffff2f7224 */ /* 0x000fca00078e0021 */
[----:B------:R-:W-:Y:S11]  /*e4300*/  HMMA.16816.F32 R32, R28, R34, R40 ;  /* 0x000000221c20723c */ /* 0x000ff60000001828 */
[----:B------:R-:W-:Y:S04]  /*e4310*/  STL.64 [R1+0x890], R36 ;  /* 0x0008902401007387 */ /* 0x000fe80000100a00 */
[----:B------:R0:W-:Y:S04]  /*e4320*/  STL.64 [R1+0x898], R38 ;  /* 0x0008982601007387 */ /* 0x0001e80000100a00 */
[----:B0-----:R-:W3:Y:S04]  /*e4330*/  LDL.LU.64 R38, [R1+0x9ba0] ;  /* 0x009ba00001267983 */ /* 0x001ee80000300a00 */
[----:B------:R-:W3:Y:S04]  /*e4340*/  LDL.LU.64 R36, [R1+0x9b98] ;  /* 0x009b980001247983 */ /* 0x000ee80000300a00 */
[----:B------:R0:W-:Y:S04]  /*e4350*/  STL [R1+0x99d4], R47 ;  /* 0x0099d42f01007387 */ /* 0x0001e80000100800 */
[----:B------:R1:W-:Y:S04]  /*e4360*/  STL [R1+0x99d0], R46 ;  /* 0x0099d02e01007387 */ /* 0x0003e80000100800 */
[----:B------:R-:W3:Y:S04]  /*e4370*/  LDL.LU.64 R42, [R1+0x9b90] ;  /* 0x009b9000012a7983 */ /* 0x000ee80000300a00 */
[----:B------:R-:W3:Y:S01]  /*e4380*/  LDL.LU.64 R40, [R1+0x9b88] ;  /* 0x009b880001287983 */ /* 0x000ee20000300a00 */
[----:B0-----:R-:W-:-:S02]  /*e4390*/  IMAD.MOV.U32 R47, RZ, RZ, R8 ;  /* 0x000000ffff2f7224 */ /* 0x001fc400078e0008 */
[----:B-1----:R-:W-:Y:S01]  /*e43a0*/  IMAD.MOV.U32 R46, RZ, RZ, R9 ;  /* 0x000000ffff2e7224 */ /* 0x002fe200078e0009 */
[----:B------:R-:W-:Y:S04]  /*e43b0*/  STL.64 [R1+0x880], R32 ;  /* 0x0008802001007387 */ /* 0x000fe80000100a00 */
[----:B------:R0:W-:Y:S01]  /*e43c0*/  STL.64 [R1+0x888], R34 ;  /* 0x0008882201007387 */ /* 0x0001e20000100a00 */
[----:B-----5:R-:W-:-:S03]  /*e43d0*/  IMAD.MOV.U32 R51, RZ, RZ, R0 ;  /* 0x000000ffff337224 */ /* 0x020fc600078e0000 */
[----:B0-----:R-:W5:Y:S04]  /*e43e0*/  LDL.LU.64 R34, [R1+0x9b80] ;  /* 0x009b800001227983 */ /* 0x001f680000300a00 */
[----:B------:R-:W5:Y:S01]  /*e43f0*/  LDL.LU.64 R32, [R1+0x9b78] ;  /* 0x009b780001207983 */ /* 0x000f620000300a00 */
[C---:B--2---:R-:W-:Y:S08]  /*e4400*/  HMMA.16816.F32 R20, R28.reuse, R8, R20 ;  /* 0x000000081c14723c */ /* 0x044ff00000001814 */
[C---:B----4-:R-:W-:Y:S11]  /*e4410*/  HMMA.16816.F32 R8, R28.reuse, R10, R24 ;  /* 0x0000000a1c08723c */ /* 0x050ff60000001818 */
[----:B------:R-:W-:Y:S04]  /*e4420*/  STL.64 [R1+0x870], R20 ;  /* 0x0008701401007387 */ /* 0x000fe80000100a00 */
[----:B------:R0:W-:Y:S01]  /*e4430*/  STL.64 [R1+0x878], R22 ;  /* 0x0008781601007387 */ /* 0x0001e20000100a00 */
[----:B------:R-:W-:Y:S03]  /*e4440*/  HMMA.16816.F32 R12, R28, R48, R12 ;  /* 0x000000301c0c723c */ /* 0x000fe6000000180c */
[----:B0-----:R-:W2:Y:S04]  /*e4450*/  LDL.LU.64 R22, [R1+0x9b70] ;  /* 0x009b700001167983 */ /* 0x001ea80000300a00 */
[----:B------:R-:W5:Y:S04]  /*e4460*/  LDL.LU.64 R20, [R1+0x9b68] ;  /* 0x009b680001147983 */ /* 0x000f680000300a00 */
[----:B------:R0:W-:Y:S04]  /*e4470*/  STL [R1+0x99dc], R46 ;  /* 0x0099dc2e01007387 */ /* 0x0001e80000100800 */
[----:B------:R1:W-:Y:S04]  /*e4480*/  STL [R1+0x99d8], R47 ;  /* 0x0099d82f01007387 */ /* 0x0003e80000100800 */
[----:B------:R-:W2:Y:S04]  /*e4490*/  LDL.LU.64 R26, [R1+0x9b60] ;  /* 0x009b6000011a7983 */ /* 0x000ea80000300a00 */
[----:B------:R-:W2:Y:S04]  /*e44a0*/  LDL.LU.64 R24, [R1+0x9b58] ;  /* 0x009b580001187983 */ /* 0x000ea80000300a00 */
[----:B------:R-:W-:Y:S04]  /*e44b0*/  STL.64 [R1+0x860], R8 ;  /* 0x0008600801007387 */ /* 0x000fe80000100a00 */
[----:B------:R4:W-:Y:S01]  /*e44c0*/  STL.64 [R1+0x868], R10 ;  /* 0x0008680a01007387 */ /* 0x0009e20000100a00 */
[----:B0-----:R-:W-:-:S02]  /*e44d0*/  IMAD.MOV.U32 R46, RZ, RZ, R48 ;  /* 0x000000ffff2e7224 */ /* 0x001fc400078e0030 */
[----:B-1----:R-:W-:Y:S02]  /*e44e0*/  IMAD.MOV.U32 R47, RZ, RZ, R49 ;  /* 0x000000ffff2f7224 */ /* 0x002fe400078e0031 */
[C---:B------:R-:W-:Y:S01]  /*e44f0*/  HMMA.16816.F32 R48, R28.reuse, R50, R4 ;  /* 0x000000321c30723c */ /* 0x040fe20000001804 */
[----:B----4-:R-:W4:Y:S04]  /*e4500*/  LDL.LU.64 R10, [R1+0x9b50] ;  /* 0x009b5000010a7983 */ /* 0x010f280000300a00 */
[----:B------:R-:W3:Y:S04]  /*e4510*/  LDL.LU.64 R8, [R1+0x9b48] ;  /* 0x009b480001087983 */ /* 0x000ee80000300a00 */
[----:B------:R-:W-:Y:S04]  /*e4520*/  STL.64 [R1+0x850], R12 ;  /* 0x0008500c01007387 */ /* 0x000fe80000100a00 */
[----:B------:R0:W-:Y:S04]  /*e4530*/  STL.64 [R1+0x858], R14 ;  /* 0x0008580e01007387 */ /* 0x0001e80000100a00 */
[----:B0-----:R-:W4:Y:S04]  /*e4540*/  LDL.LU.64 R14, [R1+0x9b40] ;  /* 0x009b4000010e7983 */ /* 0x001f280000300a00 */
[----:B------:R-:W4:Y:S04]  /*e4550*/  LDL.LU.64 R12, [R1+0x9b38] ;  /* 0x009b3800010c7983 */ /* 0x000f280000300a00 */
        /* <DEDUP_REMOVED lines=9> */
[----:B------:R0:W-:Y:S04]  /*e45f0*/  STL.64 [R1+0x848], R50 ;  /* 0x0008483201007387 */ /* 0x0001e80000100a00 */
[----:B0-----:R-:W4:Y:S04]  /*e4600*/  LDL.LU.64 R50, [R1+0x9b20] ;  /* 0x009b200001327983 */ /* 0x001f280000300a00 */
[----:B------:R-:W4:Y:S01]  /*e4610*/  LDL.LU.64 R48, [R1+0x9b18] ;  /* 0x009b180001307983 */ /* 0x000f220000300a00 */
[----:B------:R-:W-:Y:S01]  /*e4620*/  IMAD.MOV.U32 R0, RZ, RZ, R55 ;  /* 0x000000ffff007224 */ /* 0x000fe200078e0037 */
[C---:B-----5:R-:W-:Y:S08]  /*e4630*/  HMMA.16816.F32 R32, R28.reuse, R20, R32 ;  /* 0x000000141c20723c */ /* 0x060ff00000001820 */
[C---:B--2---:R-:W-:Y:S08]  /*e4640*/  HMMA.16816.F32 R20, R28.reuse, R22, R24 ;  /* 0x000000161c14723c */ /* 0x044ff00000001818 */
[C---:B---3--:R-:W-:Y:S08]  /*e4650*/  HMMA.16816.F32 R16, R28.reuse, R8, R16 ;  /* 0x000000081c10723c */ /* 0x048ff00000001810 */
[C---:B----4-:R-:W-:Y:S08]  /*e4660*/  HMMA.16816.F32 R12, R28.reuse, R10, R12 ;  /* 0x0000000a1c0c723c */ /* 0x050ff0000000180c */
[C---:B------:R-:W-:Y:S08]  /*e4670*/  HMMA.16816.F32 R44, R28.reuse, R36, R44 ;  /* 0x000000241c2c723c */ /* 0x040ff0000000182c */
[C---:B------:R-:W-:Y:S08]  /*e4680*/  HMMA.16816.F32 R36, R28.reuse, R38, R40 ;  /* 0x000000261c24723c */ /* 0x040ff00000001828 */
        /* <DEDUP_REMOVED lines=10> */
[----:B------:R0:W-:Y:S04]  /*e4730*/  STL.64 [R1+0x7f0], R16 ;  /* 0x0007f01001007387 */ /* 0x0001e80000100a00 */
[----:B------:R-:W-:Y:S04]  /*e4740*/  STL.64 [R1+0x7f8], R18 ;  /* 0x0007f81201007387 */ /* 0x000fe80000100a00 */
[----:B------:R-:W-:Y:S04]  /*e4750*/  STL.64 [R1+0x7e0], R12 ;  /* 0x0007e00c01007387 */ /* 0x000fe80000100a00 */
[----:B------:R-:W-:Y:S04]  /*e4760*/  STL.64 [R1+0x7e8], R14 ;  /* 0x0007e80e01007387 */ /* 0x000fe80000100a00 */
[----:B------:R-:W-:Y:S04]  /*e4770*/  STL.64 [R1+0x7d0], R8 ;  /* 0x0007d00801007387 */ /* 0x000fe80000100a00 */
[----:B------:R-:W-:Y:S04]  /*e4780*/  STL.64 [R1+0x7d8], R10 ;  /* 0x0007d80a01007387 */ /* 0x000fe80000100a00 */
[----:B------:R-:W-:Y:S04]  /*e4790*/  STL [R1+0x981c], R0 ;  /* 0x00981c0001007387 */ /* 0x000fe80000100800 */
[----:B------:R-:W-:Y:S04]  /*e47a0*/  STL.64 [R1+0x7c0], R4 ;  /* 0x0007c00401007387 */ /* 0x000fe80000100a00 */
[----:B------:R1:W-:Y:S04]  /*e47b0*/  STL.64 [R1+0x7c8], R6 ;  /* 0x0007c80601007387 */ /* 0x0003e80000100a00 */
[----:B0-----:R-:W2:Y:S01]  /*e47c0*/  LDL.LU R16, [R1+0xd40] ;  /* 0x000d400001107983 */ /* 0x001ea20000300800 */
[----:B-1----:R-:W-:-:S15]  /*e47d0*/  HMMA.16816.F32 R4, R28, R60, R56 ;  /* 0x0000003c1c04723c */ /* 0x002fde0000001838 */
[----:B------:R-:W-:-:S04]  /*e47e0*/  NOP ;  /* 0x0000000000007918 */ /* 0x000fc80000000000 */
[----:B------:R0:W-:Y:S04]  /*e47f0*/  STL.64 [R1+0x7b0], R4 ;  /* 0x0007b00401007387 */ /* 0x0001e80000100a00 */
[----:B------:R1:W-:Y:S04]  /*e4800*/  STL.64 [R1+0x7b8], R6 ;  /* 0x0007b80601007387 */ /* 0x0003e80000100a00 */
[----:B------:R-:W2:Y:S04]  /*e4810*/  LDL.LU R17, [R1+0xd44] ;  /* 0x000d440001117983 */ /* 0x000ea80000300800 */
        /* <DEDUP_REMOVED lines=10> */
[----:B------:R-:W3:Y:S04]  /*e48c0*/  LDL.LU R36, [R1+0xd00] ;  /* 0x000d000001247983 */ /* 0x000ee80000300800 */
[----:B------:R-:W3:Y:S04]  /*e48d0*/  LDL.LU R37, [R1+0xd04] ;  /* 0x000d040001257983 */ /* 0x000ee80000300800 */
[----:B------:R-:W4:Y:S04]  /*e48e0*/  LDL.LU R38, [R1+0xd08] ;  /* 0x000d080001267983 */ /* 0x000f280000300800 */
[----:B------:R-:W4:Y:S04]  /*e48f0*/  LDL.LU R39, [R1+0xd0c] ;  /* 0x000d0c0001277983 */ /* 0x000f280000300800 */
[----:B----4-:R4:W-:Y:S04]  /*e4900*/  STL.64 [R1+0x9af0], R38 ;  /* 0x009af02601007387 */ /* 0x0109e80000100a00 */
[----:B---3--:R-:W-:Y:S04]  /*e4910*/  STL.64 [R1+0x9ae8], R36 ;  /* 0x009ae82401007387 */ /* 0x008fe80000100a00 */
[----:B------:R-:W3:Y:S04]  /*e4920*/  LDL.LU R44, [R1+0xce0] ;  /* 0x000ce000012c7983 */ /* 0x000ee80000300800 */
[----:B------:R-:W3:Y:S04]  /*e4930*/  LDL.LU R45, [R1+0xce4] ;  /* 0x000ce400012d7983 */ /* 0x000ee80000300800 */
[----:B------:R-:W5:Y:S04]  /*e4940*/  LDL.LU R46, [R1+0xce8] ;  /* 0x000ce800012e7983 */ /* 0x000f680000300800 */
[----:B------:R-:W5:Y:S04]  /*e4950*/  LDL.LU R47, [R1+0xcec] ;  /* 0x000cec00012f7983 */ /* 0x000f680000300800 */
[----:B-----5:R-:W-:Y:S04]  /*e4960*/  STL.64 [R1+0x9b00], R46 ;  /* 0x009b002e01007387 */ /* 0x020fe80000100a00 */
[----:B---3--:R3:W-:Y:S04]  /*e4970*/  STL.64 [R1+0x9af8], R44 ;  /* 0x009af82c01007387 */ /* 0x0087e80000100a00 */
[----:B0-----:R-:W5:Y:S04]  /*e4980*/  LDL.LU R4, [R1+0xc90] ;  /* 0x000c900001047983 */ /* 0x001f680000300800 */
[----:B------:R-:W5:Y:S04]  /*e4990*/  LDL.LU R5, [R1+0xc94] ;  /* 0x000c940001057983 */ /* 0x000f680000300800 */
[----:B-1----:R-:W2:Y:S04]  /*e49a0*/  LDL.LU R6, [R1+0xc98] ;  /* 0x000c980001067983 */ /* 0x002ea80000300800 */
[----:B------:R-:W2:Y:S04]  /*e49b0*/  LDL.LU R7, [R1+0xc9c] ;  /* 0x000c9c0001077983 */ /* 0x000ea80000300800 */
[----:B--2---:R-:W-:Y:S04]  /*e49c0*/  STL.64 [R1+0x9b10], R6 ;  /* 0x009b100601007387 */ /* 0x004fe80000100a00 */
[----:B-----5:R0:W-:Y:S04]  /*e49d0*/  STL.64 [R1+0x9b08], R4 ;  /* 0x009b080401007387 */ /* 0x0201e80000100a00 */
[----:B------:R-:W2:Y:S04]  /*e49e0*/  LDL.LU R8, [R1+0xc50] ;  /* 0x000c500001087983 */ /* 0x000ea80000300800 */
[----:B------:R-:W2:Y:S04]  /*e49f0*/  LDL.LU R9, [R1+0xc54] ;  /* 0x000c540001097983 */ /* 0x000ea80000300800 */
[----:B------:R-:W2:Y:S04]  /*e4a00*/  LDL.LU R10, [R1+0xc58] ;  /* 0x000c5800010a7983 */ /* 0x000ea80000300800 */
[----:B------:R-:W2:Y:S04]  /*e4a10*/  LDL.LU R11, [R1+0xc5c] ;  /* 0x000c5c00010b7983 */ /* 0x000ea80000300800 */
[----:B------:R-:W5:Y:S04]  /*e4a20*/  LDL R14, [R1+0x8] ;  /* 0x00000800010e7983 */ /* 0x000f680000100800 */
[----:B------:R-:W5:Y:S04]  /*e4a30*/  LDL R15, [R1+0xc] ;  /* 0x00000c00010f7983 */ /* 0x000f680000100800 */
[----:B------:R-:W2:Y:S04]  /*e4a40*/  LDL.LU R24, [R1+0xc20] ;  /* 0x000c200001187983 */ /* 0x000ea80000300800 */
[----:B------:R-:W2:Y:S04]  /*e4a50*/  LDL.LU R25, [R1+0xc24] ;  /* 0x000c240001197983 */ /* 0x000ea80000300800 */
[----:B------:R-:W2:Y:S04]  /*e4a60*/  LDL.LU R26, [R1+0xc28] ;  /* 0x000c2800011a7983 */ /* 0x000ea80000300800 */
[----:B------:R-:W2:Y:S04]  /*e4a70*/  LDL.LU R27, [R1+0xc2c] ;  /* 0x000c2c00011b7983 */ /* 0x000ea80000300800 */
[----:B----4-:R-:W4:Y:S04]  /*e4a80*/  LDL R38, [R1+0x18] ;  /* 0x0000180001267983 */ /* 0x010f280000100800 */
[----:B------:R-:W4:Y:S04]  /*e4a90*/  LDL R39, [R1+0x1c] ;  /* 0x00001c0001277983 */ /* 0x000f280000100800 */
[----:B---3--:R-:W4:Y:S04]  /*e4aa0*/  LDL.LU R44, [R1+0xc10] ;  /* 0x000c1000012c7983 */ /* 0x008f280000300800 */
[----:B------:R-:W4:Y:S04]  /*e4ab0*/  LDL.LU R45, [R1+0xc14] ;  /* 0x000c1400012d7983 */ /* 0x000f280000300800 */
[----:B------:R-:W4:Y:S04]  /*e4ac0*/  LDL.LU R46, [R1+0xc18] ;  /* 0x000c1800012e7983 */ /* 0x000f280000300800 */
[----:B------:R-:W4:Y:S04]  /*e4ad0*/  LDL.LU R47, [R1+0xc1c] ;  /* 0x000c1c00012f7983 */ /* 0x000f280000300800 */
[----:B0-----:R-:W3:Y:S04]  /*e4ae0*/  LDL.LU R4, [R1+0xbf0] ;  /* 0x000bf00001047983 */ /* 0x001ee80000300800 */
[----:B------:R-:W3:Y:S04]  /*e4af0*/  LDL.LU R5, [R1+0xbf4] ;  /* 0x000bf40001057983 */ /* 0x000ee80000300800 */
[----:B------:R-:W3:Y:S04]  /*e4b00*/  LDL.LU R6, [R1+0xbf8] ;  /* 0x000bf80001067983 */ /* 0x000ee80000300800 */
[----:B------:R-:W3:Y:S04]  /*e4b10*/  LDL.LU R7, [R1+0xbfc] ;  /* 0x000bfc0001077983 */ /* 0x000ee80000300800 */
[----:B------:R-:W3:Y:S04]  /*e4b20*/  LDL.64 R36, [R1+0x20] ;  /* 0x0000200001247983 */ /* 0x000ee80000100a00 */
[----:B------:R-:W2:Y:S04]  /*e4b30*/  LDL.64 R12, [R1+0x10] ;  /* 0x00001000010c7983 */ /* 0x000ea80000100a00 */
[----:B------:R-:W5:Y:S04]  /*e4b40*/  LDL.LU R16, [R1+0xc40] ;  /* 0x000c400001107983 */ /* 0x000f680000300800 */
[----:B------:R-:W5:Y:S04]  /*e4b50*/  LDL.LU R17, [R1+0xc44] ;  /* 0x000c440001117983 */ /* 0x000f680000300800 */
[----:B------:R-:W5:Y:S04]  /*e4b60*/  LDL.LU R18, [R1+0xc48] ;  /* 0x000c480001127983 */ /* 0x000f680000300800 */
[----:B------:R-:W5:Y:S04]  /*e4b70*/  LDL.LU R19, [R1+0xc4c] ;  /* 0x000c4c0001137983 */ /* 0x000f680000300800 */
[----:B------:R-:W5:Y:S04]  /*e4b80*/  LDL.64 R60, [R1] ;  /* 0x00000000013c7983 */ /* 0x000f680000100a00 */
        /* <DEDUP_REMOVED lines=24> */
[----:B---3--:R-:W-:Y:S01]  /*e4d10*/  HMMA.16816.F32 R4, R28, R36, R4 ;  /* 0x000000241c04723c */ /* 0x008fe20000001804 */
[----:B------:R-:W-:-:S07]  /*e4d20*/  IMAD.MOV.U32 R0, RZ, RZ, R37 ;  /* 0x000000ffff007224 */ /* 0x000fce00078e0025 */
[C---:B----4-:R-:W-:Y:S08]  /*e4d30*/  HMMA.16816.F32 R36, R28.reuse, R38, R44 ;  /* 0x000000261c24723c */ /* 0x050ff0000000182c */
[C---:B--2---:R-:W-:Y:S08]  /*e4d40*/  HMMA.16816.F32 R24, R28.reuse, R12, R24 ;  /* 0x0000000c1c18723c */ /* 0x044ff00000001818 */
[----:B-----5:R-:W-:Y:S01]  /*e4d50*/  HMMA.16816.F32 R8, R28, R60, R8 ;  /* 0x0000003c1c08723c */ /* 0x020fe20000001808 */
[----:B------:R-:W-:Y:S04]  /*e4d60*/  STL.64 [R1+0x7a0], R4 ;  /* 0x0007a00401007387 */ /* 0x000fe80000100a00 */
[----:B------:R0:W-:Y:S04]  /*e4d70*/  STL.64 [R1+0x7a8], R6 ;  /* 0x0007a80601007387 */ /* 0x0001e80000100a00 */
[----:B0-----:R-:W2:Y:S04]  /*e4d80*/  LDL.LU.64 R6, [R1+0x9b10] ;  /* 0x009b100001067983 */ /* 0x001ea80000300a00 */
[----:B------:R-:W2:Y:S04]  /*e4d90*/  LDL.LU.64 R4, [R1+0x9b08] ;  /* 0x009b080001047983 */ /* 0x000ea80000300a00 */
[----:B------:R0:W-:Y:S04]  /*e4da0*/  STL [R1+0x9820], R0 ;  /* 0x0098200001007387 */ /* 0x0001e80000100800 */
[----:B------:R-:W3:Y:S04]  /*e4db0*/  LDL.LU.64 R46, [R1+0x9b00] ;  /* 0x009b0000012e7983 */ /* 0x000ee80000300a00 */
[----:B------:R-:W3:Y:S01]  /*e4dc0*/  LDL.LU.64 R44, [R1+0x9af8] ;  /* 0x009af800012c7983 */ /* 0x000ee20000300a00 */
[----:B0-----:R-:W-:-:S02]  /*e4dd0*/  IMAD.MOV.U32 R0, RZ, RZ, R13 ;  /* 0x000000ffff007224 */ /* 0x001fc400078e000d */
[----:B------:R-:W-:Y:S01]  /*e4de0*/  HMMA.16816.F32 R12, R28, R14, R16 ;  /* 0x0000000e1c0c723c */ /* 0x000fe20000001810 */
[----:B------:R-:W-:Y:S04]  /*e4df0*/  STL.64 [R1+0x790], R36 ;  /* 0x0007902401007387 */ /* 0x000fe80000100a00 */
[----:B------:R0:W-:Y:S04]  /*e4e00*/  STL.64 [R1+0x798], R38 ;  /* 0x0007982601007387 */ /* 0x0001e80000100a00 */
[----:B0-----:R-:W4:Y:S04]  /*e4e10*/  LDL.LU.64 R38, [R1+0x9af0] ;  /* 0x009af00001267983 */ /* 0x001f280000300a00 */
[----:B------:R-:W4:Y:S04]  /*e4e20*/  LDL.LU.64 R36, [R1+0x9ae8] ;  /* 0x009ae80001247983 */ /* 0x000f280000300a00 */
[----:B------:R-:W-:Y:S04]  /*e4e30*/  STL.64 [R1+0x780], R24 ;  /* 0x0007801801007387 */ /* 0x000fe80000100a00 */
[----:B------:R0:W-:Y:S04]  /*e4e40*/  STL.64 [R1+0x788], R26 ;  /* 0x0007881a01007387 */ /* 0x0001e80000100a00 */
[----:B0-----:R-:W5:Y:S04]  /*e4e50*/  LDL.LU.64 R26, [R1+0x9ae0] ;  /* 0x009ae000011a7983 */ /* 0x001f680000300a00 */
        /* <DEDUP_REMOVED lines=9> */
[----:B------:R-:W-:Y:S04]  /*e4ef0*/  STL.64 [R1+0x760], R8 ;  /* 0x0007600801007387 */ /* 0x000fe80000100a00 */
[----:B------:R0:W-:Y:S04]  /*e4f00*/  STL.64 [R1+0x768], R10 ;  /* 0x0007680a01007387 */ /* 0x0001e80000100a00 */
[----:B0-----:R-:W2:Y:S04]  /*e4f10*/  LDL.LU.64 R10, [R1+0x9ab0] ;  /* 0x009ab000010a7983 */ /* 0x001ea80000300a00 */
[----:B------:R-:W2:Y:S04]  /*e4f20*/  LDL.LU.64 R8, [R1+0x9aa8] ;  /* 0x009aa80001087983 */ /* 0x000ea80000300a00 */
[----:B------:R-:W2:Y:S04]  /*e4f30*/  LDL.LU.64 R60, [R1+0x9aa0] ;  /* 0x009aa000013c7983 */ /* 0x000ea80000300a00 */
[----:B------:R-:W-:Y:S01]  /*e4f40*/  STL [R1+0x9978], R0 ;  /* 0x0099780001007387 */ /* 0x000fe20000100800 */
[----:B--2---:R-:W-:-:S15]  /*e4f50*/  HMMA.16816.F32 R56, R28, R60, R56 ;  /* 0x0000003c1c38723c */ /* 0x004fde0000001838 */
[----:B------:R-:W-:-:S04]  /*e4f60*/  NOP ;  /* 0x0000000000007918 */ /* 0x000fc80000000000 */
[----:B------:R-:W-:Y:S04]  /*e4f70*/  STL.64 [R1+0x750], R56 ;  /* 0x0007503801007387 */ /* 0x000fe80000100a00 */
[----:B------:R0:W-:Y:S04]  /*e4f80*/  STL.64 [R1+0x758], R58 ;  /* 0x0007583a01007387 */ /* 0x0001e80000100a00 */
[----:B0-----:R-:W2:Y:S04]  /*e4f90*/  LDL.LU.64 R58, [R1+0x9a98] ;  /* 0x009a9800013a7983 */ /* 0x001ea80000300a00 */
[----:B------:R-:W3:Y:S04]  /*e4fa0*/  LDL.LU.64 R56, [R1+0x9a90] ;  /* 0x009a900001387983 */ /* 0x000ee80000300a00 */
[----:B------:R-:W-:Y:S01]  /*e4fb0*/  STL [R1+0x997c], R61 ;  /* 0x00997c3d01007387 */ /* 0x000fe20000100800 */
[C---:B--2---:R-:W-:Y:S08]  /*e4fc0*/  HMMA.16816.F32 R4, R28.reuse, R58, R4 ;  /* 0x0000003a1c04723c */ /* 0x044ff00000001804 */
[C---:B---3--:R-:W-:Y:S11]  /*e4fd0*/  HMMA.16816.F32 R52, R28.reuse, R56, R52 ;  /* 0x000000381c34723c */ /* 0x048ff60000001834 */
[----:B------:R-:W-:Y:S04]  /*e4fe0*/  STL.64 [R1+0x740], R4 ;  /* 0x0007400401007387 */ /* 0x000fe80000100a00 */
[----:B------:R0:W-:Y:S04]  /*e4ff0*/  STL.64 [R1+0x748], R6 ;  /* 0x0007480601007387 */ /* 0x0001e80000100a00 */
[----:B0-----:R-:W5:Y:S04]  /*e5000*/  LDL.LU.64 R6, [R1+0x9a88] ;  /* 0x009a880001067983 */ /* 0x001f680000300a00 */
[----:B------:R-:W2:Y:S04]  /*e5010*/  LDL.LU.64 R4, [R1+0x9a80] ;  /* 0x009a800001047983 */ /* 0x000ea80000300a00 */
[----:B------:R-:W-:Y:S04]  /*e5020*/  STL.64 [R1+0x730], R52 ;  /* 0x0007303401007387 */ /* 0x000fe80000100a00 */
[----:B------:R0:W-:Y:S04]  /*e5030*/  STL.64 [R1+0x738], R54 ;  /* 0x0007383601007387 */ /* 0x0001e80000100a00 */
[----:B0-----:R-:W3:Y:S04]  /*e5040*/  LDL.LU.64 R54, [R1+0x9a78] ;  /* 0x009a780001367983 */ /* 0x001ee80000300a00 */
[----:B------:R-:W2:Y:S04]  /*e5050*/  LDL.LU.64 R52, [R1+0x9a70] ;  /* 0x009a700001347983 */ /* 0x000ea80000300a00 */
[----:B------:R-:W-:Y:S04]  /*e5060*/  STL.64 [R1+0x9730], R58 ;  /* 0x0097303a01007387 */ /* 0x000fe80000100a00 */
[----:B------:R0:W-:Y:S04]  /*e5070*/  STL.64 [R1+0x9728], R56 ;  /* 0x0097283801007387 */ /* 0x0001e80000100a00 */
[----:B0-----:R-:W2:Y:S04]  /*e5080*/  LDL.LU R56, [R1+0xcd0] ;  /* 0x000cd00001387983 */ /* 0x001ea80000300800 */
[----:B------:R-:W2:Y:S04]  /*e5090*/  LDL.LU R57, [R1+0xcd4] ;  /* 0x000cd40001397983 */ /* 0x000ea80000300800 */
[----:B------:R-:W2:Y:S04]  /*e50a0*/  LDL.LU R58, [R1+0xcd8] ;  /* 0x000cd800013a7983 */ /* 0x000ea80000300800 */
[----:B------:R-:W2:Y:S01]  /*e50b0*/  LDL.LU R59, [R1+0xcdc] ;  /* 0x000cdc00013b7983 */ /* 0x000ea20000300800 */
[----:B---3--:R-:W-:-:S15]  /*e50c0*/  HMMA.16816.F32 R48, R28, R54, R48 ;  /* 0x000000361c30723c */ /* 0x008fde0000001830 */
[----:B------:R-:W-:-:S04]  /*e50d0*/  NOP ;  /* 0x0000000000007918 */ /* 0x000fc80000000000 */
[----:B------:R-:W-:Y:S04]  /*e50e0*/  STL.64 [R1+0x720], R48 ;  /* 0x0007203001007387 */ /* 0x000fe80000100a00 */
[----:B------:R0:W-:Y:S04]  /*e50f0*/  STL.64 [R1+0x728], R50 ;  /* 0x0007283201007387 */ /* 0x0001e80000100a00 */
[----:B0-----:R-:W3:Y:S04]  /*e5100*/  LDL.LU.64 R50, [R1+0x9a68] ;  /* 0x009a680001327983 */ /* 0x001ee80000300a00 */
[----:B------:R-:W3:Y:S01]  /*e5110*/  LDL.LU.64 R48, [R1+0x9a60] ;  /* 0x009a600001307983 */ /* 0x000ee20000300a00 */
[C---:B--2---:R-:W-:Y:S08]  /*e5120*/  HMMA.16816.F32 R56, R28.reuse, R52, R56 ;  /* 0x000000341c38723c */ /* 0x044ff00000001838 */
[C---:B----4-:R-:W-:Y:S08]  /*e5130*/  HMMA.16816.F32 R36, R28.reuse, R2, R36 ;  /* 0x000000021c24723c */ /* 0x050ff00000001824 */
[C---:B------:R-:W-:Y:S01]  /*e5140*/  HMMA.16816.F32 R32, R28.reuse, R4, R32 ;  /* 0x000000041c20723c */ /* 0x040fe20000001820 */
[----:B------:R-:W-:Y:S04]  /*e5150*/  STL.64 [R1+0x9740], R54 ;  /* 0x0097403601007387 */ /* 0x000fe80000100a00 */
[----:B------:R-:W-:Y:S03]  /*e5160*/  STL.64 [R1+0x9738], R52 ;  /* 0x0097383401007387 */ /* 0x000fe60000100a00 */
[C---:B-----5:R-:W-:Y:S08]  /*e5170*/  HMMA.16816.F32 R24, R28.reuse, R6, R24 ;  /* 0x000000061c18723c */ /* 0x060ff00000001818 */
[C---:B------:R-:W-:Y:S01]  /*e5180*/  HMMA.16816.F32 R20, R28.reuse, R8, R20 ;  /* 0x000000081c14723c */ /* 0x040fe20000001814 */
[----:B------:R-:W-:Y:S04]  /*e5190*/  STL.64 [R1+0x710], R56 ;  /* 0x0007103801007387 */ /* 0x000fe80000100a00 */
[----:B------:R-:W-:Y:S03]  /*e51a0*/  STL.64 [R1+0x718], R58 ;  /* 0x0007183a01007387 */ /* 0x000fe60000100a00 */
[C---:B---3--:R-:W-:Y:S08]  /*e51b0*/  HMMA.16816.F32 R44, R28.reuse, R50, R44 ;  /* 0x000000321c2c723c */ /* 0x048ff0000000182c */
[C---:B------:R-:W-:Y:S01]  /*e51c0*/  HMMA.16816.F32 R40, R28.reuse, R48, R40 ;  /* 0x000000301c28723c */ /* 0x040fe20000001828 */
[----:B------:R-:W-:Y:S10]  /*e51d0*/  STL.64 [R1+0x9750], R50 ;  /* 0x0097503201007387 */ /* 0x000ff40000100a00 */
        /* <DEDUP_REMOVED lines=10> */
[----:B------:R0:W-:Y:S02]  /*e5280*/  STL.64 [R1+0x96f8], R4 ;  /* 0x0096f80401007387 */ /* 0x0001e40000100a00 */
[C---:B0-----:R-:W-:Y:S02]  /*e5290*/  HMMA.16816.F32 R4, R28.reuse, R10, R16 ;  /* 0x0000000a1c04723c */ /* 0x041fe40000001810 */
[----:B------:R-:W-:Y:S04]  /*e52a0*/  STL.64 [R1+0x6c0], R24 ;  /* 0x0006c01801007387 */ /* 0x000fe80000100a00 */
[----:B------:R-:W-:Y:S04]  /*e52b0*/  STL.64 [R1+0x6c8], R26 ;  /* 0x0006c81a01007387 */ /* 0x000fe80000100a00 */
[----:B------:R-:W2:Y:S04]  /*e52c0*/  LDL.LU R52, [R1+0xe50] ;  /* 0x000e500001347983 */ /* 0x000ea80000300800 */
[----:B------:R-:W-:Y:S04]  /*e52d0*/  STL.64 [R1+0x6b0], R20 ;  /* 0x0006b01401007387 */ /* 0x000fe80000100a00 */
[----:B------:R-:W-:Y:S04]  /*e52e0*/  STL.64 [R1+0x6b8], R22 ;  /* 0x0006b81601007387 */ /* 0x000fe80000100a00 */
[----:B------:R0:W-:Y:S04]  /*e52f0*/  STL.64 [R1+0x6a0], R4 ;  /* 0x0006a00401007387 */ /* 0x0001e80000100a00 */
[----:B------:R1:W-:Y:S04]  /*e5300*/  STL.64 [R1+0x6a8], R6 ;  /* 0x0006a80601007387 */ /* 0x0003e80000100a00 */
[----:B------:R-:W2:Y:S04]  /*e5310*/  LDL.LU R53, [R1+0xe54] ;  /* 0x000e540001357983 */ /* 0x000ea80000300800 */
[----:B------:R-:W3:Y:S04]  /*e5320*/  LDL.LU R54, [R1+0xe58] ;  /* 0x000e580001367983 */ /* 0x000ee80000300800 */
[----:B------:R-:W3:Y:S04]  /*e5330*/  LDL.LU R55, [R1+0xe5c] ;  /* 0x000e5c0001377983 */ /* 0x000ee80000300800 */
[----:B---3--:R-:W-:Y:S04]  /*e5340*/  STL.64 [R1+0x9a58], R54 ;  /* 0x009a583601007387 */ /* 0x008fe80000100a00 */
[----:B--2---:R2:W-:Y:S04]  /*e5350*/  STL.64 [R1+0x9a50], R52 ;  /* 0x009a503401007387 */ /* 0x0045e80000100a00 */
[----:B0-----:R-:W3:Y:S04]  /*e5360*/  LDL.LU R4, [R1+0xe10] ;  /* 0x000e100001047983 */ /* 0x001ee80000300800 */
[----:B------:R-:W3:Y:S04]  /*e5370*/  LDL.LU R5, [R1+0xe14] ;  /* 0x000e140001057983 */ /* 0x000ee80000300800 */
[----:B-1----:R-:W3:Y:S04]  /*e5380*/  LDL.LU R6, [R1+0xe18] ;  /* 0x000e180001067983 */ /* 0x002ee80000300800 */
        /* <DEDUP_REMOVED lines=46> */
[----:B------:R-:W4:Y:S01]  /*e5670*/  LDL.LU R11, [R1+0xe0c] ;  /* 0x000e0c00010b7983 */ /* 0x000f220000300800 */
[C---:B---3--:R-:W-:Y:S08]  /*e5680*/  HMMA.16816.F32 R16, R28.reuse, R14, R16 ;  /* 0x0000000e1c10723c */ /* 0x048ff00000001810 */
[----:B--2---:R-:W-:-:S15]  /*e5690*/  HMMA.16816.F32 R52, R28, R12, R52 ;  /* 0x0000000c1c34723c */ /* 0x004fde0000001834 */
[----:B------:R-:W-:-:S04]  /*e56a0*/  NOP ;  /* 0x0000000000007918 */ /* 0x000fc80000000000 */
        /* <DEDUP_REMOVED lines=13> */
[----:B------:R-:W2:Y:S01]  /*e5780*/  LDL.LU R15, [R1+0xdfc] ;  /* 0x000dfc00010f7983 */ /* 0x000ea20000300800 */
[C---:B----4-:R-:W-:Y:S08]  /*e5790*/  HMMA.16816.F32 R44, R28.reuse, R16, R44 ;  /* 0x000000101c2c723c */ /* 0x050ff0000000182c */
[C---:B---3--:R-:W-:Y:S11]  /*e57a0*/  HMMA.16816.F32 R20, R28.reuse, R18, R20 ;  /* 0x000000121c14723c */ /* 0x048ff60000001814 */
[----:B------:R-:W-:Y:S04]  /*e57b0*/  STL.64 [R1+0x670], R44 ;  /* 0x0006702c01007387 */ /* 0x000fe80000100a00 */
[----:B------:R0:W-:Y:S04]  /*e57c0*/  STL.64 [R1+0x678], R46 ;  /* 0x0006782e01007387 */ /* 0x0001e80000100a00 */
[----:B0-----:R-:W3:Y:S04]  /*e57d0*/  LDL.LU.64 R46, [R1+0x9a38] ;  /* 0x009a3800012e7983 */ /* 0x001ee80000300a00 */
[----:B------:R-:W4:Y:S04]  /*e57e0*/  LDL.LU.64 R44, [R1+0x9a30] ;  /* 0x009a3000012c7983 */ /* 0x000f280000300a00 */
        /* <DEDUP_REMOVED lines=11> */
[C---:B------:R-:W-:Y:S11]  /*e58a0*/  HMMA.16816.F32 R24, R28.reuse, R22, R24 ;  /* 0x000000161c18723c */ /* 0x040ff60000001818 */
[----:B------:R-:W-:Y:S04]  /*e58b0*/  STL.64 [R1+0x650], R40 ;  /* 0x0006502801007387 */ /* 0x000fe80000100a00 */
[----:B------:R0:W-:Y:S04]  /*e58c0*/  STL.64 [R1+0x658], R42 ;  /* 0x0006582a01007387 */ /* 0x0001e80000100a00 */
[----:B0-----:R-:W3:Y:S04]  /*e58d0*/  LDL.LU.64 R42, [R1+0x9a18] ;  /* 0x009a1800012a7983 */ /* 0x001ee80000300a00 */
[----:B------:R-:W2:Y:S04]  /*e58e0*/  LDL.LU.64 R40, [R1+0x9a10] ;  /* 0x009a100001287983 */ /* 0x000ea80000300a00 */
[----:B------:R-:W-:Y:S04]  /*e58f0*/  STL.64 [R1+0x640], R24 ;  /* 0x0006401801007387 */ /* 0x000fe80000100a00 */
[----:B------:R0:W-:Y:S04]  /*e5900*/  STL.64 [R1+0x648], R26 ;  /* 0x0006481a01007387 */ /* 0x0001e80000100a00 */
[----:B0-----:R-:W5:Y:S04]  /*e5910*/  LDL.LU.64 R26, [R1+0x9a08] ;  /* 0x009a0800011a7983 */ /* 0x001f680000300a00 */
[----:B------:R-:W2:Y:S04]  /*e5920*/  LDL.LU.64 R24, [R1+0x9a00] ;  /* 0x009a000001187983 */ /* 0x000ea80000300a00 */
[----:B------:R-:W-:Y:S04]  /*e5930*/  STL.64 [R1+0x9680], R22 ;  /* 0x0096801601007387 */ /* 0x000fe80000100a00 */
[----:B------:R0:W-:Y:S04]  /*e5940*/  STL.64 [R1+0x9678], R20 ;  /* 0x0096781401007387 */ /* 0x0001e80000100a00 */
[----:B0-----:R-:W4:Y:S04]  /*e5950*/  LDL.LU R20, [R1+0xdd0] ;  /* 0x000dd00001147983 */ /* 0x001f280000300800 */
[----:B------:R-:W4:Y:S04]  /*e5960*/  LDL.LU R21, [R1+0xdd4] ;  /* 0x000dd40001157983 */ /* 0x000f280000300800 */
[----:B------:R-:W4:Y:S04]  /*e5970*/  LDL.LU R22, [R1+0xdd8] ;  /* 0x000dd80001167983 */ /* 0x000f280000300800 */
[----:B------:R-:W4:Y:S01]  /*e5980*/  LDL.LU R23, [R1+0xddc] ;  /* 0x000ddc0001177983 */ /* 0x000f220000300800 */
[C---:B--2---:R-:W-:Y:S08]  /*e5990*/  HMMA.16816.F32 R36, R28.reuse, R24, R36 ;  /* 0x000000181c24723c */ /* 0x044ff00000001824 */
[C---:B-----5:R-:W-:Y:S11]  /*e59a0*/  HMMA.16816.F32 R32, R28.reuse, R26, R32 ;  /* 0x0000001a1c20723c */ /* 0x060ff60000001820 */
[----:B------:R-:W-:Y:S04]  /*e59b0*/  STL.64 [R1+0x630], R36 ;  /* 0x0006302401007387 */ /* 0x000fe80000100a00 */
[----:B------:R0:W-:Y:S04]  /*e59c0*/  STL.64 [R1+0x638], R38 ;  /* 0x0006382601007387 */ /* 0x0001e80000100a00 */
[----:B0-----:R-:W2:Y:S04]  /*e59d0*/  LDL.LU.64 R38, [R1+0x99f8] ;  /* 0x0099f80001267983 */ /* 0x001ea80000300a00 */
[----:B------:R-:W5:Y:S04]  /*e59e0*/  LDL.LU.64 R36, [R1+0x99f0] ;  /* 0x0099f00001247983 */ /* 0x000f680000300a00 */
[----:B------:R-:W-:Y:S04]  /*e59f0*/  STL.64 [R1+0x620], R32 ;  /* 0x0006202001007387 */ /* 0x000fe80000100a00 */
[----:B------:R0:W-:Y:S04]  /*e5a00*/  STL.64 [R1+0x628], R34 ;  /* 0x0006282201007387 */ /* 0x0001e80000100a00 */
[----:B0-----:R-:W5:Y:S04]  /*e5a10*/  LDL.LU.64 R34, [R1+0x99e8] ;  /* 0x0099e80001227983 */ /* 0x001f680000300a00 */
[----:B------:R-:W5:Y:S01]  /*e5a20*/  LDL.LU.64 R32, [R1+0x99e0] ;  /* 0x0099e00001207983 */ /* 0x000f620000300a00 */
[C---:B----4-:R-:W-:Y:S08]  /*e5a30*/  HMMA.16816.F32 R20, R28.reuse, R44, R20 ;  /* 0x0000002c1c14723c */ /* 0x050ff00000001814 */
[C---:B---3--:R-:W-:Y:S08]  /*e5a40*/  HMMA.16816.F32 R16, R28.reuse, R42, R16 ;  /* 0x0000002a1c10723c */ /* 0x048ff00000001810 */
[----:B------:R-:W-:Y:S01]  /*e5a50*/  HMMA.16816.F32 R12, R28, R40, R12 ;  /* 0x000000281c0c723c */ /* 0x000fe2000000180c */
        /* <DEDUP_REMOVED lines=10> */
[----:B------:R-:W-:-:S02]  /*e5b00*/  IMAD R61, R61, 0x100, R58 ;  /* 0x000001003d3d7824 */ /* 0x000fc400078e023a */
[----:B------:R-:W-:Y:S01]  /*e5b10*/  IMAD R0, R0, 0x100, R59 ;  /* 0x0000010000007824 */ /* 0x000fe200078e023b */
[C---:B--2---:R-:W-:Y:S08]  /*e5b20*/  HMMA.16816.F32 R8, R28.reuse, R38, R8 ;  /* 0x000000261c08723c */ /* 0x044ff00000001808 */
[C---:B-----5:R-:W-:Y:S01]  /*e5b30*/  HMMA.16816.F32 R4, R28.reuse, R36, R4 ;  /* 0x000000241c04723c */ /* 0x060fe20000001804 */
[----:B------:R-:W-:Y:S10]  /*e5b40*/  STL.64 [R1+0x96d0], R38 ;  /* 0x0096d02601007387 */ /* 0x000ff40000100a00 */
[----:B------:R-:W-:Y:S04]  /*e5b50*/  STL.64 [R1+0x5e0], R8 ;  /* 0x0005e00801007387 */ /* 0x000fe80000100a00 */
[----:B------:R0:W-:Y:S04]  /*e5b60*/  STL.64 [R1+0x5e8], R10 ;  /* 0x0005e80a01007387 */ /* 0x0001e80000100a00 */
[----:B------:R-:W-:Y:S04]  /*e5b70*/  STL.64 [R1+0x96c8], R36 ;  /* 0x0096c82401007387 */ /* 0x000fe80000100a00 */
[----:B------:R-:W-:Y:S04]  /*e5b80*/  STL.64 [R1+0x5d0], R4 ;  /* 0x0005d00401007387 */ /* 0x000fe80000100a00 */
[----:B------:R1:W-:Y:S01]  /*e5b90*/  STL.64 [R1+0x5d8], R6 ;  /* 0x0005d80601007387 */ /* 0x0003e20000100a00 */
[C---:B0-----:R-:W-:Y:S08]  /*e5ba0*/  HMMA.16816.F32 R8, R28.reuse, R34, R48 ;  /* 0x000000221c08723c */ /* 0x041ff00000001830 */
[----:B-1----:R-:W-:Y:S01]  /*e5bb0*/  HMMA.16816.F32 R4, R28, R32, R52 ;  /* 0x000000201c04723c */ /* 0x002fe20000001834 */
        /* <DEDUP_REMOVED lines=8> */
[----:B------:R-:W-:-:S02]  /*e5c40*/  IMAD.MOV.U32 R56, RZ, RZ, R46 ;  /* 0x000000ffff387224 */ /* 0x000fc400078e002e */
[----:B------:R-:W-:Y:S01]  /*e5c50*/  IMAD.MOV.U32 R57, RZ, RZ, R47 ;  /* 0x000000ffff397224 */ /* 0x000fe200078e002f */
[----:B------:R-:W3:Y:S04]  /*e5c60*/  LDL.LU R46, [R1+0x99dc] ;  /* 0x0099dc00012e7983 */ /* 0x000ee80000300800 */
[----:B------:R-:W4:Y:S04]  /*e5c70*/  LDL.LU R47, [R1+0x99d8] ;  /* 0x0099d800012f7983 */ /* 0x000f280000300800 */
[----:B--2---:R-:W-:Y:S04]  /*e5c80*/  STL.64 [R1+0x9830], R58 ;  /* 0x0098303a01007387 */ /* 0x004fe80000100a00 */
[----:B------:R1:W-:Y:S04]  /*e5c90*/  STL.64 [R1+0x9828], R56 ;  /* 0x0098283801007387 */ /* 0x0003e80000100a00 */
[----:B------:R-:W2:Y:S04]  /*e5ca0*/  LDL.LU R48, [R1+0x1100] ;  /* 0x0011000001307983 */ /* 0x000ea80000300800 */
[----:B------:R-:W2:Y:S04]  /*e5cb0*/  LDL.LU R49, [R1+0x1104] ;  /* 0x0011040001317983 */ /* 0x000ea80000300800 */
[----:B------:R-:W5:Y:S04]  /*e5cc0*/  LDL.LU R50, [R1+0x1108] ;  /* 0x0011080001327983 */ /* 0x000f680000300800 */
[----:B------:R-:W5:Y:S04]  /*e5cd0*/  LDL.LU R51, [R1+0x110c] ;  /* 0x00110c0001337983 */ /* 0x000f680000300800 */
[----:B-----5:R5:W-:Y:S04]  /*e5ce0*/  STL.64 [R1+0x9840], R50 ;  /* 0x0098403201007387 */ /* 0x020be80000100a00 */
[----:B--2---:R-:W-:Y:S04]  /*e5cf0*/  STL.64 [R1+0x9838], R48 ;  /* 0x0098383001007387 */ /* 0x004fe80000100a00 */
[----:B0-----:R-:W2:Y:S04]  /*e5d00*/  LDL.LU R6, [R1+0x80] ;  /* 0x0000800001067983 */ /* 0x001ea80000300800 */
[----:B------:R-:W2:Y:S04]  /*e5d10*/  LDL.LU R7, [R1+0x84] ;  /* 0x0000840001077983 */ /* 0x000ea80000300800 */
[----:B------:R-:W2:Y:S04]  /*e5d20*/  LDL.LU R8, [R1+0x1110] ;  /* 0x0011100001087983 */ /* 0x000ea80000300800 */
[----:B------:R-:W2:Y:S04]  /*e5d30*/  LDL.LU R9, [R1+0x1114] ;  /* 0x0011140001097983 */ /* 0x000ea80000300800 */
[----:B------:R-:W2:Y:S04]  /*e5d40*/  LDL.LU R10, [R1+0x1118] ;  /* 0x00111800010a7983 */ /* 0x000ea80000300800 */
[----:B------:R-:W2:Y:S01]  /*e5d50*/  LDL.LU R11, [R1+0x111c] ;  /* 0x00111c00010b7983 */ /* 0x000ea20000300800 */
[----:B----4-:R-:W-:-:S02]  /*e5d60*/  IMAD.MOV.U32 R4, RZ, RZ, R47 ;  /* 0x000000ffff047224 */ /* 0x010fc400078e002f */
[----:B---3--:R-:W-:Y:S01]  /*e5d70*/  IMAD.MOV.U32 R5, RZ, RZ, R46 ;  /* 0x000000ffff057224 */ /* 0x008fe200078e002e */
[----:B--2---:R-:W-:Y:S04]  /*e5d80*/  STL.64 [R1+0x9850], R10 ;  /* 0x0098500a01007387 */ /* 0x004fe80000100a00 */
[----:B------:R0:W-:Y:S04]  /*e5d90*/  STL.64 [R1+0x9848], R8 ;  /* 0x0098480801007387 */ /* 0x0001e80000100a00 */
[----:B------:R-:W2:Y:S04]  /*e5da0*/  LDL.LU R47, [R1+0x99d4] ;  /* 0x0099d400012f7983 */ /* 0x000ea80000300800 */
[----:B------:R-:W3:Y:S04]  /*e5db0*/  LDL.LU R46, [R1+0x99d0] ;  /* 0x0099d000012e7983 */ /* 0x000ee80000300800 */
[----:B------:R-:W-:Y:S04]  /*e5dc0*/  STL.64 [R1+0x9860], R6 ;  /* 0x0098600601007387 */ /* 0x000fe80000100a00 */
[----:B------:R-:W-:Y:S04]  /*e5dd0*/  STL.64 [R1+0x9858], R4 ;  /* 0x0098580401007387 */ /* 0x000fe80000100a00 */
[----:B------:R-:W4:Y:S04]  /*e5de0*/  LDL.LU R12, [R1+0x1120] ;  /* 0x00112000010c7983 */ /* 0x000f280000300800 */
[----:B------:R-:W4:Y:S04]  /*e5df0*/  LDL.LU R13, [R1+0x1124] ;  /* 0x00112400010d7983 */ /* 0x000f280000300800 */
[----:B------:R-:W2:Y:S04]  /*e5e00*/  LDL.LU R14, [R1+0x1128] ;  /* 0x00112800010e7983 */ /* 0x000ea80000300800 */
[----:B------:R-:W2:Y:S04]  /*e5e10*/  LDL.LU R15, [R1+0x112c] ;  /* 0x00112c00010f7983 */ /* 0x000ea80000300800 */
[----:B--2---:R2:W-:Y:S04]  /*e5e20*/  STL.64 [R1+0x9870], R14 ;  /* 0x0098700e01007387 */ /* 0x0045e80000100a00 */
[----:B----4-:R-:W-:Y:S04]  /*e5e30*/  STL.64 [R1+0x9868], R12 ;  /* 0x0098680c01007387 */ /* 0x010fe80000100a00 */
[----:B------:R-:W4:Y:S04]  /*e5e40*/  LDL.LU R18, [R1+0x90] ;  /* 0x0000900001127983 */ /* 0x000f280000300800 */
[----:B------:R-:W4:Y:S01]  /*e5e50*/  LDL.LU R19, [R1+0x94] ;  /* 0x0000940001137983 */ /* 0x000f220000300800 */
[----:B---3--:R-:W-:-:S02]  /*e5e60*/  IMAD.MOV.U32 R16, RZ, RZ, R46 ;  /* 0x000000ffff107224 */ /* 0x008fc400078e002e */
[----:B------:R-:W-:Y:S01]  /*e5e70*/  IMAD.MOV.U32 R17, RZ, RZ, R47 ;  /* 0x000000ffff117224 */ /* 0x000fe200078e002f */
[----:B------:R-:W3:Y:S04]  /*e5e80*/  LDL.LU R46, [R1+0x99cc] ;  /* 0x0099cc00012e7983 */ /* 0x000ee80000300800 */
[----:B------:R-:W2:Y:S04]  /*e5e90*/  LDL.LU R47, [R1+0x99c8] ;  /* 0x0099c800012f7983 */ /* 0x000ea80000300800 */
[----:B----4-:R-:W-:Y:S04]  /*e5ea0*/  STL.64 [R1+0x9880], R18 ;  /* 0x0098801201007387 */ /* 0x010fe80000100a00 */
[----:B------:R4:W-:Y:S04]  /*e5eb0*/  STL.64 [R1+0x9878], R16 ;  /* 0x0098781001007387 */ /* 0x0009e80000100a00 */
[----:B------:R-:W2:Y:S04]  /*e5ec0*/  LDL.LU R24, [R1+0x1140] ;  /* 0x0011400001187983 */ /* 0x000ea80000300800 */
[----:B------:R-:W2:Y:S04]  /*e5ed0*/  LDL.LU R25, [R1+0x1144] ;  /* 0x0011440001197983 */ /* 0x000ea80000300800 */
[----:B------:R-:W2:Y:S04]  /*e5ee0*/  LDL.LU R26, [R1+0x1148] ;  /* 0x00114800011a7983 */ /* 0x000ea80000300800 */
[----:B------:R-:W2:Y:S04]  /*e5ef0*/  LDL.LU R27, [R1+0x114c] ;  /* 0x00114c00011b7983 */ /* 0x000ea80000300800 */
[----:B--2---:R-:W-:Y:S04]  /*e5f00*/  STL.64 [R1+0x9890], R26 ;  /* 0x0098901a01007387 */ /* 0x004fe80000100a00 */
[----:B------:R2:W-:Y:S04]  /*e5f10*/  STL.64 [R1+0x9888], R24 ;  /* 0x0098881801007387 */ /* 0x0005e80000100a00 */
[----:B------:R-:W2:Y:S04]  /*e5f20*/  LDL.LU R42, [R1+0xa0] ;  /* 0x0000a000012a7983 */ /* 0x000ea80000300800 */
[----:B------:R-:W2:Y:S04]  /*e5f30*/  LDL.LU R43, [R1+0xa4] ;  /* 0x0000a400012b7983 */ /* 0x000ea80000300800 */
[----:B------:R-:W2:Y:S04]  /*e5f40*/  LDL.LU R36, [R1+0x1150] ;  /* 0x0011500001247983 */ /* 0x000ea80000300800 */
[----:B------:R-:W2:Y:S04]  /*e5f50*/  LDL.LU R37, [R1+0x1154] ;  /* 0x0011540001257983 */ /* 0x000ea80000300800 */
[----:B------:R-:W2:Y:S04]  /*e5f60*/  LDL.LU R38, [R1+0x1158] ;  /* 0x0011580001267983 */ /* 0x000ea80000300800 */
[----:B------:R-:W2:Y:S01]  /*e5f70*/  LDL.LU R39, [R1+0x115c] ;  /* 0x00115c0001277983 */ /* 0x000ea20000300800 */
[----:B------:R-:W-:-:S02]  /*e5f80*/  IMAD.MOV.U32 R40, RZ, RZ, R47 ;  /* 0x000000ffff287224 */ /* 0x000fc400078e002f */
[----:B---3--:R-:W-:Y:S01]  /*e5f90*/  IMAD.MOV.U32 R41, RZ, RZ, R46 ;  /* 0x000000ffff297224 */ /* 0x008fe200078e002e */
[----:B--2---:R2:W-:Y:S04]  /*e5fa0*/  STL.64 [R1+0x98a0], R38 ;  /* 0x0098a02601007387 */ /* 0x0045e80000100a00 */
[----:B------:R-:W-:Y:S04]  /*e5fb0*/  STL.64 [R1+0x9898], R36 ;  /* 0x0098982401007387 */ /* 0x000fe80000100a00 */
[----:B------:R-:W3:Y:S04]  /*e5fc0*/  LDL.LU R47, [R1+0x99c4] ;  /* 0x0099c400012f7983 */ /* 0x000ee80000300800 */
[----:B------:R-:W2:Y:S04]  /*e5fd0*/  LDL.LU R46, [R1+0x99c0] ;  /* 0x0099c000012e7983 */ /* 0x000ea80000300800 */
[----:B------:R-:W-:Y:S04]  /*e5fe0*/  STL.64 [R1+0x98b0], R42 ;  /* 0x0098b02a01007387 */ /* 0x000fe80000100a00 */
[----:B------:R0:W-:Y:S04]  /*e5ff0*/  STL.64 [R1+0x98a8], R40 ;  /* 0x0098a82801007387 */ /* 0x0001e80000100a00 */
[----:B------:R-:W2:Y:S04]  /*e6000*/  LDL.LU R32, [R1+0x1160] ;  /* 0x0011600001207983 */ /* 0x000ea80000300800 */
[----:B------:R-:W2:Y:S04]  /*e6010*/  LDL.LU R33, [R1+0x1164] ;  /* 0x0011640001217983 */ /* 0x000ea80000300800 */
[----:B------:R-:W2:Y:S04]  /*e6020*/  LDL.LU R34, [R1+0x1168] ;  /* 0x0011680001227983 */ /* 0x000ea80000300800 */
[----:B------:R-:W2:Y:S04]  /*e6030*/  LDL.LU R35, [R1+0x116c] ;  /* 0x00116c0001237983 */ /* 0x000ea80000300800 */
[----:B--2---:R-:W-:Y:S04]  /*e6040*/  STL.64 [R1+0x98c0], R34 ;  /* 0x0098c02201007387 */ /* 0x004fe80000100a00 */
[----:B------:R-:W-:Y:S04]  /*e6050*/  STL.64 [R1+0x98b8], R32 ;  /* 0x0098b82001007387 */ /* 0x000fe80000100a00 */
[----:B-1----:R-:W2:Y:S04]  /*e6060*/  LDL.LU R56, [R1+0x1170] ;  /* 0x0011700001387983 */ /* 0x002ea80000300800 */
[----:B------:R-:W2:Y:S04]  /*e6070*/  LDL.LU R57, [R1+0x1174] ;  /* 0x0011740001397983 */ /* 0x000ea80000300800 */
[----:B------:R-:W2:Y:S04]  /*e6080*/  LDL.LU R58, [R1+0x1178] ;  /* 0x00117800013a7983 */ /* 0x000ea80000300800 */
[----:B------:R-:W2:Y:S04]  /*e6090*/  LDL.LU R59, [R1+0x117c] ;  /* 0x00117c00013b7983 */ /* 0x000ea80000300800 */
[----:B--2---:R1:W-:Y:S04]  /*e60a0*/  STL.64 [R1+0x98d0], R58 ;  /* 0x0098d03a01007387 */ /* 0x0043e80000100a00 */
[----:B------:R-:W-:Y:S04]  /*e60b0*/  STL.64 [R1+0x98c8], R56 ;  /* 0x0098c83801007387 */ /* 0x000fe80000100a00 */
[----:B-----5:R-:W2:Y:S04]  /*e60c0*/  LDL.LU R50, [R1+0xb8] ;  /* 0x0000b80001327983 */ /* 0x020ea80000300800 */
[----:B------:R-:W2:Y:S04]  /*e60d0*/  LDL.LU R51, [R1+0xbc] ;  /* 0x0000bc0001337983 */ /* 0x000ea80000300800 */
[----:B0-----:R-:W5:Y:S04]  /*e60e0*/  LDL.LU R8, [R1+0x1180] ;  /* 0x0011800001087983 */ /* 0x001f680000300800 */
[----:B------:R-:W5:Y:S04]  /*e60f0*/  LDL.LU R9, [R1+0x1184] ;  /* 0x0011840001097983 */ /* 0x000f680000300800 */
[----:B------:R-:W2:Y:S04]  /*e6100*/  LDL.LU R10, [R1+0x1188] ;  /* 0x00118800010a7983 */ /* 0x000ea80000300800 */
[----:B------:R-:W2:Y:S01]  /*e6110*/  LDL.LU R11, [R1+0x118c] ;  /* 0x00118c00010b7983 */ /* 0x000ea20000300800 */
[----:B------:R-:W-:-:S02]  /*e6120*/  IMAD.MOV.U32 R48, RZ, RZ, R46 ;  /* 0x000000ffff307224 */ /* 0x000fc400078e002e */
[----:B---3--:R-:W-:Y:S01]  /*e6130*/  IMAD.MOV.U32 R49, RZ, RZ, R47 ;  /* 0x000000ffff317224 */ /* 0x008fe200078e002f */
[----:B--2---:R-:W-:Y:S04]  /*e6140*/  STL.64 [R1+0x98e0], R10 ;  /* 0x0098e00a01007387 */ /* 0x004fe80000100a00 */
[----:B-----5:R0:W-:Y:S04]  /*e6150*/  STL.64 [R1+0x98d8], R8 ;  /* 0x0098d80801007387 */ /* 0x0201e80000100a00 */
[----:B------:R-:W2:Y:S04]  /*e6160*/  LDL.LU R46, [R1+0x99bc] ;  /* 0x0099bc00012e7983 */ /* 0x000ea80000300800 */
[----:B------:R-:W3:Y:S04]  /*e6170*/  LDL.LU R47, [R1+0x99b8] ;  /* 0x0099b800012f7983 */ /* 0x000ee80000300800 */
[----:B------:R-:W-:Y:S04]  /*e6180*/  STL.64 [R1+0x98f0], R50 ;  /* 0x0098f03201007387 */ /* 0x000fe80000100a00 */
[----:B------:R5:W-:Y:S04]  /*e6190*/  STL.64 [R1+0x98e8], R48 ;  /* 0x0098e83001007387 */ /* 0x000be80000100a00 */
[----:B------:R-:W5:Y:S04]  /*e61a0*/  LDL.LU R14, [R1+0xc8] ;  /* 0x0000c800010e7983 */ /* 0x000f680000300800 */
[----:B------:R-:W5:Y:S04]  /*e61b0*/  LDL.LU R15, [R1+0xcc] ;  /* 0x0000cc00010f7983 */ /* 0x000f680000300800 */
[----:B----4-:R-:W4:Y:S04]  /*e61c0*/  LDL.LU R16, [R1+0x11a0] ;  /* 0x0011a00001107983 */ /* 0x010f280000300800 */
[----:B------:R-:W4:Y:S04]  /*e61d0*/  LDL.LU R17, [R1+0x11a4] ;  /* 0x0011a40001117983 */ /* 0x000f280000300800 */
[----:B------:R-:W4:Y:S04]  /*e61e0*/  LDL.LU R18, [R1+0x11a8] ;  /* 0x0011a80001127983 */ /* 0x000f280000300800 */
[----:B------:R-:W4:Y:S01]  /*e61f0*/  LDL.LU R19, [R1+0x11ac] ;  /* 0x0011ac0001137983 */ /* 0x000f220000300800 */
[----:B--2---:R-:W-:-:S02]  /*e6200*/  IMAD.MOV.U32 R13, RZ, RZ, R46 ;  /* 0x000000ffff0d7224 */ /* 0x004fc400078e002e */
[----:B---3--:R-:W-:Y:S01]  /*e6210*/  IMAD.MOV.U32 R12, RZ, RZ, R47 ;  /* 0x000000ffff0c7224 */ /* 0x008fe200078e002f */
[----:B----4-:R2:W-:Y:S04]  /*e6220*/  STL.64 [R1+0x9900], R18 ;  /* 0x0099001201007387 */ /* 0x0105e80000100a00 */
[----:B------:R-:W-:Y:S04]  /*e6230*/  STL.64 [R1+0x98f8], R16 ;  /* 0x0098f81001007387 */ /* 0x000fe80000100a00 */
[----:B------:R-:W3:Y:S04]  /*e6240*/  LDL.LU R47, [R1+0x99b4] ;  /* 0x0099b400012f7983 */ /* 0x000ee80000300800 */
[----:B------:R-:W4:Y:S04]  /*e6250*/  LDL.LU R46, [R1+0x99b0] ;  /* 0x0099b000012e7983 */ /* 0x000f280000300800 */
[----:B-----5:R-:W-:Y:S04]  /*e6260*/  STL.64 [R1+0x9910], R14 ;  /* 0x0099100e01007387 */ /* 0x020fe80000100a00 */
[----:B------:R5:W-:Y:S04]  /*e6270*/  STL.64 [R1+0x9908], R12 ;  /* 0x0099080c01007387 */ /* 0x000be80000100a00 */
[----:B------:R-:W2:Y:S04]  /*e6280*/  LDL.LU R24, [R1+0x11b0] ;  /* 0x0011b00001187983 */ /* 0x000ea80000300800 */
[----:B------:R-:W2:Y:S04]  /*e6290*/  LDL.LU R25, [R1+0x11b4] ;  /* 0x0011b40001197983 */ /* 0x000ea80000300800 */
[----:B------:R-:W2:Y:S04]  /*e62a0*/  LDL.LU R26, [R1+0x11b8] ;  /* 0x0011b800011a7983 */ /* 0x000ea80000300800 */
[----:B------:R-:W2:Y:S04]  /*e62b0*/  LDL.LU R27, [R1+0x11bc] ;  /* 0x0011bc00011b7983 */ /* 0x000ea80000300800 */
[----:B--2---:R-:W-:Y:S04]  /*e62c0*/  STL.64 [R1+0x9920], R26 ;  /* 0x0099201a01007387 */ /* 0x004fe80000100a00 */
[----:B------:R-:W-:Y:S04]  /*e62d0*/  STL.64 [R1+0x9918], R24 ;  /* 0x0099181801007387 */ /* 0x000fe80000100a00 */
[----:B------:R-:W2:Y:S04]  /*e62e0*/  LDL.LU R38, [R1+0xd8] ;  /* 0x0000d80001267983 */ /* 0x000ea80000300800 */
[----:B------:R-:W2:Y:S04]  /*e62f0*/  LDL.LU R39, [R1+0xdc] ;  /* 0x0000dc0001277983 */ /* 0x000ea80000300800 */
[----:B------:R-:W2:Y:S04]  /*e6300*/  LDL.LU R40, [R1+0x11c0] ;  /* 0x0011c00001287983 */ /* 0x000ea80000300800 */
[----:B------:R-:W2:Y:S04]  /*e6310*/  LDL.LU R41, [R1+0x11c4] ;  /* 0x0011c40001297983 */ /* 0x000ea80000300800 */
[----:B------:R-:W2:Y:S04]  /*e6320*/  LDL.LU R42, [R1+0x11c8] ;  /* 0x0011c800012a7983 */ /* 0x000ea80000300800 */
[----:B------:R-:W2:Y:S01]  /*e6330*/  LDL.LU R43, [R1+0x11cc] ;  /* 0x0011cc00012b7983 */ /* 0x000ea20000300800 */
[----:B----4-:R-:W-:-:S02]  /*e6340*/  IMAD.MOV.U32 R36, RZ, RZ, R46 ;  /* 0x000000ffff247224 */ /* 0x010fc400078e002e */
[----:B---3--:R-:W-:Y:S01]  /*e6350*/  IMAD.MOV.U32 R37, RZ, RZ, R47 ;  /* 0x000000ffff257224 */ /* 0x008fe200078e002f */
[----:B--2---:R2:W-:Y:S04]  /*e6360*/  STL.64 [R1+0x9930], R42 ;  /* 0x0099302a01007387 */ /* 0x0045e80000100a00 */
[----:B------:R-:W-:Y:S04]  /*e6370*/  STL.64 [R1+0x9928], R40 ;  /* 0x0099282801007387 */ /* 0x000fe80000100a00 */
[----:B------:R-:W3:Y:S04]  /*e6380*/  LDL.LU R46, [R1+0x99ac] ;  /* 0x0099ac00012e7983 */ /* 0x000ee80000300800 */
[----:B------:R-:W4:Y:S04]  /*e6390*/  LDL.LU R47, [R1+0x99a8] ;  /* 0x0099a800012f7983 */ /* 0x000f280000300800 */
[----:B------:R-:W-:Y:S04]  /*e63a0*/  STL.64 [R1+0x9940], R38 ;  /* 0x0099402601007387 */ /* 0x000fe80000100a00 */
[----:B------:R0:W-:Y:S04]  /*e63b0*/  STL.64 [R1+0x9938], R36 ;  /* 0x0099382401007387 */ /* 0x0001e80000100a00 */
[----:B-1----:R-:W2:Y:S04]  /*e63c0*/  LDL.LU R58, [R1+0xe8] ;  /* 0x0000e800013a7983 */ /* 0x002ea80000300800 */
[----:B------:R-:W2:Y:S04]  /*e63d0*/  LDL.LU R59, [R1+0xec] ;  /* 0x0000ec00013b7983 */ /* 0x000ea80000300800 */
[----:B0-----:R-:W2:Y:S04]  /*e63e0*/  LDL.LU R8, [R1+0x11e0] ;  /* 0x0011e00001087983 */ /* 0x001ea80000300800 */
[----:B------:R-:W2:Y:S04]  /*e63f0*/  LDL.LU R9, [R1+0x11e4] ;  /* 0x0011e40001097983 */ /* 0x000ea80000300800 */
[----:B------:R-:W2:Y:S04]  /*e6400*/  LDL.LU R10, [R1+0x11e8] ;  /* 0x0011e800010a7983 */ /* 0x000ea80000300800 */
[----:B------:R-:W2:Y:S01]  /*e6410*/  LDL.LU R11, [R1+0x11ec] ;  /* 0x0011ec00010b7983 */ /* 0x000ea20000300800 */
[----:B---3--:R-:W-:-:S02]  /*e6420*/  IMAD.MOV.U32 R57, RZ, RZ, R46 ;  /* 0x000000ffff397224 */ /* 0x008fc400078e002e */
[----:B----4-:R-:W-:Y:S01]  /*e6430*/  IMAD.MOV.U32 R56, RZ, RZ, R47 ;  /* 0x000000ffff387224 */ /* 0x010fe200078e002f */
[----:B--2---:R-:W-:Y:S04]  /*e6440*/  STL.64 [R1+0x9950], R10 ;  /* 0x0099500a01007387 */ /* 0x004fe80000100a00 */
[----:B------:R-:W-:Y:S04]  /*e6450*/  STL.64 [R1+0x9948], R8 ;  /* 0x0099480801007387 */ /* 0x000fe80000100a00 */
        /* <DEDUP_REMOVED lines=8> */
[----:B--2---:R-:W-:Y:S04]  /*e64e0*/  STL.64 [R1+0x9970], R50 ;  /* 0x0099703201007387 */ /* 0x004fe80000100a00 */
[----:B----4-:R-:W-:Y:S04]  /*e64f0*/  STL.64 [R1+0x9968], R48 ;  /* 0x0099683001007387 */ /* 0x010fe80000100a00 */
[----:B------:R-:W2:Y:S04]  /*e6500*/  LDL.LU R18, [R1+0xf8] ;  /* 0x0000f80001127983 */ /* 0x000ea80000300800 */
[----:B------:R-:W2:Y:S04]  /*e6510*/  LDL.LU R19, [R1+0xfc] ;  /* 0x0000fc0001137983 */ /* 0x000ea80000300800 */
[----:B-----5:R-:W4:Y:S04]  /*e6520*/  LDL.LU R12, [R1+0x1200] ;  /* 0x00120000010c7983 */ /* 0x020f280000300800 */
[----:B------:R-:W4:Y:S04]  /*e6530*/  LDL.LU R13, [R1+0x1204] ;  /* 0x00120400010d7983 */ /* 0x000f280000300800 */
[----:B------:R-:W5:Y:S04]  /*e6540*/  LDL.LU R14, [R1+0x1208] ;  /* 0x00120800010e7983 */ /* 0x000f680000300800 */
[----:B------:R-:W5:Y:S01]  /*e6550*/  LDL.LU R15, [R1+0x120c] ;  /* 0x00120c00010f7983 */ /* 0x000f620000300800 */
[----:B---3--:R-:W-:-:S02]  /*e6560*/  IMAD.MOV.U32 R16, RZ, RZ, R46 ;  /* 0x000000ffff107224 */ /* 0x008fc400078e002e */
[----:B------:R-:W-:Y:S01]  /*e6570*/  IMAD.MOV.U32 R17, RZ, RZ, R47 ;  /* 0x000000ffff117224 */ /* 0x000fe200078e002f */
[----:B-----5:R-:W-:Y:S04]  /*e6580*/  STL.64 [R1+0x9988], R14 ;  /* 0x0099880e01007387 */ /* 0x020fe80000100a00 */
[----:B----4-:R0:W-:Y:S04]  /*e6590*/  STL.64 [R1+0x9980], R12 ;  /* 0x0099800c01007387 */ /* 0x0101e80000100a00 */
        /* <DEDUP_REMOVED lines=8> */
[----:B0-----:R-:W2:Y:S04]  /*e6620*/  LDL.LU R12, [R1+0xe40] ;  /* 0x000e4000010c7983 */ /* 0x001ea80000300800 */
[----:B------:R-:W2:Y:S04]  /*e6630*/  LDL.LU R13, [R1+0xe44] ;  /* 0x000e4400010d7983 */ /* 0x000ea80000300800 */
[----:B------:R-:W2:Y:S04]  /*e6640*/  LDL.LU R14, [R1+0xe48] ;  /* 0x000e4800010e7983 */ /* 0x000ea80000300800 */
[----:B------:R-:W2:Y:S01]  /*e6650*/  LDL.LU R15, [R1+0xe4c] ;  /* 0x000e4c00010f7983 */ /* 0x000ea20000300800 */
[----:B---3--:R-:W-:-:S02]  /*e6660*/  IMAD.MOV.U32 R41, RZ, RZ, R46 ;  /* 0x000000ffff297224 */ /* 0x008fc400078e002e */
[----:B----4-:R-:W-:Y:S01]  /*e6670*/  IMAD.MOV.U32 R40, RZ, RZ, R47 ;  /* 0x000000ffff287224 */ /* 0x010fe200078e002f */
[----:B------:R-:W3:Y:S04]  /*e6680*/  LDL.LU R46, [R1+0x303c] ;  /* 0x00303c00012e7983 */ /* 0x000ee80000300800 */
[----:B------:R-:W3:Y:S04]  /*e6690*/  LDL.LU R57, [R1+0x3038] ;  /* 0x0030380001397983 */ /* 0x000ee80000300800 */
[----:B------:R-:W4:Y:S04]  /*e66a0*/  LDL.LU R47, [R1+0x3044] ;  /* 0x00304400012f7983 */ /* 0x000f280000300800 */
[----:B------:R-:W4:Y:S04]  /*e66b0*/  LDL.LU R56, [R1+0x3040] ;  /* 0x0030400001387983 */ /* 0x000f280000300800 */
        /* <DEDUP_REMOVED lines=30> */
[----:B---3--:R-:W-:-:S03]  /*e68a0*/  IMAD R57, R57, 0x100, R46 ;  /* 0x0000010039397824 */ /* 0x008fc600078e022e */
[----:B------:R-:W2:Y:S01]  /*e68b0*/  LDL.LU R46, [R1+0x9994] ;  /* 0x00999400012e7983 */ /* 0x000ea20000300800 */
[----:B----4-:R-:W-:-:S03]  /*e68c0*/  IMAD R56, R56, 0x100, R47 ;  /* 0x0000010038387824 */ /* 0x010fc600078e022f */
[----:B------:R-:W2:Y:S02]  /*e68d0*/  LDL.LU R47, [R1+0x9990] ;  /* 0x00999000012f7983 */ /* 0x000ea40000300800 */
[----:B--2---:R-:W-:Y:S02]  /*e68e0*/  HMMA.16816.F32 R28, R28, R46, R12 ;  /* 0x0000002e1c1c723c */ /* 0x004fe4000000180c */
[----:B------:R-:W2:Y:S04]  /*e68f0*/  LDL.LU.64 R14, [R1+0x9988] ;  /* 0x00998800010e7983 */ /* 0x000ea80000300a00 */
[----:B------:R-:W2:Y:S04]  /*e6900*/  LDL.LU.64 R12, [R1+0x9980] ;  /* 0x00998000010c7983 */ /* 0x000ea80000300a00 */
[----:B------:R0:W-:Y:S04]  /*e6910*/  STL.64 [R1+0x96f0], R46 ;  /* 0x0096f02e01007387 */ /* 0x0001e80000100a00 */
[----:B0-----:R-:W3:Y:S05]  /*e6920*/  LDL.LU R46, [R1+0xb0] ;  /* 0x0000b000012e7983 */ /* 0x001eea0000300800 */
[----:B------:R0:W-:Y:S04]  /*e6930*/  STL.64 [R1+0x5a0], R28 ;  /* 0x0005a01c01007387 */ /* 0x0001e80000100a00 */
[----:B------:R1:W-:Y:S04]  /*e6940*/  STL.64 [R1+0x5a8], R30 ;  /* 0x0005a81e01007387 */ /* 0x0003e80000100a00 */
[----:B------:R-:W3:Y:S01]  /*e6950*/  LDL.LU R47, [R1+0xb4] ;  /* 0x0000b400012f7983 */ /* 0x000ee20000300800 */
[----:B0-----:R-:W-:-:S02]  /*e6960*/  F2FP.F16.E4M3.UNPACK_B R28, R61 ;  /* 0x0000003dff1c723e */ /* 0x001fc400020006ff */
[----:B------:R-:W-:Y:S02]  /*e6970*/  F2FP.F16.E4M3.UNPACK_B R29, R0 ;  /* 0x00000000ff1d723e */ /* 0x000fe400020006ff */
[----:B-1----:R-:W-:Y:S02]  /*e6980*/  F2FP.F16.E4M3.UNPACK_B R30, R57 ;  /* 0x00000039ff1e723e */ /* 0x002fe400020006ff */
[----:B------:R-:W-:-:S07]  /*e6990*/  F2FP.F16.E4M3.UNPACK_B R31, R56 ;  /* 0x00000038ff1f723e */ /* 0x000fce00020006ff */
[C---:B------:R-:W-:Y:S01]  /*e69a0*/  HMMA.16816.F32 R56, R28.reuse, R58, R48 ;  /* 0x0000003a1c38723c */ /* 0x040fe20000001830 */
[----:B------:R-:W-:Y:S04]  /*e69b0*/  STL.64 [R1+0x96e8], R44 ;  /* 0x0096e82c01007387 */ /* 0x000fe80000100a00 */
[----:B------:R-:W4:Y:S04]  /*e69c0*/  LDL.LU R61, [R1+0x997c] ;  /* 0x00997c00013d7983 */ /* 0x000f280000300800 */
[----:B------:R-:W3:Y:S04]  /*e69d0*/  LDL.LU R0, [R1+0x9978] ;  /* 0x0099780001007983 */ /* 0x000ee80000300800 */
[----:B------:R-:W3:Y:S04]  /*e69e0*/  LDL.LU.64 R50, [R1+0x9970] ;  /* 0x0099700001327983 */ /* 0x000ee80000300a00 */
[----:B------:R-:W3:Y:S01]  /*e69f0*/  LDL.LU.64 R48, [R1+0x9968] ;  /* 0x0099680001307983 */ /* 0x000ee20000300a00 */
[C---:B------:R-:W-:Y:S03]  /*e6a00*/  HMMA.16816.F32 R8, R28.reuse, R40, R8 ;  /* 0x000000281c08723c */ /* 0x040fe60000001808 */
[----:B------:R-:W-:Y:S04]  /*e6a10*/  STL.64 [R1+0x590], R56 ;  /* 0x0005903801007387 */ /* 0x000fe80000100a00 */
[----:B------:R0:W-:Y:S04]  /*e6a20*/  STL.64 [R1+0x598], R58 ;  /* 0x0005983a01007387 */ /* 0x0001e80000100a00 */
[----:B0-----:R-:W3:Y:S04]  /*e6a30*/  LDL.LU.64 R58, [R1+0x9960] ;  /* 0x00996000013a7983 */ /* 0x001ee80000300a00 */
[----:B------:R-:W3:Y:S04]  /*e6a40*/  LDL.LU.64 R56, [R1+0x9958] ;  /* 0x0099580001387983 */ /* 0x000ee80000300a00 */
[----:B------:R-:W-:Y:S04]  /*e6a50*/  STL.64 [R1+0x580], R8 ;  /* 0x0005800801007387 */ /* 0x000fe80000100a00 */
[----:B------:R0:W-:Y:S04]  /*e6a60*/  STL.64 [R1+0x588], R10 ;  /* 0x0005880a01007387 */ /* 0x0001e80000100a00 */
[----:B0-----:R-:W4:Y:S04]  /*e6a70*/  LDL.LU.64 R10, [R1+0x9950] ;  /* 0x00995000010a7983 */ /* 0x001f280000300a00 */
[----:B------:R-:W4:Y:S01]  /*e6a80*/  LDL.LU.64 R8, [R1+0x9948] ;  /* 0x0099480001087983 */ /* 0x000f220000300a00 */
[C---:B-----5:R-:W-:Y:S08]  /*e6a90*/  HMMA.16816.F32 R40, R28.reuse, R42, R36 ;  /* 0x0000002a1c28723c */ /* 0x060ff00000001824 */
[C---:B------:R-:W-:Y:S01]  /*e6aa0*/  HMMA.16816.F32 R24, R28.reuse, R16, R24 ;  /* 0x000000101c18723c */ /* 0x040fe20000001818 */
[----:B------:R-:W5:Y:S04]  /*e6ab0*/  LDL.LU.64 R38, [R1+0x9940] ;  /* 0x0099400001267983 */ /* 0x000f680000300a00 */
[----:B------:R-:W5:Y:S06]  /*e6ac0*/  LDL.LU.64 R36, [R1+0x9938] ;  /* 0x0099380001247983 */ /* 0x000f6c0000300a00 */
        /* <DEDUP_REMOVED lines=8> */
[----:B--2---:R-:W-:Y:S03]  /*e6b50*/  HMMA.16816.F32 R16, R28, R18, R12 ;  /* 0x000000121c10723c */ /* 0x004fe6000000180c */
[----:B------:R-:W2:Y:S04]  /*e6b60*/  LDL.LU.64 R14, [R1+0x9910] ;  /* 0x00991000010e7983 */ /* 0x000ea80000300a00 */
[----:B------:R-:W2:-:S12]  /*e6b70*/  LDL.LU.64 R12, [R1+0x9908] ;  /* 0x00990800010c7983 */ /* 0x000e980000300a00 */
[----:B------:R-:W-:Y:S04]  /*e6b80*/  STL.64 [R1+0x550], R16 ;  /* 0x0005501001007387 */ /* 0x000fe80000100a00 */
[----:B------:R0:W-:Y:S04]  /*e6b90*/  STL.64 [R1+0x558], R18 ;  /* 0x0005581201007387 */ /* 0x0001e80000100a00 */
[----:B0-----:R-:W2:Y:S04]  /*e6ba0*/  LDL.LU.64 R18, [R1+0x9900] ;  /* 0x0099000001127983 */ /* 0x001ea80000300a00 */
[----:B------:R-:W2:Y:S01]  /*e6bb0*/  LDL.LU.64 R16, [R1+0x98f8] ;  /* 0x0098f80001107983 */ /* 0x000ea20000300a00 */
[----:B---3--:R-:W-:-:S15]  /*e6bc0*/  HMMA.16816.F32 R48, R28, R56, R48 ;  /* 0x000000381c30723c */ /* 0x008fde0000001830 */
[----:B------:R-:W-:-:S04]  /*e6bd0*/  NOP ;  /* 0x0000000000007918 */ /* 0x000fc80000000000 */
[----:B------:R-:W-:Y:S04]  /*e6be0*/  STL.64 [R1+0x540], R48 ;  /* 0x0005403001007387 */ /* 0x000fe80000100a00 */
[----:B------:R0:W-:Y:S01]  /*e6bf0*/  STL.64 [R1+0x548], R50 ;  /* 0x0005483201007387 */ /* 0x0001e20000100a00 */
[C---:B----4-:R-:W-:Y:S03]  /*e6c00*/  HMMA.16816.F32 R56, R28.reuse, R58, R8 ;  /* 0x0000003a1c38723c */ /* 0x050fe60000001808 */
[----:B0-----:R-:W3:Y:S04]  /*e6c10*/  LDL.LU.64 R50, [R1+0x98f0] ;  /* 0x0098f00001327983 */ /* 0x001ee80000300a00 */
[----:B------:R-:W4:Y:S04]  /*e6c20*/  LDL.LU.64 R48, [R1+0x98e8] ;  /* 0x0098e80001307983 */ /* 0x000f280000300a00 */
[----:B------:R-:W3:Y:S04]  /*e6c30*/  LDL.LU.64 R10, [R1+0x98e0] ;  /* 0x0098e000010a7983 */ /* 0x000ee80000300a00 */
[----:B------:R-:W3:Y:S04]  /*e6c40*/  LDL.LU.64 R8, [R1+0x98d8] ;  /* 0x0098d80001087983 */ /* 0x000ee80000300a00 */
[----:B------:R-:W-:Y:S04]  /*e6c50*/  STL.64 [R1+0x530], R56 ;  /* 0x0005303801007387 */ /* 0x000fe80000100a00 */
[----:B------:R0:W-:Y:S04]  /*e6c60*/  STL.64 [R1+0x538], R58 ;  /* 0x0005383a01007387 */ /* 0x0001e80000100a00 */
[----:B0-----:R-:W3:Y:S04]  /*e6c70*/  LDL.LU.64 R58, [R1+0x98d0] ;  /* 0x0098d000013a7983 */ /* 0x001ee80000300a00 */
[----:B------:R-:W3:Y:S01]  /*e6c80*/  LDL.LU.64 R56, [R1+0x98c8] ;  /* 0x0098c80001387983 */ /* 0x000ee20000300a00 */
[C---:B-----5:R-:W-:Y:S08]  /*e6c90*/  HMMA.16816.F32 R32, R28.reuse, R36, R32 ;  /* 0x000000241c20723c */ /* 0x060ff00000001820 */
[C---:B------:R-:W-:Y:S11]  /*e6ca0*/  HMMA.16816.F32 R36, R28.reuse, R38, R40 ;  /* 0x000000261c24723c */ /* 0x040ff60000001828 */
        /* <DEDUP_REMOVED lines=21> */
[----:B------:R-:W2:Y:S01]  /*e6e00*/  LDL.LU.64 R12, [R1+0x9868] ;  /* 0x00986800010c7983 */ /* 0x000ea20000300a00 */
[C---:B----4-:R-:W-:Y:S08]  /*e6e10*/  HMMA.16816.F32 R4, R28.reuse, R48, R4 ;  /* 0x000000301c04723c */ /* 0x050ff00000001804 */
[C---:B---3--:R-:W-:Y:S11]  /*e6e20*/  HMMA.16816.F32 R48, R28.reuse, R50, R8 ;  /* 0x000000321c30723c */ /* 0x048ff60000001808 */
[----:B------:R-:W-:Y:S04]  /*e6e30*/  STL.64 [R1+0x4e0], R4 ;  /* 0x0004e00401007387 */ /* 0x000fe80000100a00 */
[----:B------:R0:W-:Y:S01]  /*e6e40*/  STL.64 [R1+0x4e8], R6 ;  /* 0x0004e80601007387 */ /* 0x0001e20000100a00 */
[C---:B------:R-:W-:Y:S03]  /*e6e50*/  HMMA.16816.F32 R44, R28.reuse, R46, R56 ;  /* 0x0000002e1c2c723c */ /* 0x040fe60000001838 */
[----:B0-----:R-:W3:Y:S04]  /*e6e60*/  LDL.LU.64 R6, [R1+0x9860] ;  /* 0x0098600001067983 */ /* 0x001ee80000300a00 */
[----:B------:R-:W4:Y:S04]  /*e6e70*/  LDL.LU.64 R4, [R1+0x9858] ;  /* 0x0098580001047983 */ /* 0x000f280000300a00 */
[----:B------:R-:W3:Y:S04]  /*e6e80*/  LDL.LU.64 R10, [R1+0x9850] ;  /* 0x00985000010a7983 */ /* 0x000ee80000300a00 */
[----:B------:R-:W3:Y:S04]  /*e6e90*/  LDL.LU.64 R8, [R1+0x9848] ;  /* 0x0098480001087983 */ /* 0x000ee80000300a00 */
[----:B------:R-:W-:Y:S04]  /*e6ea0*/  STL.64 [R1+0x4d0], R48 ;  /* 0x0004d03001007387 */ /* 0x000fe80000100a00 */
[----:B------:R0:W-:Y:S04]  /*e6eb0*/  STL.64 [R1+0x4d8], R50 ;  /* 0x0004d83201007387 */ /* 0x0001e80000100a00 */
[----:B0-----:R-:W3:Y:S04]  /*e6ec0*/  LDL.LU.64 R50, [R1+0x9840] ;  /* 0x0098400001327983 */ /* 0x001ee80000300a00 */
[----:B------:R-:W3:Y:S04]  /*e6ed0*/  LDL.LU.64 R48, [R1+0x9838] ;  /* 0x0098380001307983 */ /* 0x000ee80000300a00 */
[----:B------:R-:W3:Y:S04]  /*e6ee0*/  LDL.LU.64 R58, [R1+0x9830] ;  /* 0x00983000013a7983 */ /* 0x000ee80000300a00 */
[----:B------:R-:W3:Y:S04]  /*e6ef0*/  LDL.LU.64 R56, [R1+0x9828] ;  /* 0x0098280001387983 */ /* 0x000ee80000300a00 */
[----:B------:R-:W-:Y:S04]  /*e6f00*/  STL.64 [R1+0x4c0], R44 ;  /* 0x0004c02c01007387 */ /* 0x000fe80000100a00 */
[----:B------:R5:W-:Y:S02]  /*e6f10*/  STL.64 [R1+0x4c8], R46 ;  /* 0x0004c82e01007387 */ /* 0x000be40000100a00 */
[C---:B-----5:R-:W-:Y:S08]  /*e6f20*/  HMMA.16816.F32 R44, R28.reuse, R40, R32 ;  /* 0x000000281c2c723c */ /* 0x060ff00000001820 */
[C---:B------:R-:W-:Y:S11]  /*e6f30*/  HMMA.16816.F32 R32, R28.reuse, R42, R36 ;  /* 0x0000002a1c20723c */ /* 0x040ff60000001824 */
[----:B------:R-:W-:Y:S04]  /*e6f40*/  STL.64 [R1+0x4b0], R44 ;  /* 0x0004b02c01007387 */ /* 0x000fe80000100a00 */
[----:B------:R-:W-:Y:S04]  /*e6f50*/  STL.64 [R1+0x4b8], R46 ;  /* 0x0004b82e01007387 */ /* 0x000fe80000100a00 */
[----:B------:R-:W-:Y:S04]  /*e6f60*/  STL.64 [R1+0x4a0], R32 ;  /* 0x0004a02001007387 */ /* 0x000fe80000100a00 */
[----:B------:R-:W-:Y:S01]  /*e6f70*/  STL.64 [R1+0x4a8], R34 ;  /* 0x0004a82201007387 */ /* 0x000fe20000100a00 */
[C---:B--2---:R-:W-:Y:S08]  /*e6f80*/  HMMA.16816.F32 R24, R28.reuse, R16, R24 ;  /* 0x000000101c18723c */ /* 0x044ff00000001818 */
[C---:B------:R-:W-:Y:S11]  /*e6f90*/  HMMA.16816.F32 R20, R28.reuse, R18, R20 ;  /* 0x000000121c14723c */ /* 0x040ff60000001814 */
[----:B------:R-:W-:Y:S04]  /*e6fa0*/  STL.64 [R1+0x490], R24 ;  /* 0x0004901801007387 */ /* 0x000fe80000100a00 */
[----:B------:R-:W-:Y:S04]  /*e6fb0*/  STL.64 [R1+0x498], R26 ;  /* 0x0004981a01007387 */ /* 0x000fe80000100a00 */
[----:B------:R-:W-:Y:S04]  /*e6fc0*/  STL.64 [R1+0x480], R20 ;  /* 0x0004801401007387 */ /* 0x000fe80000100a00 */
[----:B------:R-:W-:Y:S01]  /*e6fd0*/  STL.64 [R1+0x488], R22 ;  /* 0x0004881601007387 */ /* 0x000fe20000100a00 */
[C---:B----4-:R-:W-:Y:S08]  /*e6fe0*/  HMMA.16816.F32 R16, R28.reuse, R4, R12 ;  /* 0x000000041c10723c */ /* 0x050ff0000000180c */
[C---:B---3--:R-:W-:Y:S08]  /*e6ff0*/  HMMA.16816.F32 R12, R28.reuse, R6, R8 ;  /* 0x000000061c0c723c */ /* 0x048ff00000001808 */
[C---:B------:R-:W-:Y:S08]  /*e7000*/  HMMA.16816.F32 R8, R28.reuse, R56, R48 ;  /* 0x000000381c08723c */ /* 0x040ff00000001830 */
[----:B------:R-:W-:Y:S01]  /*e7010*/  HMMA.16816.F32 R4, R28, R58, R52 ;  /* 0x0000003a1c04723c */ /* 0x000fe20000001834 */
[----:B------:R0:W-:Y:S04]  /*e7020*/  STL.64 [R1+0x470], R16 ;  /* 0x0004701001007387 */ /* 0x0001e80000100a00 */
[----:B------:R1:W-:Y:S04]  /*e7030*/  STL.64 [R1+0x478], R18 ;  /* 0x0004781201007387 */ /* 0x0003e80000100a00 */
[----:B------:R-:W-:Y:S04]  /*e7040*/  STL.64 [R1+0x460], R12 ;  /* 0x0004600c01007387 */ /* 0x000fe80000100a00 */
[----:B------:R-:W-:Y:S04]  /*e7050*/  STL.64 [R1+0x468], R14 ;  /* 0x0004680e01007387 */ /* 0x000fe80000100a00 */
[----:B0-----:R-:W2:Y:S04]  /*e7060*/  LDL.LU R16, [R1+0xff0] ;  /* 0x000ff00001107983 */ /* 0x001ea80000300800 */
[----:B------:R-:W-:Y:S04]  /*e7070*/  STL.64 [R1+0x450], R8 ;  /* 0x0004500801007387 */ /* 0x000fe80000100a00 */
[----:B------:R-:W-:Y:S04]  /*e7080*/  STL.64 [R1+0x458], R10 ;  /* 0x0004580a01007387 */ /* 0x000fe80000100a00 */
[----:B------:R-:W-:Y:S04]  /*e7090*/  STL.64 [R1+0x440], R4 ;  /* 0x0004400401007387 */ /* 0x000fe80000100a00 */
[----:B------:R-:W-:Y:S04]  /*e70a0*/  STL.64 [R1+0x448], R6 ;  /* 0x0004480601007387 */ /* 0x000fe80000100a00 */
[----:B------:R-:W2:Y:S04]  /*e70b0*/  LDL.LU R17, [R1+0xff4] ;  /* 0x000ff40001117983 */ /* 0x000ea80000300800 */
[----:B-1----:R-:W3:Y:S04]  /*e70c0*/  LDL.LU R18, [R1+0xff8] ;  /* 0x000ff80001127983 */ /* 0x002ee80000300800 */
[----:B------:R-:W3:Y:S04]  /*e70d0*/  LDL.LU R19, [R1+0xffc] ;  /* 0x000ffc0001137983 */ /* 0x000ee80000300800 */
[----:B---3--:R-:W-:Y:S04]  /*e70e0*/  STL.64 [R1+0x9760], R18 ;  /* 0x0097601201007387 */ /* 0x008fe80000100a00 */
[----:B--2---:R-:W-:Y:S04]  /*e70f0*/  STL.64 [R1+0x9758], R16 ;  /* 0x0097581001007387 */ /* 0x004fe80000100a00 */
[----:B------:R-:W2:Y:S04]  /*e7100*/  LDL.LU R20, [R1+0x1000] ;  /* 0x0010000001147983 */ /* 0x000ea80000300800 */
[----:B------:R-:W2:Y:S04]  /*e7110*/  LDL.LU R21, [R1+0x1004] ;  /* 0x0010040001157983 */ /* 0x000ea80000300800 */
[----:B------:R-:W3:Y:S04]  /*e7120*/  LDL.LU R22, [R1+0x1008] ;  /* 0x0010080001167983 */ /* 0x000ee80000300800 */
[----:B------:R-:W3:Y:S01]  /*e7130*/  LDL.LU R23, [R1+0x100c] ;  /* 0x00100c0001177983 */ /* 0x000ee20000300800 */
[----:B------:R-:W-:-:S03]  /*e7140*/  IMAD.MOV.U32 R27, RZ, RZ, R0 ;  /* 0x000000ffff1b7224 */ /* 0x000fc600078e0000 */
[----:B---3--:R-:W-:Y:S04]  /*e7150*/  STL.64 [R1+0x9770], R22 ;  /* 0x0097701601007387 */ /* 0x008fe80000100a00 */
[----:B--2---:R-:W-:Y:S04]  /*e7160*/  STL.64 [R1+0x9768], R20 ;  /* 0x0097681401007387 */ /* 0x004fe80000100a00 */
[----:B------:R-:W2:Y:S04]  /*e7170*/  LDL.LU R26, [R1] ;  /* 0x00000000011a7983 */ /* 0x000ea80000300800 */
[----:B------:R-:W3:Y:S04]  /*e7180*/  LDL.LU R0, [R1+0x9824] ;  /* 0x0098240001007983 */ /* 0x000ee80000300800 */
[----:B------:R-:W4:Y:S04]  /*e7190*/  LDL.LU R40, [R1+0x1010] ;  /* 0x0010100001287983 */ /* 0x000f280000300800 */
[----:B------:R-:W4:Y:S04]  /*e71a0*/  LDL.LU R41, [R1+0x1014] ;  /* 0x0010140001297983 */ /* 0x000f280000300800 */
[----:B------:R-:W5:Y:S04]  /*e71b0*/  LDL.LU R42, [R1+0x1018] ;  /* 0x00101800012a7983 */ /* 0x000f680000300800 */
[----:B------:R-:W5:Y:S04]  /*e71c0*/  LDL.LU R43, [R1+0x101c] ;  /* 0x00101c00012b7983 */ /* 0x000f680000300800 */
[----:B-----5:R-:W-:Y:S04]  /*e71d0*/  STL.64 [R1+0x9780], R42 ;  /* 0x0097802a01007387 */ /* 0x020fe80000100a00 */
[----:B----4-:R-:W-:Y:S04]  /*e71e0*/  STL.64 [R1+0x9778], R40 ;  /* 0x0097782801007387 */ /* 0x010fe80000100a00 */
[----:B------:R-:W4:Y:S04]  /*e71f0*/  LDL.LU R24, [R1+0x8] ;  /* 0x0000080001187983 */ /* 0x000f280000300800 */
[----:B------:R-:W4:Y:S04]  /*e7200*/  LDL.LU R25, [R1+0xc] ;  /* 0x00000c0001197983 */ /* 0x000f280000300800 */
[----:B--2---:R-:W-:Y:S01]  /*e7210*/  STL.64 [R1+0x9790], R26 ;  /* 0x0097901a01007387 */ /* 0x004fe20000100a00 */
[----:B---3--:R-:W-:-:S03]  /*e7220*/  IMAD.MOV.U32 R47, RZ, RZ, R0 ;  /* 0x000000ffff2f7224 */ /* 0x008fc600078e0000 */
[----:B----4-:R-:W-:Y:S04]  /*e7230*/  STL.64 [R1+0x9788], R24 ;  /* 0x0097881801007387 */ /* 0x010fe80000100a00 */
[----:B------:R-:W2:Y:S04]  /*e7240*/  LDL.LU R46, [R1+0x10] ;  /* 0x00001000012e7983 */ /* 0x000ea80000300800 */
[----:B------:R-:W3:Y:S04]  /*e7250*/  LDL.LU R0, [R1+0x9820] ;  /* 0x0098200001007983 */ /* 0x000ee80000300800 */
[----:B------:R-:W4:Y:S04]  /*e7260*/  LDL.LU R36, [R1+0x1020] ;  /* 0x0010200001247983 */ /* 0x000f280000300800 */
[----:B------:R-:W4:Y:S04]  /*e7270*/  LDL.LU R37, [R1+0x1024] ;  /* 0x0010240001257983 */ /* 0x000f280000300800 */
[----:B------:R-:W5:Y:S04]  /*e7280*/  LDL.LU R38, [R1+0x1028] ;  /* 0x0010280001267983 */ /* 0x000f680000300800 */
[----:B------:R-:W5:Y:S04]  /*e7290*/  LDL.LU R39, [R1+0x102c] ;  /* 0x00102c0001277983 */ /* 0x000f680000300800 */
[----:B-----5:R-:W-:Y:S04]  /*e72a0*/  STL.64 [R1+0x97a0], R38 ;  /* 0x0097a02601007387 */ /* 0x020fe80000100a00 */
[----:B----4-:R0:W-:Y:S04]  /*e72b0*/  STL.64 [R1+0x9798], R36 ;  /* 0x0097982401007387 */ /* 0x0101e80000100a00 */
[----:B------:R-:W4:Y:S04]  /*e72c0*/  LDL.LU R58, [R1+0x18] ;  /* 0x00001800013a7983 */ /* 0x000f280000300800 */
[----:B------:R-:W4:Y:S04]  /*e72d0*/  LDL.LU R59, [R1+0x1c] ;  /* 0x00001c00013b7983 */ /* 0x000f280000300800 */
[----:B------:R-:W5:Y:S04]  /*e72e0*/  LDL.LU R52, [R1+0x1040] ;  /* 0x0010400001347983 */ /* 0x000f680000300800 */
[----:B------:R-:W5:Y:S04]  /*e72f0*/  LDL.LU R53, [R1+0x1044] ;  /* 0x0010440001357983 */ /* 0x000f680000300800 */
[----:B------:R-:W2:Y:S04]  /*e7300*/  LDL.LU R54, [R1+0x1048] ;  /* 0x0010480001367983 */ /* 0x000ea80000300800 */
[----:B------:R-:W2:Y:S01]  /*e7310*/  LDL.LU R55, [R1+0x104c] ;  /* 0x00104c0001377983 */ /* 0x000ea20000300800 */
[----:B---3--:R-:W-:-:S03]  /*e7320*/  IMAD.MOV.U32 R57, RZ, RZ, R0 ;  /* 0x000000ffff397224 */ /* 0x008fc600078e0000 */
[----:B--2---:R-:W-:Y:S04]  /*e7330*/  STL.64 [R1+0x97b0], R54 ;  /* 0x0097b03601007387 */ /* 0x004fe80000100a00 */
[----:B-----5:R1:W-:Y:S04]  /*e7340*/  STL.64 [R1+0x97a8], R52 ;  /* 0x0097a83401007387 */ /* 0x0203e80000100a00 */
[----:B------:R-:W2:Y:S04]  /*e7350*/  LDL.LU R56, [R1+0x20] ;  /* 0x0000200001387983 */ /* 0x000ea80000300800 */
[----:B------:R-:W3:Y:S04]  /*e7360*/  LDL.LU R0, [R1+0x981c] ;  /* 0x00981c0001007983 */ /* 0x000ee80000300800 */
[----:B----4-:R4:W-:Y:S04]  /*e7370*/  STL.64 [R1+0x97c0], R58 ;  /* 0x0097c03a01007387 */ /* 0x0109e80000100a00 */
[----:B--2---:R-:W-:Y:S04]  /*e7380*/  STL.64 [R1+0x97b8], R56 ;  /* 0x0097b83801007387 */ /* 0x004fe80000100a00 */
[----:B------:R-:W2:Y:S04]  /*e7390*/  LDL.LU R48, [R1+0x1050] ;  /* 0x0010500001307983 */ /* 0x000ea80000300800 */
[----:B------:R-:W2:Y:S04]  /*e73a0*/  LDL.LU R49, [R1+0x1054] ;  /* 0x0010540001317983 */ /* 0x000ea80000300800 */
[----:B------:R-:W5:Y:S04]  /*e73b0*/  LDL.LU R50, [R1+0x1058] ;  /* 0x0010580001327983 */ /* 0x000f680000300800 */
[----:B------:R-:W5:Y:S04]  /*e73c0*/  LDL.LU R51, [R1+0x105c] ;  /* 0x00105c0001337983 */ /* 0x000f680000300800 */
[----:B-----5:R-:W-:Y:S04]  /*e73d0*/  STL.64 [R1+0x97d0], R50 ;  /* 0x0097d03201007387 */ /* 0x020fe80000100a00 */
[----:B--2---:R2:W-:Y:S04]  /*e73e0*/  STL.64 [R1+0x97c8], R48 ;  /* 0x0097c83001007387 */ /* 0x0045e80000100a00 */
[----:B------:R-:W5:Y:S04]  /*e73f0*/  LDL.LU R34, [R1+0x38] ;  /* 0x0000380001227983 */ /* 0x000f680000300800 */
[----:B------:R-:W5:Y:S04]  /*e7400*/  LDL.LU R35, [R1+0x3c] ;  /* 0x00003c0001237983 */ /* 0x000f680000300800 */
[----:B------:R-:W2:Y:S04]  /*e7410*/  LDL.LU R32, [R1+0x40] ;  /* 0x0000400001207983 */ /* 0x000ea80000300800 */
[----:B------:R-:W2:Y:S04]  /*e7420*/  LDL.LU R33, [R1+0x44] ;  /* 0x0000440001217983 */ /* 0x000ea80000300800 */
[----:B-----5:R-:W-:Y:S04]  /*e7430*/  STL.64 [R1+0x97e0], R34 ;  /* 0x0097e02201007387 */ /* 0x020fe80000100a00 */
[----:B--2---:R-:W-:Y:S04]  /*e7440*/  STL.64 [R1+0x97d8], R32 ;  /* 0x0097d82001007387 */ /* 0x004fe80000100a00 */
[----:B0-----:R-:W2:Y:S04]  /*e7450*/  LDL.LU R36, [R1+0x1090] ;  /* 0x0010900001247983 */ /* 0x001ea80000300800 */
[----:B------:R-:W2:Y:S04]  /*e7460*/  LDL.LU R37, [R1+0x1094] ;  /* 0x0010940001257983 */ /* 0x000ea80000300800 */
[----:B------:R-:W5:Y:S04]  /*e7470*/  LDL.LU R38, [R1+0x1098] ;  /* 0x0010980001267983 */ /* 0x000f680000300800 */
[----:B------:R-:W5:Y:S04]  /*e7480*/  LDL.LU R39, [R1+0x109c] ;  /* 0x00109c0001277983 */ /* 0x000f680000300800 */
[----:B-----5:R0:W-:Y:S04]  /*e7490*/  STL.64 [R1+0x97f0], R38 ;  /* 0x0097f02601007387 */ /* 0x0201e80000100a00 */
[----:B--2---:R-:W-:Y:S04]  /*e74a0*/  STL.64 [R1+0x97e8], R36 ;  /* 0x0097e82401007387 */ /* 0x004fe80000100a00 */
[----:B------:R-:W2:Y:S04]  /*e74b0*/  LDL.LU R20, [R1+0x48] ;  /* 0x0000480001147983 */ /* 0x000ea80000300800 */
[----:B------:R-:W2:Y:S04]  /*e74c0*/  LDL.LU R21, [R1+0x4c] ;  /* 0x00004c0001157983 */ /* 0x000ea80000300800 */
[----:B-1----:R-:W5:Y:S04]  /*e74d0*/  LDL.LU R52, [R1+0x10a0] ;  /* 0x0010a00001347983 */ /* 0x002f680000300800 */
[----:B------:R-:W5:Y:S04]  /*e74e0*/  LDL.LU R53, [R1+0x10a4] ;  /* 0x0010a40001357983 */ /* 0x000f680000300800 */
[----:B------:R-:W2:Y:S04]  /*e74f0*/  LDL.LU R54, [R1+0x10a8] ;  /* 0x0010a80001367983 */ /* 0x000ea80000300800 */
[----:B------:R-:W2:Y:S04]  /*e7500*/  LDL.LU R55, [R1+0x10ac] ;  /* 0x0010ac0001377983 */ /* 0x000ea80000300800 */
[----:B--2---:R-:W-:Y:S04]  /*e7510*/  STL.64 [R1+0x9800], R54 ;  /* 0x0098003601007387 */ /* 0x004fe80000100a00 */
[----:B-----5:R1:W-:Y:S04]  /*e7520*/  STL.64 [R1+0x97f8], R52 ;  /* 0x0097f83401007387 */ /* 0x0203e80000100a00 */
[----:B----4-:R-:W2:Y:S04]  /*e7530*/  LDL.LU R58, [R1+0x50] ;  /* 0x00005000013a7983 */ /* 0x010ea80000300800 */
[----:B------:R-:W2:Y:S04]  /*e7540*/  LDL.LU R59, [R1+0x54] ;  /* 0x00005400013b7983 */ /* 0x000ea80000300800 */
        /* <DEDUP_REMOVED lines=8> */
[----:B0-----:R-:W2:Y:S04]  /*e75d0*/  LDL.LU R38, [R1+0x60] ;  /* 0x0000600001267983 */ /* 0x001ea80000300800 */
[----:B------:R-:W2:Y:S04]  /*e75e0*/  LDL.LU R39, [R1+0x64] ;  /* 0x0000640001277983 */ /* 0x000ea80000300800 */
[----:B-1----:R-:W2:Y:S04]  /*e75f0*/  LDL.LU R52, [R1+0x10d0] ;  /* 0x0010d00001347983 */ /* 0x002ea80000300800 */
[----:B------:R-:W2:Y:S04]  /*e7600*/  LDL.LU R53, [R1+0x10d4] ;  /* 0x0010d40001357983 */ /* 0x000ea80000300800 */
[----:B------:R-:W2:Y:S04]  /*e7610*/  LDL.LU R54, [R1+0x10d8] ;  /* 0x0010d80001367983 */ /* 0x000ea80000300800 */
[----:B------:R-:W2:Y:S04]  /*e7620*/  LDL.LU R55, [R1+0x10dc] ;  /* 0x0010dc0001377983 */ /* 0x000ea80000300800 */
[----:B------:R-:W2:Y:S04]  /*e7630*/  LDL.LU R36, [R1+0x68] ;  /* 0x0000680001247983 */ /* 0x000ea80000300800 */
[----:B------:R-:W2:Y:S04]  /*e7640*/  LDL.LU R37, [R1+0x6c] ;  /* 0x00006c0001257983 */ /* 0x000ea80000300800 */
[----:B----4-:R-:W2:Y:S04]  /*e7650*/  LDL.LU R48, [R1+0x10e0] ;  /* 0x0010e00001307983 */ /* 0x010ea80000300800 */
[----:B------:R-:W2:Y:S04]  /*e7660*/  LDL.LU R49, [R1+0x10e4] ;  /* 0x0010e40001317983 */ /* 0x000ea80000300800 */
[----:B------:R-:W2:Y:S04]  /*e7670*/  LDL.LU R50, [R1+0x10e8] ;  /* 0x0010e80001327983 */ /* 0x000ea80000300800 */
[----:B------:R-:W2:Y:S04]  /*e7680*/  LDL.LU R51, [R1+0x10ec] ;  /* 0x0010ec0001337983 */ /* 0x000ea80000300800 */
[----:B------:R-:W5:Y:S04]  /*e7690*/  LDL.LU R32, [R1+0x10c0] ;  /* 0x0010c00001207983 */ /* 0x000f680000300800 */
[----:B------:R-:W5:Y:S04]  /*e76a0*/  LDL.LU R33, [R1+0x10c4] ;  /* 0x0010c40001217983 */ /* 0x000f680000300800 */
[----:B------:R-:W5:Y:S04]  /*e76b0*/  LDL.LU R34, [R1+0x10c8] ;  /* 0x0010c80001227983 */ /* 0x000f680000300800 */
[----:B------:R-:W5:Y:S04]  /*e76c0*/  LDL.LU R35, [R1+0x10cc] ;  /* 0x0010cc0001237983 */ /* 0x000f680000300800 */
[----:B------:R-:W4:Y:S04]  /*e76d0*/  LDL.LU R24, [R1+0x1080] ;  /* 0x0010800001187983 */ /* 0x000f280000300800 */
[----:B------:R-:W4:Y:S04]  /*e76e0*/  LDL.LU R25, [R1+0x1084] ;  /* 0x0010840001197983 */ /* 0x000f280000300800 */
[----:B------:R-:W4:Y:S04]  /*e76f0*/  LDL.LU R26, [R1+0x1088] ;  /* 0x00108800011a7983 */ /* 0x000f280000300800 */
[----:B------:R-:W4:Y:S04]  /*e7700*/  LDL.LU R27, [R1+0x108c] ;  /* 0x00108c00011b7983 */ /* 0x000f280000300800 */
[----:B------:R-:W4:Y:S04]  /*e7710*/  LDL.LU R44, [R1+0x28] ;  /* 0x00002800012c7983 */ /* 0x000f280000300800 */
[----:B------:R-:W4:Y:S04]  /*e7720*/  LDL.LU R45, [R1+0x2c] ;  /* 0x00002c00012d7983 */ /* 0x000f280000300800 */
[----:B------:R-:W4:Y:S01]  /*e7730*/  LDL.LU R22, [R1+0x30] ;  /* 0x0000300001167983 */ /* 0x000f220000300800 */
[----:B---3--:R-:W-:-:S03]  /*e7740*/  IMAD.MOV.U32 R23, RZ, RZ, R0 ;  /* 0x000000ffff177224 */ /* 0x008fc600078e0000 */
        /* <DEDUP_REMOVED lines=21> */
[C---:B--2---:R-:W-:Y:S08]  /*e78a0*/  HMMA.16816.F32 R48, R28.reuse, R36, R48 ;  /* 0x000000241c30723c */ /* 0x044ff00000001830 */
[C---:B------:R-:W-:Y:S08]  /*e78b0*/  HMMA.16816.F32 R36, R28.reuse, R38, R52 ;  /* 0x000000261c24723c */ /* 0x040ff00000001834 */
[C---:B-----5:R-:W-:Y:S03]  /*e78c0*/  HMMA.16816.F32 R32, R28.reuse, R56, R32 ;  /* 0x000000381c20723c */ /* 0x060fe60000001820 */
[----:B------:R-:W-:Y:S04]  /*e78d0*/  STL.64 [R1+0x430], R48 ;  /* 0x0004303001007387 */ /* 0x000fe80000100a00 */
[----:B------:R0:W-:Y:S04]  /*e78e0*/  STL.64 [R1+0x438], R50 ;  /* 0x0004383201007387 */ /* 0x0001e80000100a00 */
[----:B0-----:R-:W2:Y:S04]  /*e78f0*/  LDL.LU.64 R50, [R1+0x9810] ;  /* 0x0098100001327983 */ /* 0x001ea80000300a00 */
[----:B------:R-:W2:Y:S04]  /*e7900*/  LDL.LU.64 R48, [R1+0x9808] ;  /* 0x0098080001307983 */ /* 0x000ea80000300a00 */
[----:B------:R-:W5:Y:S04]  /*e7910*/  LDL.LU.64 R54, [R1+0x9800] ;  /* 0x0098000001367983 */ /* 0x000f680000300a00 */
[----:B------:R-:W5:Y:S04]  /*e7920*/  LDL.LU.64 R52, [R1+0x97f8] ;  /* 0x0097f80001347983 */ /* 0x000f680000300a00 */
[----:B------:R-:W-:Y:S04]  /*e7930*/  STL.64 [R1+0x420], R36 ;  /* 0x0004202401007387 */ /* 0x000fe80000100a00 */
[----:B------:R0:W-:Y:S04]  /*e7940*/  STL.64 [R1+0x428], R38 ;  /* 0x0004282601007387 */ /* 0x0001e80000100a00 */
[----:B0-----:R-:W3:Y:S04]  /*e7950*/  LDL.LU.64 R38, [R1+0x97f0] ;  /* 0x0097f00001267983 */ /* 0x001ee80000300a00 */
[----:B------:R-:W3:Y:S04]  /*e7960*/  LDL.LU.64 R36, [R1+0x97e8] ;  /* 0x0097e80001247983 */ /* 0x000ee80000300a00 */
[----:B------:R-:W-:Y:S04]  /*e7970*/  STL.64 [R1+0x410], R32 ;  /* 0x0004102001007387 */ /* 0x000fe80000100a00 */
[----:B------:R0:W-:Y:S04]  /*e7980*/  STL.64 [R1+0x418], R34 ;  /* 0x0004182201007387 */ /* 0x0001e80000100a00 */
[----:B0-----:R-:W4:Y:S04]  /*e7990*/  LDL.LU.64 R34, [R1+0x97e0] ;  /* 0x0097e00001227983 */ /* 0x001f280000300a00 */
[----:B------:R-:W3:Y:S01]  /*e79a0*/  LDL.LU.64 R32, [R1+0x97d8] ;  /* 0x0097d80001207983 */ /* 0x000ee20000300a00 */
[C---:B--2---:R-:W-:Y:S08]  /*e79b0*/  HMMA.16816.F32 R56, R28.reuse, R58, R48 ;  /* 0x0000003a1c38723c */ /* 0x044ff00000001830 */
[C---:B-----5:R-:W-:Y:S01]  /*e79c0*/  HMMA.16816.F32 R52, R28.reuse, R20, R52 ;  /* 0x000000141c34723c */ /* 0x060fe20000001834 */
[----:B------:R-:W2:Y:S04]  /*e79d0*/  LDL.LU.64 R50, [R1+0x97d0] ;  /* 0x0097d00001327983 */ /* 0x000ea80000300a00 */
[----:B------:R-:W2:Y:S06]  /*e79e0*/  LDL.LU.64 R48, [R1+0x97c8] ;  /* 0x0097c80001307983 */ /* 0x000eac0000300a00 */
[----:B------:R-:W-:Y:S04]  /*e79f0*/  STL.64 [R1+0x400], R56 ;  /* 0x0004003801007387 */ /* 0x000fe80000100a00 */
[----:B------:R0:W-:Y:S01]  /*e7a00*/  STL.64 [R1+0x408], R58 ;  /* 0x0004083a01007387 */ /* 0x0001e20000100a00 */
[C---:B---3--:R-:W-:Y:S08]  /*e7a10*/  HMMA.16816.F32 R36, R28.reuse, R32, R36 ;  /* 0x000000201c24723c */ /* 0x048ff00000001824 */
[C---:B----4-:R-:W-:Y:S01]  /*e7a20*/  HMMA.16816.F32 R32, R28.reuse, R34, R24 ;  /* 0x000000221c20723c */ /* 0x050fe20000001818 */
[----:B0-----:R-:W3:Y:S04]  /*e7a30*/  LDL.LU.64 R58, [R1+0x97c0] ;  /* 0x0097c000013a7983 */ /* 0x001ee80000300a00 */
        /* <DEDUP_REMOVED lines=8> */
[----:B------:R-:W4:Y:S04]  /*e7ac0*/  LDL.LU.64 R36, [R1+0x9798] ;  /* 0x0097980001247983 */ /* 0x000f280000300a00 */
[----:B------:R-:W5:Y:S04]  /*e7ad0*/  LDL.LU.64 R26, [R1+0x9790] ;  /* 0x00979000011a7983 */ /* 0x000f680000300a00 */
[----:B------:R-:W4:Y:S04]  /*e7ae0*/  LDL.LU.64 R24, [R1+0x9788] ;  /* 0x0097880001187983 */ /* 0x000f280000300a00 */
[----:B------:R0:W-:Y:S04]  /*e7af0*/  STL.64 [R1+0x3d0], R32 ;  /* 0x0003d02001007387 */ /* 0x0001e80000100a00 */
[----:B------:R1:W-:Y:S04]  /*e7b00*/  STL.64 [R1+0x3d8], R34 ;  /* 0x0003d82201007387 */ /* 0x0003e80000100a00 */
[----:B0-----:R-:W4:Y:S04]  /*e7b10*/  LDL.LU R32, [R1+0xea0] ;  /* 0x000ea00001207983 */ /* 0x001f280000300800 */
[----:B------:R-:W4:Y:S04]  /*e7b20*/  LDL.LU R33, [R1+0xea4] ;  /* 0x000ea40001217983 */ /* 0x000f280000300800 */
[----:B-1----:R-:W4:Y:S04]  /*e7b30*/  LDL.LU R34, [R1+0xea8] ;  /* 0x000ea80001227983 */ /* 0x002f280000300800 */
[----:B------:R-:W4:Y:S01]  /*e7b40*/  LDL.LU R35, [R1+0xeac] ;  /* 0x000eac0001237983 */ /* 0x000f220000300800 */
[C---:B------:R-:W-:Y:S08]  /*e7b50*/  HMMA.16816.F32 R20, R28.reuse, R22, R40 ;  /* 0x000000161c14723c */ /* 0x040ff00000001828 */
[C---:B------:R-:W-:Y:S08]  /*e7b60*/  HMMA.16816.F32 R16, R28.reuse, R44, R16 ;  /* 0x0000002c1c10723c */ /* 0x040ff00000001810 */
[C---:B--2---:R-:W-:Y:S08]  /*e7b70*/  HMMA.16816.F32 R48, R28.reuse, R56, R48 ;  /* 0x000000381c30723c */ /* 0x044ff00000001830 */
[C---:B---3--:R-:W-:Y:S01]  /*e7b80*/  HMMA.16816.F32 R56, R28.reuse, R58, R52 ;  /* 0x0000003a1c38723c */ /* 0x048fe20000001834 */
[----:B----4-:R-:W-:Y:S04]  /*e7b90*/  STL.64 [R1+0x9710], R34 ;  /* 0x0097102201007387 */ /* 0x010fe80000100a00 */
[----:B------:R0:W-:Y:S04]  /*e7ba0*/  STL.64 [R1+0x9708], R32 ;  /* 0x0097082001007387 */ /* 0x0001e80000100a00 */
[----:B0-----:R-:W2:Y:S04]  /*e7bb0*/  LDL.LU R32, [R1+0x1030] ;  /* 0x0010300001207983 */ /* 0x001ea80000300800 */
[----:B------:R-:W2:Y:S04]  /*e7bc0*/  LDL.LU R33, [R1+0x1034] ;  /* 0x0010340001217983 */ /* 0x000ea80000300800 */
[----:B------:R-:W2:Y:S04]  /*e7bd0*/  LDL.LU R34, [R1+0x1038] ;  /* 0x0010380001227983 */ /* 0x000ea80000300800 */
[----:B------:R-:W2:Y:S04]  /*e7be0*/  LDL.LU R35, [R1+0x103c] ;  /* 0x00103c0001237983 */ /* 0x000ea80000300800 */
        /* <DEDUP_REMOVED lines=21> */
[C---:B------:R-:W-:Y:S08]  /*e7d40*/  HMMA.16816.F32 R32, R28.reuse, R24, R36 ;  /* 0x000000181c20723c */ /* 0x040ff00000001824 */
[C---:B-----5:R-:W-:Y:S08]  /*e7d50*/  HMMA.16816.F32 R24, R28.reuse, R26, R40 ;  /* 0x0000001a1c18723c */ /* 0x060ff00000001828 */
[C---:B---3--:R-:W-:Y:S01]  /*e7d60*/  HMMA.16816.F32 R20, R28.reuse, R60, R20 ;  /* 0x0000003c1c14723c */ /* 0x048fe20000001814 */
        /* <DEDUP_REMOVED lines=8> */
[C---:B----4-:R-:W-:Y:S08]  /*e7df0*/  HMMA.16816.F32 R16, R28.reuse, R58, R16 ;  /* 0x0000003a1c10723c */ /* 0x050ff00000001810 */
[C---:B------:R-:W-:Y:S01]  /*e7e00*/  HMMA.16816.F32 R12, R28.reuse, R56, R12 ;  /* 0x000000381c0c723c */ /* 0x040fe2000000180c */
[----:B------:R-:W2:Y:S10]  /*e7e10*/  LDL.LU R56, [R1+0xeb0] ;  /* 0x000eb00001387983 */ /* 0x000eb40000300800 */
[----:B------:R0:W-:Y:S04]  /*e7e20*/  STL.64 [R1+0x330], R16 ;  /* 0x0003301001007387 */ /* 0x0001e80000100a00 */
[----:B------:R1:W-:Y:S04]  /*e7e30*/  STL.64 [R1+0x338], R18 ;  /* 0x0003381201007387 */ /* 0x0003e80000100a00 */
[----:B------:R-:W-:Y:S04]  /*e7e40*/  STL.64 [R1+0x320], R12 ;  /* 0x0003200c01007387 */ /* 0x000fe80000100a00 */
[----:B------:R-:W-:Y:S04]  /*e7e50*/  STL.64 [R1+0x328], R14 ;  /* 0x0003280e01007387 */ /* 0x000fe80000100a00 */
[----:B------:R-:W2:Y:S04]  /*e7e60*/  LDL.LU R57, [R1+0xeb4] ;  /* 0x000eb40001397983 */ /* 0x000ea80000300800 */
[----:B------:R-:W3:Y:S04]  /*e7e70*/  LDL.LU R58, [R1+0xeb8] ;  /* 0x000eb800013a7983 */ /* 0x000ee80000300800 */
[----:B------:R-:W3:Y:S01]  /*e7e80*/  LDL.LU R59, [R1+0xebc] ;  /* 0x000ebc00013b7983 */ /* 0x000ee20000300800 */
[C---:B------:R-:W-:Y:S08]  /*e7e90*/  HMMA.16816.F32 R8, R28.reuse, R54, R8 ;  /* 0x000000361c08723c */ /* 0x040ff00000001808 */
[C---:B------:R-:W-:Y:S01]  /*e7ea0*/  HMMA.16816.F32 R4, R28.reuse, R52, R4 ;  /* 0x000000341c04723c */ /* 0x040fe20000001804 */
[----:B---3--:R-:W-:Y:S04]  /*e7eb0*/  STL.64 [R1+0x9720], R58 ;  /* 0x0097203a01007387 */ /* 0x008fe80000100a00 */
[----:B--2---:R-:W-:Y:S04]  /*e7ec0*/  STL.64 [R1+0x9718], R56 ;  /* 0x0097183801007387 */ /* 0x004fe80000100a00 */
[----:B0-----:R-:W2:Y:S04]  /*e7ed0*/  LDL.LU R16, [R1+0xf30] ;  /* 0x000f300001107983 */ /* 0x001ea80000300800 */
[----:B------:R0:W-:Y:S04]  /*e7ee0*/  STL.64 [R1+0x310], R8 ;  /* 0x0003100801007387 */ /* 0x0001e80000100a00 */
[----:B------:R3:W-:Y:S04]  /*e7ef0*/  STL.64 [R1+0x318], R10 ;  /* 0x0003180a01007387 */ /* 0x0007e80000100a00 */
[----:B------:R4:W-:Y:S04]  /*e7f00*/  STL.64 [R1+0x300], R4 ;  /* 0x0003000401007387 */ /* 0x0009e80000100a00 */
[----:B------:R5:W-:Y:S04]  /*e7f10*/  STL.64 [R1+0x308], R6 ;  /* 0x0003080601007387 */ /* 0x000be80000100a00 */
[----:B------:R-:W2:Y:S04]  /*e7f20*/  LDL.LU R17, [R1+0xf34] ;  /* 0x000f340001117983 */ /* 0x000ea80000300800 */
[----:B-1----:R-:W2:Y:S04]  /*e7f30*/  LDL.LU R18, [R1+0xf38] ;  /* 0x000f380001127983 */ /* 0x002ea80000300800 */
[----:B------:R-:W2:Y:S04]  /*e7f40*/  LDL.LU R19, [R1+0xf3c] ;  /* 0x000f3c0001137983 */ /* 0x000ea80000300800 */
[----:B0-----:R-:W2:Y:S04]  /*e7f50*/  LDL.LU R8, [R1+0xf70] ;  /* 0x000f700001087983 */ /* 0x001ea80000300800 */
[----:B------:R-:W2:Y:S04]  /*e7f60*/  LDL.LU R9, [R1+0xf74] ;  /* 0x000f740001097983 */ /* 0x000ea80000300800 */
[----:B---3--:R-:W2:Y:S04]  /*e7f70*/  LDL.LU R10, [R1+0xf78] ;  /* 0x000f7800010a7983 */ /* 0x008ea80000300800 */
[----:B------:R-:W2:Y:S04]  /*e7f80*/  LDL.LU R11, [R1+0xf7c] ;  /* 0x000f7c00010b7983 */ /* 0x000ea80000300800 */
[----:B------:R-:W3:Y:S04]  /*e7f90*/  LDL.LU R32, [R1+0xfa0] ;  /* 0x000fa00001207983 */ /* 0x000ee80000300800 */
[----:B------:R-:W3:Y:S04]  /*e7fa0*/  LDL.LU R33, [R1+0xfa4] ;  /* 0x000fa40001217983 */ /* 0x000ee80000300800 */
[----:B------:R-:W3:Y:S04]  /*e7fb0*/  LDL.LU R34, [R1+0xfa8] ;  /* 0x000fa80001227983 */ /* 0x000ee80000300800 */
[----:B------:R-:W3:Y:S04]  /*e7fc0*/  LDL.LU R35, [R1+0xfac] ;  /* 0x000fac0001237983 */ /* 0x000ee80000300800 */
        /* <DEDUP_REMOVED lines=8> */
[----:B----4-:R-:W4:Y:S04]  /*e8050*/  LDL.LU R4, [R1+0xf90] ;  /* 0x000f900001047983 */ /* 0x010f280000300800 */
[----:B------:R-:W4:Y:S04]  /*e8060*/  LDL.LU R5, [R1+0xf94] ;  /* 0x000f940001057983 */ /* 0x000f280000300800 */
[----:B-----5:R-:W4:Y:S04]  /*e8070*/  LDL.LU R6, [R1+0xf98] ;  /* 0x000f980001067983 */ /* 0x020f280000300800 */
        /* <DEDUP_REMOVED lines=25> */
[C---:B--2---:R-:W-:Y:S08]  /*e8210*/  HMMA.16816.F32 R56, R28.reuse, R50, R56 ;  /* 0x000000321c38723c */ /* 0x044ff00000001838 */
[C---:B---3--:R-:W-:Y:S08]  /*e8220*/  HMMA.16816.F32 R48, R28.reuse, R48, R32 ;  /* 0x000000301c30723c */ /* 0x048ff00000001820 */
[C---:B----4-:R-:W-:Y:S03]  /*e8230*/  HMMA.16816.F32 R4, R28.reuse, R2, R4 ;  /* 0x000000021c04723c */ /* 0x050fe60000001804 */
[----:B------:R-:W-:Y:S04]  /*e8240*/  STL.64 [R1+0x2e0], R56 ;  /* 0x0002e03801007387 */ /* 0x000fe80000100a00 */
[----:B------:R0:W-:Y:S04]  /*e8250*/  STL.64 [R1+0x2e8], R58 ;  /* 0x0002e83a01007387 */ /* 0x0001e80000100a00 */
[----:B0-----:R-:W2:Y:S04]  /*e8260*/  LDL.LU.64 R58, [R1+0x9720] ;  /* 0x00972000013a7983 */ /* 0x001ea80000300a00 */
[----:B------:R-:W2:Y:S04]  /*e8270*/  LDL.LU.64 R56, [R1+0x9718] ;  /* 0x0097180001387983 */ /* 0x000ea80000300a00 */
[----:B------:R-:W3:Y:S04]  /*e8280*/  LDL.LU.64 R34, [R1+0x9710] ;  /* 0x0097100001227983 */ /* 0x000ee80000300a00 */
[----:B------:R-:W3:Y:S04]  /*e8290*/  LDL.LU.64 R32, [R1+0x9708] ;  /* 0x0097080001207983 */ /* 0x000ee80000300a00 */
[----:B------:R0:W-:Y:S04]  /*e82a0*/  STL.64 [R1+0x2d0], R48 ;  /* 0x0002d03001007387 */ /* 0x0001e80000100a00 */
[----:B------:R1:W-:Y:S04]  /*e82b0*/  STL.64 [R1+0x2d8], R50 ;  /* 0x0002d83201007387 */ /* 0x0003e80000100a00 */
[----:B0-----:R-:W4:Y:S04]  /*e82c0*/  LDL.LU R48, [R1+0xed0] ;  /* 0x000ed00001307983 */ /* 0x001f280000300800 */
[----:B------:R-:W4:Y:S04]  /*e82d0*/  LDL.LU R49, [R1+0xed4] ;  /* 0x000ed40001317983 */ /* 0x000f280000300800 */
[----:B-1----:R-:W4:Y:S04]  /*e82e0*/  LDL.LU R50, [R1+0xed8] ;  /* 0x000ed80001327983 */ /* 0x002f280000300800 */
[----:B------:R-:W4:Y:S04]  /*e82f0*/  LDL.LU R51, [R1+0xedc] ;  /* 0x000edc0001337983 */ /* 0x000f280000300800 */
[----:B------:R-:W-:Y:S04]  /*e8300*/  STL.64 [R1+0x2c0], R4 ;  /* 0x0002c00401007387 */ /* 0x000fe80000100a00 */
[----:B------:R0:W-:Y:S04]  /*e8310*/  STL.64 [R1+0x2c8], R6 ;  /* 0x0002c80601007387 */ /* 0x0001e80000100a00 */
[----:B0-----:R-:W2:Y:S04]  /*e8320*/  LDL.LU.64 R6, [R1+0x9700] ;  /* 0x0097000001067983 */ /* 0x001ea80000300a00 */
[----:B------:R-:W2:Y:S02]  /*e8330*/  LDL.LU.64 R4, [R1+0x96f8] ;  /* 0x0096f80001047983 */ /* 0x000ea40000300a00 */
[C---:B--2---:R-:W-:Y:S08]  /*e8340*/  HMMA.16816.F32 R44, R28.reuse, R4, R44 ;  /* 0x000000041c2c723c */ /* 0x044ff0000000182c */
[C---:B------:R-:W-:Y:S11]  /*e8350*/  HMMA.16816.F32 R4, R28.reuse, R6, R8 ;  /* 0x000000061c04723c */ /* 0x040ff60000001808 */
[----:B------:R-:W-:Y:S04]  /*e8360*/  STL.64 [R1+0x2b0], R44 ;  /* 0x0002b02c01007387 */ /* 0x000fe80000100a00 */
[----:B------:R0:W-:Y:S04]  /*e8370*/  STL.64 [R1+0x2b8], R46 ;  /* 0x0002b82e01007387 */ /* 0x0001e80000100a00 */
[----:B0-----:R-:W2:Y:S04]  /*e8380*/  LDL.LU.64 R46, [R1+0x96f0] ;  /* 0x0096f000012e7983 */ /* 0x001ea80000300a00 */
[----:B------:R-:W2:Y:S04]  /*e8390*/  LDL.LU.64 R44, [R1+0x96e8] ;  /* 0x0096e800012c7983 */ /* 0x000ea80000300a00 */
[----:B------:R-:W2:Y:S04]  /*e83a0*/  LDL.LU.64 R10, [R1+0x96e0] ;  /* 0x0096e000010a7983 */ /* 0x000ea80000300a00 */
[----:B------:R-:W5:Y:S04]  /*e83b0*/  LDL.LU.64 R8, [R1+0x96d8] ;  /* 0x0096d80001087983 */ /* 0x000f680000300a00 */
[----:B------:R0:W-:Y:S04]  /*e83c0*/  STL.64 [R1+0x290], R4 ;  /* 0x0002900401007387 */ /* 0x0001e80000100a00 */
[----:B------:R1:W-:Y:S04]  /*e83d0*/  STL.64 [R1+0x298], R6 ;  /* 0x0002980601007387 */ /* 0x0003e80000100a00 */
[----:B0-----:R-:W3:Y:S04]  /*e83e0*/  LDL.LU R4, [R1+0xee0] ;  /* 0x000ee00001047983 */ /* 0x001ee80000300800 */
[----:B------:R-:W3:Y:S04]  /*e83f0*/  LDL.LU R5, [R1+0xee4] ;  /* 0x000ee40001057983 */ /* 0x000ee80000300800 */
[----:B-1----:R-:W3:Y:S04]  /*e8400*/  LDL.LU R6, [R1+0xee8] ;  /* 0x000ee80001067983 */ /* 0x002ee80000300800 */
[----:B------:R-:W3:Y:S01]  /*e8410*/  LDL.LU R7, [R1+0xeec] ;  /* 0x000eec0001077983 */ /* 0x000ee20000300800 */
[C---:B-----5:R-:W-:Y:S08]  /*e8420*/  HMMA.16816.F32 R36, R28.reuse, R8, R36 ;  /* 0x000000081c24723c */ /* 0x060ff00000001824 */
[C---:B--2---:R-:W-:Y:S11]  /*e8430*/  HMMA.16816.F32 R8, R28.reuse, R10, R12 ;  /* 0x0000000a1c08723c */ /* 0x044ff6000000180c */
[----:B------:R-:W-:Y:S04]  /*e8440*/  STL.64 [R1+0x280], R36 ;  /* 0x0002802401007387 */ /* 0x000fe80000100a00 */
[----:B------:R0:W-:Y:S04]  /*e8450*/  STL.64 [R1+0x288], R38 ;  /* 0x0002882601007387 */ /* 0x0001e80000100a00 */
[----:B0-----:R-:W2:Y:S04]  /*e8460*/  LDL.LU.64 R38, [R1+0x96d0] ;  /* 0x0096d00001267983 */ /* 0x001ea80000300a00 */
[----:B------:R-:W5:Y:S04]  /*e8470*/  LDL.LU.64 R36, [R1+0x96c8] ;  /* 0x0096c80001247983 */ /* 0x000f680000300a00 */
[----:B------:R-:W2:Y:S04]  /*e8480*/  LDL.LU.64 R14, [R1+0x96c0] ;  /* 0x0096c000010e7983 */ /* 0x000ea80000300a00 */
[----:B------:R-:W2:Y:S04]  /*e8490*/  LDL.LU.64 R12, [R1+0x96b8] ;  /* 0x0096b800010c7983 */ /* 0x000ea80000300a00 */
[----:B------:R0:W-:Y:S04]  /*e84a0*/  STL.64 [R1+0x270], R8 ;  /* 0x0002700801007387 */ /* 0x0001e80000100a00 */
[----:B------:R1:W-:Y:S04]  /*e84b0*/  STL.64 [R1+0x278], R10 ;  /* 0x0002780a01007387 */ /* 0x0003e80000100a00 */
[----:B0-----:R-:W3:Y:S04]  /*e84c0*/  LDL.LU R8, [R1+0xef0] ;  /* 0x000ef00001087983 */ /* 0x001ee80000300800 */
[----:B------:R-:W3:Y:S04]  /*e84d0*/  LDL.LU R9, [R1+0xef4] ;  /* 0x000ef40001097983 */ /* 0x000ee80000300800 */
[----:B-1----:R-:W3:Y:S04]  /*e84e0*/  LDL.LU R10, [R1+0xef8] ;  /* 0x000ef800010a7983 */ /* 0x002ee80000300800 */
[----:B------:R-:W3:Y:S01]  /*e84f0*/  LDL.LU R11, [R1+0xefc] ;  /* 0x000efc00010b7983 */ /* 0x000ee20000300800 */
        /* <DEDUP_REMOVED lines=18> */
[----:B0-----:R-:W4:Y:S04]  /*e8620*/  LDL.LU.64 R26, [R1+0x9690] ;  /* 0x00969000011a7983 */ /* 0x001f280000300a00 */
[----:B------:R-:W2:Y:S04]  /*e8630*/  LDL.LU.64 R24, [R1+0x9688] ;  /* 0x0096880001187983 */ /* 0x000ea80000300a00 */
[----:B------:R-:W2:Y:S04]  /*e8640*/  LDL.LU.64 R22, [R1+0x9680] ;  /* 0x0096800001167983 */ /* 0x000ea80000300a00 */
[----:B------:R-:W3:Y:S04]  /*e8650*/  LDL.LU.64 R20, [R1+0x9678] ;  /* 0x0096780001147983 */ /* 0x000ee80000300a00 */
[----:B------:R-:W-:Y:S04]  /*e8660*/  STL.64 [R1+0x220], R16 ;  /* 0x0002201001007387 */ /* 0x000fe80000100a00 */
[----:B------:R2:W-:Y:S01]  /*e8670*/  STL.64 [R1+0x228], R18 ;  /* 0x0002281201007387 */ /* 0x0005e20000100a00 */
[C---:B---3--:R-:W-:Y:S08]  /*e8680*/  HMMA.16816.F32 R12, R28.reuse, R20, R12 ;  /* 0x000000141c0c723c */ /* 0x048ff0000000180c */
[C---:B--2---:R-:W-:Y:S08]  /*e8690*/  HMMA.16816.F32 R16, R28.reuse, R22, R8 ;  /* 0x000000161c10723c */ /* 0x044ff00000001808 */
[C---:B----4-:R-:W-:Y:S03]  /*e86a0*/  HMMA.16816.F32 R8, R28.reuse, R26, R48 ;  /* 0x0000001a1c08723c */ /* 0x050fe60000001830 */
[----:B------:R-:W-:Y:S04]  /*e86b0*/  STL.64 [R1+0x210], R12 ;  /* 0x0002100c01007387 */ /* 0x000fe80000100a00 */
[----:B------:R0:W-:Y:S02]  /*e86c0*/  STL.64 [R1+0x218], R14 ;  /* 0x0002180e01007387 */ /* 0x0001e40000100a00 */
[C---:B0-----:R-:W-:Y:S08]  /*e86d0*/  HMMA.16816.F32 R12, R28.reuse, R24, R4 ;  /* 0x000000181c0c723c */ /* 0x041ff00000001804 */
[C---:B------:R-:W-:Y:S01]  /*e86e0*/  HMMA.16816.F32 R4, R28.reuse, R44, R52 ;  /* 0x0000002c1c04723c */ /* 0x040fe20000001834 */
[----:B------:R-:W-:Y:S04]  /*e86f0*/  STL.64 [R1+0x200], R16 ;  /* 0x0002001001007387 */ /* 0x000fe80000100a00 */
[----:B------:R-:W-:Y:S06]  /*e8700*/  STL.64 [R1+0x208], R18 ;  /* 0x0002081201007387 */ /* 0x000fec0000100a00 */
[----:B------:R-:W-:Y:S04]  /*e8710*/  STL.64 [R1+0x1e0], R12 ;  /* 0x0001e00c01007387 */ /* 0x000fe80000100a00 */
[----:B------:R-:W-:Y:S04]  /*e8720*/  STL.64 [R1+0x1e8], R14 ;  /* 0x0001e80e01007387 */ /* 0x000fe80000100a00 */
[----:B------:R-:W-:Y:S04]  /*e8730*/  STL.64 [R1+0x9668], R46 ;  /* 0x0096682e01007387 */ /* 0x000fe80000100a00 */
[----:B------:R-:W-:Y:S04]  /*e8740*/  STL.64 [R1+0x1d0], R8 ;  /* 0x0001d00801007387 */ /* 0x000fe80000100a00 */
[----:B------:R0:W-:Y:S04]  /*e8750*/  STL.64 [R1+0x1d8], R10 ;  /* 0x0001d80a01007387 */ /* 0x0001e80000100a00 */
[----:B------:R-:W-:Y:S04]  /*e8760*/  STL.64 [R1+0x1c0], R4 ;  /* 0x0001c00401007387 */ /* 0x000fe80000100a00 */
[----:B------:R1:W-:Y:S04]  /*e8770*/  STL.64 [R1+0x1c8], R6 ;  /* 0x0001c80601007387 */ /* 0x0003e80000100a00 */
[----:B------:R-:W2:Y:S01]  /*e8780*/  LDL.LU R52, [R1+0x12a0] ;  /* 0x0012a00001347983 */ /* 0x000ea20000300800 */
[C---:B0-----:R-:W-:Y:S08]  /*e8790*/  HMMA.16816.F32 R8, R28.reuse, R42, R56 ;  /* 0x0000002a1c08723c */ /* 0x041ff00000001838 */
[----:B-1----:R-:W-:Y:S11]  /*e87a0*/  HMMA.16816.F32 R4, R28, R40, R32 ;  /* 0x000000281c04723c */ /* 0x002ff60000001820 */
[----:B------:R-:W-:Y:S04]  /*e87b0*/  STL.64 [R1+0x1b0], R8 ;  /* 0x0001b00801007387 */ /* 0x000fe80000100a00 */
[----:B------:R-:W-:Y:S04]  /*e87c0*/  STL.64 [R1+0x1b8], R10 ;  /* 0x0001b80a01007387 */ /* 0x000fe80000100a00 */
        /* <DEDUP_REMOVED lines=13> */
[----:B------:R-:W2:Y:S04]  /*e88a0*/  LDL.LU R44, [R1+0xe90] ;  /* 0x000e9000012c7983 */ /* 0x000ea80000300800 */
[----:B------:R-:W2:Y:S04]  /*e88b0*/  LDL.LU R45, [R1+0xe94] ;  /* 0x000e9400012d7983 */ /* 0x000ea80000300800 */
[----:B------:R-:W2:Y:S04]  /*e88c0*/  LDL.LU R46, [R1+0xe98] ;  /* 0x000e9800012e7983 */ /* 0x000ea80000300800 */
[----:B------:R-:W2:Y:S04]  /*e88d0*/  LDL.LU R47, [R1+0xe9c] ;  /* 0x000e9c00012f7983 */ /* 0x000ea80000300800 */
        /* <DEDUP_REMOVED lines=8> */
[----:B------:R-:W3:Y:S04]  /*e8960*/  LDL.LU R19, [R1+0x305c] ;  /* 0x00305c0001137983 */ /* 0x000ee80000300800 */
[----:B0-----:R-:W3:Y:S04]  /*e8970*/  LDL.LU R4, [R1+0x3058] ;  /* 0x0030580001047983 */ /* 0x001ee80000300800 */
[----:B------:R-:W3:Y:S04]  /*e8980*/  LDL.LU R16, [R1+0x3064] ;  /* 0x0030640001107983 */ /* 0x000ee80000300800 */
[----:B------:R-:W3:Y:S04]  /*e8990*/  LDL.LU R5, [R1+0x3060] ;  /* 0x0030600001057983 */ /* 0x000ee80000300800 */
[----:B------:R-:W3:Y:S04]  /*e89a0*/  LDL.LU R8, [R1+0x1290] ;  /* 0x0012900001087983 */ /* 0x000ee80000300800 */
[----:B------:R-:W3:Y:S04]  /*e89b0*/  LDL.LU R9, [R1+0x1294] ;  /* 0x0012940001097983 */ /* 0x000ee80000300800 */
[----:B------:R-:W3:Y:S04]  /*e89c0*/  LDL.LU R10, [R1+0x1298] ;  /* 0x00129800010a7983 */ /* 0x000ee80000300800 */
[----:B------:R-:W3:Y:S04]  /*e89d0*/  LDL.LU R11, [R1+0x129c] ;  /* 0x00129c00010b7983 */ /* 0x000ee80000300800 */
[----:B-1----:R-:W3:Y:S04]  /*e89e0*/  LDL R6, [R1+0x1978] ;  /* 0x0019780001067983 */ /* 0x002ee80000100800 */
[----:B------:R-:W3:Y:S04]  /*e89f0*/  LDL R7, [R1+0x197c] ;  /* 0x00197c0001077983 */ /* 0x000ee80000100800 */
[----:B------:R-:W3:Y:S04]  /*e8a00*/  LDL R17, [R1+0x1998] ;  /* 0x0019980001117983 */ /* 0x000ee80000100800 */
[----:B------:R-:W3:Y:S04]  /*e8a10*/  LDL.LU R12, [R1+0x1270] ;  /* 0x00127000010c7983 */ /* 0x000ee80000300800 */
[----:B------:R-:W3:Y:S04]  /*e8a20*/  LDL.LU R13, [R1+0x1274] ;  /* 0x00127400010d7983 */ /* 0x000ee80000300800 */
[----:B------:R-:W3:Y:S04]  /*e8a30*/  LDL.LU R14, [R1+0x1278] ;  /* 0x00127800010e7983 */ /* 0x000ee80000300800 */
[----:B------:R-:W3:Y:S04]  /*e8a40*/  LDL.LU R15, [R1+0x127c] ;  /* 0x00127c00010f7983 */ /* 0x000ee80000300800 */
[----:B------:R-:W3:Y:S04]  /*e8a50*/  LDL R48, [R1+0x199c] ;  /* 0x00199c0001307983 */ /* 0x000ee80000100800 */
[----:B------:R-:W3:Y:S04]  /*e8a60*/  LDL R49, [R1+0x19b8] ;  /* 0x0019b80001317983 */ /* 0x000ee80000100800 */
[----:B------:R-:W3:Y:S04]  /*e8a70*/  LDL R50, [R1+0x19bc] ;  /* 0x0019bc0001327983 */ /* 0x000ee80000100800 */
[----:B------:R-:W3:Y:S04]  /*e8a80*/  LDL R51, [R1+0x19e8] ;  /* 0x0019e80001337983 */ /* 0x000ee80000100800 */
[----:B------:R-:W3:Y:S04]  /*e8a90*/  LDL R60, [R1+0x19ec] ;  /* 0x0019ec00013c7983 */ /* 0x000ee80000100800 */
[----:B------:R-:W3:Y:S04]  /*e8aa0*/  LDL R61, [R1+0x19d8] ;  /* 0x0019d800013d7983 */ /* 0x000ee80000100800 */
[----:B------:R-:W3:Y:S04]  /*e8ab0*/  LDL.LU R56, [R1+0x12c0] ;  /* 0x0012c00001387983 */ /* 0x000ee80000300800 */
[----:B------:R-:W3:Y:S04]  /*e8ac0*/  LDL.LU R57, [R1+0x12c4] ;  /* 0x0012c40001397983 */ /* 0x000ee80000300800 */
[----:B------:R-:W3:Y:S01]  /*e8ad0*/  LDL.LU R58, [R1+0x12c8] ;  /* 0x0012c800013a7983 */ /* 0x000ee20000300800 */
[----:B------:R-:W-:-:S03]  /*e8ae0*/  IMAD.MOV.U32 R59, RZ, RZ, R0 ;  /* 0x000000ffff3b7224 */ /* 0x000fc600078e0000 */
[----:B------:R-:W3:Y:S01]  /*e8af0*/  LDL.LU R0, [R1+0x9670] ;  /* 0x0096700001007983 */ /* 0x000ee20000300800 */
[C---:B--2---:R-:W-:Y:S08]  /*e8b00*/  HMMA.16816.F32 R44, R28.reuse, R38, R44 ;  /* 0x000000261c2c723c */ /* 0x044ff0000000182c */
[----:B-----5:R-:W-:Y:S11]  /*e8b10*/  HMMA.16816.F32 R36, R28, R36, R32 ;  /* 0x000000241c24723c */ /* 0x020ff60000001820 */
[----:B------:R-:W-:Y:S04]  /*e8b20*/  STL.64 [R1+0x180], R44 ;  /* 0x0001802c01007387 */ /* 0x000fe80000100a00 */
[----:B------:R0:W-:Y:S04]  /*e8b30*/  STL.64 [R1+0x188], R46 ;  /* 0x0001882e01007387 */ /* 0x0001e80000100a00 */
[----:B0-----:R-:W2:Y:S04]  /*e8b40*/  LDL.LU.64 R46, [R1+0x9668] ;  /* 0x00966800012e7983 */ /* 0x001ea80000300a00 */
[----:B------:R-:W5:Y:S04]  /*e8b50*/  LDL.LU.64 R34, [R1+0x9660] ;  /* 0x0096600001227983 */ /* 0x000f680000300a00 */
[----:B------:R-:W4:Y:S04]  /*e8b60*/  LDL.LU.64 R32, [R1+0x9658] ;  /* 0x0096580001207983 */ /* 0x000f280000300a00 */
[----:B------:R0:W-:Y:S04]  /*e8b70*/  STL.64 [R1+0x170], R36 ;  /* 0x0001702401007387 */ /* 0x0001e80000100a00 */
[----:B------:R1:W-:Y:S04]  /*e8b80*/  STL.64 [R1+0x178], R38 ;  /* 0x0001782601007387 */ /* 0x0003e80000100a00 */
[----:B0-----:R-:W5:Y:S04]  /*e8b90*/  LDL.LU R36, [R1+0xe70] ;  /* 0x000e700001247983 */ /* 0x001f680000300800 */
[----:B------:R-:W5:Y:S04]  /*e8ba0*/  LDL.LU R37, [R1+0xe74] ;  /* 0x000e740001257983 */ /* 0x000f680000300800 */
[----:B-1----:R-:W5:Y:S01]  /*e8bb0*/  LDL.LU R38, [R1+0xe78] ;  /* 0x000e780001267983 */ /* 0x002f620000300800 */
[----:B---3--:R-:W-:-:S02]  /*e8bc0*/  IMAD.MOV.U32 R39, RZ, RZ, R0 ;  /* 0x000000ffff277224 */ /* 0x008fc400078e0000 */
[----:B------:R-:W-:Y:S02]  /*e8bd0*/  IMAD R2, R2, 0x100, R25 ;  /* 0x0000010002027824 */ /* 0x000fe400078e0219 */
[----:B------:R-:W-:Y:S02]  /*e8be0*/  IMAD R3, R3, 0x100, R18 ;  /* 0x0000010003037824 */ /* 0x000fe400078e0212 */
[----:B------:R-:W-:Y:S02]  /*e8bf0*/  IMAD R4, R4, 0x100, R19 ;  /* 0x0000010004047824 */ /* 0x000fe400078e0213 */
[----:B------:R-:W-:Y:S01]  /*e8c00*/  IMAD R5, R5, 0x100, R16 ;  /* 0x0000010005057824 */ /* 0x000fe200078e0210 */
[----:B------:R-:W-:Y:S02]  /*e8c10*/  F2FP.F16.E4M3.UNPACK_B R6, R6 ;  /* 0x00000006ff06723e */ /* 0x000fe400020006ff */
[----:B------:R-:W-:Y:S01]  /*e8c20*/  F2FP.F16.E4M3.UNPACK_B R7, R7 ;  /* 0x00000007ff07723e */ /* 0x000fe200020006ff */
[C---:B--2---:R-:W-:Y:S08]  /*e8c30*/  HMMA.16816.F32 R20, R28.reuse, R46, R20 ;  /* 0x0000002e1c14723c */ /* 0x044ff00000001814 */
[C---:B-----5:R-:W-:Y:S08]  /*e8c40*/  HMMA.16816.F32 R36, R28.reuse, R34, R36 ;  /* 0x000000221c24723c */ /* 0x060ff00000001824 */
[----:B----4-:R-:W-:Y:S01]  /*e8c50*/  HMMA.16816.F32 R32, R28, R32, R40 ;  /* 0x000000201c20723c */ /* 0x010fe20000001828 */
[----:B------:R-:W-:-:S02]  /*e8c60*/  F2FP.F16.E4M3.UNPACK_B R28, R2 ;  /* 0x00000002ff1c723e */ /* 0x000fc400020006ff */
[----:B------:R-:W-:Y:S02]  /*e8c70*/  F2FP.F16.E4M3.UNPACK_B R29, R3 ;  /* 0x00000003ff1d723e */ /* 0x000fe400020006ff */
[----:B------:R-:W-:Y:S02]  /*e8c80*/  F2FP.F16.E4M3.UNPACK_B R30, R4 ;  /* 0x00000004ff1e723e */ /* 0x000fe400020006ff */
[----:B------:R-:W-:Y:S02]  /*e8c90*/  F2FP.F16.E4M3.UNPACK_B R31, R5 ;  /* 0x00000005ff1f723e */ /* 0x000fe400020006ff */
[----:B------:R-:W-:Y:S02]  /*e8ca0*/  F2FP.F16.E4M3.UNPACK_B R2, R17 ;  /* 0x00000011ff02723e */ /* 0x000fe400020006ff */
[----:B------:R-:W-:-:S03]  /*e8cb0*/  F2FP.F16.E4M3.UNPACK_B R3, R48 ;  /* 0x00000030ff03723e */ /* 0x000fc600020006ff */
[C---:B------:R-:W-:Y:S08]  /*e8cc0*/  HMMA.16816.F32 R12, R28.reuse, R6, R12 ;  /* 0x000000061c0c723c */ /* 0x040ff0000000180c */
[----:B------:R-:W-:Y:S01]  /*e8cd0*/  HMMA.16816.F32 R8, R28, R2, R8 ;  /* 0x000000021c08723c */ /* 0x000fe20000001808 */
[----:B------:R-:W-:Y:S01]  /*e8ce0*/  IMAD.MOV.U32 R0, RZ, RZ, R39 ;  /* 0x000000ffff007224 */ /* 0x000fe200078e0027 */
[----:B------:R-:W-:Y:S04]  /*e8cf0*/  STL.64 [R1+0x160], R36 ;  /* 0x0001602401007387 */ /* 0x000fe80000100a00 */
[----:B------:R-:W-:Y:S04]  /*e8d00*/  STL [R1+0x168], R38 ;  /* 0x0001682601007387 */ /* 0x000fe80000100800 */
[----:B------:R0:W-:Y:S04]  /*e8d10*/  STL [R1+0x8dc8], R0 ;  /* 0x008dc80001007387 */ /* 0x0001e80000100800 */
[----:B------:R-:W-:Y:S04]  /*e8d20*/  STL.64 [R1+0x150], R32 ;  /* 0x0001502001007387 */ /* 0x000fe80000100a00 */
[----:B------:R-:W-:Y:S04]  /*e8d30*/  STL.64 [R1+0x158], R34 ;  /* 0x0001582201007387 */ /* 0x000fe80000100a00 */
[----:B------:R-:W-:Y:S04]  /*e8d40*/  STL.64 [R1+0x140], R20 ;  /* 0x0001401401007387 */ /* 0x000fe80000100a00 */
[----:B------:R-:W-:Y:S01]  /*e8d50*/  STL [R1+0x148], R22 ;  /* 0x0001481601007387 */ /* 0x000fe20000100800 */
[----:B------:R-:W-:Y:S01]  /*e8d60*/  F2FP.F16.E4M3.UNPACK_B R4, R49 ;  /* 0x00000031ff04723e */ /* 0x000fe200020006ff */
[----:B0-----:R-:W-:Y:S01]  /*e8d70*/  IMAD.MOV.U32 R0, RZ, RZ, R23 ;  /* 0x000000ffff007224 */ /* 0x001fe200078e0017 */
[----:B------:R-:W-:-:S04]  /*e8d80*/  F2FP.F16.E4M3.UNPACK_B R5, R50 ;  /* 0x00000032ff05723e */ /* 0x000fc800020006ff */
[----:B------:R-:W-:Y:S04]  /*e8d90*/  STL [R1+0x8e88], R0 ;  /* 0x008e880001007387 */ /* 0x000fe80000100800 */
[----:B------:R-:W-:Y:S04]  /*e8da0*/  STL.64 [R1+0x118], R6 ;  /* 0x0001180601007387 */ /* 0x000fe80000100a00 */
[----:B------:R-:W-:Y:S04]  /*e8db0*/  STL.64 [R1+0x1a0], R12 ;  /* 0x0001a00c01007387 */ /* 0x000fe80000100a00 */
[----:B------:R-:W-:Y:S04]  /*e8dc0*/  STL.64 [R1+0x1a8], R14 ;  /* 0x0001a80e01007387 */ /* 0x000fe80000100a00 */
[----:B------:R-:W-:Y:S04]  /*e8dd0*/  STL.64 [R1+0x110], R2 ;  /* 0x0001100201007387 */ /* 0x000fe80000100a00 */
[----:B------:R-:W-:Y:S04]  /*e8de0*/  STL.64 [R1+0x1f0], R8 ;  /* 0x0001f00801007387 */ /* 0x000fe80000100a00 */
[----:B------:R0:W-:Y:S02]  /*e8df0*/  STL.64 [R1+0x1f8], R10 ;  /* 0x0001f80a01007387 */ /* 0x0001e40000100a00 */
[----:B0-----:R-:W-:Y:S01]  /*e8e00*/  HMMA.16816.F32 R8, R28, R4, R52 ;  /* 0x000000041c08723c */ /* 0x001fe20000001834 */
[----:B------:R-:W-:-:S02]  /*e8e10*/  F2FP.F16.E4M3.UNPACK_B R2, R51 ;  /* 0x00000033ff02723e */ /* 0x000fc400020006ff */
[----:B------:R-:W-:Y:S01]  /*e8e20*/  F2FP.F16.E4M3.UNPACK_B R3, R60 ;  /* 0x0000003cff03723e */ /* 0x000fe200020006ff */
[----:B------:R-:W-:-:S15]  /*e8e30*/  STL.64 [R1+0x108], R4 ;  /* 0x0001080401007387 */ /* 0x000fde0000100a00 */
[----:B------:R-:W-:Y:S04]  /*e8e40*/  STL.64 [R1+0x250], R8 ;  /* 0x0002500801007387 */ /* 0x000fe80000100a00 */
[----:B------:R0:W-:Y:S02]  /*e8e50*/  STL.64 [R1+0x258], R10 ;  /* 0x0002580a01007387 */ /* 0x0001e40000100a00 */
[----:B0-----:R-:W-:Y:S01]  /*e8e60*/  HMMA.16816.F32 R8, R28, R2, R56 ;  /* 0x000000021c08723c */ /* 0x001fe20000001838 */
[----:B------:R-:W-:Y:S01]  /*e8e70*/  F2FP.F16.E4M3.UNPACK_B R4, R61 ;  /* 0x0000003dff04723e */ /* 0x000fe200020006ff */
[----:B------:R-:W-:Y:S04]  /*e8e80*/  STL.64 [R1+0x100], R2 ;  /* 0x0001000201007387 */ /* 0x000fe80000100a00 */
[----:B------:R-:W2:-:S13]  /*e8e90*/  LDL.LU R52, [R1+0x13c0] ;  /* 0x0013c00001347983 */ /* 0x000e9a0000300800 */
[----:B------:R0:W-:Y:S04]  /*e8ea0*/  STL.64 [R1+0x2a0], R8 ;  /* 0x0002a00801007387 */ /* 0x0001e80000100a00 */
[----:B------:R1:W-:Y:S04]  /*e8eb0*/  STL.64 [R1+0x2a8], R10 ;  /* 0x0002a80a01007387 */ /* 0x0003e80000100a00 */
[----:B------:R-:W2:Y:S04]  /*e8ec0*/  LDL.LU R53, [R1+0x13c4] ;  /* 0x0013c40001357983 */ /* 0x000ea80000300800 */
[----:B------:R-:W-:Y:S04]  /*e8ed0*/  STL [R1+0xf8], R4 ;  /* 0x0000f80401007387 */ /* 0x000fe80000100800 */
[----:B------:R-:W3:Y:S04]  /*e8ee0*/  LDL.LU R54, [R1+0x13c8] ;  /* 0x0013c80001367983 */ /* 0x000ee80000300800 */
[----:B------:R-:W3:Y:S04]  /*e8ef0*/  LDL.LU R55, [R1+0x13cc] ;  /* 0x0013cc0001377983 */ /* 0x000ee80000300800 */
[----:B---3--:R-:W-:Y:S04]  /*e8f00*/  STL.64 [R1+0x9640], R54 ;  /* 0x0096403601007387 */ /* 0x008fe80000100a00 */
[----:B--2---:R2:W-:Y:S04]  /*e8f10*/  STL.64 [R1+0x9638], R52 ;  /* 0x0096383401007387 */ /* 0x0045e80000100a00 */
[----:B0-----:R-:W3:Y:S04]  /*e8f20*/  LDL.LU R8, [R1+0x13a0] ;  /* 0x0013a00001087983 */ /* 0x001ee80000300800 */
[----:B------:R-:W3:Y:S04]  /*e8f30*/  LDL.LU R9, [R1+0x13a4] ;  /* 0x0013a40001097983 */ /* 0x000ee80000300800 */
[----:B-1----:R-:W4:Y:S04]  /*e8f40*/  LDL.LU R10, [R1+0x13a8] ;  /* 0x0013a800010a7983 */ /* 0x002f280000300800 */
[----:B------:R-:W4:Y:S04]  /*e8f50*/  LDL.LU R11, [R1+0x13ac] ;  /* 0x0013ac00010b7983 */ /* 0x000f280000300800 */
[----:B----4-:R-:W-:Y:S04]  /*e8f60*/  STL.64 [R1+0x9650], R10 ;  /* 0x0096500a01007387 */ /* 0x010fe80000100a00 */
[----:B---3--:R0:W-:Y:S04]  /*e8f70*/  STL.64 [R1+0x9648], R8 ;  /* 0x0096480801007387 */ /* 0x0081e80000100a00 */
        /* <DEDUP_REMOVED lines=12> */
[----:B--2---:R-:W2:Y:S04]  /*e9040*/  LDL.LU R52, [R1+0x12f0] ;  /* 0x0012f00001347983 */ /* 0x004ea80000300800 */
[----:B------:R-:W2:Y:S04]  /*e9050*/  LDL.LU R53, [R1+0x12f4] ;  /* 0x0012f40001357983 */ /* 0x000ea80000300800 */
[----:B------:R-:W2:Y:S04]  /*e9060*/  LDL.LU R54, [R1+0x12f8] ;  /* 0x0012f80001367983 */ /* 0x000ea80000300800 */
[----:B------:R-:W2:Y:S04]  /*e9070*/  LDL.LU R55, [R1+0x12fc] ;  /* 0x0012fc0001377983 */ /* 0x000ea80000300800 */
[----:B0-----:R-:W2:Y:S04]  /*e9080*/  LDL.LU R8, [R1+0x12e0] ;  /* 0x0012e00001087983 */ /* 0x001ea80000300800 */
[----:B------:R-:W2:Y:S04]  /*e9090*/  LDL.LU R9, [R1+0x12e4] ;  /* 0x0012e40001097983 */ /* 0x000ea80000300800 */
[----:B------:R-:W2:Y:S04]  /*e90a0*/  LDL.LU R10, [R1+0x12e8] ;  /* 0x0012e800010a7983 */ /* 0x000ea80000300800 */
[----:B------:R-:W2:Y:S04]  /*e90b0*/  LDL.LU R11, [R1+0x12ec] ;  /* 0x0012ec00010b7983 */ /* 0x000ea80000300800 */
[----:B------:R-:W2:Y:S04]  /*e90c0*/  LDL R46, [R1+0x19dc] ;  /* 0x0019dc00012e7983 */ /* 0x000ea80000100800 */
[----:B------:R-:W3:Y:S04]  /*e90d0*/  LDL R47, [R1+0x1988] ;  /* 0x00198800012f7983 */ /* 0x000ee80000100800 */
[----:B------:R-:W3:Y:S04]  /*e90e0*/  LDL R32, [R1+0x198c] ;  /* 0x00198c0001207983 */ /* 0x000ee80000100800 */
[----:B------:R-:W4:Y:S04]  /*e90f0*/  LDL R33, [R1+0x19a8] ;  /* 0x0019a80001217983 */ /* 0x000f280000100800 */
[----:B------:R-:W4:Y:S04]  /*e9100*/  LDL R34, [R1+0x19ac] ;  /* 0x0019ac0001227983 */ /* 0x000f280000100800 */
[----:B------:R-:W4:Y:S04]  /*e9110*/  LDL R35, [R1+0x19c8] ;  /* 0x0019c80001237983 */ /* 0x000f280000100800 */
[----:B------:R-:W4:Y:S04]  /*e9120*/  LDL.LU R36, [R1+0x1310] ;  /* 0x0013100001247983 */ /* 0x000f280000300800 */
[----:B------:R-:W4:Y:S04]  /*e9130*/  LDL.LU R37, [R1+0x1314] ;  /* 0x0013140001257983 */ /* 0x000f280000300800 */
[----:B------:R-:W4:Y:S04]  /*e9140*/  LDL.LU R38, [R1+0x1318] ;  /* 0x0013180001267983 */ /* 0x000f280000300800 */
[----:B------:R-:W4:Y:S04]  /*e9150*/  LDL.LU R39, [R1+0x131c] ;  /* 0x00131c0001277983 */ /* 0x000f280000300800 */
        /* <DEDUP_REMOVED lines=8> */
[----:B------:R-:W4:Y:S04]  /*e91e0*/  LDL.LU R12, [R1+0x1380] ;  /* 0x00138000010c7983 */ /* 0x000f280000300800 */
[----:B------:R-:W5:Y:S04]  /*e91f0*/  LDL.LU R13, [R1+0x1384] ;  /* 0x00138400010d7983 */ /* 0x000f680000300800 */
[----:B------:R-:W5:Y:S04]  /*e9200*/  LDL.LU R14, [R1+0x1388] ;  /* 0x00138800010e7983 */ /* 0x000f680000300800 */
[----:B------:R-:W5:Y:S04]  /*e9210*/  LDL.LU R15, [R1+0x138c] ;  /* 0x00138c00010f7983 */ /* 0x000f680000300800 */
[----:B------:R-:W5:Y:S04]  /*e9220*/  LDL R48, [R1+0x1a2c] ;  /* 0x001a2c0001307983 */ /* 0x000f680000100800 */
[----:B------:R-:W5:Y:S04]  /*e9230*/  LDL R49, [R1+0x1a38] ;  /* 0x001a380001317983 */ /* 0x000f680000100800 */
[----:B------:R-:W5:Y:S04]  /*e9240*/  LDL R50, [R1+0x1a3c] ;  /* 0x001a3c0001327983 */ /* 0x000f680000100800 */
[----:B------:R-:W5:Y:S04]  /*e9250*/  LDL R51, [R1+0x1a48] ;  /* 0x001a480001337983 */ /* 0x000f680000100800 */
[----:B------:R-:W5:Y:S04]  /*e9260*/  LDL R60, [R1+0x1a4c] ;  /* 0x001a4c00013c7983 */ /* 0x000f680000100800 */
[----:B------:R-:W5:Y:S04]  /*e9270*/  LDL R61, [R1+0x1a58] ;  /* 0x001a5800013d7983 */ /* 0x000f680000100800 */
[----:B------:R-:W5:Y:S04]  /*e9280*/  LDL.LU R56, [R1+0x13d0] ;  /* 0x0013d00001387983 */ /* 0x000f680000300800 */
[----:B------:R-:W5:Y:S04]  /*e9290*/  LDL.LU R57, [R1+0x13d4] ;  /* 0x0013d40001397983 */ /* 0x000f680000300800 */
[----:B------:R-:W5:Y:S04]  /*e92a0*/  LDL.LU R58, [R1+0x13d8] ;  /* 0x0013d800013a7983 */ /* 0x000f680000300800 */
[----:B------:R-:W5:Y:S01]  /*e92b0*/  LDL.LU R59, [R1+0x13dc] ;  /* 0x0013dc00013b7983 */ /* 0x000f620000300800 */
[----:B--2---:R-:W-:-:S07]  /*e92c0*/  F2FP.F16.E4M3.UNPACK_B R5, R46 ;  /* 0x0000002eff05723e */ /* 0x004fce00020006ff */
[C---:B------:R-:W-:Y:S01]  /*e92d0*/  HMMA.16816.F32 R8, R28.reuse, R4, R8 ;  /* 0x000000041c08723c */ /* 0x040fe20000001808 */
[----:B---3--:R-:W-:Y:S02]  /*e92e0*/  F2FP.F16.E4M3.UNPACK_B R2, R47 ;  /* 0x0000002fff02723e */ /* 0x008fe400020006ff */
[----:B------:R-:W-:Y:S01]  /*e92f0*/  F2FP.F16.E4M3.UNPACK_B R3, R32 ;  /* 0x00000020ff03723e */ /* 0x000fe200020006ff */
[----:B------:R-:W-:Y:S06]  /*e9300*/  STL [R1+0xfc], R5 ;  /* 0x0000fc0501007387 */ /* 0x000fec0000100800 */
[----:B------:R-:W-:Y:S09]  /*e9310*/  HMMA.16816.F32 R52, R28, R2, R52 ;  /* 0x000000021c34723c */ /* 0x000ff20000001834 */
        /* <DEDUP_REMOVED lines=9> */
[----:B----4-:R-:W-:-:S02]  /*e93b0*/  F2FP.F16.E4M3.UNPACK_B R4, R33 ;  /* 0x00000021ff04723e */ /* 0x010fc400020006ff */
[----:B------:R-:W-:Y:S02]  /*e93c0*/  F2FP.F16.E4M3.UNPACK_B R5, R34 ;  /* 0x00000022ff05723e */ /* 0x000fe400020006ff */
[----:B------:R-:W-:-:S05]  /*e93d0*/  F2FP.F16.E4M3.UNPACK_B R2, R35 ;  /* 0x00000023ff02723e */ /* 0x000fca00020006ff */
[----:B------:R-:W-:Y:S01]  /*e93e0*/  HMMA.16816.F32 R32, R28, R4, R36 ;  /* 0x000000041c20723c */ /* 0x000fe20000001824 */
[----:B------:R-:W-:Y:S01]  /*e93f0*/  F2FP.F16.E4M3.UNPACK_B R3, R44 ;  /* 0x0000002cff03723e */ /* 0x000fe200020006ff */
[----:B------:R0:W-:Y:S02]  /*e9400*/  STL.64 [R1+0xe8], R4 ;  /* 0x0000e80401007387 */ /* 0x0001e40000100a00 */
[----:B0-----:R-:W-:Y:S02]  /*e9410*/  F2FP.F16.E4M3.UNPACK_B R4, R45 ;  /* 0x0000002dff04723e */ /* 0x001fe400020006ff */
[----:B------:R-:W-:-:S13]  /*e9420*/  F2FP.F16.E4M3.UNPACK_B R5, R22 ;  /* 0x00000016ff05723e */ /* 0x000fda00020006ff */
[----:B------:R-:W-:Y:S04]  /*e9430*/  STL.64 [R1+0x980], R32 ;  /* 0x0009802001007387 */ /* 0x000fe80000100a00 */
[----:B------:R5:W-:Y:S01]  /*e9440*/  STL.64 [R1+0x988], R34 ;  /* 0x0009882201007387 */ /* 0x000be20000100a00 */
[C---:B------:R-:W-:Y:S08]  /*e9450*/  HMMA.16816.F32 R24, R28.reuse, R4, R24 ;  /* 0x000000041c18723c */ /* 0x040ff00000001818 */
[----:B-----5:R-:W-:Y:S01]  /*e9460*/  HMMA.16816.F32 R32, R28, R2, R40 ;  /* 0x000000021c20723c */ /* 0x020fe20000001828 */
[----:B------:R0:W-:Y:S02]  /*e9470*/  STL.64 [R1+0xe0], R2 ;  /* 0x0000e00201007387 */ /* 0x0001e40000100a00 */
[----:B0-----:R-:W-:-:S02]  /*e9480*/  F2FP.F16.E4M3.UNPACK_B R2, R23 ;  /* 0x00000017ff02723e */ /* 0x001fc400020006ff */
[----:B------:R-:W-:-:S14]  /*e9490*/  F2FP.F16.E4M3.UNPACK_B R3, R20 ;  /* 0x00000014ff03723e */ /* 0x000fdc00020006ff */
[----:B------:R-:W-:Y:S04]  /*e94a0*/  STL.64 [R1+0x990], R32 ;  /* 0x0009902001007387 */ /* 0x000fe80000100a00 */
[----:B------:R-:W-:Y:S04]  /*e94b0*/  STL.64 [R1+0x998], R34 ;  /* 0x0009982201007387 */ /* 0x000fe80000100a00 */
[----:B------:R0:W-:Y:S04]  /*e94c0*/  STL.64 [R1+0xd8], R4 ;  /* 0x0000d80401007387 */ /* 0x0001e80000100a00 */
[----:B------:R-:W-:Y:S04]  /*e94d0*/  STL.64 [R1+0x9b0], R24 ;  /* 0x0009b01801007387 */ /* 0x000fe80000100a00 */
[----:B------:R-:W-:Y:S04]  /*e94e0*/  STL.64 [R1+0x9b8], R26 ;  /* 0x0009b81a01007387 */ /* 0x000fe80000100a00 */
[----:B------:R1:W-:Y:S01]  /*e94f0*/  STL.64 [R1+0xd0], R2 ;  /* 0x0000d00201007387 */ /* 0x0003e20000100a00 */
[----:B------:R-:W-:Y:S01]  /*e9500*/  HMMA.16816.F32 R16, R28, R2, R16 ;  /* 0x000000021c10723c */ /* 0x000fe20000001810 */
[----:B0-----:R-:W-:-:S02]  /*e9510*/  F2FP.F16.E4M3.UNPACK_B R4, R21 ;  /* 0x00000015ff04723e */ /* 0x001fc400020006ff */
[----:B------:R-:W-:Y:S02]  /*e9520*/  F2FP.F16.E4M3.UNPACK_B R5, R6 ;  /* 0x00000006ff05723e */ /* 0x000fe400020006ff */
[----:B-1----:R-:W-:Y:S02]  /*e9530*/  F2FP.F16.E4M3.UNPACK_B R2, R7 ;  /* 0x00000007ff02723e */ /* 0x002fe400020006ff */
[----:B------:R-:W-:-:S03]  /*e9540*/  F2FP.F16.E4M3.UNPACK_B R3, R48 ;  /* 0x00000030ff03723e */ /* 0x000fc600020006ff */
[----:B------:R-:W-:Y:S09]  /*e9550*/  HMMA.16816.F32 R12, R28, R4, R12 ;  /* 0x000000041c0c723c */ /* 0x000ff2000000180c */
[----:B------:R-:W-:Y:S04]  /*e9560*/  STL.64 [R1+0x9c0], R16 ;  /* 0x0009c01001007387 */ /* 0x000fe80000100a00 */
[----:B------:R-:W-:Y:S04]  /*e9570*/  STL.64 [R1+0x9c8], R18 ;  /* 0x0009c81201007387 */ /* 0x000fe80000100a00 */
[----:B------:R0:W-:Y:S02]  /*e9580*/  STL.64 [R1+0xc8], R4 ;  /* 0x0000c80401007387 */ /* 0x0001e40000100a00 */
[----:B0-----:R-:W-:-:S02]  /*e9590*/  F2FP.F16.E4M3.UNPACK_B R4, R49 ;  /* 0x00000031ff04723e */ /* 0x001fc400020006ff */
[----:B------:R-:W-:Y:S01]  /*e95a0*/  F2FP.F16.E4M3.UNPACK_B R5, R50 ;  /* 0x00000032ff05723e */ /* 0x000fe200020006ff */
[----:B------:R-:W-:Y:S04]  /*e95b0*/  STL.64 [R1+0x9f0], R12 ;  /* 0x0009f00c01007387 */ /* 0x000fe80000100a00 */
[----:B------:R-:W-:Y:S04]  /*e95c0*/  STL.64 [R1+0x9f8], R14 ;  /* 0x0009f80e01007387 */ /* 0x000fe80000100a00 */
[----:B------:R0:W-:Y:S01]  /*e95d0*/  STL.64 [R1+0xc0], R2 ;  /* 0x0000c00201007387 */ /* 0x0001e20000100a00 */
[----:B--2---:R-:W-:Y:S01]  /*e95e0*/  HMMA.16816.F32 R8, R28, R2, R8 ;  /* 0x000000021c08723c */ /* 0x004fe20000001808 */
[----:B0-----:R-:W-:-:S02]  /*e95f0*/  F2FP.F16.E4M3.UNPACK_B R2, R51 ;  /* 0x00000033ff02723e */ /* 0x001fc400020006ff */
[----:B------:R-:W-:-:S15]  /*e9600*/  F2FP.F16.E4M3.UNPACK_B R3, R60 ;  /* 0x0000003cff03723e */ /* 0x000fde00020006ff */
[----:B------:R-:W-:Y:S01]  /*e9610*/  NOP ;  /* 0x0000000000007918 */ /* 0x000fe20000000000 */
[----:B------:R-:W-:Y:S04]  /*e9620*/  STL.64 [R1+0xa00], R8 ;  /* 0x000a000801007387 */ /* 0x000fe80000100a00 */
[----:B------:R3:W-:Y:S02]  /*e9630*/  STL.64 [R1+0xa08], R10 ;  /* 0x000a080a01007387 */ /* 0x0007e40000100a00 */
[----:B---3--:R-:W-:Y:S02]  /*e9640*/  HMMA.16816.F32 R8, R28, R4, R52 ;  /* 0x000000041c08723c */ /* 0x008fe40000001834 */
[----:B------:R-:W-:-:S15]  /*e9650*/  STL.64 [R1+0xb8], R4 ;  /* 0x0000b80401007387 */ /* 0x000fde0000100a00 */
[----:B------:R-:W-:Y:S02]  /*e9660*/  NOP ;  /* 0x0000000000007918 */ /* 0x000fe40000000000 */
        /* <DEDUP_REMOVED lines=144> */
[----:B--2---:R-:W-:Y:S04]  /*e9f70*/  STL.64 [R1+0x95f8], R48 ;  /* 0x0095f83001007387 */ /* 0x004fe80000100a00 */
[----:B0-----:R-:W2:Y:S04]  /*e9f80*/  LDL.LU R8, [R1+0x15c0] ;  /* 0x0015c00001087983 */ /* 0x001ea80000300800 */
[----:B------:R-:W2:Y:S04]  /*e9f90*/  LDL.LU R9, [R1+0x15c4] ;  /* 0x0015c40001097983 */ /* 0x000ea80000300800 */
[----:B-1----:R-:W3:Y:S04]  /*e9fa0*/  LDL.LU R10, [R1+0x15c8] ;  /* 0x0015c800010a7983 */ /* 0x002ee80000300800 */
        /* <DEDUP_REMOVED lines=27> */
[----:B------:R-:W4:Y:S04]  /*ea160*/  LDL.LU R48, [R1+0x1520] ;  /* 0x0015200001307983 */ /* 0x000f280000300800 */
[----:B------:R-:W4:Y:S04]  /*ea170*/  LDL.LU R49, [R1+0x1524] ;  /* 0x0015240001317983 */ /* 0x000f280000300800 */
[----:B------:R-:W4:Y:S04]  /*ea180*/  LDL.LU R50, [R1+0x1528] ;  /* 0x0015280001327983 */ /* 0x000f280000300800 */
[----:B------:R-:W4:Y:S04]  /*ea190*/  LDL.LU R51, [R1+0x152c] ;  /* 0x00152c0001337983 */ /* 0x000f280000300800 */
        /* <DEDUP_REMOVED lines=24> */
[----:B------:R-:W5:Y:S01]  /*ea320*/  LDL R61, [R1+0x1b9c] ;  /* 0x001b9c00013d7983 */ /* 0x000f620000100800 */
[----:B--2---:R-:W-:-:S07]  /*ea330*/  F2FP.F16.E4M3.UNPACK_B R5, R0 ;  /* 0x00000000ff05723e */ /* 0x004fce00020006ff */
[C---:B------:R-:W-:Y:S01]  /*ea340*/  HMMA.16816.F32 R8, R28.reuse, R4, R8 ;  /* 0x000000041c08723c */ /* 0x040fe20000001808 */
[----:B---3--:R-:W-:Y:S02]  /*ea350*/  F2FP.F16.E4M3.UNPACK_B R2, R46 ;  /* 0x0000002eff02723e */ /* 0x008fe400020006ff */
[----:B------:R-:W-:Y:S01]  /*ea360*/  F2FP.F16.E4M3.UNPACK_B R3, R47 ;  /* 0x0000002fff03723e */ /* 0x000fe200020006ff */
        /* <DEDUP_REMOVED lines=11> */
[----:B------:R-:W-:-:S02]  /*ea420*/  F2FP.F16.E4M3.UNPACK_B R4, R36 ;  /* 0x00000024ff04723e */ /* 0x000fc400020006ff */
[----:B-----5:R-:W-:-:S07]  /*ea430*/  F2FP.F16.E4M3.UNPACK_B R5, R37 ;  /* 0x00000025ff05723e */ /* 0x020fce00020006ff */
[----:B------:R-:W-:Y:S01]  /*ea440*/  HMMA.16816.F32 R32, R28, R4, R32 ;  /* 0x000000041c20723c */ /* 0x000fe20000001820 */
[----:B------:R-:W-:Y:S02]  /*ea450*/  F2FP.F16.E4M3.UNPACK_B R2, R38 ;  /* 0x00000026ff02723e */ /* 0x000fe400020006ff */
[----:B------:R-:W-:Y:S01]  /*ea460*/  F2FP.F16.E4M3.UNPACK_B R3, R39 ;  /* 0x00000027ff03723e */ /* 0x000fe200020006ff */
[----:B------:R0:W-:Y:S02]  /*ea470*/  STL.64 [R1+0x48], R4 ;  /* 0x0000480401007387 */ /* 0x0001e40000100a00 */
[----:B0-----:R-:W-:Y:S02]  /*ea480*/  F2FP.F16.E4M3.UNPACK_B R4, R44 ;  /* 0x0000002cff04723e */ /* 0x001fe400020006ff */
[----:B------:R-:W-:-:S11]  /*ea490*/  F2FP.F16.E4M3.UNPACK_B R5, R45 ;  /* 0x0000002dff05723e */ /* 0x000fd600020006ff */
[----:B------:R-:W-:Y:S04]  /*ea4a0*/  STL.64 [R1+0xb30], R32 ;  /* 0x000b302001007387 */ /* 0x000fe80000100a00 */
[----:B------:R0:W-:Y:S01]  /*ea4b0*/  STL.64 [R1+0xb38], R34 ;  /* 0x000b382201007387 */ /* 0x0001e20000100a00 */
[C---:B------:R-:W-:Y:S08]  /*ea4c0*/  HMMA.16816.F32 R24, R28.reuse, R4, R24 ;  /* 0x000000041c18723c */ /* 0x040ff00000001818 */
[----:B0-----:R-:W-:Y:S01]  /*ea4d0*/  HMMA.16816.F32 R32, R28, R2, R40 ;  /* 0x000000021c20723c */ /* 0x001fe20000001828 */
        /* <DEDUP_REMOVED lines=37> */
[----:B------:R-:W2:Y:S01]  /*ea730*/  LDL.LU R12, [R1+0x16e0] ;  /* 0x0016e000010c7983 */ /* 0x000ea20000300800 */
[----:B------:R-:W-:-:S12]  /*ea740*/  F2FP.F16.E4M3.UNPACK_B R5, R61 ;  /* 0x0000003dff05723e */ /* 0x000fd800020006ff */
[----:B------:R0:W-:Y:S04]  /*ea750*/  STL.64 [R1+0xc10], R8 ;  /* 0x000c100801007387 */ /* 0x0001e80000100a00 */
[----:B------:R1:W-:Y:S04]  /*ea760*/  STL.64 [R1+0xc18], R10 ;  /* 0x000c180a01007387 */ /* 0x0003e80000100a00 */
[----:B------:R-:W-:Y:S04]  /*ea770*/  STL [R1+0x8], R4 ;  /* 0x0000080401007387 */ /* 0x000fe80000100800 */
        /* <DEDUP_REMOVED lines=20> */
[----:B------:R-:W2:Y:S04]  /*ea8c0*/  LDL R0, [R1+0x1ba8] ;  /* 0x001ba80001007983 */ /* 0x000ea80000100800 */
        /* <DEDUP_REMOVED lines=28> */
[----:B0-----:R-:W5:Y:S04]  /*eaa90*/  LDL.LU R8, [R1+0x16f0] ;  /* 0x0016f00001087983 */ /* 0x001f680000300800 */
[----:B------:R-:W5:Y:S04]  /*eaaa0*/  LDL.LU R9, [R1+0x16f4] ;  /* 0x0016f40001097983 */ /* 0x000f680000300800 */
[----:B-1----:R-:W5:Y:S04]  /*eaab0*/  LDL.LU R10, [R1+0x16f8] ;  /* 0x0016f800010a7983 */ /* 0x002f680000300800 */
[----:B------:R-:W5:Y:S01]  /*eaac0*/  LDL.LU R11, [R1+0x16fc] ;  /* 0x0016fc00010b7983 */ /* 0x000f620000300800 */
[----:B--2---:R-:W-:-:S02]  /*eaad0*/  F2FP.F16.E4M3.UNPACK_B R2, R0 ;  /* 0x00000000ff02723e */ /* 0x004fc400020006ff */
[----:B---3--:R-:W-:Y:S01]  /*eaae0*/  F2FP.F16.E4M3.UNPACK_B R3, R6 ;  /* 0x00000006ff03723e */ /* 0x008fe200020006ff */
[C---:B------:R-:W-:Y:S08]  /*eaaf0*/  HMMA.16816.F32 R44, R28.reuse, R4, R44 ;  /* 0x000000041c2c723c */ /* 0x040ff0000000182c */
[----:B----4-:R-:W-:Y:S01]  /*eab00*/  HMMA.16816.F32 R32, R28, R2, R32 ;  /* 0x000000021c20723c */ /* 0x010fe20000001820 */
[----:B------:R-:W-:-:S02]  /*eab10*/  F2FP.F16.E4M3.UNPACK_B R60, R60 ;  /* 0x0000003cff3c723e */ /* 0x000fc400020006ff */
[----:B-----5:R-:W-:-:S08]  /*eab20*/  F2FP.F16.E4M3.UNPACK_B R61, R61 ;  /* 0x0000003dff3d723e */ /* 0x020fd000020006ff */
[----:B------:R-:W-:Y:S04]  /*eab30*/  STL.64 [R1+0xc40], R44 ;  /* 0x000c402c01007387 */ /* 0x000fe80000100a00 */
[----:B------:R-:W-:Y:S04]  /*eab40*/  STL.64 [R1+0xc48], R46 ;  /* 0x000c482e01007387 */ /* 0x000fe80000100a00 */
[----:B------:R-:W-:Y:S04]  /*eab50*/  STL.64 [R1], R2 ;  /* 0x0000000201007387 */ /* 0x000fe80000100a00 */
[----:B------:R-:W-:Y:S04]  /*eab60*/  STL.64 [R1+0xc70], R32 ;  /* 0x000c702001007387 */ /* 0x000fe80000100a00 */
[----:B------:R0:W-:Y:S02]  /*eab70*/  STL.64 [R1+0xc78], R34 ;  /* 0x000c782201007387 */ /* 0x0001e40000100a00 */
[----:B0-----:R-:W-:Y:S01]  /*eab80*/  HMMA.16816.F32 R32, R28, R60, R36 ;  /* 0x0000003c1c20723c */ /* 0x001fe20000001824 */
[----:B------:R-:W-:-:S02]  /*eab90*/  F2FP.F16.E4M3.UNPACK_B R58, R58 ;  /* 0x0000003aff3a723e */ /* 0x000fc400020006ff */
[----:B------:R-:W-:Y:S01]  /*eaba0*/  F2FP.F16.E4M3.UNPACK_B R59, R59 ;  /* 0x0000003bff3b723e */ /* 0x000fe200020006ff */
[----:B------:R-:W-:Y:S01]  /*eabb0*/  STL.64 [R1+0x94a0], R60 ;  /* 0x0094a03c01007387 */ /* 0x000fe20000100a00 */
[----:B------:R-:W-:Y:S02]  /*eabc0*/  F2FP.F16.E4M3.UNPACK_B R56, R56 ;  /* 0x00000038ff38723e */ /* 0x000fe400020006ff */
[----:B------:R-:W-:Y:S02]  /*eabd0*/  F2FP.F16.E4M3.UNPACK_B R57, R57 ;  /* 0x00000039ff39723e */ /* 0x000fe400020006ff */
[----:B------:R-:W-:Y:S02]  /*eabe0*/  F2FP.F16.E4M3.UNPACK_B R54, R54 ;  /* 0x00000036ff36723e */ /* 0x000fe400020006ff */
[----:B------:R-:W-:Y:S02]  /*eabf0*/  F2FP.F16.E4M3.UNPACK_B R55, R55 ;  /* 0x00000037ff37723e */ /* 0x000fe400020006ff */
[----:B------:R-:W-:-:S02]  /*eac00*/  F2FP.F16.E4M3.UNPACK_B R52, R52 ;  /* 0x00000034ff34723e */ /* 0x000fc400020006ff */
[----:B------:R-:W-:Y:S02]  /*eac10*/  F2FP.F16.E4M3.UNPACK_B R53, R53 ;  /* 0x00000035ff35723e */ /* 0x000fe400020006ff */
[----:B------:R-:W-:Y:S02]  /*eac20*/  F2FP.F16.E4M3.UNPACK_B R50, R50 ;  /* 0x00000032ff32723e */ /* 0x000fe400020006ff */
[----:B------:R-:W-:Y:S01]  /*eac30*/  F2FP.F16.E4M3.UNPACK_B R51, R51 ;  /* 0x00000033ff33723e */ /* 0x000fe200020006ff */
[C---:B------:R-:W-:Y:S01]  /*eac40*/  HMMA.16816.F32 R24, R28.reuse, R56, R24 ;  /* 0x000000381c18723c */ /* 0x040fe20000001818 */
[----:B------:R-:W-:Y:S04]  /*eac50*/  STL.64 [R1+0xc90], R32 ;  /* 0x000c902001007387 */ /* 0x000fe80000100a00 */
[----:B------:R0:W-:Y:S03]  /*eac60*/  STL.64 [R1+0xc98], R34 ;  /* 0x000c982201007387 */ /* 0x0001e60000100a00 */
[----:B------:R-:W-:Y:S01]  /*eac70*/  HMMA.16816.F32 R20, R28, R54, R20 ;  /* 0x000000361c14723c */ /* 0x000fe20000001814 */
[----:B------:R-:W-:-:S02]  /*eac80*/  F2FP.F16.E4M3.UNPACK_B R48, R48 ;  /* 0x00000030ff30723e */ /* 0x000fc400020006ff */
[----:B------:R-:W-:-:S05]  /*eac90*/  F2FP.F16.E4M3.UNPACK_B R49, R49 ;  /* 0x00000031ff31723e */ /* 0x000fca00020006ff */
[C---:B0-----:R-:W-:Y:S08]  /*eaca0*/  HMMA.16816.F32 R32, R28.reuse, R58, R40 ;  /* 0x0000003a1c20723c */ /* 0x041ff00000001828 */
[C---:B------:R-:W-:Y:S08]  /*eacb0*/  HMMA.16816.F32 R16, R28.reuse, R52, R16 ;  /* 0x000000341c10723c */ /* 0x040ff00000001810 */
[----:B------:R-:W-:Y:S01]  /*eacc0*/  HMMA.16816.F32 R12, R28, R50, R12 ;  /* 0x000000321c0c723c */ /* 0x000fe2000000180c */
[----:B------:R-:W-:-:S07]  /*eacd0*/  F2FP.F16.E4M3.UNPACK_B R2, R7 ;  /* 0x00000007ff02723e */ /* 0x000fce00020006ff */
[----:B------:R-:W-:Y:S01]  /*eace0*/  HMMA.16816.F32 R4, R28, R48, R8 ;  /* 0x000000301c04723c */ /* 0x000fe20000001808 */
[----:B------:R-:W-:Y:S04]  /*eacf0*/  STL.64 [R1+0xcc0], R32 ;  /* 0x000cc02001007387 */ /* 0x000fe80000100a00 */
[----:B------:R-:W-:Y:S04]  /*ead00*/  STL.64 [R1+0xcc8], R34 ;  /* 0x000cc82201007387 */ /* 0x000fe80000100a00 */
[----:B------:R-:W-:Y:S04]  /*ead10*/  STL.64 [R1+0x9468], R58 ;  /* 0x0094683a01007387 */ /* 0x000fe80000100a00 */
[----:B------:R-:W-:Y:S04]  /*ead20*/  STL.64 [R1+0x9460], R56 ;  /* 0x0094603801007387 */ /* 0x000fe80000100a00 */
[----:B------:R0:W-:Y:S04]  /*ead30*/  STL.64 [R1+0xce0], R24 ;  /* 0x000ce01801007387 */ /* 0x0001e80000100a00 */
[----:B------:R1:W-:Y:S04]  /*ead40*/  STL.64 [R1+0xce8], R26 ;  /* 0x000ce81a01007387 */ /* 0x0003e80000100a00 */
        /* <DEDUP_REMOVED lines=8> */
[----:B0-----:R-:W3:Y:S04]  /*eadd0*/  LDL.LU R24, [R1+0x17b0] ;  /* 0x0017b00001187983 */ /* 0x001ee80000300800 */
[----:B------:R0:W-:Y:S04]  /*eade0*/  STL.64 [R1+0xd90], R4 ;  /* 0x000d900401007387 */ /* 0x0001e80000100a00 */
[----:B------:R4:W-:Y:S04]  /*eadf0*/  STL.64 [R1+0xd98], R6 ;  /* 0x000d980601007387 */ /* 0x0009e80000100a00 */
[----:B------:R-:W3:Y:S04]  /*eae00*/  LDL.LU R25, [R1+0x17b4] ;  /* 0x0017b40001197983 */ /* 0x000ee80000300800 */
[----:B-1----:R-:W3:Y:S04]  /*eae10*/  LDL.LU R26, [R1+0x17b8] ;  /* 0x0017b800011a7983 */ /* 0x002ee80000300800 */
[----:B------:R-:W3:Y:S04]  /*eae20*/  LDL.LU R27, [R1+0x17bc] ;  /* 0x0017bc00011b7983 */ /* 0x000ee80000300800 */
        /* <DEDUP_REMOVED lines=16> */
[----:B------:R-:W2:Y:S04]  /*eaf30*/  LDL R3, [R1+0x1c2c] ;  /* 0x001c2c0001037983 */ /* 0x000ea80000100800 */
[----:B0-----:R-:W3:Y:S04]  /*eaf40*/  LDL R4, [R1+0x1c38] ;  /* 0x001c380001047983 */ /* 0x001ee80000100800 */
[----:B------:R-:W3:Y:S04]  /*eaf50*/  LDL R0, [R1+0x1c3c] ;  /* 0x001c3c0001007983 */ /* 0x000ee80000100800 */
[----:B----4-:R-:W4:Y:S04]  /*eaf60*/  LDL R6, [R1+0x1c48] ;  /* 0x001c480001067983 */ /* 0x010f280000100800 */
        /* <DEDUP_REMOVED lines=25> */
[----:B------:R-:W-:Y:S04]  /*eb100*/  STL.64 [R1+0x9488], R50 ;  /* 0x0094883201007387 */ /* 0x000fe80000100a00 */
[----:B------:R0:W-:Y:S01]  /*eb110*/  STL.64 [R1+0x9480], R48 ;  /* 0x0094803001007387 */ /* 0x0001e20000100a00 */
[----:B--2---:R-:W-:-:S07]  /*eb120*/  F2FP.F16.E4M3.UNPACK_B R3, R3 ;  /* 0x00000003ff03723e */ /* 0x004fce00020006ff */
[----:B0-----:R-:W-:Y:S01]  /*eb130*/  HMMA.16816.F32 R48, R28, R2, R52 ;  /* 0x000000021c30723c */ /* 0x001fe20000001834 */
[----:B---3--:R-:W-:Y:S02]  /*eb140*/  F2FP.F16.E4M3.UNPACK_B R4, R4 ;  /* 0x00000004ff04723e */ /* 0x008fe400020006ff */
[----:B------:R-:W-:Y:S02]  /*eb150*/  F2FP.F16.E4M3.UNPACK_B R5, R0 ;  /* 0x00000000ff05723e */ /* 0x000fe400020006ff */
[----:B----4-:R-:W-:-:S14]  /*eb160*/  F2FP.F16.E4M3.UNPACK_B R6, R6 ;  /* 0x00000006ff06723e */ /* 0x010fdc00020006ff */
[----:B------:R-:W-:Y:S04]  /*eb170*/  STL.64 [R1+0xdc0], R48 ;  /* 0x000dc03001007387 */ /* 0x000fe80000100a00 */
[----:B------:R0:W-:Y:S02]  /*eb180*/  STL.64 [R1+0xdc8], R50 ;  /* 0x000dc83201007387 */ /* 0x0001e40000100a00 */
[----:B0-----:R-:W-:Y:S01]  /*eb190*/  HMMA.16816.F32 R48, R28, R4, R56 ;  /* 0x000000041c30723c */ /* 0x001fe20000001838 */
[----:B-----5:R-:W-:Y:S02]  /*eb1a0*/  F2FP.F16.E4M3.UNPACK_B R7, R7 ;  /* 0x00000007ff07723e */ /* 0x020fe400020006ff */
[----:B------:R-:W-:Y:S02]  /*eb1b0*/  F2FP.F16.E4M3.UNPACK_B R8, R8 ;  /* 0x00000008ff08723e */ /* 0x000fe400020006ff */
[----:B------:R-:W-:-:S03]  /*eb1c0*/  F2FP.F16.E4M3.UNPACK_B R9, R9 ;  /* 0x00000009ff09723e */ /* 0x000fc600020006ff */
[C---:B------:R-:W-:Y:S11]  /*eb1d0*/  HMMA.16816.F32 R44, R28.reuse, R6, R44 ;  /* 0x000000061c2c723c */ /* 0x040ff6000000182c */
[----:B------:R-:W-:Y:S04]  /*eb1e0*/  STL.64 [R1+0xde0], R48 ;  /* 0x000de03001007387 */ /* 0x000fe80000100a00 */
[----:B------:R-:W-:Y:S04]  /*eb1f0*/  STL.64 [R1+0xde8], R50 ;  /* 0x000de83201007387 */ /* 0x000fe80000100a00 */
[----:B------:R-:W-:Y:S04]  /*eb200*/  STL.64 [R1+0x9458], R6 ;  /* 0x0094580601007387 */ /* 0x000fe80000100a00 */
[----:B------:R0:W-:Y:S02]  /*eb210*/  STL.64 [R1+0x9450], R4 ;  /* 0x0094500401007387 */ /* 0x0001e40000100a00 */
[----:B0-----:R-:W-:Y:S01]  /*eb220*/  HMMA.16816.F32 R4, R28, R8, R32 ;  /* 0x000000081c04723c */ /* 0x001fe20000001820 */
[----:B------:R-:W-:-:S02]  /*eb230*/  F2FP.F16.E4M3.UNPACK_B R10, R10 ;  /* 0x0000000aff0a723e */ /* 0x000fc400020006ff */
[----:B------:R-:W-:Y:S01]  /*eb240*/  F2FP.F16.E4M3.UNPACK_B R11, R11 ;  /* 0x0000000bff0b723e */ /* 0x000fe200020006ff */
[----:B------:R-:W-:Y:S04]  /*eb250*/  STL.64 [R1+0xe10], R44 ;  /* 0x000e102c01007387 */ /* 0x000fe80000100a00 */
[----:B------:R-:W-:Y:S11]  /*eb260*/  STL.64 [R1+0xe18], R46 ;  /* 0x000e182e01007387 */ /* 0x000ff60000100a00 */
        /* <DEDUP_REMOVED lines=11> */
[----:B------:R-:W-:Y:S02]  /*eb320*/  F2FP.F16.E4M3.UNPACK_B R15, R15 ;  /* 0x0000000fff0f723e */ /* 0x000fe400020006ff */
[----:B------:R-:W-:-:S14]  /*eb330*/  F2FP.F16.E4M3.UNPACK_B R16, R16 ;  /* 0x00000010ff10723e */ /* 0x000fdc00020006ff */
[----:B------:R-:W-:Y:S04]  /*eb340*/  STL.64 [R1+0xee0], R4 ;  /* 0x000ee00401007387 */ /* 0x000fe80000100a00 */
[----:B------:R0:W-:Y:S02]  /*eb350*/  STL.64 [R1+0xee8], R6 ;  /* 0x000ee80601007387 */ /* 0x0001e40000100a00 */
[----:B0-----:R-:W-:Y:S01]  /*eb360*/  HMMA.16816.F32 R4, R28, R14, R24 ;  /* 0x0000000e1c04723c */ /* 0x001fe20000001818 */
[----:B------:R-:W-:Y:S01]  /*eb370*/  F2FP.F16.E4M3.UNPACK_B R17, R17 ;  /* 0x00000011ff11723e */ /* 0x000fe200020006ff */
[----:B------:R-:W-:Y:S04]  /*eb380*/  STL.64 [R1+0x9418], R14 ;  /* 0x0094180e01007387 */ /* 0x000fe80000100a00 */
[----:B------:R-:W-:-:S13]  /*eb390*/  STL.64 [R1+0x9410], R12 ;  /* 0x0094100c01007387 */ /* 0x000fda0000100a00 */
[----:B------:R-:W-:Y:S04]  /*eb3a0*/  STL.64 [R1+0xf40], R4 ;  /* 0x000f400401007387 */ /* 0x000fe80000100a00 */
[----:B------:R0:W-:Y:S04]  /*eb3b0*/  STL.64 [R1+0xf48], R6 ;  /* 0x000f480601007387 */ /* 0x0001e80000100a00 */
[----:B------:R-:W2:Y:S01]  /*eb3c0*/  LDL.LU R56, [R1+0x1830] ;  /* 0x0018300001387983 */ /* 0x000ea20000300800 */
[----:B0-----:R-:W-:-:S15]  /*eb3d0*/  HMMA.16816.F32 R4, R28, R16, R20 ;  /* 0x000000101c04723c */ /* 0x001fde0000001814 */
[----:B------:R-:W-:-:S04]  /*eb3e0*/  NOP ;  /* 0x0000000000007918 */ /* 0x000fc80000000000 */
[----:B------:R-:W-:Y:S04]  /*eb3f0*/  STL.64 [R1+0xfa0], R4 ;  /* 0x000fa00401007387 */ /* 0x000fe80000100a00 */
[----:B------:R-:W-:Y:S04]  /*eb400*/  STL.64 [R1+0xfa8], R6 ;  /* 0x000fa80601007387 */ /* 0x000fe80000100a00 */
        /* <DEDUP_REMOVED lines=13> */
[----:B0-----:R-:W4:Y:S04]  /*eb4e0*/  LDL.LU R56, [R1+0x1800] ;  /* 0x0018000001387983 */ /* 0x001f280000300800 */
[----:B------:R-:W4:Y:S04]  /*eb4f0*/  LDL.LU R57, [R1+0x1804] ;  /* 0x0018040001397983 */ /* 0x000f280000300800 */
[----:B------:R-:W4:Y:S04]  /*eb500*/  LDL.LU R58, [R1+0x1808] ;  /* 0x00180800013a7983 */ /* 0x000f280000300800 */
[----:B------:R-:W4:Y:S04]  /*eb510*/  LDL.LU R59, [R1+0x180c] ;  /* 0x00180c00013b7983 */ /* 0x000f280000300800 */
[----:B------:R-:W5:Y:S04]  /*eb520*/  LDL R20, [R1+0x1cb8] ;  /* 0x001cb80001147983 */ /* 0x000f680000100800 */
[----:B------:R-:W2:Y:S04]  /*eb530*/  LDL.LU R12, [R1+0x1810] ;  /* 0x00181000010c7983 */ /* 0x000ea80000300800 */
[----:B------:R-:W2:Y:S04]  /*eb540*/  LDL.LU R13, [R1+0x1814] ;  /* 0x00181400010d7983 */ /* 0x000ea80000300800 */
[----:B------:R-:W2:Y:S04]  /*eb550*/  LDL.LU R14, [R1+0x1818] ;  /* 0x00181800010e7983 */ /* 0x000ea80000300800 */
[----:B------:R-:W2:Y:S04]  /*eb560*/  LDL.LU R15, [R1+0x181c] ;  /* 0x00181c00010f7983 */ /* 0x000ea80000300800 */
[----:B------:R-:W2:Y:S04]  /*eb570*/  LDL R21, [R1+0x1cbc] ;  /* 0x001cbc0001157983 */ /* 0x000ea80000100800 */
[----:B------:R-:W2:Y:S04]  /*eb580*/  LDL R22, [R1+0x1cc8] ;  /* 0x001cc80001167983 */ /* 0x000ea80000100800 */
[----:B------:R-:W2:Y:S04]  /*eb590*/  LDL R23, [R1+0x1ccc] ;  /* 0x001ccc0001177983 */ /* 0x000ea80000100800 */
[----:B------:R-:W2:Y:S04]  /*eb5a0*/  LDL R24, [R1+0x1cd8] ;  /* 0x001cd80001187983 */ /* 0x000ea80000100800 */
[----:B------:R-:W2:Y:S04]  /*eb5b0*/  LDL.LU R4, [R1+0x1850] ;  /* 0x0018500001047983 */ /* 0x000ea80000300800 */
[----:B------:R-:W2:Y:S04]  /*eb5c0*/  LDL.LU R5, [R1+0x1854] ;  /* 0x0018540001057983 */ /* 0x000ea80000300800 */
[----:B------:R-:W3:Y:S04]  /*eb5d0*/  LDL.LU R6, [R1+0x1858] ;  /* 0x0018580001067983 */ /* 0x000ee80000300800 */
[----:B------:R-:W3:Y:S04]  /*eb5e0*/  LDL.LU R7, [R1+0x185c] ;  /* 0x00185c0001077983 */ /* 0x000ee80000300800 */
[----:B------:R-:W3:Y:S04]  /*eb5f0*/  LDL R25, [R1+0x1cdc] ;  /* 0x001cdc0001197983 */ /* 0x000ee80000100800 */
[----:B------:R-:W3:Y:S04]  /*eb600*/  LDL R26, [R1+0x1ce8] ;  /* 0x001ce800011a7983 */ /* 0x000ee80000100800 */
[----:B------:R-:W3:Y:S04]  /*eb610*/  LDL R27, [R1+0x1cec] ;  /* 0x001cec00011b7983 */ /* 0x000ee80000100800 */
[----:B------:R-:W3:Y:S04]  /*eb620*/  LDL R34, [R1+0x1cf8] ;  /* 0x001cf80001227983 */ /* 0x000ee80000100800 */
[----:B------:R-:W3:Y:S04]  /*eb630*/  LDL.LU R52, [R1+0x17d0] ;  /* 0x0017d00001347983 */ /* 0x000ee80000300800 */
[----:B------:R-:W3:Y:S04]  /*eb640*/  LDL.LU R53, [R1+0x17d4] ;  /* 0x0017d40001357983 */ /* 0x000ee80000300800 */
[----:B------:R-:W3:Y:S01]  /*eb650*/  LDL.LU R54, [R1+0x17d8] ;  /* 0x0017d80001367983 */ /* 0x000ee20000300800 */
[----:B------:R-:W-:-:S02]  /*eb660*/  F2FP.F16.E4M3.UNPACK_B R18, R18 ;  /* 0x00000012ff12723e */ /* 0x000fc400020006ff */
[----:B------:R-:W-:Y:S01]  /*eb670*/  F2FP.F16.E4M3.UNPACK_B R19, R19 ;  /* 0x00000013ff13723e */ /* 0x000fe200020006ff */
[----:B------:R-:W3:Y:S04]  /*eb680*/  LDL.LU R55, [R1+0x17dc] ;  /* 0x0017dc0001377983 */ /* 0x000ee80000300800 */
[----:B------:R-:W3:Y:S04]  /*eb690*/  LDL R35, [R1+0x1cfc] ;  /* 0x001cfc0001237983 */ /* 0x000ee80000100800 */
[----:B------:R-:W3:Y:S04]  /*eb6a0*/  LDL R36, [R1+0x1d08] ;  /* 0x001d080001247983 */ /* 0x000ee80000100800 */
[----:B------:R-:W3:Y:S04]  /*eb6b0*/  LDL R37, [R1+0x1d0c] ;  /* 0x001d0c0001257983 */ /* 0x000ee80000100800 */
[----:B------:R-:W3:Y:S04]  /*eb6c0*/  LDL R38, [R1+0x1d18] ;  /* 0x001d180001267983 */ /* 0x000ee80000100800 */
[----:B------:R-:W3:Y:S04]  /*eb6d0*/  LDL.LU R40, [R1+0x1880] ;  /* 0x0018800001287983 */ /* 0x000ee80000300800 */
[----:B------:R-:W3:Y:S04]  /*eb6e0*/  LDL.LU R41, [R1+0x1884] ;  /* 0x0018840001297983 */ /* 0x000ee80000300800 */
[----:B------:R-:W3:Y:S04]  /*eb6f0*/  LDL.LU R42, [R1+0x1888] ;  /* 0x00188800012a7983 */ /* 0x000ee80000300800 */
[----:B------:R-:W3:Y:S04]  /*eb700*/  LDL.LU R43, [R1+0x188c] ;  /* 0x00188c00012b7983 */ /* 0x000ee80000300800 */
[----:B------:R-:W3:Y:S04]  /*eb710*/  LDL R39, [R1+0x1d1c] ;  /* 0x001d1c0001277983 */ /* 0x000ee80000100800 */
[----:B------:R-:W3:Y:S01]  /*eb720*/  LDL R44, [R1+0x1d28] ;  /* 0x001d2800012c7983 */ /* 0x000ee20000100800 */
[----:B----4-:R-:W-:-:S15]  /*eb730*/  HMMA.16816.F32 R56, R28, R18, R56 ;  /* 0x000000121c38723c */ /* 0x010fde0000001838 */
[----:B------:R-:W-:-:S04]  /*eb740*/  NOP ;  /* 0x0000000000007918 */ /* 0x000fc80000000000 */
[----:B------:R-:W-:Y:S04]  /*eb750*/  STL.64 [R1+0x1000], R56 ;  /* 0x0010003801007387 */ /* 0x000fe80000100a00 */
[----:B------:R0:W-:Y:S04]  /*eb760*/  STL.64 [R1+0x1008], R58 ;  /* 0x0010083a01007387 */ /* 0x0001e80000100a00 */
[----:B0-----:R-:W4:Y:S04]  /*eb770*/  LDL.LU.64 R58, [R1+0x95f0] ;  /* 0x0095f000013a7983 */ /* 0x001f280000300a00 */
[----:B------:R-:W4:Y:S04]  /*eb780*/  LDL.LU.64 R56, [R1+0x95e8] ;  /* 0x0095e80001387983 */ /* 0x000f280000300a00 */
[----:B------:R-:W4:Y:S01]  /*eb790*/  LDL R45, [R1+0x1d2c] ;  /* 0x001d2c00012d7983 */ /* 0x000f220000100800 */
[----:B-----5:R-:W-:-:S02]  /*eb7a0*/  F2FP.F16.E4M3.UNPACK_B R20, R20 ;  /* 0x00000014ff14723e */ /* 0x020fc400020006ff */
[----:B--2---:R-:W-:Y:S02]  /*eb7b0*/  F2FP.F16.E4M3.UNPACK_B R21, R21 ;  /* 0x00000015ff15723e */ /* 0x004fe400020006ff */
[----:B------:R-:W-:Y:S02]  /*eb7c0*/  F2FP.F16.E4M3.UNPACK_B R22, R22 ;  /* 0x00000016ff16723e */ /* 0x000fe400020006ff */
[----:B------:R-:W-:Y:S02]  /*eb7d0*/  F2FP.F16.E4M3.UNPACK_B R23, R23 ;  /* 0x00000017ff17723e */ /* 0x000fe400020006ff */
[----:B------:R-:W-:Y:S02]  /*eb7e0*/  F2FP.F16.E4M3.UNPACK_B R24, R24 ;  /* 0x00000018ff18723e */ /* 0x000fe400020006ff */
[----:B---3--:R-:W-:Y:S01]  /*eb7f0*/  F2FP.F16.E4M3.UNPACK_B R25, R25 ;  /* 0x00000019ff19723e */ /* 0x008fe200020006ff */
[C---:B------:R-:W-:Y:S08]  /*eb800*/  HMMA.16816.F32 R12, R28.reuse, R20, R12 ;  /* 0x000000141c0c723c */ /* 0x040ff0000000180c */
[C---:B------:R-:W-:Y:S08]  /*eb810*/  HMMA.16816.F32 R8, R28.reuse, R22, R8 ;  /* 0x000000161c08723c */ /* 0x040ff00000001808 */
[----:B------:R-:W-:Y:S01]  /*eb820*/  HMMA.16816.F32 R4, R28, R24, R4 ;  /* 0x000000181c04723c */ /* 0x000fe20000001804 */
[----:B------:R-:W-:Y:S04]  /*eb830*/  STL.64 [R1+0x93f8], R18 ;  /* 0x0093f81201007387 */ /* 0x000fe80000100a00 */
[----:B------:R-:W-:Y:S01]  /*eb840*/  STL.64 [R1+0x93f0], R16 ;  /* 0x0093f01001007387 */ /* 0x000fe20000100a00 */
[----:B------:R-:W-:-:S02]  /*eb850*/  F2FP.F16.E4M3.UNPACK_B R26, R26 ;  /* 0x0000001aff1a723e */ /* 0x000fc400020006ff */
[----:B------:R-:W-:Y:S01]  /*eb860*/  F2FP.F16.E4M3.UNPACK_B R27, R27 ;  /* 0x0000001bff1b723e */ /* 0x000fe200020006ff */
        /* <DEDUP_REMOVED lines=20> */
[----:B------:R4:W-:Y:S01]  /*eb9b0*/  STL.64 [R1+0x1188], R6 ;  /* 0x0011880601007387 */ /* 0x0009e20000100a00 */
[----:B------:R-:W-:-:S03]  /*eb9c0*/  F2FP.F16.E4M3.UNPACK_B R37, R39 ;  /* 0x00000027ff25723e */ /* 0x000fc600020006ff */
[----:B------:R-:W-:Y:S04]  /*eb9d0*/  STL.64 [R1+0x9408], R34 ;  /* 0x0094082201007387 */ /* 0x000fe80000100a00 */
[----:B------:R-:W-:Y:S01]  /*eb9e0*/  STL.64 [R1+0x9400], R32 ;  /* 0x0094002001007387 */ /* 0x000fe20000100a00 */
[----:B------:R-:W-:Y:S01]  /*eb9f0*/  F2FP.F16.E4M3.UNPACK_B R38, R44 ;  /* 0x0000002cff26723e */ /* 0x000fe200020006ff */
[----:B----4-:R-:W-:-:S15]  /*eba00*/  HMMA.16816.F32 R4, R28, R34, R56 ;  /* 0x000000221c04723c */ /* 0x010fde0000001838 */
[----:B------:R-:W-:-:S04]  /*eba10*/  NOP ;  /* 0x0000000000007918 */ /* 0x000fc80000000000 */
[----:B------:R-:W-:Y:S04]  /*eba20*/  STL.64 [R1+0x11e0], R4 ;  /* 0x0011e00401007387 */ /* 0x000fe80000100a00 */
[----:B------:R0:W-:Y:S02]  /*eba30*/  STL.64 [R1+0x11e8], R6 ;  /* 0x0011e80601007387 */ /* 0x0001e40000100a00 */
[----:B0-----:R-:W-:Y:S02]  /*eba40*/  HMMA.16816.F32 R4, R28, R36, R40 ;  /* 0x000000241c04723c */ /* 0x001fe40000001828 */
[----:B------:R-:W-:Y:S04]  /*eba50*/  STL [R1+0x93b0], R36 ;  /* 0x0093b02401007387 */ /* 0x000fe80000100800 */
[----:B------:R-:W-:-:S13]  /*eba60*/  STL [R1+0x93ac], R37 ;  /* 0x0093ac2501007387 */ /* 0x000fda0000100800 */
        /* <DEDUP_REMOVED lines=18> */
[----:B------:R-:W2:Y:S04]  /*ebb90*/  LDL R40, [R1+0x1d38] ;  /* 0x001d380001287983 */ /* 0x000ea80000100800 */
[----:B------:R-:W3:Y:S04]  /*ebba0*/  LDL R41, [R1+0x1d3c] ;  /* 0x001d3c0001297983 */ /* 0x000ee80000100800 */
[----:B------:R-:W4:Y:S04]  /*ebbb0*/  LDL R42, [R1+0x1d48] ;  /* 0x001d4800012a7983 */ /* 0x000f280000100800 */
[----:B------:R-:W5:Y:S04]  /*ebbc0*/  LDL.LU R24, [R1+0x1910] ;  /* 0x0019100001187983 */ /* 0x000f680000300800 */
[----:B------:R-:W5:Y:S04]  /*ebbd0*/  LDL.LU R25, [R1+0x1914] ;  /* 0x0019140001197983 */ /* 0x000f680000300800 */
[----:B------:R-:W5:Y:S04]  /*ebbe0*/  LDL.LU R26, [R1+0x1918] ;  /* 0x00191800011a7983 */ /* 0x000f680000300800 */
[----:B------:R-:W5:Y:S04]  /*ebbf0*/  LDL.LU R27, [R1+0x191c] ;  /* 0x00191c00011b7983 */ /* 0x000f680000300800 */
[----:B------:R-:W5:Y:S01]  /*ebc00*/  LDL R43, [R1+0x1d4c] ;  /* 0x001d4c00012b7983 */ /* 0x000f620000100800 */
[----:B------:R-:W-:-:S03]  /*ebc10*/  F2FP.F16.E4M3.UNPACK_B R39, R45 ;  /* 0x0000002dff27723e */ /* 0x000fc600020006ff */
[----:B------:R-:W5:Y:S04]  /*ebc20*/  LDL R44, [R1+0x1d58] ;  /* 0x001d5800012c7983 */ /* 0x000f680000100800 */
[----:B------:R-:W5:Y:S04]  /*ebc30*/  LDL R45, [R1+0x1d5c] ;  /* 0x001d5c00012d7983 */ /* 0x000f680000100800 */
[----:B------:R-:W5:Y:S04]  /*ebc40*/  LDL R46, [R1+0x1d68] ;  /* 0x001d6800012e7983 */ /* 0x000f680000100800 */
[----:B------:R-:W5:Y:S04]  /*ebc50*/  LDL R47, [R1+0x1d6c] ;  /* 0x001d6c00012f7983 */ /* 0x000f680000100800 */
        /* <DEDUP_REMOVED lines=12> */
[----:B------:R-:W5:Y:S04]  /*ebd20*/  LDL R54, [R1+0x118] ;  /* 0x0001180001367983 */ /* 0x000f680000100800 */
[----:B------:R-:W5:Y:S04]  /*ebd30*/  LDL R55, [R1+0x11c] ;  /* 0x00011c0001377983 */ /* 0x000f680000100800 */
[----:B------:R-:W5:Y:S04]  /*ebd40*/  LDL.LU R48, [R1+0x1900] ;  /* 0x0019000001307983 */ /* 0x000f680000300800 */
[----:B------:R-:W5:Y:S04]  /*ebd50*/  LDL.LU R49, [R1+0x1904] ;  /* 0x0019040001317983 */ /* 0x000f680000300800 */
[----:B------:R-:W5:Y:S04]  /*ebd60*/  LDL.LU R50, [R1+0x1908] ;  /* 0x0019080001327983 */ /* 0x000f680000300800 */
[----:B------:R-:W5:Y:S04]  /*ebd70*/  LDL.LU R51, [R1+0x190c] ;  /* 0x00190c0001337983 */ /* 0x000f680000300800 */
[----:B------:R-:W5:Y:S04]  /*ebd80*/  LDL.64 R60, [R1+0x110] ;  /* 0x00011000013c7983 */ /* 0x000f680000100a00 */
[----:B------:R-:W-:Y:S04]  /*ebd90*/  STL [R1+0x93b4], R38 ;  /* 0x0093b42601007387 */ /* 0x000fe80000100800 */
[----:B------:R-:W-:Y:S01]  /*ebda0*/  STL [R1+0x93a8], R39 ;  /* 0x0093a82701007387 */ /* 0x000fe20000100800 */
[----:B--2---:R-:W-:-:S02]  /*ebdb0*/  F2FP.F16.E4M3.UNPACK_B R40, R40 ;  /* 0x00000028ff28723e */ /* 0x004fc400020006ff */
[----:B---3--:R-:W-:Y:S02]  /*ebdc0*/  F2FP.F16.E4M3.UNPACK_B R41, R41 ;  /* 0x00000029ff29723e */ /* 0x008fe400020006ff */
[----:B----4-:R-:W-:Y:S01]  /*ebdd0*/  F2FP.F16.E4M3.UNPACK_B R42, R42 ;  /* 0x0000002aff2a723e */ /* 0x010fe200020006ff */
[C---:B-----5:R-:W-:Y:S08]  /*ebde0*/  HMMA.16816.F32 R32, R28.reuse, R38, R32 ;  /* 0x000000261c20723c */ /* 0x060ff00000001820 */
[----:B------:R-:W-:Y:S01]  /*ebdf0*/  HMMA.16816.F32 R24, R28, R40, R24 ;  /* 0x000000281c18723c */ /* 0x000fe20000001818 */
[----:B------:R-:W-:-:S02]  /*ebe00*/  F2FP.F16.E4M3.UNPACK_B R43, R43 ;  /* 0x0000002bff2b723e */ /* 0x000fc400020006ff */
[----:B------:R-:W-:Y:S02]  /*ebe10*/  F2FP.F16.E4M3.UNPACK_B R44, R44 ;  /* 0x0000002cff2c723e */ /* 0x000fe400020006ff */
[----:B------:R-:W-:Y:S02]  /*ebe20*/  F2FP.F16.E4M3.UNPACK_B R45, R45 ;  /* 0x0000002dff2d723e */ /* 0x000fe400020006ff */
[----:B------:R-:W-:Y:S02]  /*ebe30*/  F2FP.F16.E4M3.UNPACK_B R46, R46 ;  /* 0x0000002eff2e723e */ /* 0x000fe400020006ff */
[----:B------:R-:W-:Y:S01]  /*ebe40*/  F2FP.F16.E4M3.UNPACK_B R47, R47 ;  /* 0x0000002fff2f723e */ /* 0x000fe200020006ff */
[C---:B------:R-:W-:Y:S08]  /*ebe50*/  HMMA.16816.F32 R20, R28.reuse, R42, R20 ;  /* 0x0000002a1c14723c */ /* 0x040ff00000001814 */
[C---:B------:R-:W-:Y:S08]  /*ebe60*/  HMMA.16816.F32 R16, R28.reuse, R44, R16 ;  /* 0x0000002c1c10723c */ /* 0x040ff00000001810 */
[----:B------:R-:W-:Y:S01]  /*ebe70*/  HMMA.16816.F32 R8, R28, R46, R8 ;  /* 0x0000002e1c08723c */ /* 0x000fe20000001808 */
[----:B------:R-:W-:-:S02]  /*ebe80*/  IMAD R5, R5, 0x100, R4 ;  /* 0x0000010005057824 */ /* 0x000fc400078e0204 */
[----:B------:R-:W-:Y:S01]  /*ebe90*/  IMAD R6, R6, 0x100, R15 ;  /* 0x0000010006067824 */ /* 0x000fe200078e020f */
[----:B------:R-:W-:Y:S04]  /*ebea0*/  STL.64 [R1+0x12c0], R32 ;  /* 0x0012c02001007387 */ /* 0x000fe80000100a00 */
[----:B------:R-:W-:Y:S04]  /*ebeb0*/  STL.64 [R1+0x12c8], R34 ;  /* 0x0012c82201007387 */ /* 0x000fe80000100a00 */
[----:B------:R-:W-:Y:S04]  /*ebec0*/  STL.64 [R1+0x1360], R24 ;  /* 0x0013601801007387 */ /* 0x000fe80000100a00 */
[----:B------:R-:W-:Y:S04]  /*ebed0*/  STL.64 [R1+0x1368], R26 ;  /* 0x0013681a01007387 */ /* 0x000fe80000100a00 */
[----:B------:R-:W-:Y:S01]  /*ebee0*/  STL.64 [R1+0x9390], R42 ;  /* 0x0093902a01007387 */ /* 0x000fe20000100a00 */
[----:B------:R-:W-:-:S02]  /*ebef0*/  IMAD R4, R52, 0x100, R7 ;  /* 0x0000010034047824 */ /* 0x000fc400078e0207 */
[----:B------:R-:W-:Y:S01]  /*ebf00*/  IMAD R0, R0, 0x100, R53 ;  /* 0x0000010000007824 */ /* 0x000fe200078e0235 */
[----:B------:R-:W-:Y:S01]  /*ebf10*/  STL.64 [R1+0x9388], R40 ;  /* 0x0093882801007387 */ /* 0x000fe20000100a00 */
[----:B------:R-:W-:-:S03]  /*ebf20*/  F2FP.F16.E4M3.UNPACK_B R28, R6 ;  /* 0x00000006ff1c723e */ /* 0x000fc600020006ff */
[----:B------:R-:W-:Y:S04]  /*ebf30*/  STL.64 [R1+0x13f0], R20 ;  /* 0x0013f01401007387 */ /* 0x000fe80000100a00 */
[----:B------:R-:W-:Y:S04]  /*ebf40*/  STL.64 [R1+0x13f8], R22 ;  /* 0x0013f81601007387 */ /* 0x000fe80000100a00 */
[----:B------:R-:W-:Y:S04]  /*ebf50*/  STL [R1+0x93bc], R44 ;  /* 0x0093bc2c01007387 */ /* 0x000fe80000100800 */
[----:B------:R-:W-:Y:S01]  /*ebf60*/  STL [R1+0x93b8], R45 ;  /* 0x0093b82d01007387 */ /* 0x000fe20000100800 */
[----:B------:R-:W-:-:S02]  /*ebf70*/  F2FP.F16.E4M3.UNPACK_B R29, R5 ;  /* 0x00000005ff1d723e */ /* 0x000fc400020006ff */
[----:B------:R-:W-:Y:S02]  /*ebf80*/  F2FP.F16.E4M3.UNPACK_B R30, R4 ;  /* 0x00000004ff1e723e */ /* 0x000fe400020006ff */
[----:B------:R-:W-:Y:S01]  /*ebf90*/  F2FP.F16.E4M3.UNPACK_B R31, R0 ;  /* 0x00000000ff1f723e */ /* 0x000fe200020006ff */
[----:B------:R-:W-:Y:S04]  /*ebfa0*/  STL.64 [R1+0x1480], R16 ;  /* 0x0014801001007387 */ /* 0x000fe80000100a00 */
[----:B------:R-:W-:Y:S04]  /*ebfb0*/  STL.64 [R1+0x1488], R18 ;  /* 0x0014881201007387 */ /* 0x000fe80000100a00 */
[----:B------:R-:W-:Y:S04]  /*ebfc0*/  STL [R1+0x934c], R46 ;  /* 0x00934c2e01007387 */ /* 0x000fe80000100800 */
[----:B------:R-:W-:Y:S04]  /*ebfd0*/  STL [R1+0x9348], R47 ;  /* 0x0093482f01007387 */ /* 0x000fe80000100800 */
[----:B------:R-:W-:Y:S04]  /*ebfe0*/  STL.64 [R1+0x1460], R8 ;  /* 0x0014600801007387 */ /* 0x000fe80000100a00 */
[----:B------:R0:W-:Y:S01]  /*ebff0*/  STL.64 [R1+0x1468], R10 ;  /* 0x0014680a01007387 */ /* 0x0001e20000100a00 */
[C---:B------:R-:W-:Y:S08]  /*ec000*/  HMMA.16816.F32 R4, R28.reuse, R60, R56 ;  /* 0x0000003c1c04723c */ /* 0x040ff00000001838 */
[----:B0-----:R-:W-:-:S15]  /*ec010*/  HMMA.16816.F32 R8, R28, R54, R48 ;  /* 0x000000361c08723c */ /* 0x001fde0000001830 */
[----:B------:R-:W-:-:S04]  /*ec020*/  NOP ;  /* 0x0000000000007918 */ /* 0x000fc80000000000 */
[----:B------:R0:W-:Y:S04]  /*ec030*/  STL.64 [R1+0x1570], R8 ;  /* 0x0015700801007387 */ /* 0x0001e80000100a00 */
[----:B------:R1:W-:Y:S04]  /*ec040*/  STL.64 [R1+0x1578], R10 ;  /* 0x0015780a01007387 */ /* 0x0003e80000100a00 */
[----:B------:R2:W-:Y:S04]  /*ec050*/  STL.64 [R1+0x1560], R4 ;  /* 0x0015600401007387 */ /* 0x0005e80000100a00 */
[----:B------:R3:W-:Y:S04]  /*ec060*/  STL.64 [R1+0x1568], R6 ;  /* 0x0015680601007387 */ /* 0x0007e80000100a00 */
        /* <DEDUP_REMOVED lines=8> */
[----:B------:R-:W5:Y:S04]  /*ec0f0*/  LDL.64 R42, [R1+0x108] ;  /* 0x00010800012a7983 */ /* 0x000f680000100a00 */
        /* <DEDUP_REMOVED lines=14> */
[----:B0-----:R-:W4:Y:S04]  /*ec1e0*/  LDL.64 R8, [R1+0xf0] ;  /* 0x0000f00001087983 */ /* 0x001f280000100a00 */
[----:B-1----:R-:W4:Y:S04]  /*ec1f0*/  LDL.64 R10, [R1+0xe8] ;  /* 0x0000e800010a7983 */ /* 0x002f280000100a00 */
[----:B--2---:R-:W2:Y:S04]  /*ec200*/  LDL.LU R4, [R1+0x1820] ;  /* 0x0018200001047983 */ /* 0x004ea80000300800 */
[----:B------:R-:W2:Y:S04]  /*ec210*/  LDL.LU R5, [R1+0x1824] ;  /* 0x0018240001057983 */ /* 0x000ea80000300800 */
[----:B---3--:R-:W2:Y:S04]  /*ec220*/  LDL.LU R6, [R1+0x1828] ;  /* 0x0018280001067983 */ /* 0x008ea80000300800 */
[----:B------:R-:W2:Y:S04]  /*ec230*/  LDL.LU R7, [R1+0x182c] ;  /* 0x00182c0001077983 */ /* 0x000ea80000300800 */
[----:B------:R-:W2:Y:S04]  /*ec240*/  LDL.64 R52, [R1+0xe0] ;  /* 0x0000e00001347983 */ /* 0x000ea80000100a00 */
[----:B------:R-:W3:Y:S04]  /*ec250*/  LDL.LU R48, [R1+0x17f0] ;  /* 0x0017f00001307983 */ /* 0x000ee80000300800 */
[----:B------:R-:W3:Y:S04]  /*ec260*/  LDL.LU R49, [R1+0x17f4] ;  /* 0x0017f40001317983 */ /* 0x000ee80000300800 */
[----:B------:R-:W3:Y:S04]  /*ec270*/  LDL.LU R50, [R1+0x17f8] ;  /* 0x0017f80001327983 */ /* 0x000ee80000300800 */
[----:B------:R-:W3:Y:S04]  /*ec280*/  LDL.LU R51, [R1+0x17fc] ;  /* 0x0017fc0001337983 */ /* 0x000ee80000300800 */
[----:B------:R-:W3:Y:S04]  /*ec290*/  LDL.64 R54, [R1+0xd8] ;  /* 0x0000d80001367983 */ /* 0x000ee80000100a00 */
[----:B------:R-:W3:Y:S04]  /*ec2a0*/  LDL.LU R56, [R1+0x17c0] ;  /* 0x0017c00001387983 */ /* 0x000ee80000300800 */
[----:B------:R-:W3:Y:S04]  /*ec2b0*/  LDL.LU R57, [R1+0x17c4] ;  /* 0x0017c40001397983 */ /* 0x000ee80000300800 */
[----:B------:R-:W3:Y:S01]  /*ec2c0*/  LDL.LU R58, [R1+0x17c8] ;  /* 0x0017c800013a7983 */ /* 0x000ee20000300800 */
[----:B------:R-:W-:-:S02]  /*ec2d0*/  IMAD.MOV.U32 R37, RZ, RZ, R60 ;  /* 0x000000ffff257224 */ /* 0x000fc400078e003c */
[----:B------:R-:W-:Y:S01]  /*ec2e0*/  IMAD.MOV.U32 R39, RZ, RZ, R61 ;  /* 0x000000ffff277224 */ /* 0x000fe200078e003d */
[----:B------:R-:W3:Y:S04]  /*ec2f0*/  LDL.LU R59, [R1+0x17cc] ;  /* 0x0017cc00013b7983 */ /* 0x000ee80000300800 */
[----:B------:R-:W3:Y:S04]  /*ec300*/  LDL.64 R60, [R1+0xd0] ;  /* 0x0000d000013c7983 */ /* 0x000ee80000100a00 */
[----:B------:R-:W-:Y:S04]  /*ec310*/  STL [R1+0x93c4], R39 ;  /* 0x0093c42701007387 */ /* 0x000fe80000100800 */
[----:B------:R-:W-:Y:S01]  /*ec320*/  STL [R1+0x93c0], R37 ;  /* 0x0093c02501007387 */ /* 0x000fe20000100800 */
[C---:B-----5:R-:W-:Y:S08]  /*ec330*/  HMMA.16816.F32 R44, R28.reuse, R42, R44 ;  /* 0x0000002a1c2c723c */ /* 0x060ff0000000182c */
[C---:B----4-:R-:W-:Y:S08]  /*ec340*/  HMMA.16816.F32 R32, R28.reuse, R20, R32 ;  /* 0x000000141c20723c */ /* 0x050ff00000001820 */
[C---:B------:R-:W-:Y:S08]  /*ec350*/  HMMA.16816.F32 R24, R28.reuse, R22, R24 ;  /* 0x000000161c18723c */ /* 0x040ff00000001818 */
[C---:B------:R-:W-:Y:S08]  /*ec360*/  HMMA.16816.F32 R16, R28.reuse, R8, R16 ;  /* 0x000000081c10723c */ /* 0x040ff00000001810 */
[----:B------:R-:W-:Y:S01]  /*ec370*/  HMMA.16816.F32 R12, R28, R10, R12 ;  /* 0x0000000a1c0c723c */ /* 0x000fe2000000180c */
[----:B------:R-:W-:-:S02]  /*ec380*/  IMAD.MOV.U32 R36, RZ, RZ, R43 ;  /* 0x000000ffff247224 */ /* 0x000fc400078e002b */
[----:B------:R-:W-:Y:S02]  /*ec390*/  IMAD.MOV.U32 R38, RZ, RZ, R42 ;  /* 0x000000ffff267224 */ /* 0x000fe400078e002a */
[----:B------:R-:W-:-:S03]  /*ec3a0*/  IMAD.MOV.U32 R43, RZ, RZ, R22 ;  /* 0x000000ffff2b7224 */ /* 0x000fc600078e0016 */
[----:B--2---:R-:W-:Y:S01]  /*ec3b0*/  HMMA.16816.F32 R4, R28, R52, R4 ;  /* 0x000000341c04723c */ /* 0x004fe20000001804 */
[----:B------:R-:W-:Y:S04]  /*ec3c0*/  STL.64 [R1+0x1540], R44 ;  /* 0x0015402c01007387 */ /* 0x000fe80000100a00 */
[----:B------:R0:W-:Y:S04]  /*ec3d0*/  STL.64 [R1+0x1548], R46 ;  /* 0x0015482e01007387 */ /* 0x0001e80000100a00 */
[----:B------:R-:W-:Y:S04]  /*ec3e0*/  STL [R1+0x93cc], R36 ;  /* 0x0093cc2401007387 */ /* 0x000fe80000100800 */
[----:B------:R-:W-:Y:S01]  /*ec3f0*/  STL [R1+0x93c8], R38 ;  /* 0x0093c82601007387 */ /* 0x000fe20000100800 */
[----:B------:R-:W-:-:S02]  /*ec400*/  IMAD.MOV.U32 R42, RZ, RZ, R23 ;  /* 0x000000ffff2a7224 */ /* 0x000fc400078e0017 */
[----:B------:R-:W-:Y:S02]  /*ec410*/  IMAD.MOV.U32 R41, RZ, RZ, R20 ;  /* 0x000000ffff297224 */ /* 0x000fe400078e0014 */
[----:B------:R-:W-:Y:S01]  /*ec420*/  IMAD.MOV.U32 R40, RZ, RZ, R21 ;  /* 0x000000ffff287224 */ /* 0x000fe200078e0015 */
[----:B------:R-:W-:Y:S04]  /*ec430*/  STL.64 [R1+0x1520], R32 ;  /* 0x0015202001007387 */ /* 0x000fe80000100a00 */
[----:B------:R-:W-:Y:S04]  /*ec440*/  STL.64 [R1+0x1528], R34 ;  /* 0x0015282201007387 */ /* 0x000fe80000100a00 */
[----:B------:R-:W-:Y:S04]  /*ec450*/  STL.64 [R1+0x1500], R24 ;  /* 0x0015001801007387 */ /* 0x000fe80000100a00 */
[----:B------:R-:W-:Y:S04]  /*ec460*/  STL.64 [R1+0x1508], R26 ;  /* 0x0015081a01007387 */ /* 0x000fe80000100a00 */
[----:B------:R-:W-:Y:S04]  /*ec470*/  STL.64 [R1+0x9428], R42 ;  /* 0x0094282a01007387 */ /* 0x000fe80000100a00 */
[----:B------:R-:W-:Y:S01]  /*ec480*/  STL.64 [R1+0x9420], R40 ;  /* 0x0094202801007387 */ /* 0x000fe20000100a00 */
[----:B0-----:R-:W-:-:S02]  /*ec490*/  IMAD.MOV.U32 R47, RZ, RZ, R8 ;  /* 0x000000ffff2f7224 */ /* 0x001fc400078e0008 */
[----:B------:R-:W-:Y:S01]  /*ec4a0*/  IMAD.MOV.U32 R46, RZ, RZ, R9 ;  /* 0x000000ffff2e7224 */ /* 0x000fe200078e0009 */
[----:B------:R-:W-:Y:S01]  /*ec4b0*/  STL.64 [R1+0x14f0], R16 ;  /* 0x0014f01001007387 */ /* 0x000fe20000100a00 */
[----:B------:R-:W-:Y:S02]  /*ec4c0*/  IMAD.MOV.U32 R44, RZ, RZ, R10 ;  /* 0x000000ffff2c7224 */ /* 0x000fe400078e000a */
[----:B------:R-:W-:Y:S01]  /*ec4d0*/  IMAD.MOV.U32 R45, RZ, RZ, R11 ;  /* 0x000000ffff2d7224 */ /* 0x000fe200078e000b */
[----:B------:R-:W-:Y:S04]  /*ec4e0*/  STL.64 [R1+0x14f8], R18 ;  /* 0x0014f81201007387 */ /* 0x000fe80000100a00 */
[----:B------:R-:W-:Y:S04]  /*ec4f0*/  STL.64 [R1+0x14d0], R12 ;  /* 0x0014d00c01007387 */ /* 0x000fe80000100a00 */
[----:B------:R-:W-:Y:S04]  /*ec500*/  STL.64 [R1+0x14d8], R14 ;  /* 0x0014d80e01007387 */ /* 0x000fe80000100a00 */
[----:B------:R-:W-:Y:S04]  /*ec510*/  STL.64 [R1+0x9448], R46 ;  /* 0x0094482e01007387 */ /* 0x000fe80000100a00 */
[----:B------:R-:W-:Y:S04]  /*ec520*/  STL.64 [R1+0x9440], R44 ;  /* 0x0094402c01007387 */ /* 0x000fe80000100a00 */
[----:B------:R-:W-:Y:S04]  /*ec530*/  STL.64 [R1+0x14b0], R4 ;  /* 0x0014b00401007387 */ /* 0x000fe80000100a00 */
[----:B------:R3:W-:Y:S02]  /*ec540*/  STL.64 [R1+0x14b8], R6 ;  /* 0x0014b80601007387 */ /* 0x0007e40000100a00 */
[----:B---3--:R-:W-:Y:S01]  /*ec550*/  HMMA.16816.F32 R4, R28, R54, R48 ;  /* 0x000000361c04723c */ /* 0x008fe20000001830 */
[----:B------:R-:W-:-:S02]  /*ec560*/  IMAD.MOV.U32 R39, RZ, RZ, R52 ;  /* 0x000000ffff277224 */ /* 0x000fc400078e0034 */
[----:B------:R-:W-:Y:S02]  /*ec570*/  IMAD.MOV.U32 R38, RZ, RZ, R55 ;  /* 0x000000ffff267224 */ /* 0x000fe400078e0037 */
[----:B------:R-:W-:Y:S02]  /*ec580*/  IMAD.MOV.U32 R37, RZ, RZ, R53 ;  /* 0x000000ffff257224 */ /* 0x000fe400078e0035 */
[----:B------:R-:W-:-:S12]  /*ec590*/  IMAD.MOV.U32 R36, RZ, RZ, R54 ;  /* 0x000000ffff247224 */ /* 0x000fd800078e0036 */
[----:B------:R-:W-:Y:S04]  /*ec5a0*/  STL.64 [R1+0x1490], R4 ;  /* 0x0014900401007387 */ /* 0x000fe80000100a00 */
[----:B------:R0:W-:Y:S02]  /*ec5b0*/  STL.64 [R1+0x1498], R6 ;  /* 0x0014980601007387 */ /* 0x0001e40000100a00 */
[----:B0-----:R-:W-:Y:S02]  /*ec5c0*/  HMMA.16816.F32 R4, R28, R60, R56 ;  /* 0x0000003c1c04723c */ /* 0x001fe40000001838 */
[----:B------:R-:W-:Y:S04]  /*ec5d0*/  STL.64 [R1+0x9498], R38 ;  /* 0x0094982601007387 */ /* 0x000fe80000100a00 */
[----:B------:R-:W-:Y:S04]  /*ec5e0*/  STL.64 [R1+0x9490], R36 ;  /* 0x0094902401007387 */ /* 0x000fe80000100a00 */
[----:B------:R-:W2:Y:S09]  /*ec5f0*/  LDL.LU R56, [R1+0x1550] ;  /* 0x0015500001387983 */ /* 0x000eb20000300800 */
[----:B------:R0:W-:Y:S04]  /*ec600*/  STL.64 [R1+0x1440], R4 ;  /* 0x0014400401007387 */ /* 0x0001e80000100a00 */
[----:B------:R1:W-:Y:S04]  /*ec610*/  STL.64 [R1+0x1448], R6 ;  /* 0x0014480601007387 */ /* 0x0003e80000100a00 */
[----:B------:R-:W2:Y:S04]  /*ec620*/  LDL.LU R57, [R1+0x1554] ;  /* 0x0015540001397983 */ /* 0x000ea80000300800 */
[----:B------:R-:W3:Y:S04]  /*ec630*/  LDL.LU R58, [R1+0x1558] ;  /* 0x00155800013a7983 */ /* 0x000ee80000300800 */
[----:B------:R-:W3:Y:S04]  /*ec640*/  LDL.LU R59, [R1+0x155c] ;  /* 0x00155c00013b7983 */ /* 0x000ee80000300800 */
[----:B---3--:R3:W-:Y:S04]  /*ec650*/  STL.64 [R1+0x9540], R58 ;  /* 0x0095403a01007387 */ /* 0x0087e80000100a00 */
[----:B--2---:R-:W-:Y:S04]  /*ec660*/  STL.64 [R1+0x9538], R56 ;  /* 0x0095383801007387 */ /* 0x004fe80000100a00 */
[----:B------:R-:W2:Y:S04]  /*ec670*/  LDL R54, [R1+0x58] ;  /* 0x0000580001367983 */ /* 0x000ea80000100800 */
[----:B------:R-:W2:Y:S04]  /*ec680*/  LDL R55, [R1+0x5c] ;  /* 0x00005c0001377983 */ /* 0x000ea80000100800 */
[----:B0-----:R-:W4:Y:S04]  /*ec690*/  LDL.LU R4, [R1+0x15b0] ;  /* 0x0015b00001047983 */ /* 0x001f280000300800 */
[----:B------:R-:W4:Y:S04]  /*ec6a0*/  LDL.LU R5, [R1+0x15b4] ;  /* 0x0015b40001057983 */ /* 0x000f280000300800 */
[----:B-1----:R-:W5:Y:S04]  /*ec6b0*/  LDL.LU R6, [R1+0x15b8] ;  /* 0x0015b80001067983 */ /* 0x002f680000300800 */
[----:B------:R-:W5:Y:S04]  /*ec6c0*/  LDL.LU R7, [R1+0x15bc] ;  /* 0x0015bc0001077983 */ /* 0x000f680000300800 */
[----:B-----5:R-:W-:Y:S04]  /*ec6d0*/  STL.64 [R1+0x9550], R6 ;  /* 0x0095500601007387 */ /* 0x020fe80000100a00 */
[----:B----4-:R-:W-:Y:S04]  /*ec6e0*/  STL.64 [R1+0x9548], R4 ;  /* 0x0095480401007387 */ /* 0x010fe80000100a00 */
[----:B------:R-:W4:Y:S04]  /*ec6f0*/  LDL R10, [R1+0x68] ;  /* 0x00006800010a7983 */ /* 0x000f280000100800 */
[----:B------:R-:W4:Y:S04]  /*ec700*/  LDL R11, [R1+0x6c] ;  /* 0x00006c00010b7983 */ /* 0x000f280000100800 */
        /* <DEDUP_REMOVED lines=8> */
[----:B------:R-:W5:Y:S04]  /*ec790*/  LDL.LU R32, [R1+0x1640] ;  /* 0x0016400001207983 */ /* 0x000f680000300800 */
[----:B------:R-:W5:Y:S04]  /*ec7a0*/  LDL.LU R33, [R1+0x1644] ;  /* 0x0016440001217983 */ /* 0x000f680000300800 */
[----:B------:R-:W2:Y:S04]  /*ec7b0*/  LDL.LU R34, [R1+0x1648] ;  /* 0x0016480001227983 */ /* 0x000ea80000300800 */
[----:B------:R-:W2:Y:S04]  /*ec7c0*/  LDL.LU R35, [R1+0x164c] ;  /* 0x00164c0001237983 */ /* 0x000ea80000300800 */
[----:B--2---:R1:W-:Y:S04]  /*ec7d0*/  STL.64 [R1+0x9570], R34 ;  /* 0x0095702201007387 */ /* 0x0043e80000100a00 */
[----:B-----5:R-:W-:Y:S04]  /*ec7e0*/  STL.64 [R1+0x9568], R32 ;  /* 0x0095682001007387 */ /* 0x020fe80000100a00 */
[----:B------:R-:W2:Y:S04]  /*ec7f0*/  LDL R42, [R1+0x88] ;  /* 0x00008800012a7983 */ /* 0x000ea80000100800 */
[----:B------:R-:W2:Y:S04]  /*ec800*/  LDL R43, [R1+0x8c] ;  /* 0x00008c00012b7983 */ /* 0x000ea80000100800 */
        /* <DEDUP_REMOVED lines=9> */
[----:B------:R-:W5:Y:S04]  /*ec8a0*/  LDL.LU R39, [R1+0x169c] ;  /* 0x00169c0001277983 */ /* 0x000f680000300800 */
[----:B-----5:R-:W-:Y:S04]  /*ec8b0*/  STL.64 [R1+0x9590], R38 ;  /* 0x0095902601007387 */ /* 0x020fe80000100a00 */
[----:B--2---:R2:W-:Y:S04]  /*ec8c0*/  STL.64 [R1+0x9588], R36 ;  /* 0x0095882401007387 */ /* 0x0045e80000100a00 */
[----:B---3--:R-:W3:Y:S04]  /*ec8d0*/  LDL R58, [R1+0x98] ;  /* 0x00009800013a7983 */ /* 0x008ee80000100800 */
[----:B------:R-:W3:Y:S04]  /*ec8e0*/  LDL R59, [R1+0x9c] ;  /* 0x00009c00013b7983 */ /* 0x000ee80000100800 */
[----:B0-----:R-:W5:Y:S04]  /*ec8f0*/  LDL.LU R16, [R1+0x16d0] ;  /* 0x0016d00001107983 */ /* 0x001f680000300800 */
[----:B------:R-:W5:Y:S04]  /*ec900*/  LDL.LU R17, [R1+0x16d4] ;  /* 0x0016d40001117983 */ /* 0x000f680000300800 */
[----:B------:R-:W2:Y:S04]  /*ec910*/  LDL.LU R18, [R1+0x16d8] ;  /* 0x0016d80001127983 */ /* 0x000ea80000300800 */
[----:B------:R-:W2:Y:S04]  /*ec920*/  LDL.LU R19, [R1+0x16dc] ;  /* 0x0016dc0001137983 */ /* 0x000ea80000300800 */
[----:B--2---:R0:W-:Y:S04]  /*ec930*/  STL.64 [R1+0x95a0], R18 ;  /* 0x0095a01201007387 */ /* 0x0041e80000100a00 */
[----:B-----5:R2:W-:Y:S04]  /*ec940*/  STL.64 [R1+0x9598], R16 ;  /* 0x0095981001007387 */ /* 0x0205e80000100a00 */
[----:B-1----:R-:W5:Y:S04]  /*ec950*/  LDL R34, [R1+0xa8] ;  /* 0x0000a80001227983 */ /* 0x002f680000100800 */
[----:B------:R-:W5:Y:S04]  /*ec960*/  LDL R35, [R1+0xac] ;  /* 0x0000ac0001237983 */ /* 0x000f680000100800 */
[----:B------:R-:W2:Y:S04]  /*ec970*/  LDL.LU R36, [R1+0x1720] ;  /* 0x0017200001247983 */ /* 0x000ea80000300800 */
[----:B------:R-:W2:Y:S04]  /*ec980*/  LDL.LU R37, [R1+0x1724] ;  /* 0x0017240001257983 */ /* 0x000ea80000300800 */
[----:B------:R-:W2:Y:S04]  /*ec990*/  LDL.LU R38, [R1+0x1728] ;  /* 0x0017280001267983 */ /* 0x000ea80000300800 */
[----:B------:R-:W2:Y:S04]  /*ec9a0*/  LDL.LU R39, [R1+0x172c] ;  /* 0x00172c0001277983 */ /* 0x000ea80000300800 */
[----:B--2---:R-:W-:Y:S04]  /*ec9b0*/  STL.64 [R1+0x95b0], R38 ;  /* 0x0095b02601007387 */ /* 0x004fe80000100a00 */
[----:B------:R1:W-:Y:S04]  /*ec9c0*/  STL.64 [R1+0x95a8], R36 ;  /* 0x0095a82401007387 */ /* 0x0003e80000100a00 */
[----:B0-----:R-:W2:Y:S04]  /*ec9d0*/  LDL R18, [R1+0xb8] ;  /* 0x0000b80001127983 */ /* 0x001ea80000100800 */
[----:B------:R-:W2:Y:S04]  /*ec9e0*/  LDL R19, [R1+0xbc] ;  /* 0x0000bc0001137983 */ /* 0x000ea80000100800 */
[----:B------:R-:W3:Y:S04]  /*ec9f0*/  LDL.64 R16, [R1+0xc0] ;  /* 0x0000c00001107983 */ /* 0x000ee80000100a00 */
[----:B--2---:R0:W-:Y:S04]  /*eca00*/  STL.64 [R1+0x95d0], R18 ;  /* 0x0095d01201007387 */ /* 0x0041e80000100a00 */
[----:B---3--:R-:W-:Y:S04]  /*eca10*/  STL.64 [R1+0x95c8], R16 ;  /* 0x0095c81001007387 */ /* 0x008fe80000100a00 */
[----:B-1----:R-:W2:Y:S04]  /*eca20*/  LDL.LU R36, [R1+0x1750] ;  /* 0x0017500001247983 */ /* 0x002ea80000300800 */
[----:B------:R-:W2:Y:S04]  /*eca30*/  LDL.LU R37, [R1+0x1754] ;  /* 0x0017540001257983 */ /* 0x000ea80000300800 */
[----:B------:R-:W3:Y:S04]  /*eca40*/  LDL.LU R38, [R1+0x1758] ;  /* 0x0017580001267983 */ /* 0x000ee80000300800 */
[----:B------:R-:W3:Y:S04]  /*eca50*/  LDL.LU R39, [R1+0x175c] ;  /* 0x00175c0001277983 */ /* 0x000ee80000300800 */
[----:B0-----:R-:W2:Y:S04]  /*eca60*/  LDL R18, [R1+0xc8] ;  /* 0x0000c80001127983 */ /* 0x001ea80000100800 */
[----:B------:R-:W4:Y:S04]  /*eca70*/  LDL R19, [R1+0xcc] ;  /* 0x0000cc0001137983 */ /* 0x000f280000100800 */
[----:B---3--:R-:W-:Y:S04]  /*eca80*/  STL.64 [R1+0x95c0], R38 ;  /* 0x0095c02601007387 */ /* 0x008fe80000100a00 */
[----:B--2---:R0:W-:Y:S04]  /*eca90*/  STL.64 [R1+0x95b8], R36 ;  /* 0x0095b82401007387 */ /* 0x0041e80000100a00 */
[----:B0-----:R-:W2:Y:S04]  /*ecaa0*/  LDL.LU R36, [R1+0x1770] ;  /* 0x0017700001247983 */ /* 0x001ea80000300800 */
[----:B------:R-:W2:Y:S04]  /*ecab0*/  LDL.LU R37, [R1+0x1774] ;  /* 0x0017740001257983 */ /* 0x000ea80000300800 */
[----:B------:R-:W3:Y:S04]  /*ecac0*/  LDL.LU R38, [R1+0x1778] ;  /* 0x0017780001267983 */ /* 0x000ee80000300800 */
[----:B------:R-:W3:Y:S04]  /*ecad0*/  LDL.LU R39, [R1+0x177c] ;  /* 0x00177c0001277983 */ /* 0x000ee80000300800 */
[----:B---3--:R-:W-:Y:S04]  /*ecae0*/  STL.64 [R1+0x95e0], R38 ;  /* 0x0095e02601007387 */ /* 0x008fe80000100a00 */
[----:B--2---:R0:W-:Y:S04]  /*ecaf0*/  STL.64 [R1+0x95d8], R36 ;  /* 0x0095d82401007387 */ /* 0x0041e80000100a00 */
[----:B0-----:R-:W4:Y:S04]  /*ecb00*/  LDL.LU R36, [R1+0x1790] ;  /* 0x0017900001247983 */ /* 0x001f280000300800 */
[----:B------:R-:W4:Y:S04]  /*ecb10*/  LDL.LU R37, [R1+0x1794] ;  /* 0x0017940001257983 */ /* 0x000f280000300800 */
[----:B------:R-:W4:Y:S04]  /*ecb20*/  LDL.LU R38, [R1+0x1798] ;  /* 0x0017980001267983 */ /* 0x000f280000300800 */
[----:B------:R-:W4:Y:S04]  /*ecb30*/  LDL.LU R39, [R1+0x179c] ;  /* 0x00179c0001277983 */ /* 0x000f280000300800 */
[----:B------:R-:W2:Y:S04]  /*ecb40*/  LDL.64 R32, [R1+0xb0] ;  /* 0x0000b00001207983 */ /* 0x000ea80000100a00 */
[----:B------:R-:W5:Y:S04]  /*ecb50*/  LDL.LU R44, [R1+0x1700] ;  /* 0x00170000012c7983 */ /* 0x000f680000300800 */
[----:B------:R-:W5:Y:S04]  /*ecb60*/  LDL.LU R45, [R1+0x1704] ;  /* 0x00170400012d7983 */ /* 0x000f680000300800 */
[----:B------:R-:W5:Y:S04]  /*ecb70*/  LDL.LU R46, [R1+0x1708] ;  /* 0x00170800012e7983 */ /* 0x000f680000300800 */
[----:B------:R-:W5:Y:S04]  /*ecb80*/  LDL.LU R47, [R1+0x170c] ;  /* 0x00170c00012f7983 */ /* 0x000f680000300800 */
[----:B------:R-:W3:Y:S04]  /*ecb90*/  LDL.64 R56, [R1+0xa0] ;  /* 0x0000a00001387983 */ /* 0x000ee80000100a00 */
[----:B------:R-:W2:Y:S04]  /*ecba0*/  LDL.LU R4, [R1+0x16b0] ;  /* 0x0016b00001047983 */ /* 0x000ea80000300800 */
[----:B------:R-:W2:Y:S04]  /*ecbb0*/  LDL.LU R5, [R1+0x16b4] ;  /* 0x0016b40001057983 */ /* 0x000ea80000300800 */
[----:B------:R-:W2:Y:S04]  /*ecbc0*/  LDL.LU R6, [R1+0x16b8] ;  /* 0x0016b80001067983 */ /* 0x000ea80000300800 */
[----:B------:R-:W2:Y:S04]  /*ecbd0*/  LDL.LU R7, [R1+0x16bc] ;  /* 0x0016bc0001077983 */ /* 0x000ea80000300800 */
[----:B------:R-:W2:Y:S04]  /*ecbe0*/  LDL.64 R40, [R1+0x90] ;  /* 0x0000900001287983 */ /* 0x000ea80000100a00 */
[----:B------:R-:W2:Y:S04]  /*ecbf0*/  LDL.64 R20, [R1+0x80] ;  /* 0x0000800001147983 */ /* 0x000ea80000100a00 */
[----:B------:R-:W2:Y:S04]  /*ecc00*/  LDL.LU R24, [R1+0x1620] ;  /* 0x0016200001187983 */ /* 0x000ea80000300800 */
[----:B------:R-:W2:Y:S04]  /*ecc10*/  LDL.LU R25, [R1+0x1624] ;  /* 0x0016240001197983 */ /* 0x000ea80000300800 */
[----:B------:R-:W2:Y:S04]  /*ecc20*/  LDL.LU R26, [R1+0x1628] ;  /* 0x00162800011a7983 */ /* 0x000ea80000300800 */
[----:B------:R-:W2:Y:S04]  /*ecc30*/  LDL.LU R27, [R1+0x162c] ;  /* 0x00162c00011b7983 */ /* 0x000ea80000300800 */
[----:B------:R-:W2:Y:S04]  /*ecc40*/  LDL.64 R8, [R1+0x70] ;  /* 0x0000700001087983 */ /* 0x000ea80000100a00 */
[----:B------:R-:W2:Y:S04]  /*ecc50*/  LDL.LU R12, [R1+0x15d0] ;  /* 0x0015d000010c7983 */ /* 0x000ea80000300800 */
[----:B------:R-:W2:Y:S04]  /*ecc60*/  LDL.LU R13, [R1+0x15d4] ;  /* 0x0015d400010d7983 */ /* 0x000ea80000300800 */
[----:B------:R-:W2:Y:S04]  /*ecc70*/  LDL.LU R14, [R1+0x15d8] ;  /* 0x0015d800010e7983 */ /* 0x000ea80000300800 */
[----:B------:R-:W2:Y:S04]  /*ecc80*/  LDL.LU R15, [R1+0x15dc] ;  /* 0x0015dc00010f7983 */ /* 0x000ea80000300800 */
[----:B------:R-:W2:Y:S01]  /*ecc90*/  LDL.64 R52, [R1+0x60] ;  /* 0x0000600001347983 */ /* 0x000ea20000100a00 */
[----:B------:R-:W-:-:S03]  /*ecca0*/  IMAD.MOV.U32 R0, RZ, RZ, R61 ;  /* 0x000000ffff007224 */ /* 0x000fc600078e003d */
[----:B------:R-:W2:Y:S04]  /*eccb0*/  LDL.LU R48, [R1+0x1580] ;  /* 0x0015800001307983 */ /* 0x000ea80000300800 */
[----:B------:R-:W2:Y:S04]  /*eccc0*/  LDL.LU R49, [R1+0x1584] ;  /* 0x0015840001317983 */ /* 0x000ea80000300800 */
[----:B------:R-:W2:Y:S04]  /*eccd0*/  LDL.LU R50, [R1+0x1588] ;  /* 0x0015880001327983 */ /* 0x000ea80000300800 */
[----:B------:R-:W2:Y:S04]  /*ecce0*/  LDL.LU R51, [R1+0x158c] ;  /* 0x00158c0001337983 */ /* 0x000ea80000300800 */
[----:B------:R-:W2:Y:S04]  /*eccf0*/  LDL.64 R60, [R1+0x50] ;  /* 0x00005000013c7983 */ /* 0x000ea80000100a00 */
[----:B------:R-:W-:Y:S01]  /*ecd00*/  STL [R1+0x92e8], R0 ;  /* 0x0092e80001007387 */ /* 0x000fe20000100800 */
[----:B----4-:R-:W-:Y:S03]  /*ecd10*/  HMMA.16816.F32 R16, R28, R18, R36 ;  /* 0x000000121c10723c */ /* 0x010fe60000001824 */
[----:B------:R-:W4:Y:S04]  /*ecd20*/  LDL.LU.64 R38, [R1+0x95e0] ;  /* 0x0095e00001267983 */ /* 0x000f280000300a00 */
[----:B------:R-:W4:-:S12]  /*ecd30*/  LDL.LU.64 R36, [R1+0x95d8] ;  /* 0x0095d80001247983 */ /* 0x000f180000300a00 */
[----:B------:R-:W-:Y:S04]  /*ecd40*/  STL.64 [R1+0x1430], R16 ;  /* 0x0014301001007387 */ /* 0x000fe80000100a00 */
[----:B------:R0:W-:Y:S04]  /*ecd50*/  STL.64 [R1+0x1438], R18 ;  /* 0x0014381201007387 */ /* 0x0001e80000100a00 */
[----:B0-----:R-:W2:Y:S04]  /*ecd60*/  LDL.LU.64 R18, [R1+0x95d0] ;  /* 0x0095d00001127983 */ /* 0x001ea80000300a00 */
[----:B------:R-:W4:Y:S02]  /*ecd70*/  LDL.LU.64 R16, [R1+0x95c8] ;  /* 0x0095c80001107983 */ /* 0x000f240000300a00 */
[----:B----4-:R-:W-:-:S15]  /*ecd80*/  HMMA.16816.F32 R36, R28, R16, R36 ;  /* 0x000000101c24723c */ /* 0x010fde0000001824 */
[----:B------:R-:W-:-:S04]  /*ecd90*/  NOP ;  /* 0x0000000000007918 */ /* 0x000fc80000000000 */
[----:B------:R-:W-:Y:S04]  /*ecda0*/  STL.64 [R1+0x1410], R36 ;  /* 0x0014102401007387 */ /* 0x000fe80000100a00 */
[----:B------:R0:W-:Y:S04]  /*ecdb0*/  STL.64 [R1+0x1418], R38 ;  /* 0x0014182601007387 */ /* 0x0001e80000100a00 */
[----:B0-----:R-:W2:Y:S04]  /*ecdc0*/  LDL.LU.64 R38, [R1+0x95c0] ;  /* 0x0095c00001267983 */ /* 0x001ea80000300a00 */
[----:B------:R-:W2:Y:S01]  /*ecdd0*/  LDL.LU.64 R36, [R1+0x95b8] ;  /* 0x0095b80001247983 */ /* 0x000ea20000300a00 */
[----:B------:R-:W-:-:S05]  /*ecde0*/  IMAD.MOV.U32 R0, RZ, RZ, R17 ;  /* 0x000000ffff007224 */ /* 0x000fca00078e0011 */
[----:B------:R-:W-:Y:S01]  /*ecdf0*/  STL [R1+0x92ec], R0 ;  /* 0x0092ec0001007387 */ /* 0x000fe20000100800 */
[----:B--2---:R-:W-:Y:S03]  /*ece00*/  HMMA.16816.F32 R16, R28, R18, R36 ;  /* 0x000000121c10723c */ /* 0x004fe60000001824 */
[----:B------:R-:W2:Y:S04]  /*ece10*/  LDL.LU.64 R38, [R1+0x95b0] ;  /* 0x0095b00001267983 */ /* 0x000ea80000300a00 */
[----:B------:R-:W2:-:S12]  /*ece20*/  LDL.LU.64 R36, [R1+0x95a8] ;  /* 0x0095a80001247983 */ /* 0x000e980000300a00 */
[----:B------:R-:W-:Y:S04]  /*ece30*/  STL.64 [R1+0x13d0], R16 ;  /* 0x0013d01001007387 */ /* 0x000fe80000100a00 */
[----:B------:R0:W-:Y:S04]  /*ece40*/  STL.64 [R1+0x13d8], R18 ;  /* 0x0013d81201007387 */ /* 0x0001e80000100a00 */
[----:B0-----:R-:W3:Y:S04]  /*ece50*/  LDL.LU.64 R18, [R1+0x95a0] ;  /* 0x0095a00001127983 */ /* 0x001ee80000300a00 */
[----:B------:R-:W3:Y:S01]  /*ece60*/  LDL.LU.64 R16, [R1+0x9598] ;  /* 0x0095980001107983 */ /* 0x000ee20000300a00 */
[----:B------:R-:W-:Y:S01]  /*ece70*/  IMAD.MOV.U32 R0, RZ, RZ, R33 ;  /* 0x000000ffff007224 */ /* 0x000fe200078e0021 */
[C---:B--2---:R-:W-:Y:S08]  /*ece80*/  HMMA.16816.F32 R36, R28.reuse, R32, R36 ;  /* 0x000000201c24723c */ /* 0x044ff00000001824 */
[C---:B-----5:R-:W-:Y:S11]  /*ece90*/  HMMA.16816.F32 R32, R28.reuse, R34, R44 ;  /* 0x000000221c20723c */ /* 0x060ff6000000182c */
[----:B------:R-:W-:Y:S04]  /*ecea0*/  STL.64 [R1+0x13c0], R36 ;  /* 0x0013c02401007387 */ /* 0x000fe80000100a00 */
[----:B------:R0:W-:Y:S04]  /*eceb0*/  STL.64 [R1+0x13c8], R38 ;  /* 0x0013c82601007387 */ /* 0x0001e80000100a00 */
[----:B0-----:R-:W2:Y:S04]  /*ecec0*/  LDL.LU.64 R38, [R1+0x9590] ;  /* 0x0095900001267983 */ /* 0x001ea80000300a00 */
[----:B------:R-:W2:Y:S04]  /*eced0*/  LDL.LU.64 R36, [R1+0x9588] ;  /* 0x0095880001247983 */ /* 0x000ea80000300a00 */
[----:B------:R0:W-:Y:S04]  /*ecee0*/  STL [R1+0x92f0], R0 ;  /* 0x0092f00001007387 */ /* 0x0001e80000100800 */
[----:B------:R-:W4:Y:S01]  /*ecef0*/  LDL.LU.64 R46, [R1+0x9580] ;  /* 0x00958000012e7983 */ /* 0x000f220000300a00 */
[----:B---3--:R-:W-:Y:S03]  /*ecf00*/  HMMA.16816.F32 R16, R28, R56, R16 ;  /* 0x000000381c10723c */ /* 0x008fe60000001810 */
[----:B------:R-:W4:Y:S04]  /*ecf10*/  LDL.LU.64 R44, [R1+0x9578] ;  /* 0x00957800012c7983 */ /* 0x000f280000300a00 */
[----:B------:R-:W-:Y:S04]  /*ecf20*/  STL.64 [R1+0x13a0], R32 ;  /* 0x0013a02001007387 */ /* 0x000fe80000100a00 */
[----:B------:R1:W-:Y:S01]  /*ecf30*/  STL.64 [R1+0x13a8], R34 ;  /* 0x0013a82201007387 */ /* 0x0003e20000100a00 */
[----:B0-----:R-:W-:-:S03]  /*ecf40*/  IMAD.MOV.U32 R0, RZ, RZ, R57 ;  /* 0x000000ffff007224 */ /* 0x001fc600078e0039 */
[----:B-1----:R-:W3:Y:S04]  /*ecf50*/  LDL.LU.64 R34, [R1+0x9570] ;  /* 0x0095700001227983 */ /* 0x002ee80000300a00 */
[----:B------:R-:W3:Y:S04]  /*ecf60*/  LDL.LU.64 R32, [R1+0x9568] ;  /* 0x0095680001207983 */ /* 0x000ee80000300a00 */
[----:B------:R-:W-:Y:S04]  /*ecf70*/  STL.64 [R1+0x1380], R16 ;  /* 0x0013801001007387 */ /* 0x000fe80000100a00 */
[----:B------:R0:W-:Y:S01]  /*ecf80*/  STL.64 [R1+0x1388], R18 ;  /* 0x0013881201007387 */ /* 0x0001e20000100a00 */
[----:B------:R-:W-:Y:S03]  /*ecf90*/  HMMA.16816.F32 R56, R28, R58, R4 ;  /* 0x0000003a1c38723c */ /* 0x000fe60000001804 */
[----:B0-----:R-:W5:Y:S04]  /*ecfa0*/  LDL.LU.64 R18, [R1+0x9560] ;  /* 0x0095600001127983 */ /* 0x001f680000300a00 */
[----:B------:R-:W5:Y:S04]  /*ecfb0*/  LDL.LU.64 R16, [R1+0x9558] ;  /* 0x0095580001107983 */ /* 0x000f680000300a00 */
[----:B------:R-:W-:Y:S04]  /*ecfc0*/  STL [R1+0x92f4], R0 ;  /* 0x0092f40001007387 */ /* 0x000fe80000100800 */
[----:B------:R-:W5:Y:S04]  /*ecfd0*/  LDL.LU.64 R6, [R1+0x9550] ;  /* 0x0095500001067983 */ /* 0x000f680000300a00 */
[----:B------:R-:W5:Y:S04]  /*ecfe0*/  LDL.LU.64 R4, [R1+0x9548] ;  /* 0x0095480001047983 */ /* 0x000f680000300a00 */
[----:B------:R-:W-:Y:S04]  /*ecff0*/  STL.64 [R1+0x1350], R56 ;  /* 0x0013503801007387 */ /* 0x000fe80000100a00 */
[----:B------:R0:W-:Y:S04]  /*ed000*/  STL.64 [R1+0x1358], R58 ;  /* 0x0013583a01007387 */ /* 0x0001e80000100a00 */
[----:B0-----:R-:W5:Y:S04]  /*ed010*/  LDL.LU.64 R58, [R1+0x9540] ;  /* 0x00954000013a7983 */ /* 0x001f680000300a00 */
[----:B------:R-:W5:Y:S01]  /*ed020*/  LDL.LU.64 R56, [R1+0x9538] ;  /* 0x0095380001387983 */ /* 0x000f620000300a00 */
[----:B------:R-:W-:-:S05]  /*ed030*/  IMAD.MOV.U32 R0, RZ, RZ, R41 ;  /* 0x000000ffff007224 */ /* 0x000fca00078e0029 */
[----:B------:R0:W-:Y:S02]  /*ed040*/  STL [R1+0x92f8], R0 ;  /* 0x0092f80001007387 */ /* 0x0001e40000100800 */
[----:B0-----:R-:W-:Y:S01]  /*ed050*/  IMAD.MOV.U32 R0, RZ, RZ, R21 ;  /* 0x000000ffff007224 */ /* 0x001fe200078e0015 */
[----:B--2---:R-:W-:-:S15]  /*ed060*/  HMMA.16816.F32 R36, R28, R40, R36 ;  /* 0x000000281c24723c */ /* 0x004fde0000001824 */
[----:B------:R-:W-:-:S04]  /*ed070*/  NOP ;  /* 0x0000000000007918 */ /* 0x000fc80000000000 */
[----:B------:R-:W-:Y:S04]  /*ed080*/  STL.64 [R1+0x1330], R36 ;  /* 0x0013302401007387 */ /* 0x000fe80000100a00 */
[----:B------:R4:W-:Y:S02]  /*ed090*/  STL.64 [R1+0x1338], R38 ;  /* 0x0013382601007387 */ /* 0x0009e40000100a00 */
[C---:B----4-:R-:W-:Y:S08]  /*ed0a0*/  HMMA.16816.F32 R36, R28.reuse, R42, R44 ;  /* 0x0000002a1c24723c */ /* 0x050ff0000000182c */
[C---:B---3--:R-:W-:Y:S08]  /*ed0b0*/  HMMA.16816.F32 R32, R28.reuse, R20, R32 ;  /* 0x000000141c20723c */ /* 0x048ff00000001820 */
[C---:B------:R-:W-:Y:S08]  /*ed0c0*/  HMMA.16816.F32 R20, R28.reuse, R22, R24 ;  /* 0x000000161c14723c */ /* 0x040ff00000001818 */
[C---:B-----5:R-:W-:Y:S08]  /*ed0d0*/  HMMA.16816.F32 R16, R28.reuse, R8, R16 ;  /* 0x000000081c10723c */ /* 0x060ff00000001810 */
[----:B------:R-:W-:Y:S01]  /*ed0e0*/  HMMA.16816.F32 R4, R28, R52, R4 ;  /* 0x000000341c04723c */ /* 0x000fe20000001804 */
[----:B------:R-:W-:Y:S04]  /*ed0f0*/  STL.64 [R1+0x1310], R36 ;  /* 0x0013102401007387 */ /* 0x000fe80000100a00 */
[----:B------:R-:W-:Y:S04]  /*ed100*/  STL.64 [R1+0x1318], R38 ;  /* 0x0013182601007387 */ /* 0x000fe80000100a00 */
[----:B------:R0:W-:Y:S02]  /*ed110*/  STL [R1+0x92fc], R0 ;  /* 0x0092fc0001007387 */ /* 0x0001e40000100800 */
[----:B0-----:R-:W-:-:S02]  /*ed120*/  IMAD.MOV.U32 R0, RZ, RZ, R9 ;  /* 0x000000ffff007224 */ /* 0x001fc400078e0009 */
[----:B------:R-:W-:Y:S01]  /*ed130*/  HMMA.16816.F32 R8, R28, R10, R12 ;  /* 0x0000000a1c08723c */ /* 0x000fe2000000180c */
[----:B------:R-:W-:Y:S04]  /*ed140*/  STL.64 [R1+0x12f0], R32 ;  /* 0x0012f02001007387 */ /* 0x000fe80000100a00 */
[----:B------:R-:W-:Y:S04]  /*ed150*/  STL.64 [R1+0x12f8], R34 ;  /* 0x0012f82201007387 */ /* 0x000fe80000100a00 */
[----:B------:R-:W-:Y:S04]  /*ed160*/  STL.64 [R1+0x12e0], R20 ;  /* 0x0012e01401007387 */ /* 0x000fe80000100a00 */
[----:B------:R-:W-:Y:S04]  /*ed170*/  STL.64 [R1+0x12e8], R22 ;  /* 0x0012e81601007387 */ /* 0x000fe80000100a00 */
[----:B------:R0:W-:Y:S04]  /*ed180*/  STL [R1+0x9300], R0 ;  /* 0x0093000001007387 */ /* 0x0001e80000100800 */
[----:B------:R-:W-:Y:S04]  /*ed190*/  STL.64 [R1+0x12a0], R16 ;  /* 0x0012a01001007387 */ /* 0x000fe80000100a00 */
[----:B------:R-:W-:Y:S01]  /*ed1a0*/  STL.64 [R1+0x12a8], R18 ;  /* 0x0012a81201007387 */ /* 0x000fe20000100a00 */
[----:B0-----:R-:W-:-:S03]  /*ed1b0*/  IMAD.MOV.U32 R0, RZ, RZ, R53 ;  /* 0x000000ffff007224 */ /* 0x001fc600078e0035 */
[----:B------:R-:W-:Y:S04]  /*ed1c0*/  STL.64 [R1+0x1290], R8 ;  /* 0x0012900801007387 */ /* 0x000fe80000100a00 */
[----:B------:R0:W-:Y:S04]  /*ed1d0*/  STL.64 [R1+0x1298], R10 ;  /* 0x0012980a01007387 */ /* 0x0001e80000100a00 */
[----:B------:R-:W-:Y:S04]  /*ed1e0*/  STL [R1+0x9304], R0 ;  /* 0x0093040001007387 */ /* 0x000fe80000100800 */
[----:B------:R-:W-:Y:S04]  /*ed1f0*/  STL.64 [R1+0x1270], R4 ;  /* 0x0012700401007387 */ /* 0x000fe80000100a00 */
[----:B------:R1:W-:Y:S01]  /*ed200*/  STL.64 [R1+0x1278], R6 ;  /* 0x0012780601007387 */ /* 0x0003e20000100a00 */
[C---:B0-----:R-:W-:Y:S08]  /*ed210*/  HMMA.16816.F32 R8, R28.reuse, R60, R56 ;  /* 0x0000003c1c08723c */ /* 0x041ff00000001838 */
[----:B-1----:R-:W-:-:S15]  /*ed220*/  HMMA.16816.F32 R4, R28, R54, R48 ;  /* 0x000000361c04723c */ /* 0x002fde0000001830 */
[----:B------:R-:W-:-:S04]  /*ed230*/  NOP ;  /* 0x0000000000007918 */ /* 0x000fc80000000000 */
[----:B------:R0:W-:Y:S04]  /*ed240*/  STL.64 [R1+0x1230], R4 ;  /* 0x0012300401007387 */ /* 0x0001e80000100a00 */
[----:B------:R1:W-:Y:S04]  /*ed250*/  STL.64 [R1+0x1238], R6 ;  /* 0x0012380601007387 */ /* 0x0003e80000100a00 */
[----:B0-----:R-:W2:Y:S04]  /*ed260*/  LDL.LU R4, [R1+0x12d0] ;  /* 0x0012d00001047983 */ /* 0x001ea80000300800 */
[----:B------:R-:W-:Y:S04]  /*ed270*/  STL.64 [R1+0x1220], R8 ;  /* 0x0012200801007387 */ /* 0x000fe80000100a00 */
[----:B------:R-:W-:Y:S04]  /*ed280*/  STL.64 [R1+0x1228], R10 ;  /* 0x0012280a01007387 */ /* 0x000fe80000100a00 */
[----:B------:R-:W2:Y:S04]  /*ed290*/  LDL.LU R5, [R1+0x12d4] ;  /* 0x0012d40001057983 */ /* 0x000ea80000300800 */
[----:B-1----:R-:W3:Y:S04]  /*ed2a0*/  LDL.LU R6, [R1+0x12d8] ;  /* 0x0012d80001067983 */ /* 0x002ee80000300800 */
[----:B------:R-:W3:Y:S04]  /*ed2b0*/  LDL.LU R7, [R1+0x12dc] ;  /* 0x0012dc0001077983 */ /* 0x000ee80000300800 */
[----:B---3--:R-:W-:Y:S04]  /*ed2c0*/  STL.64 [R1+0x94b0], R6 ;  /* 0x0094b00601007387 */ /* 0x008fe80000100a00 */
[----:B--2---:R0:W-:Y:S04]  /*ed2d0*/  STL.64 [R1+0x94a8], R4 ;  /* 0x0094a80401007387 */ /* 0x0041e80000100a00 */
[----:B------:R-:W2:Y:S04]  /*ed2e0*/  LDL.LU R12, [R1+0x1320] ;  /* 0x00132000010c7983 */ /* 0x000ea80000300800 */
[----:B------:R-:W2:Y:S04]  /*ed2f0*/  LDL.LU R13, [R1+0x1324] ;  /* 0x00132400010d7983 */ /* 0x000ea80000300800 */
[----:B------:R-:W3:Y:S04]  /*ed300*/  LDL.LU R14, [R1+0x1328] ;  /* 0x00132800010e7983 */ /* 0x000ee80000300800 */
[----:B------:R-:W3:Y:S04]  /*ed310*/  LDL.LU R15, [R1+0x132c] ;  /* 0x00132c00010f7983 */ /* 0x000ee80000300800 */
[----:B---3--:R1:W-:Y:S04]  /*ed320*/  STL.64 [R1+0x94c0], R14 ;  /* 0x0094c00e01007387 */ /* 0x0083e80000100a00 */
[----:B--2---:R-:W-:Y:S04]  /*ed330*/  STL.64 [R1+0x94b8], R12 ;  /* 0x0094b80c01007387 */ /* 0x004fe80000100a00 */
[----:B------:R-:W2:Y:S04]  /*ed340*/  LDL.LU R20, [R1+0x1370] ;  /* 0x0013700001147983 */ /* 0x000ea80000300800 */
        /* <DEDUP_REMOVED lines=11> */
[----:B------:R-:W3:Y:S04]  /*ed400*/  LDL R42, [R1] ;  /* 0x00000000012a7983 */ /* 0x000ee80000100800 */
[----:B------:R-:W3:Y:S04]  /*ed410*/  LDL R43, [R1+0x4] ;  /* 0x00000400012b7983 */ /* 0x000ee80000100800 */
[----:B------:R-:W4:Y:S04]  /*ed420*/  LDL R58, [R1+0x8] ;  /* 0x00000800013a7983 */ /* 0x000f280000100800 */
[----:B------:R-:W4:Y:S04]  /*ed430*/  LDL R59, [R1+0xc] ;  /* 0x00000c00013b7983 */ /* 0x000f280000100800 */
[----:B------:R-:W5:Y:S04]  /*ed440*/  LDL.LU R52, [R1+0x1400] ;  /* 0x0014000001347983 */ /* 0x000f680000300800 */
[----:B------:R-:W5:Y:S04]  /*ed450*/  LDL.LU R53, [R1+0x1404] ;  /* 0x0014040001357983 */ /* 0x000f680000300800 */
[----:B------:R-:W2:Y:S04]  /*ed460*/  LDL.LU R54, [R1+0x1408] ;  /* 0x0014080001367983 */ /* 0x000ea80000300800 */
[----:B------:R-:W2:Y:S04]  /*ed470*/  LDL.LU R55, [R1+0x140c] ;  /* 0x00140c0001377983 */ /* 0x000ea80000300800 */
[----:B--2---:R2:W-:Y:S04]  /*ed480*/  STL.64 [R1+0x94f0], R54 ;  /* 0x0094f03601007387 */ /* 0x0045e80000100a00 */
[----:B-----5:R-:W-:Y:S04]  /*ed490*/  STL.64 [R1+0x94e8], R52 ;  /* 0x0094e83401007387 */ /* 0x020fe80000100a00 */
        /* <DEDUP_REMOVED lines=8> */
[----:B---3--:R-:W-:Y:S04]  /*ed520*/  STL.64 [R1+0x9510], R42 ;  /* 0x0095102a01007387 */ /* 0x008fe80000100a00 */
[----:B--2---:R2:W-:Y:S04]  /*ed530*/  STL.64 [R1+0x9508], R40 ;  /* 0x0095082801007387 */ /* 0x0045e80000100a00 */
[----:B0-----:R-:W3:Y:S04]  /*ed540*/  LDL.LU R4, [R1+0x1470] ;  /* 0x0014700001047983 */ /* 0x001ee80000300800 */
[----:B------:R-:W3:Y:S04]  /*ed550*/  LDL.LU R5, [R1+0x1474] ;  /* 0x0014740001057983 */ /* 0x000ee80000300800 */
[----:B------:R-:W5:Y:S04]  /*ed560*/  LDL.LU R6, [R1+0x1478] ;  /* 0x0014780001067983 */ /* 0x000f680000300800 */
[----:B------:R-:W5:Y:S04]  /*ed570*/  LDL.LU R7, [R1+0x147c] ;  /* 0x00147c0001077983 */ /* 0x000f680000300800 */
[----:B-----5:R0:W-:Y:S04]  /*ed580*/  STL.64 [R1+0x9520], R6 ;  /* 0x0095200601007387 */ /* 0x0201e80000100a00 */
[----:B---3--:R-:W-:Y:S04]  /*ed590*/  STL.64 [R1+0x9518], R4 ;  /* 0x0095180401007387 */ /* 0x008fe80000100a00 */
[----:B-1----:R-:W3:Y:S04]  /*ed5a0*/  LDL R14, [R1+0x28] ;  /* 0x00002800010e7983 */ /* 0x002ee80000100800 */
[----:B------:R-:W3:Y:S04]  /*ed5b0*/  LDL R15, [R1+0x2c] ;  /* 0x00002c00010f7983 */ /* 0x000ee80000100800 */
[----:B------:R-:W5:Y:S04]  /*ed5c0*/  LDL.LU R32, [R1+0x14c0] ;  /* 0x0014c00001207983 */ /* 0x000f680000300800 */
[----:B------:R-:W5:Y:S04]  /*ed5d0*/  LDL.LU R33, [R1+0x14c4] ;  /* 0x0014c40001217983 */ /* 0x000f680000300800 */
[----:B------:R-:W2:Y:S04]  /*ed5e0*/  LDL.LU R34, [R1+0x14c8] ;  /* 0x0014c80001227983 */ /* 0x000ea80000300800 */
[----:B------:R-:W2:Y:S01]  /*ed5f0*/  LDL.LU R35, [R1+0x14cc] ;  /* 0x0014cc0001237983 */ /* 0x000ea20000300800 */
[----:B------:R-:W-:-:S03]  /*ed600*/  IMAD.MOV.U32 R0, RZ, RZ, R61 ;  /* 0x000000ffff007224 */ /* 0x000fc600078e003d */
[----:B--2---:R-:W-:Y:S04]  /*ed610*/  STL.64 [R1+0x9530], R34 ;  /* 0x0095302201007387 */ /* 0x004fe80000100a00 */
[----:B-----5:R1:W-:Y:S04]  /*ed620*/  STL.64 [R1+0x9528], R32 ;  /* 0x0095282001007387 */ /* 0x0203e80000100a00 */
[----:B------:R-:W2:Y:S04]  /*ed630*/  LDL R54, [R1+0x38] ;  /* 0x0000380001367983 */ /* 0x000ea80000100800 */
[----:B------:R-:W2:Y:S04]  /*ed640*/  LDL R55, [R1+0x3c] ;  /* 0x00003c0001377983 */ /* 0x000ea80000100800 */
[----:B------:R-:W5:Y:S04]  /*ed650*/  LDL.LU R40, [R1+0x1510] ;  /* 0x0015100001287983 */ /* 0x000f680000300800 */
[----:B------:R-:W5:Y:S04]  /*ed660*/  LDL.LU R41, [R1+0x1514] ;  /* 0x0015140001297983 */ /* 0x000f680000300800 */
[----:B------:R-:W5:Y:S04]  /*ed670*/  LDL.LU R42, [R1+0x1518] ;  /* 0x00151800012a7983 */ /* 0x000f680000300800 */
[----:B------:R-:W5:Y:S04]  /*ed680*/  LDL.LU R43, [R1+0x151c] ;  /* 0x00151c00012b7983 */ /* 0x000f680000300800 */
[----:B0-----:R-:W2:Y:S04]  /*ed690*/  LDL R6, [R1+0x48] ;  /* 0x0000480001067983 */ /* 0x001ea80000100800 */
[----:B------:R-:W2:Y:S04]  /*ed6a0*/  LDL R7, [R1+0x4c] ;  /* 0x00004c0001077983 */ /* 0x000ea80000100800 */
[----:B-1----:R-:W2:Y:S04]  /*ed6b0*/  LDL.LU R32, [R1+0x1530] ;  /* 0x0015300001207983 */ /* 0x002ea80000300800 */
[----:B------:R-:W2:Y:S04]  /*ed6c0*/  LDL.LU R33, [R1+0x1534] ;  /* 0x0015340001217983 */ /* 0x000ea80000300800 */
[----:B------:R-:W2:Y:S04]  /*ed6d0*/  LDL.LU R34, [R1+0x1538] ;  /* 0x0015380001227983 */ /* 0x000ea80000300800 */
[----:B------:R-:W2:Y:S04]  /*ed6e0*/  LDL.LU R35, [R1+0x153c] ;  /* 0x00153c0001237983 */ /* 0x000ea80000300800 */
[----:B------:R-:W5:Y:S04]  /*ed6f0*/  LDL.64 R52, [R1+0x40] ;  /* 0x0000400001347983 */ /* 0x000f680000100a00 */
[----:B------:R-:W3:Y:S04]  /*ed700*/  LDL.LU R48, [R1+0x14e0] ;  /* 0x0014e00001307983 */ /* 0x000ee80000300800 */
[----:B------:R-:W3:Y:S04]  /*ed710*/  LDL.LU R49, [R1+0x14e4] ;  /* 0x0014e40001317983 */ /* 0x000ee80000300800 */
[----:B------:R-:W3:Y:S04]  /*ed720*/  LDL.LU R50, [R1+0x14e8] ;  /* 0x0014e80001327983 */ /* 0x000ee80000300800 */
[----:B------:R-:W3:Y:S04]  /*ed730*/  LDL.LU R51, [R1+0x14ec] ;  /* 0x0014ec0001337983 */ /* 0x000ee80000300800 */
        /* <DEDUP_REMOVED lines=27> */
[----:B------:R0:W-:Y:S01]  /*ed8f0*/  STL [R1+0x9308], R0 ;  /* 0x0093080001007387 */ /* 0x0001e20000100800 */
[C---:B--2---:R-:W-:Y:S03]  /*ed900*/  HMMA.16816.F32 R4, R28.reuse, R6, R32 ;  /* 0x000000061c04723c */ /* 0x044fe60000001820 */
[----:B------:R-:W2:Y:S04]  /*ed910*/  LDL.LU.64 R34, [R1+0x9530] ;  /* 0x0095300001227983 */ /* 0x000ea80000300a00 */
[----:B------:R-:W2:Y:S01]  /*ed920*/  LDL.LU.64 R32, [R1+0x9528] ;  /* 0x0095280001207983 */ /* 0x000ea20000300a00 */
[----:B-----5:R-:W-:Y:S01]  /*ed930*/  HMMA.16816.F32 R40, R28, R52, R40 ;  /* 0x000000341c28723c */ /* 0x020fe20000001828 */
[----:B0-----:R-:W-:-:S07]  /*ed940*/  IMAD.MOV.U32 R0, RZ, RZ, R53 ;  /* 0x000000ffff007224 */ /* 0x001fce00078e0035 */
[C---:B---3--:R-:W-:Y:S03]  /*ed950*/  HMMA.16816.F32 R52, R28.reuse, R54, R48 ;  /* 0x000000361c34723c */ /* 0x048fe60000001830 */
        /* <DEDUP_REMOVED lines=15> */
[----:B----4-:R-:W-:Y:S01]  /*eda50*/  IMAD.MOV.U32 R0, RZ, RZ, R13 ;  /* 0x000000ffff007224 */ /* 0x010fe200078e000d */
[C---:B--2---:R-:W-:Y:S08]  /*eda60*/  HMMA.16816.F32 R32, R28.reuse, R12, R32 ;  /* 0x0000000c1c20723c */ /* 0x044ff00000001820 */
[C---:B------:R-:W-:Y:S11]  /*eda70*/  HMMA.16816.F32 R12, R28.reuse, R14, R20 ;  /* 0x0000000e1c0c723c */ /* 0x040ff60000001814 */
[----:B------:R-:W-:Y:S04]  /*eda80*/  STL.64 [R1+0x11d0], R32 ;  /* 0x0011d02001007387 */ /* 0x000fe80000100a00 */
[----:B------:R0:W-:Y:S01]  /*eda90*/  STL.64 [R1+0x11d8], R34 ;  /* 0x0011d82201007387 */ /* 0x0001e20000100a00 */
[C---:B---3--:R-:W-:Y:S03]  /*edaa0*/  HMMA.16816.F32 R4, R28.reuse, R60, R4 ;  /* 0x0000003c1c04723c */ /* 0x048fe60000001804 */
[----:B0-----:R-:W2:Y:S04]  /*edab0*/  LDL.LU.64 R34, [R1+0x94e0] ;  /* 0x0094e00001227983 */ /* 0x001ea80000300a00 */
[----:B------:R-:W2:Y:S04]  /*edac0*/  LDL.LU.64 R32, [R1+0x94d8] ;  /* 0x0094d80001207983 */ /* 0x000ea80000300a00 */
[----:B------:R0:W-:Y:S04]  /*edad0*/  STL [R1+0x9310], R0 ;  /* 0x0093100001007387 */ /* 0x0001e80000100800 */
[----:B------:R-:W3:Y:S04]  /*edae0*/  LDL.LU.64 R22, [R1+0x94d0] ;  /* 0x0094d00001167983 */ /* 0x000ee80000300a00 */
[----:B------:R-:W3:Y:S04]  /*edaf0*/  LDL.LU.64 R20, [R1+0x94c8] ;  /* 0x0094c80001147983 */ /* 0x000ee80000300a00 */
[----:B------:R-:W-:Y:S04]  /*edb00*/  STL.64 [R1+0x11c0], R12 ;  /* 0x0011c00c01007387 */ /* 0x000fe80000100a00 */
[----:B------:R1:W-:Y:S01]  /*edb10*/  STL.64 [R1+0x11c8], R14 ;  /* 0x0011c80e01007387 */ /* 0x0003e20000100a00 */
[----:B-----5:R-:W-:Y:S01]  /*edb20*/  HMMA.16816.F32 R36, R28, R40, R36 ;  /* 0x000000281c24723c */ /* 0x020fe20000001824 */
[----:B0-----:R-:W-:-:S07]  /*edb30*/  IMAD.MOV.U32 R0, RZ, RZ, R61 ;  /* 0x000000ffff007224 */ /* 0x001fce00078e003d */
[----:B------:R-:W-:Y:S01]  /*edb40*/  HMMA.16816.F32 R48, R28, R56, R48 ;  /* 0x000000381c30723c */ /* 0x000fe20000001830 */
[----:B-1----:R-:W4:Y:S04]  /*edb50*/  LDL.LU.64 R14, [R1+0x94c0] ;  /* 0x0094c000010e7983 */ /* 0x002f280000300a00 */
[----:B------:R-:W4:Y:S04]  /*edb60*/  LDL.LU.64 R12, [R1+0x94b8] ;  /* 0x0094b800010c7983 */ /* 0x000f280000300a00 */
[----:B------:R-:W-:Y:S04]  /*edb70*/  STL.64 [R1+0x11b0], R4 ;  /* 0x0011b00401007387 */ /* 0x000fe80000100a00 */
[----:B------:R0:W-:Y:S04]  /*edb80*/  STL.64 [R1+0x11b8], R6 ;  /* 0x0011b80601007387 */ /* 0x0001e80000100a00 */
[----:B0-----:R-:W5:Y:S04]  /*edb90*/  LDL.LU.64 R6, [R1+0x94b0] ;  /* 0x0094b00001067983 */ /* 0x001f680000300a00 */
[----:B------:R-:W5:Y:S04]  /*edba0*/  LDL.LU.64 R4, [R1+0x94a8] ;  /* 0x0094a80001047983 */ /* 0x000f680000300a00 */
[----:B------:R-:W2:Y:S04]  /*edbb0*/  LDL.LU.64 R60, [R1+0x94a0] ;  /* 0x0094a000013c7983 */ /* 0x000ea80000300a00 */
[----:B------:R0:W-:Y:S04]  /*edbc0*/  STL [R1+0x9314], R0 ;  /* 0x0093140001007387 */ /* 0x0001e80000100800 */
[----:B------:R-:W-:Y:S01]  /*edbd0*/  STL.64 [R1+0x11a0], R36 ;  /* 0x0011a02401007387 */ /* 0x000fe20000100a00 */
[----:B0-----:R-:W-:-:S02]  /*edbe0*/  IMAD.MOV.U32 R0, RZ, RZ, R57 ;  /* 0x000000ffff007224 */ /* 0x001fc400078e0039 */
[C---:B------:R-:W-:Y:S01]  /*edbf0*/  HMMA.16816.F32 R56, R28.reuse, R58, R52 ;  /* 0x0000003a1c38723c */ /* 0x040fe20000001834 */
[----:B------:R0:W-:Y:S04]  /*edc00*/  STL.64 [R1+0x11a8], R38 ;  /* 0x0011a82601007387 */ /* 0x0001e80000100a00 */
[----:B0-----:R-:W3:Y:S04]  /*edc10*/  LDL.LU.64 R38, [R1+0x9498] ;  /* 0x0094980001267983 */ /* 0x001ee80000300a00 */
[----:B------:R-:W3:Y:S04]  /*edc20*/  LDL.LU.64 R36, [R1+0x9490] ;  /* 0x0094900001247983 */ /* 0x000ee80000300a00 */
[----:B------:R-:W-:Y:S04]  /*edc30*/  STL.64 [R1+0x1190], R48 ;  /* 0x0011903001007387 */ /* 0x000fe80000100a00 */
[----:B------:R0:W-:Y:S04]  /*edc40*/  STL.64 [R1+0x1198], R50 ;  /* 0x0011983201007387 */ /* 0x0001e80000100a00 */
[----:B0-----:R-:W3:Y:S04]  /*edc50*/  LDL.LU.64 R50, [R1+0x9488] ;  /* 0x0094880001327983 */ /* 0x001ee80000300a00 */
[----:B------:R-:W5:Y:S04]  /*edc60*/  LDL.LU.64 R48, [R1+0x9480] ;  /* 0x0094800001307983 */ /* 0x000f680000300a00 */
[----:B------:R-:W-:Y:S04]  /*edc70*/  STL [R1+0x9328], R0 ;  /* 0x0093280001007387 */ /* 0x000fe80000100800 */
[----:B------:R-:W3:Y:S04]  /*edc80*/  LDL.LU.64 R54, [R1+0x9478] ;  /* 0x0094780001367983 */ /* 0x000ee80000300a00 */
[----:B------:R-:W4:Y:S04]  /*edc90*/  LDL.LU.64 R52, [R1+0x9470] ;  /* 0x0094700001347983 */ /* 0x000f280000300a00 */
[----:B------:R-:W-:Y:S04]  /*edca0*/  STL.64 [R1+0x1170], R56 ;  /* 0x0011703801007387 */ /* 0x000fe80000100a00 */
[----:B------:R0:W-:Y:S04]  /*edcb0*/  STL.64 [R1+0x1178], R58 ;  /* 0x0011783a01007387 */ /* 0x0001e80000100a00 */
[----:B0-----:R-:W5:Y:S04]  /*edcc0*/  LDL.LU.64 R58, [R1+0x9468] ;  /* 0x00946800013a7983 */ /* 0x001f680000300a00 */
[----:B------:R-:W5:Y:S01]  /*edcd0*/  LDL.LU.64 R56, [R1+0x9460] ;  /* 0x0094600001387983 */ /* 0x000f620000300a00 */
[C---:B------:R-:W-:Y:S08]  /*edce0*/  HMMA.16816.F32 R40, R28.reuse, R42, R44 ;  /* 0x0000002a1c28723c */ /* 0x040ff0000000182c */
[C---:B--2---:R-:W-:Y:S01]  /*edcf0*/  HMMA.16816.F32 R32, R28.reuse, R60, R32 ;  /* 0x0000003c1c20723c */ /* 0x044fe20000001820 */
[----:B------:R-:W-:Y:S10]  /*edd00*/  STL [R1+0x9330], R60 ;  /* 0x0093303c01007387 */ /* 0x000ff40000100800 */
[----:B------:R-:W-:Y:S04]  /*edd10*/  STL.64 [R1+0x1160], R40 ;  /* 0x0011602801007387 */ /* 0x000fe80000100a00 */
[----:B------:R-:W-:Y:S04]  /*edd20*/  STL.64 [R1+0x1168], R42 ;  /* 0x0011682a01007387 */ /* 0x000fe80000100a00 */
[----:B------:R-:W-:Y:S04]  /*edd30*/  STL [R1+0x932c], R61 ;  /* 0x00932c3d01007387 */ /* 0x000fe80000100800 */
[----:B------:R-:W-:Y:S04]  /*edd40*/  STL.64 [R1+0x1150], R32 ;  /* 0x0011502001007387 */ /* 0x000fe80000100a00 */
[----:B------:R-:W-:Y:S01]  /*edd50*/  STL.64 [R1+0x1158], R34 ;  /* 0x0011582201007387 */ /* 0x000fe20000100a00 */
[C---:B---3--:R-:W-:Y:S08]  /*edd60*/  HMMA.16816.F32 R16, R28.reuse, R54, R16 ;  /* 0x000000361c10723c */ /* 0x048ff00000001810 */
[C---:B----4-:R-:W-:Y:S08]  /*edd70*/  HMMA.16816.F32 R12, R28.reuse, R52, R12 ;  /* 0x000000341c0c723c */ /* 0x050ff0000000180c */
[C---:B------:R-:W-:Y:S08]  /*edd80*/  HMMA.16816.F32 R8, R28.reuse, R50, R8 ;  /* 0x000000321c08723c */ /* 0x040ff00000001808 */
        /* <DEDUP_REMOVED lines=15> */
[----:B0-----:R-:W2:Y:S04]  /*ede80*/  LDL.LU R52, [R1+0xa30] ;  /* 0x000a300001347983 */ /* 0x001ea80000300800 */
        /* <DEDUP_REMOVED lines=21> */
[----:B-1----:R-:W2:Y:S04]  /*edfe0*/  LDL.LU R6, [R1+0x12b8] ;  /* 0x0012b80001067983 */ /* 0x002ea80000300800 */
        /* <DEDUP_REMOVED lines=35> */
[----:B0-----:R-:W3:Y:S04]  /*ee220*/  LDL.LU.64 R6, [R1+0x9458] ;  /* 0x0094580001067983 */ /* 0x001ee80000300a00 */
[----:B------:R-:W5:Y:S04]  /*ee230*/  LDL.LU.64 R4, [R1+0x9450] ;  /* 0x0094500001047983 */ /* 0x000f680000300a00 */
[----:B------:R-:W-:Y:S04]  /*ee240*/  STL [R1+0x9350], R2 ;  /* 0x0093500201007387 */ /* 0x000fe80000100800 */
[----:B------:R-:W-:Y:S01]  /*ee250*/  STL [R1+0x9334], R3 ;  /* 0x0093340301007387 */ /* 0x000fe20000100800 */
[C---:B-----5:R-:W-:Y:S08]  /*ee260*/  HMMA.16816.F32 R44, R28.reuse, R4, R44 ;  /* 0x000000041c2c723c */ /* 0x060ff0000000182c */
        /* <DEDUP_REMOVED lines=39> */
[----:B0-----:R-:W4:Y:S04]  /*ee4e0*/  LDL.LU.64 R18, [R1+0x93f8] ;  /* 0x0093f80001127983 */ /* 0x001f280000300a00 */
        /* <DEDUP_REMOVED lines=8> */
[C---:B----4-:R-:W-:Y:S11]  /*ee570*/  HMMA.16816.F32 R20, R28.reuse, R18, R20 ;  /* 0x000000121c14723c */ /* 0x050ff60000001814 */
[----:B------:R-:W-:Y:S04]  /*ee580*/  STL.64 [R1+0x1030], R24 ;  /* 0x0010301801007387 */ /* 0x000fe80000100a00 */
[----:B------:R0:W-:Y:S04]  /*ee590*/  STL.64 [R1+0x1038], R26 ;  /* 0x0010381a01007387 */ /* 0x0001e80000100a00 */
[----:B0-----:R-:W2:Y:S04]  /*ee5a0*/  LDL.LU.64 R26, [R1+0x93e8] ;  /* 0x0093e800011a7983 */ /* 0x001ea80000300a00 */
[----:B------:R-:W4:Y:S04]  /*ee5b0*/  LDL.LU.64 R24, [R1+0x93e0] ;  /* 0x0093e00001187983 */ /* 0x000f280000300a00 */
[----:B------:R-:W-:Y:S04]  /*ee5c0*/  STL.64 [R1+0x1020], R20 ;  /* 0x0010201401007387 */ /* 0x000fe80000100a00 */
[----:B------:R0:W-:Y:S04]  /*ee5d0*/  STL.64 [R1+0x1028], R22 ;  /* 0x0010281601007387 */ /* 0x0001e80000100a00 */
[----:B0-----:R-:W2:Y:S04]  /*ee5e0*/  LDL.LU.64 R22, [R1+0x93d8] ;  /* 0x0093d80001167983 */ /* 0x001ea80000300a00 */
[----:B------:R-:W3:Y:S04]  /*ee5f0*/  LDL.LU.64 R20, [R1+0x93d0] ;  /* 0x0093d00001147983 */ /* 0x000ee80000300a00 */
[----:B------:R-:W-:Y:S04]  /*ee600*/  STL.64 [R1+0x9130], R18 ;  /* 0x0091301201007387 */ /* 0x000fe80000100a00 */
[----:B------:R-:W-:Y:S01]  /*ee610*/  STL.64 [R1+0x9128], R16 ;  /* 0x0091281001007387 */ /* 0x000fe20000100a00 */
[C---:B---3--:R-:W-:Y:S08]  /*ee620*/  HMMA.16816.F32 R12, R28.reuse, R20, R12 ;  /* 0x000000141c0c723c */ /* 0x048ff0000000180c */
[C---:B--2---:R-:W-:Y:S01]  /*ee630*/  HMMA.16816.F32 R8, R28.reuse, R22, R8 ;  /* 0x000000161c08723c */ /* 0x044fe20000001808 */
[----:B------:R-:W-:Y:S10]  /*ee640*/  STL.64 [R1+0x90b0], R22 ;  /* 0x0090b01601007387 */ /* 0x000ff40000100a00 */
[----:B------:R-:W-:Y:S04]  /*ee650*/  STL.64 [R1+0x1010], R12 ;  /* 0x0010100c01007387 */ /* 0x000fe80000100a00 */
[----:B------:R-:W-:Y:S04]  /*ee660*/  STL.64 [R1+0x1018], R14 ;  /* 0x0010180e01007387 */ /* 0x000fe80000100a00 */
[----:B------:R-:W-:Y:S04]  /*ee670*/  STL.64 [R1+0x90a8], R20 ;  /* 0x0090a81401007387 */ /* 0x000fe80000100a00 */
[----:B------:R-:W-:Y:S04]  /*ee680*/  STL.64 [R1+0xff0], R8 ;  /* 0x000ff00801007387 */ /* 0x000fe80000100a00 */
[----:B------:R4:W-:Y:S02]  /*ee690*/  STL.64 [R1+0xff8], R10 ;  /* 0x000ff80a01007387 */ /* 0x0009e40000100a00 */
[C---:B----4-:R-:W-:Y:S08]  /*ee6a0*/  HMMA.16816.F32 R8, R28.reuse, R24, R4 ;  /* 0x000000181c08723c */ /* 0x050ff00000001804 */
[C---:B------:R-:W-:Y:S01]  /*ee6b0*/  HMMA.16816.F32 R4, R28.reuse, R26, R48 ;  /* 0x0000001a1c04723c */ /* 0x040fe20000001830 */
        /* <DEDUP_REMOVED lines=8> */
[----:B------:R-:W-:-:S02]  /*ee740*/  IMAD.MOV.U32 R58, RZ, RZ, R36 ;  /* 0x000000ffff3a7224 */ /* 0x000fc400078e0024 */
[----:B------:R-:W-:Y:S02]  /*ee750*/  IMAD.MOV.U32 R59, RZ, RZ, R38 ;  /* 0x000000ffff3b7224 */ /* 0x000fe400078e0026 */
[----:B------:R-:W-:Y:S02]  /*ee760*/  IMAD.MOV.U32 R56, RZ, RZ, R39 ;  /* 0x000000ffff387224 */ /* 0x000fe400078e0027 */
[----:B------:R-:W-:-:S04]  /*ee770*/  IMAD.MOV.U32 R57, RZ, RZ, R37 ;  /* 0x000000ffff397224 */ /* 0x000fc800078e0025 */
[----:B------:R-:W-:Y:S04]  /*ee780*/  STL.64 [R1+0xfc0], R8 ;  /* 0x000fc00801007387 */ /* 0x000fe80000100a00 */
[----:B------:R-:W-:Y:S04]  /*ee790*/  STL.64 [R1+0xfc8], R10 ;  /* 0x000fc80a01007387 */ /* 0x000fe80000100a00 */
[----:B------:R-:W2:Y:S04]  /*ee7a0*/  LDL.LU R36, [R1+0x93cc] ;  /* 0x0093cc0001247983 */ /* 0x000ea80000300800 */
[----:B------:R-:W-:Y:S04]  /*ee7b0*/  STL.64 [R1+0xfb0], R4 ;  /* 0x000fb00401007387 */ /* 0x000fe80000100a00 */
[----:B------:R0:W-:Y:S04]  /*ee7c0*/  STL.64 [R1+0xfb8], R6 ;  /* 0x000fb80601007387 */ /* 0x0001e80000100a00 */
[----:B------:R-:W3:Y:S04]  /*ee7d0*/  LDL.LU R38, [R1+0x93c8] ;  /* 0x0093c80001267983 */ /* 0x000ee80000300800 */
[----:B------:R-:W4:Y:S04]  /*ee7e0*/  LDL.LU R39, [R1+0x93c4] ;  /* 0x0093c40001277983 */ /* 0x000f280000300800 */
[----:B------:R-:W2:Y:S04]  /*ee7f0*/  LDL.LU R37, [R1+0x93c0] ;  /* 0x0093c00001257983 */ /* 0x000ea80000300800 */
[----:B------:R-:W-:Y:S04]  /*ee800*/  STL.64 [R1+0x9320], R58 ;  /* 0x0093203a01007387 */ /* 0x000fe80000100a00 */
[----:B------:R-:W-:Y:S04]  /*ee810*/  STL.64 [R1+0x9318], R56 ;  /* 0x0093183801007387 */ /* 0x000fe80000100a00 */
[----:B------:R-:W2:Y:S04]  /*ee820*/  LDL.LU R48, [R1+0x920] ;  /* 0x0009200001307983 */ /* 0x000ea80000300800 */
[----:B------:R-:W2:Y:S04]  /*ee830*/  LDL.LU R49, [R1+0x924] ;  /* 0x0009240001317983 */ /* 0x000ea80000300800 */
[----:B------:R-:W2:Y:S04]  /*ee840*/  LDL.LU R50, [R1+0x928] ;  /* 0x0009280001327983 */ /* 0x000ea80000300800 */
[----:B------:R-:W2:Y:S01]  /*ee850*/  LDL.LU R51, [R1+0x92c] ;  /* 0x00092c0001337983 */ /* 0x000ea20000300800 */
[----:B0-----:R-:W-:-:S02]  /*ee860*/  IMAD.MOV.U32 R6, RZ, RZ, R44 ;  /* 0x000000ffff067224 */ /* 0x001fc400078e002c */
[----:B------:R-:W-:Y:S01]  /*ee870*/  IMAD.MOV.U32 R7, RZ, RZ, R45 ;  /* 0x000000ffff077224 */ /* 0x000fe200078e002d */
[----:B--2---:R-:W-:Y:S04]  /*ee880*/  STL.64 [R1+0x9340], R50 ;  /* 0x0093403201007387 */ /* 0x004fe80000100a00 */
[----:B------:R0:W-:Y:S04]  /*ee890*/  STL.64 [R1+0x9338], R48 ;  /* 0x0093383001007387 */ /* 0x0001e80000100a00 */
[----:B------:R-:W2:Y:S04]  /*ee8a0*/  LDL.LU R44, [R1+0x93bc] ;  /* 0x0093bc00012c7983 */ /* 0x000ea80000300800 */
[----:B------:R-:W-:Y:S04]  /*ee8b0*/  STL [R1+0x9354], R6 ;  /* 0x0093540601007387 */ /* 0x000fe80000100800 */
[----:B------:R-:W2:Y:S04]  /*ee8c0*/  LDL.LU R45, [R1+0x93b8] ;  /* 0x0093b800012d7983 */ /* 0x000ea80000300800 */
        /* <DEDUP_REMOVED lines=9> */
[----:B------:R-:W2:Y:S01]  /*ee960*/  LDL.LU R15, [R1+0x94c] ;  /* 0x00094c00010f7983 */ /* 0x000ea20000300800 */
[----:B------:R-:W-:-:S02]  /*ee970*/  IMAD.MOV.U32 R18, RZ, RZ, R43 ;  /* 0x000000ffff127224 */ /* 0x000fc400078e002b */
[----:B------:R-:W-:Y:S02]  /*ee980*/  IMAD.MOV.U32 R19, RZ, RZ, R42 ;  /* 0x000000ffff137224 */ /* 0x000fe400078e002a */
[----:B-----5:R-:W-:Y:S02]  /*ee990*/  IMAD.MOV.U32 R16, RZ, RZ, R41 ;  /* 0x000000ffff107224 */ /* 0x020fe400078e0029 */
[----:B------:R-:W-:Y:S01]  /*ee9a0*/  IMAD.MOV.U32 R17, RZ, RZ, R40 ;  /* 0x000000ffff117224 */ /* 0x000fe200078e0028 */
[----:B--2---:R-:W-:Y:S04]  /*ee9b0*/  STL.64 [R1+0x9370], R14 ;  /* 0x0093700e01007387 */ /* 0x004fe80000100a00 */
[----:B------:R-:W-:Y:S04]  /*ee9c0*/  STL.64 [R1+0x9368], R12 ;  /* 0x0093680c01007387 */ /* 0x000fe80000100a00 */
[----:B------:R-:W-:Y:S04]  /*ee9d0*/  STL.64 [R1+0x9380], R18 ;  /* 0x0093801201007387 */ /* 0x000fe80000100a00 */
[----:B------:R-:W-:Y:S04]  /*ee9e0*/  STL.64 [R1+0x9378], R16 ;  /* 0x0093781001007387 */ /* 0x000fe80000100a00 */
[----:B------:R-:W2:Y:S04]  /*ee9f0*/  LDL.LU R24, [R1+0x960] ;  /* 0x0009600001187983 */ /* 0x000ea80000300800 */
[----:B------:R-:W2:Y:S04]  /*eea00*/  LDL.LU R25, [R1+0x964] ;  /* 0x0009640001197983 */ /* 0x000ea80000300800 */
[----:B------:R-:W5:Y:S04]  /*eea10*/  LDL.LU R26, [R1+0x968] ;  /* 0x00096800011a7983 */ /* 0x000f680000300800 */
[----:B------:R-:W5:Y:S01]  /*eea20*/  LDL.LU R27, [R1+0x96c] ;  /* 0x00096c00011b7983 */ /* 0x000f620000300800 */
[----:B------:R-:W-:-:S02]  /*eea30*/  IMAD.MOV.U32 R5, RZ, RZ, R46 ;  /* 0x000000ffff057224 */ /* 0x000fc400078e002e */
[----:B------:R-:W-:Y:S01]  /*eea40*/  IMAD.MOV.U32 R4, RZ, RZ, R47 ;  /* 0x000000ffff047224 */ /* 0x000fe200078e002f */
[----:B-----5:R-:W-:Y:S04]  /*eea50*/  STL.64 [R1+0x93a0], R26 ;  /* 0x0093a01a01007387 */ /* 0x020fe80000100a00 */
[----:B--2---:R1:W-:Y:S04]  /*eea60*/  STL.64 [R1+0x9398], R24 ;  /* 0x0093981801007387 */ /* 0x0043e80000100a00 */
        /* <DEDUP_REMOVED lines=16> */
[----:B-1----:R-:W2:Y:S04]  /*eeb70*/  LDL.LU R24, [R1+0xa90] ;  /* 0x000a900001187983 */ /* 0x002ea80000300800 */
        /* <DEDUP_REMOVED lines=23> */
[----:B------:R3:W-:Y:S02]  /*eecf0*/  STL.64 [R1+0x9070], R34 ;  /* 0x0090702201007387 */ /* 0x0007e40000100a00 */
[----:B---3--:R-:W-:-:S02]  /*eed00*/  IMAD.MOV.U32 R34, RZ, RZ, R38 ;  /* 0x000000ffff227224 */ /* 0x008fc400078e0026 */
[----:B------:R-:W-:Y:S01]  /*eed10*/  IMAD.MOV.U32 R35, RZ, RZ, R36 ;  /* 0x000000ffff237224 */ /* 0x000fe200078e0024 */
[----:B------:R-:W3:Y:S04]  /*eed20*/  LDL.LU R38, [R1+0x93b4] ;  /* 0x0093b40001267983 */ /* 0x000ee80000300800 */
[----:B------:R-:W2:Y:S04]  /*eed30*/  LDL.LU R36, [R1+0x93b0] ;  /* 0x0093b00001247983 */ /* 0x000ea80000300800 */
[----:B------:R0:W-:Y:S02]  /*eed40*/  STL.64 [R1+0x9068], R32 ;  /* 0x0090682001007387 */ /* 0x0001e40000100a00 */
[----:B0-----:R-:W-:-:S02]  /*eed50*/  IMAD.MOV.U32 R32, RZ, RZ, R37 ;  /* 0x000000ffff207224 */ /* 0x001fc400078e0025 */
[----:B------:R-:W2:Y:S01]  /*eed60*/  LDL.LU R37, [R1+0x93ac] ;  /* 0x0093ac0001257983 */ /* 0x000ea20000300800 */
[----:B----4-:R-:W-:-:S03]  /*eed70*/  IMAD.MOV.U32 R33, RZ, RZ, R39 ;  /* 0x000000ffff217224 */ /* 0x010fc600078e0027 */
[----:B------:R-:W3:Y:S04]  /*eed80*/  LDL.LU R39, [R1+0x93a8] ;  /* 0x0093a80001277983 */ /* 0x000ee80000300800 */
[----:B------:R-:W4:Y:S04]  /*eed90*/  LDL.LU R56, [R1+0x9d0] ;  /* 0x0009d00001387983 */ /* 0x000f280000300800 */
[----:B------:R-:W4:Y:S04]  /*eeda0*/  LDL.LU R57, [R1+0x9d4] ;  /* 0x0009d40001397983 */ /* 0x000f280000300800 */
[----:B------:R-:W4:Y:S04]  /*eedb0*/  LDL.LU R58, [R1+0x9d8] ;  /* 0x0009d800013a7983 */ /* 0x000f280000300800 */
[----:B------:R-:W4:Y:S01]  /*eedc0*/  LDL.LU R59, [R1+0x9dc] ;  /* 0x0009dc00013b7983 */ /* 0x000f220000300800 */
[C---:B--2---:R-:W-:Y:S08]  /*eedd0*/  HMMA.16816.F32 R24, R28.reuse, R36, R24 ;  /* 0x000000241c18723c */ /* 0x044ff00000001818 */
[C---:B---3--:R-:W-:Y:S11]  /*eede0*/  HMMA.16816.F32 R40, R28.reuse, R38, R40 ;  /* 0x000000261c28723c */ /* 0x048ff60000001828 */
[----:B------:R-:W-:Y:S04]  /*eedf0*/  STL.64 [R1+0xf90], R24 ;  /* 0x000f901801007387 */ /* 0x000fe80000100a00 */
[----:B------:R0:W-:Y:S04]  /*eee00*/  STL.64 [R1+0xf98], R26 ;  /* 0x000f981a01007387 */ /* 0x0001e80000100a00 */
[----:B0-----:R-:W2:Y:S04]  /*eee10*/  LDL.LU.64 R26, [R1+0x93a0] ;  /* 0x0093a000011a7983 */ /* 0x001ea80000300a00 */
[----:B------:R-:W2:Y:S04]  /*eee20*/  LDL.LU.64 R24, [R1+0x9398] ;  /* 0x0093980001187983 */ /* 0x000ea80000300a00 */
[----:B------:R-:W-:Y:S04]  /*eee30*/  STL.64 [R1+0xf80], R40 ;  /* 0x000f802801007387 */ /* 0x000fe80000100a00 */
[----:B------:R0:W-:Y:S04]  /*eee40*/  STL.64 [R1+0xf88], R42 ;  /* 0x000f882a01007387 */ /* 0x0001e80000100a00 */
[----:B0-----:R-:W3:Y:S04]  /*eee50*/  LDL.LU.64 R42, [R1+0x9390] ;  /* 0x00939000012a7983 */ /* 0x001ee80000300a00 */
[----:B------:R-:W2:Y:S04]  /*eee60*/  LDL.LU.64 R40, [R1+0x9388] ;  /* 0x0093880001287983 */ /* 0x000ea80000300a00 */
[----:B------:R-:W-:Y:S04]  /*eee70*/  STL.64 [R1+0x9060], R38 ;  /* 0x0090602601007387 */ /* 0x000fe80000100a00 */
[----:B------:R0:W-:Y:S01]  /*eee80*/  STL.64 [R1+0x9058], R36 ;  /* 0x0090582401007387 */ /* 0x0001e20000100a00 */
[----:B------:R-:W-:Y:S03]  /*eee90*/  HMMA.16816.F32 R8, R28, R44, R8 ;  /* 0x0000002c1c08723c */ /* 0x000fe60000001808 */
[----:B0-----:R-:W4:Y:S04]  /*eeea0*/  LDL.LU R36, [R1+0x970] ;  /* 0x0009700001247983 */ /* 0x001f280000300800 */
[----:B------:R-:W4:Y:S04]  /*eeeb0*/  LDL.LU R37, [R1+0x974] ;  /* 0x0009740001257983 */ /* 0x000f280000300800 */
[----:B------:R-:W4:Y:S04]  /*eeec0*/  LDL.LU R38, [R1+0x978] ;  /* 0x0009780001267983 */ /* 0x000f280000300800 */
[----:B------:R-:W4:Y:S01]  /*eeed0*/  LDL.LU R39, [R1+0x97c] ;  /* 0x00097c0001277983 */ /* 0x000f220000300800 */
[----:B------:R-:W-:-:S02]  /*eeee0*/  IMAD R3, R3, 0x100, R6 ;  /* 0x0000010003037824 */ /* 0x000fc400078e0206 */
[----:B------:R-:W-:Y:S02]  /*eeef0*/  IMAD R60, R60, 0x100, R2 ;  /* 0x000001003c3c7824 */ /* 0x000fe400078e0202 */
[----:B------:R-:W-:Y:S02]  /*eef00*/  IMAD R61, R61, 0x100, R46 ;  /* 0x000001003d3d7824 */ /* 0x000fe400078e022e */
[----:B------:R-:W-:Y:S01]  /*eef10*/  IMAD R0, R0, 0x100, R47 ;  /* 0x0000010000007824 */ /* 0x000fe200078e022f */
        /* <DEDUP_REMOVED lines=8> */
[----:B0-----:R-:W2:Y:S04]  /*eefa0*/  LDL.LU.64 R14, [R1+0x9370] ;  /* 0x00937000010e7983 */ /* 0x001ea80000300a00 */
[----:B------:R-:W2:Y:S04]  /*eefb0*/  LDL.LU.64 R12, [R1+0x9368] ;  /* 0x00936800010c7983 */ /* 0x000ea80000300a00 */
        /* <DEDUP_REMOVED lines=10> */
[----:B------:R-:W2:Y:S04]  /*ef060*/  LDL.LU R6, [R1+0x9354] ;  /* 0x0093540001067983 */ /* 0x000ea80000300800 */
[----:B------:R-:W2:Y:S04]  /*ef070*/  LDL.LU R2, [R1+0x9350] ;  /* 0x0093500001027983 */ /* 0x000ea80000300800 */
[----:B------:R-:W2:Y:S04]  /*ef080*/  LDL.LU R46, [R1+0x934c] ;  /* 0x00934c00012e7983 */ /* 0x000ea80000300800 */
[----:B------:R-:W2:Y:S02]  /*ef090*/  LDL.LU R47, [R1+0x9348] ;  /* 0x00934800012f7983 */ /* 0x000ea40000300800 */
[----:B--2---:R-:W-:Y:S02]  /*ef0a0*/  HMMA.16816.F32 R28, R28, R46, R48 ;  /* 0x0000002e1c1c723c */ /* 0x004fe40000001830 */
[----:B------:R-:W2:Y:S04]  /*ef0b0*/  LDL.LU.64 R50, [R1+0x9340] ;  /* 0x0093400001327983 */ /* 0x000ea80000300a00 */
[----:B------:R-:W2:Y:S04]  /*ef0c0*/  LDL.LU.64 R48, [R1+0x9338] ;  /* 0x0093380001307983 */ /* 0x000ea80000300a00 */
[----:B------:R0:W-:Y:S04]  /*ef0d0*/  STL.64 [R1+0x90a0], R46 ;  /* 0x0090a02e01007387 */ /* 0x0001e80000100a00 */
[----:B0-----:R-:W4:Y:S05]  /*ef0e0*/  LDL R46, [R1+0x118] ;  /* 0x00011800012e7983 */ /* 0x001f2a0000100800 */
[----:B------:R0:W-:Y:S04]  /*ef0f0*/  STL.64 [R1+0xf70], R28 ;  /* 0x000f701c01007387 */ /* 0x0001e80000100a00 */
[----:B------:R1:W-:Y:S04]  /*ef100*/  STL.64 [R1+0xf78], R30 ;  /* 0x000f781e01007387 */ /* 0x0003e80000100a00 */
[----:B------:R-:W4:Y:S04]  /*ef110*/  LDL R47, [R1+0x11c] ;  /* 0x00011c00012f7983 */ /* 0x000f280000100800 */
[----:B------:R4:W-:Y:S01]  /*ef120*/  STL.64 [R1+0x9098], R44 ;  /* 0x0090982c01007387 */ /* 0x0009e20000100a00 */
[----:B0-----:R-:W-:-:S02]  /*ef130*/  F2FP.F16.E4M3.UNPACK_B R28, R3 ;  /* 0x00000003ff1c723e */ /* 0x001fc400020006ff */
[----:B------:R-:W-:Y:S02]  /*ef140*/  F2FP.F16.E4M3.UNPACK_B R29, R60 ;  /* 0x0000003cff1d723e */ /* 0x000fe400020006ff */
[----:B-1----:R-:W-:Y:S02]  /*ef150*/  F2FP.F16.E4M3.UNPACK_B R30, R61 ;  /* 0x0000003dff1e723e */ /* 0x002fe400020006ff */
[----:B------:R-:W-:Y:S01]  /*ef160*/  F2FP.F16.E4M3.UNPACK_B R31, R0 ;  /* 0x00000000ff1f723e */ /* 0x000fe200020006ff */
[----:B------:R-:W2:Y:S04]  /*ef170*/  LDL.LU R3, [R1+0x9334] ;  /* 0x0093340001037983 */ /* 0x000ea80000300800 */
[----:B------:R-:W2:Y:S04]  /*ef180*/  LDL.LU R60, [R1+0x9330] ;  /* 0x00933000013c7983 */ /* 0x000ea80000300800 */
[----:B------:R-:W2:Y:S04]  /*ef190*/  LDL.LU R61, [R1+0x932c] ;  /* 0x00932c00013d7983 */ /* 0x000ea80000300800 */
[----:B------:R-:W2:Y:S01]  /*ef1a0*/  LDL.LU R0, [R1+0x9328] ;  /* 0x0093280001007983 */ /* 0x000ea20000300800 */
[C---:B----4-:R-:W-:Y:S03]  /*ef1b0*/  HMMA.16816.F32 R44, R28.reuse, R46, R56 ;  /* 0x0000002e1c2c723c */ /* 0x050fe60000001838 */
[----:B------:R-:W5:Y:S04]  /*ef1c0*/  LDL.LU.64 R58, [R1+0x9320] ;  /* 0x00932000013a7983 */ /* 0x000f680000300a00 */
[----:B------:R-:W2:Y:S01]  /*ef1d0*/  LDL.LU.64 R56, [R1+0x9318] ;  /* 0x0093180001387983 */ /* 0x000ea20000300a00 */
[C---:B------:R-:W-:Y:S08]  /*ef1e0*/  HMMA.16816.F32 R40, R28.reuse, R32, R40 ;  /* 0x000000201c28723c */ /* 0x040ff00000001828 */
[C---:B------:R-:W-:Y:S08]  /*ef1f0*/  HMMA.16816.F32 R32, R28.reuse, R34, R36 ;  /* 0x000000221c20723c */ /* 0x040ff00000001824 */
[C---:B---3--:R-:W-:Y:S08]  /*ef200*/  HMMA.16816.F32 R24, R28.reuse, R16, R24 ;  /* 0x000000101c18723c */ /* 0x048ff00000001818 */
        /* <DEDUP_REMOVED lines=18> */
[----:B-----5:R-:W-:Y:S01]  /*ef330*/  HMMA.16816.F32 R4, R28, R58, R52 ;  /* 0x0000003a1c04723c */ /* 0x020fe20000001834 */
[----:B------:R-:W2:Y:S01]  /*ef340*/  LDL R58, [R1+0x10] ;  /* 0x00001000013a7983 */ /* 0x000ea20000100800 */
[----:B------:R-:W-:-:S09]  /*ef350*/  IMAD.MOV.U32 R59, RZ, RZ, R0 ;  /* 0x000000ffff3b7224 */ /* 0x000fd200078e0000 */
[----:B------:R-:W-:Y:S04]  /*ef360*/  STL.64 [R1+0xed0], R8 ;  /* 0x000ed00801007387 */ /* 0x000fe80000100a00 */
[----:B------:R-:W-:Y:S04]  /*ef370*/  STL.64 [R1+0xed8], R10 ;  /* 0x000ed80a01007387 */ /* 0x000fe80000100a00 */
[----:B------:R-:W-:Y:S04]  /*ef380*/  STL.64 [R1+0xec0], R4 ;  /* 0x000ec00401007387 */ /* 0x000fe80000100a00 */
[----:B------:R0:W-:Y:S04]  /*ef390*/  STL.64 [R1+0xec8], R6 ;  /* 0x000ec80601007387 */ /* 0x0001e80000100a00 */
[----:B------:R-:W0:Y:S04]  /*ef3a0*/  LDL.LU R0, [R1+0x9314] ;  /* 0x0093140001007983 */ /* 0x000e280000300800 */
[----:B------:R-:W3:Y:S04]  /*ef3b0*/  LDL.LU R48, [R1+0x790] ;  /* 0x0007900001307983 */ /* 0x000ee80000300800 */
[----:B------:R-:W3:Y:S04]  /*ef3c0*/  LDL.LU R49, [R1+0x794] ;  /* 0x0007940001317983 */ /* 0x000ee80000300800 */
[----:B------:R-:W4:Y:S04]  /*ef3d0*/  LDL.LU R50, [R1+0x798] ;  /* 0x0007980001327983 */ /* 0x000f280000300800 */
[----:B------:R-:W4:Y:S01]  /*ef3e0*/  LDL.LU R51, [R1+0x79c] ;  /* 0x00079c0001337983 */ /* 0x000f220000300800 */
[----:B0-----:R-:W-:-:S03]  /*ef3f0*/  IMAD.MOV.U32 R7, RZ, RZ, R0 ;  /* 0x000000ffff077224 */ /* 0x001fc600078e0000 */
[----:B----4-:R-:W-:Y:S04]  /*ef400*/  STL.64 [R1+0x9160], R50 ;  /* 0x0091603201007387 */ /* 0x010fe80000100a00 */
[----:B---3--:R0:W-:Y:S04]  /*ef410*/  STL.64 [R1+0x9158], R48 ;  /* 0x0091583001007387 */ /* 0x0081e80000100a00 */
[----:B------:R-:W3:Y:S04]  /*ef420*/  LDL R6, [R1+0x20] ;  /* 0x0000200001067983 */ /* 0x000ee80000100800 */
[----:B------:R-:W4:Y:S04]  /*ef430*/  LDL.LU R0, [R1+0x9310] ;  /* 0x0093100001007983 */ /* 0x000f280000300800 */
[----:B------:R-:W5:Y:S04]  /*ef440*/  LDL.LU R12, [R1+0x7b0] ;  /* 0x0007b000010c7983 */ /* 0x000f680000300800 */
[----:B------:R-:W5:Y:S04]  /*ef450*/  LDL.LU R13, [R1+0x7b4] ;  /* 0x0007b400010d7983 */ /* 0x000f680000300800 */
[----:B------:R-:W2:Y:S04]  /*ef460*/  LDL.LU R14, [R1+0x7b8] ;  /* 0x0007b800010e7983 */ /* 0x000ea80000300800 */
[----:B------:R-:W2:Y:S01]  /*ef470*/  LDL.LU R15, [R1+0x7bc] ;  /* 0x0007bc00010f7983 */ /* 0x000ea20000300800 */
[----:B----4-:R-:W-:-:S03]  /*ef480*/  IMAD.MOV.U32 R19, RZ, RZ, R0 ;  /* 0x000000ffff137224 */ /* 0x010fc600078e0000 */
[----:B--2---:R-:W-:Y:S04]  /*ef490*/  STL.64 [R1+0x9170], R14 ;  /* 0x0091700e01007387 */ /* 0x004fe80000100a00 */
[----:B-----5:R-:W-:Y:S04]  /*ef4a0*/  STL.64 [R1+0x9168], R12 ;  /* 0x0091680c01007387 */ /* 0x020fe80000100a00 */
[----:B------:R-:W2:Y:S04]  /*ef4b0*/  LDL R18, [R1+0x30] ;  /* 0x0000300001127983 */ /* 0x000ea80000100800 */
        /* <DEDUP_REMOVED lines=8> */
[----:B------:R-:W2:Y:S04]  /*ef540*/  LDL R34, [R1+0x40] ;  /* 0x0000400001227983 */ /* 0x000ea80000100800 */
[----:B------:R-:W4:Y:S04]  /*ef550*/  LDL.LU R0, [R1+0x9308] ;  /* 0x0093080001007983 */ /* 0x000f280000300800 */
[----:B------:R-:W5:Y:S04]  /*ef560*/  LDL.LU R36, [R1+0x7e0] ;  /* 0x0007e00001247983 */ /* 0x000f680000300800 */
[----:B------:R-:W5:Y:S04]  /*ef570*/  LDL.LU R37, [R1+0x7e4] ;  /* 0x0007e40001257983 */ /* 0x000f680000300800 */
[----:B------:R-:W2:Y:S04]  /*ef580*/  LDL.LU R38, [R1+0x7e8] ;  /* 0x0007e80001267983 */ /* 0x000ea80000300800 */
[----:B------:R-:W2:Y:S04]  /*ef590*/  LDL.LU R39, [R1+0x7ec] ;  /* 0x0007ec0001277983 */ /* 0x000ea80000300800 */
[----:B--2---:R-:W-:Y:S04]  /*ef5a0*/  STL.64 [R1+0x9190], R38 ;  /* 0x0091902601007387 */ /* 0x004fe80000100a00 */
[----:B-----5:R2:W-:Y:S04]  /*ef5b0*/  STL.64 [R1+0x9188], R36 ;  /* 0x0091882401007387 */ /* 0x0205e80000100a00 */
[----:B------:R-:W5:Y:S04]  /*ef5c0*/  LDL R32, [R1+0x48] ;  /* 0x0000480001207983 */ /* 0x000f680000100800 */
[----:B------:R-:W5:Y:S04]  /*ef5d0*/  LDL R33, [R1+0x4c] ;  /* 0x00004c0001217983 */ /* 0x000f680000100800 */
[----:B------:R-:W-:Y:S04]  /*ef5e0*/  STL.64 [R1+0x91a0], R34 ;  /* 0x0091a02201007387 */ /* 0x000fe80000100a00 */
[----:B-----5:R5:W-:Y:S04]  /*ef5f0*/  STL.64 [R1+0x9198], R32 ;  /* 0x0091982001007387 */ /* 0x020be80000100a00 */
[----:B------:R-:W2:Y:S04]  /*ef600*/  LDL.LU R40, [R1+0x7f0] ;  /* 0x0007f00001287983 */ /* 0x000ea80000300800 */
[----:B------:R-:W2:Y:S04]  /*ef610*/  LDL.LU R41, [R1+0x7f4] ;  /* 0x0007f40001297983 */ /* 0x000ea80000300800 */
[----:B------:R-:W2:Y:S04]  /*ef620*/  LDL.LU R42, [R1+0x7f8] ;  /* 0x0007f800012a7983 */ /* 0x000ea80000300800 */
[----:B------:R-:W2:Y:S01]  /*ef630*/  LDL.LU R43, [R1+0x7fc] ;  /* 0x0007fc00012b7983 */ /* 0x000ea20000300800 */
[----:B----4-:R-:W-:-:S03]  /*ef640*/  IMAD.MOV.U32 R47, RZ, RZ, R0 ;  /* 0x000000ffff2f7224 */ /* 0x010fc600078e0000 */
[----:B--2---:R2:W-:Y:S04]  /*ef650*/  STL.64 [R1+0x91b0], R42 ;  /* 0x0091b02a01007387 */ /* 0x0045e80000100a00 */
[----:B------:R-:W-:Y:S04]  /*ef660*/  STL.64 [R1+0x91a8], R40 ;  /* 0x0091a82801007387 */ /* 0x000fe80000100a00 */
[----:B------:R-:W4:Y:S04]  /*ef670*/  LDL R46, [R1+0x50] ;  /* 0x00005000012e7983 */ /* 0x000f280000100800 */
[----:B------:R-:W1:Y:S04]  /*ef680*/  LDL.LU R0, [R1+0x9304] ;  /* 0x0093040001007983 */ /* 0x000e680000300800 */
[----:B0-----:R-:W2:Y:S04]  /*ef690*/  LDL.LU R48, [R1+0x800] ;  /* 0x0008000001307983 */ /* 0x001ea80000300800 */
[----:B------:R-:W2:Y:S04]  /*ef6a0*/  LDL.LU R49, [R1+0x804] ;  /* 0x0008040001317983 */ /* 0x000ea80000300800 */
[----:B------:R-:W2:Y:S04]  /*ef6b0*/  LDL.LU R50, [R1+0x808] ;  /* 0x0008080001327983 */ /* 0x000ea80000300800 */
[----:B------:R-:W2:Y:S04]  /*ef6c0*/  LDL.LU R51, [R1+0x80c] ;  /* 0x00080c0001337983 */ /* 0x000ea80000300800 */
[----:B--2---:R-:W-:Y:S04]  /*ef6d0*/  STL.64 [R1+0x91c0], R50 ;  /* 0x0091c03201007387 */ /* 0x004fe80000100a00 */
[----:B------:R0:W-:Y:S04]  /*ef6e0*/  STL.64 [R1+0x91b8], R48 ;  /* 0x0091b83001007387 */ /* 0x0001e80000100a00 */
[----:B------:R-:W2:Y:S04]  /*ef6f0*/  LDL R44, [R1+0x58] ;  /* 0x00005800012c7983 */ /* 0x000ea80000100800 */
[----:B------:R-:W2:Y:S04]  /*ef700*/  LDL R45, [R1+0x5c] ;  /* 0x00005c00012d7983 */ /* 0x000ea80000100800 */
[----:B----4-:R-:W-:Y:S01]  /*ef710*/  STL.64 [R1+0x91d0], R46 ;  /* 0x0091d02e01007387 */ /* 0x010fe20000100a00 */
[----:B-1----:R-:W-:-:S03]  /*ef720*/  IMAD.MOV.U32 R27, RZ, RZ, R0 ;  /* 0x000000ffff1b7224 */ /* 0x002fc600078e0000 */
[----:B--2---:R-:W-:Y:S04]  /*ef730*/  STL.64 [R1+0x91c8], R44 ;  /* 0x0091c82c01007387 */ /* 0x004fe80000100a00 */
[----:B------:R-:W2:Y:S04]  /*ef740*/  LDL R26, [R1+0x60] ;  /* 0x00006000011a7983 */ /* 0x000ea80000100800 */
[----:B------:R-:W4:Y:S04]  /*ef750*/  LDL.LU R0, [R1+0x9300] ;  /* 0x0093000001007983 */ /* 0x000f280000300800 */
[----:B------:R-:W2:Y:S04]  /*ef760*/  LDL.LU R36, [R1+0x820] ;  /* 0x0008200001247983 */ /* 0x000ea80000300800 */
[----:B------:R-:W2:Y:S04]  /*ef770*/  LDL.LU R37, [R1+0x824] ;  /* 0x0008240001257983 */ /* 0x000ea80000300800 */
[----:B------:R-:W2:Y:S04]  /*ef780*/  LDL.LU R38, [R1+0x828] ;  /* 0x0008280001267983 */ /* 0x000ea80000300800 */
[----:B------:R-:W2:Y:S04]  /*ef790*/  LDL.LU R39, [R1+0x82c] ;  /* 0x00082c0001277983 */ /* 0x000ea80000300800 */
[----:B--2---:R1:W-:Y:S04]  /*ef7a0*/  STL.64 [R1+0x91e0], R38 ;  /* 0x0091e02601007387 */ /* 0x0043e80000100a00 */
[----:B------:R-:W-:Y:S04]  /*ef7b0*/  STL.64 [R1+0x91d8], R36 ;  /* 0x0091d82401007387 */ /* 0x000fe80000100a00 */
[----:B------:R-:W2:Y:S04]  /*ef7c0*/  LDL R24, [R1+0x68] ;  /* 0x0000680001187983 */ /* 0x000ea80000100800 */
[----:B------:R-:W2:Y:S04]  /*ef7d0*/  LDL R25, [R1+0x6c] ;  /* 0x00006c0001197983 */ /* 0x000ea80000100800 */
[----:B------:R-:W-:Y:S04]  /*ef7e0*/  STL.64 [R1+0x91f0], R26 ;  /* 0x0091f01a01007387 */ /* 0x000fe80000100a00 */
[----:B--2---:R2:W-:Y:S04]  /*ef7f0*/  STL.64 [R1+0x91e8], R24 ;  /* 0x0091e81801007387 */ /* 0x0045e80000100a00 */
[----:B-----5:R-:W5:Y:S04]  /*ef800*/  LDL.LU R32, [R1+0x830] ;  /* 0x0008300001207983 */ /* 0x020f680000300800 */
[----:B------:R-:W5:Y:S04]  /*ef810*/  LDL.LU R33, [R1+0x834] ;  /* 0x0008340001217983 */ /* 0x000f680000300800 */
[----:B------:R-:W2:Y:S04]  /*ef820*/  LDL.LU R34, [R1+0x838] ;  /* 0x0008380001227983 */ /* 0x000ea80000300800 */
[----:B------:R-:W2:Y:S01]  /*ef830*/  LDL.LU R35, [R1+0x83c] ;  /* 0x00083c0001237983 */ /* 0x000ea20000300800 */
[----:B----4-:R-:W-:-:S03]  /*ef840*/  IMAD.MOV.U32 R43, RZ, RZ, R0 ;  /* 0x000000ffff2b7224 */ /* 0x010fc600078e0000 */
[----:B--2---:R-:W-:Y:S04]  /*ef850*/  STL.64 [R1+0x9200], R34 ;  /* 0x0092002201007387 */ /* 0x004fe80000100a00 */
[----:B-----5:R2:W-:Y:S04]  /*ef860*/  STL.64 [R1+0x91f8], R32 ;  /* 0x0091f82001007387 */ /* 0x0205e80000100a00 */
[----:B------:R-:W4:Y:S04]  /*ef870*/  LDL R42, [R1+0x70] ;  /* 0x00007000012a7983 */ /* 0x000f280000100800 */
[----:B------:R-:W1:Y:S04]  /*ef880*/  LDL.LU R0, [R1+0x92fc] ;  /* 0x0092fc0001007983 */ /* 0x000e680000300800 */
[----:B0-----:R-:W5:Y:S04]  /*ef890*/  LDL.LU R48, [R1+0x840] ;  /* 0x0008400001307983 */ /* 0x001f680000300800 */
[----:B------:R-:W5:Y:S04]  /*ef8a0*/  LDL.LU R49, [R1+0x844] ;  /* 0x0008440001317983 */ /* 0x000f680000300800 */
[----:B------:R-:W2:Y:S04]  /*ef8b0*/  LDL.LU R50, [R1+0x848] ;  /* 0x0008480001327983 */ /* 0x000ea80000300800 */
[----:B------:R-:W2:Y:S04]  /*ef8c0*/  LDL.LU R51, [R1+0x84c] ;  /* 0x00084c0001337983 */ /* 0x000ea80000300800 */
[----:B--2---:R0:W-:Y:S04]  /*ef8d0*/  STL.64 [R1+0x9210], R50 ;  /* 0x0092103201007387 */ /* 0x0041e80000100a00 */
[----:B-----5:R-:W-:Y:S04]  /*ef8e0*/  STL.64 [R1+0x9208], R48 ;  /* 0x0092083001007387 */ /* 0x020fe80000100a00 */
[----:B------:R-:W2:Y:S04]  /*ef8f0*/  LDL R40, [R1+0x78] ;  /* 0x0000780001287983 */ /* 0x000ea80000100800 */
[----:B------:R-:W2:Y:S04]  /*ef900*/  LDL R41, [R1+0x7c] ;  /* 0x00007c0001297983 */ /* 0x000ea80000100800 */
[----:B----4-:R-:W-:Y:S01]  /*ef910*/  STL.64 [R1+0x9220], R42 ;  /* 0x0092202a01007387 */ /* 0x010fe20000100a00 */
[----:B-1----:R-:W-:-:S03]  /*ef920*/  IMAD.MOV.U32 R39, RZ, RZ, R0 ;  /* 0x000000ffff277224 */ /* 0x002fc600078e0000 */
[----:B--2---:R1:W-:Y:S04]  /*ef930*/  STL.64 [R1+0x9218], R40 ;  /* 0x0092182801007387 */ /* 0x0043e80000100a00 */
[----:B------:R-:W2:Y:S04]  /*ef940*/  LDL R38, [R1+0x80] ;  /* 0x0000800001267983 */ /* 0x000ea80000100800 */
[----:B------:R-:W0:Y:S04]  /*ef950*/  LDL.LU R0, [R1+0x92f8] ;  /* 0x0092f80001007983 */ /* 0x000e280000300800 */
        /* <DEDUP_REMOVED lines=8> */
[----:B--2---:R2:W-:Y:S04]  /*ef9e0*/  STL.64 [R1+0x9240], R38 ;  /* 0x0092402601007387 */ /* 0x0045e80000100a00 */
[----:B----4-:R-:W-:Y:S04]  /*ef9f0*/  STL.64 [R1+0x9238], R36 ;  /* 0x0092382401007387 */ /* 0x010fe80000100a00 */
[----:B------:R-:W4:Y:S04]  /*efa00*/  LDL.LU R32, [R1+0x870] ;  /* 0x0008700001207983 */ /* 0x000f280000300800 */
[----:B------:R-:W4:Y:S04]  /*efa10*/  LDL.LU R33, [R1+0x874] ;  /* 0x0008740001217983 */ /* 0x000f280000300800 */
[----:B------:R-:W5:Y:S04]  /*efa20*/  LDL.LU R34, [R1+0x878] ;  /* 0x0008780001227983 */ /* 0x000f680000300800 */
[----:B------:R-:W5:Y:S01]  /*efa30*/  LDL.LU R35, [R1+0x87c] ;  /* 0x00087c0001237983 */ /* 0x000f620000300800 */
[----:B0-----:R-:W-:-:S03]  /*efa40*/  IMAD.MOV.U32 R51, RZ, RZ, R0 ;  /* 0x000000ffff337224 */ /* 0x001fc600078e0000 */
[----:B-----5:R-:W-:Y:S04]  /*efa50*/  STL.64 [R1+0x9250], R34 ;  /* 0x0092502201007387 */ /* 0x020fe80000100a00 */
[----:B----4-:R0:W-:Y:S04]  /*efa60*/  STL.64 [R1+0x9248], R32 ;  /* 0x0092482001007387 */ /* 0x0101e80000100a00 */
[----:B------:R-:W4:Y:S04]  /*efa70*/  LDL R50, [R1+0x90] ;  /* 0x0000900001327983 */ /* 0x000f280000100800 */
[----:B------:R-:W2:Y:S04]  /*efa80*/  LDL.LU R0, [R1+0x92f4] ;  /* 0x0092f40001007983 */ /* 0x000ea80000300800 */
[----:B-1----:R-:W5:Y:S04]  /*efa90*/  LDL.LU R40, [R1+0x880] ;  /* 0x0008800001287983 */ /* 0x002f680000300800 */
[----:B------:R-:W5:Y:S04]  /*efaa0*/  LDL.LU R41, [R1+0x884] ;  /* 0x0008840001297983 */ /* 0x000f680000300800 */
[----:B------:R-:W2:Y:S04]  /*efab0*/  LDL.LU R42, [R1+0x888] ;  /* 0x00088800012a7983 */ /* 0x000ea80000300800 */
[----:B------:R-:W2:Y:S04]  /*efac0*/  LDL.LU R43, [R1+0x88c] ;  /* 0x00088c00012b7983 */ /* 0x000ea80000300800 */
[----:B--2---:R-:W-:Y:S04]  /*efad0*/  STL.64 [R1+0x9260], R42 ;  /* 0x0092602a01007387 */ /* 0x004fe80000100a00 */
[----:B-----5:R1:W-:Y:S04]  /*efae0*/  STL.64 [R1+0x9258], R40 ;  /* 0x0092582801007387 */ /* 0x0203e80000100a00 */
[----:B------:R-:W2:Y:S04]  /*efaf0*/  LDL R48, [R1+0x98] ;  /* 0x0000980001307983 */ /* 0x000ea80000100800 */
[----:B------:R-:W2:Y:S04]  /*efb00*/  LDL R49, [R1+0x9c] ;  /* 0x00009c0001317983 */ /* 0x000ea80000100800 */
[----:B----4-:R4:W-:Y:S01]  /*efb10*/  STL.64 [R1+0x9270], R50 ;  /* 0x0092703201007387 */ /* 0x0109e20000100a00 */
[----:B------:R-:W-:-:S03]  /*efb20*/  IMAD.MOV.U32 R39, RZ, RZ, R0 ;  /* 0x000000ffff277224 */ /* 0x000fc600078e0000 */
[----:B--2---:R-:W-:Y:S04]  /*efb30*/  STL.64 [R1+0x9268], R48 ;  /* 0x0092683001007387 */ /* 0x004fe80000100a00 */
[----:B------:R-:W2:Y:S04]  /*efb40*/  LDL R38, [R1+0xa0] ;  /* 0x0000a00001267983 */ /* 0x000ea80000100800 */
[----:B------:R-:W4:Y:S04]  /*efb50*/  LDL.LU R0, [R1+0x92f0] ;  /* 0x0092f00001007983 */ /* 0x000f280000300800 */
[----:B0-----:R-:W5:Y:S04]  /*efb60*/  LDL.LU R32, [R1+0x8a0] ;  /* 0x0008a00001207983 */ /* 0x001f680000300800 */
[----:B------:R-:W5:Y:S04]  /*efb70*/  LDL.LU R33, [R1+0x8a4] ;  /* 0x0008a40001217983 */ /* 0x000f680000300800 */
[----:B------:R-:W2:Y:S04]  /*efb80*/  LDL.LU R34, [R1+0x8a8] ;  /* 0x0008a80001227983 */ /* 0x000ea80000300800 */
[----:B------:R-:W2:Y:S04]  /*efb90*/  LDL.LU R35, [R1+0x8ac] ;  /* 0x0008ac0001237983 */ /* 0x000ea80000300800 */
[----:B--2---:R-:W-:Y:S04]  /*efba0*/  STL.64 [R1+0x9280], R34 ;  /* 0x0092802201007387 */ /* 0x004fe80000100a00 */
[----:B-----5:R0:W-:Y:S04]  /*efbb0*/  STL.64 [R1+0x9278], R32 ;  /* 0x0092782001007387 */ /* 0x0201e80000100a00 */
[----:B------:R-:W2:Y:S04]  /*efbc0*/  LDL R36, [R1+0xa8] ;  /* 0x0000a80001247983 */ /* 0x000ea80000100800 */
[----:B------:R-:W2:Y:S04]  /*efbd0*/  LDL R37, [R1+0xac] ;  /* 0x0000ac0001257983 */ /* 0x000ea80000100800 */
[----:B------:R-:W-:Y:S04]  /*efbe0*/  STL.64 [R1+0x9290], R38 ;  /* 0x0092902601007387 */ /* 0x000fe80000100a00 */
[----:B--2---:R-:W-:Y:S04]  /*efbf0*/  STL.64 [R1+0x9288], R36 ;  /* 0x0092882401007387 */ /* 0x004fe80000100a00 */
[----:B-1----:R-:W2:Y:S04]  /*efc00*/  LDL.LU R40, [R1+0x8b0] ;  /* 0x0008b00001287983 */ /* 0x002ea80000300800 */
[----:B------:R-:W2:Y:S04]  /*efc10*/  LDL.LU R41, [R1+0x8b4] ;  /* 0x0008b40001297983 */ /* 0x000ea80000300800 */
[----:B------:R-:W5:Y:S04]  /*efc20*/  LDL.LU R42, [R1+0x8b8] ;  /* 0x0008b800012a7983 */ /* 0x000f680000300800 */
[----:B------:R-:W5:Y:S01]  /*efc30*/  LDL.LU R43, [R1+0x8bc] ;  /* 0x0008bc00012b7983 */ /* 0x000f620000300800 */
[----:B----4-:R-:W-:-:S03]  /*efc40*/  IMAD.MOV.U32 R51, RZ, RZ, R0 ;  /* 0x000000ffff337224 */ /* 0x010fc600078e0000 */
[----:B-----5:R1:W-:Y:S04]  /*efc50*/  STL.64 [R1+0x92a0], R42 ;  /* 0x0092a02a01007387 */ /* 0x0203e80000100a00 */
[----:B--2---:R-:W-:Y:S04]  /*efc60*/  STL.64 [R1+0x9298], R40 ;  /* 0x0092982801007387 */ /* 0x004fe80000100a00 */
[----:B------:R-:W2:Y:S04]  /*efc70*/  LDL R50, [R1+0xb0] ;  /* 0x0000b00001327983 */ /* 0x000ea80000100800 */
[----:B------:R-:W1:Y:S04]  /*efc80*/  LDL.LU R0, [R1+0x92ec] ;  /* 0x0092ec0001007983 */ /* 0x000e680000300800 */
[----:B0-----:R-:W4:Y:S04]  /*efc90*/  LDL.LU R32, [R1+0x8c0] ;  /* 0x0008c00001207983 */ /* 0x001f280000300800 */
[----:B------:R-:W4:Y:S04]  /*efca0*/  LDL.LU R33, [R1+0x8c4] ;  /* 0x0008c40001217983 */ /* 0x000f280000300800 */
[----:B------:R-:W5:Y:S04]  /*efcb0*/  LDL.LU R34, [R1+0x8c8] ;  /* 0x0008c80001227983 */ /* 0x000f680000300800 */
[----:B------:R-:W5:Y:S04]  /*efcc0*/  LDL.LU R35, [R1+0x8cc] ;  /* 0x0008cc0001237983 */ /* 0x000f680000300800 */
[----:B-----5:R-:W-:Y:S04]  /*efcd0*/  STL.64 [R1+0x92b0], R34 ;  /* 0x0092b02201007387 */ /* 0x020fe80000100a00 */
[----:B----4-:R0:W-:Y:S04]  /*efce0*/  STL.64 [R1+0x92a8], R32 ;  /* 0x0092a82001007387 */ /* 0x0101e80000100a00 */
[----:B------:R-:W4:Y:S04]  /*efcf0*/  LDL R48, [R1+0xb8] ;  /* 0x0000b80001307983 */ /* 0x000f280000100800 */
[----:B------:R-:W4:Y:S04]  /*efd00*/  LDL R49, [R1+0xbc] ;  /* 0x0000bc0001317983 */ /* 0x000f280000100800 */
[----:B--2---:R-:W-:Y:S01]  /*efd10*/  STL.64 [R1+0x92c0], R50 ;  /* 0x0092c03201007387 */ /* 0x004fe20000100a00 */
[----:B-1----:R-:W-:-:S03]  /*efd20*/  IMAD.MOV.U32 R43, RZ, RZ, R0 ;  /* 0x000000ffff2b7224 */ /* 0x002fc600078e0000 */
[----:B----4-:R1:W-:Y:S04]  /*efd30*/  STL.64 [R1+0x92b8], R48 ;  /* 0x0092b83001007387 */ /* 0x0103e80000100a00 */
[----:B------:R-:W2:Y:S04]  /*efd40*/  LDL R42, [R1+0xc0] ;  /* 0x0000c000012a7983 */ /* 0x000ea80000100800 */
[----:B------:R-:W4:Y:S04]  /*efd50*/  LDL.LU R0, [R1+0x92e8] ;  /* 0x0092e80001007983 */ /* 0x000f280000300800 */
        /* <DEDUP_REMOVED lines=8> */
[----:B------:R-:W-:Y:S04]  /*efde0*/  STL.64 [R1+0x92e0], R42 ;  /* 0x0092e02a01007387 */ /* 0x000fe80000100a00 */
[----:B--2---:R2:W-:Y:S04]  /*efdf0*/  STL.64 [R1+0x92d8], R40 ;  /* 0x0092d82801007387 */ /* 0x0045e80000100a00 */
[----:B-1----:R-:W5:Y:S04]  /*efe00*/  LDL.LU R48, [R1+0x8f0] ;  /* 0x0008f00001307983 */ /* 0x002f680000300800 */
[----:B------:R-:W5:Y:S04]  /*efe10*/  LDL.LU R49, [R1+0x8f4] ;  /* 0x0008f40001317983 */ /* 0x000f680000300800 */
[----:B------:R-:W5:Y:S04]  /*efe20*/  LDL.LU R50, [R1+0x8f8] ;  /* 0x0008f80001327983 */ /* 0x000f680000300800 */
[----:B------:R-:W5:Y:S04]  /*efe30*/  LDL.LU R51, [R1+0x8fc] ;  /* 0x0008fc0001337983 */ /* 0x000f680000300800 */
[----:B0-----:R-:W3:Y:S04]  /*efe40*/  LDL R34, [R1+0xd0] ;  /* 0x0000d00001227983 */ /* 0x001ee80000100800 */
[----:B--2---:R-:W3:Y:S04]  /*efe50*/  LDL.LU R40, [R1+0x900] ;  /* 0x0009000001287983 */ /* 0x004ee80000300800 */
[----:B------:R-:W3:Y:S04]  /*efe60*/  LDL.LU R41, [R1+0x904] ;  /* 0x0009040001297983 */ /* 0x000ee80000300800 */
[----:B------:R-:W3:Y:S04]  /*efe70*/  LDL.LU R42, [R1+0x908] ;  /* 0x00090800012a7983 */ /* 0x000ee80000300800 */
[----:B------:R-:W3:Y:S04]  /*efe80*/  LDL.LU R43, [R1+0x90c] ;  /* 0x00090c00012b7983 */ /* 0x000ee80000300800 */
        /* <DEDUP_REMOVED lines=21> */
[----:B------:R-:W2:Y:S04]  /*effe0*/  LDL.64 R4, [R1+0x28] ;  /* 0x0000280001047983 */ /* 0x000ea80000100a00 */
[----:B------:R-:W2:Y:S01]  /*efff0*/  LDL.LU R8, [R1+0x7a0] ;  /* 0x0007a00001087983 */ /* 0x000ea20000300800 */
[----:B----4-:R-:W-:-:S03]  /*f0000*/  IMAD.MOV.U32 R35, RZ, RZ, R0 ;  /* 0x000000ffff237224 */ /* 0x010fc600078e0000 */
[----:B------:R-:W4:Y:S04]  /*f0010*/  LDL.LU R9, [R1+0x7a4] ;  /* 0x0007a40001097983 */ /* 0x000f280000300800 */
[----:B------:R-:W4:Y:S04]  /*f0020*/  LDL.LU R10, [R1+0x7a8] ;  /* 0x0007a800010a7983 */ /* 0x000f280000300800 */
[----:B------:R-:W4:Y:S04]  /*f0030*/  LDL.LU R11, [R1+0x7ac] ;  /* 0x0007ac00010b7983 */ /* 0x000f280000300800 */
[----:B------:R-:W2:Y:S04]  /*f0040*/  LDL.64 R56, [R1+0x18] ;  /* 0x0000180001387983 */ /* 0x000ea80000100a00 */
[----:B------:R-:W2:Y:S04]  /*f0050*/  LDL.LU R52, [R1+0x780] ;  /* 0x0007800001347983 */ /* 0x000ea80000300800 */
[----:B------:R-:W2:Y:S04]  /*f0060*/  LDL.LU R53, [R1+0x784] ;  /* 0x0007840001357983 */ /* 0x000ea80000300800 */
[----:B------:R-:W2:Y:S04]  /*f0070*/  LDL.LU R54, [R1+0x788] ;  /* 0x0007880001367983 */ /* 0x000ea80000300800 */
[----:B------:R-:W2:Y:S01]  /*f0080*/  LDL.LU R55, [R1+0x78c] ;  /* 0x00078c0001377983 */ /* 0x000ea20000300800 */
[----:B---3--:R-:W-:Y:S03]  /*f0090*/  HMMA.16816.F32 R32, R28, R34, R40 ;  /* 0x000000221c20723c */ /* 0x008fe60000001828 */
[----:B------:R-:W3:Y:S04]  /*f00a0*/  LDL.LU.64 R42, [R1+0x92e0] ;  /* 0x0092e000012a7983 */ /* 0x000ee80000300a00 */
[----:B------:R-:W5:-:S12]  /*f00b0*/  LDL.LU.64 R40, [R1+0x92d8] ;  /* 0x0092d80001287983 */ /* 0x000f580000300a00 */
[----:B------:R-:W-:Y:S04]  /*f00c0*/  STL.64 [R1+0xeb0], R32 ;  /* 0x000eb02001007387 */ /* 0x000fe80000100a00 */
[----:B------:R0:W-:Y:S04]  /*f00d0*/  STL.64 [R1+0xeb8], R34 ;  /* 0x000eb82201007387 */ /* 0x0001e80000100a00 */
[----:B0-----:R-:W3:Y:S04]  /*f00e0*/  LDL.LU.64 R34, [R1+0x92d0] ;  /* 0x0092d00001227983 */ /* 0x001ee80000300a00 */
[----:B------:R-:W3:Y:S01]  /*f00f0*/  LDL.LU.64 R32, [R1+0x92c8] ;  /* 0x0092c80001207983 */ /* 0x000ee20000300a00 */
[----:B-----5:R-:W-:-:S15]  /*f0100*/  HMMA.16816.F32 R48, R28, R40, R48 ;  /* 0x000000281c30723c */ /* 0x020fde0000001830 */
[----:B------:R-:W-:-:S04]  /*f0110*/  NOP ;  /* 0x0000000000007918 */ /* 0x000fc80000000000 */
[----:B------:R-:W-:Y:S04]  /*f0120*/  STL.64 [R1+0xe90], R48 ;  /* 0x000e903001007387 */ /* 0x000fe80000100a00 */
[----:B------:R0:W-:Y:S04]  /*f0130*/  STL.64 [R1+0xe98], R50 ;  /* 0x000e983201007387 */ /* 0x0001e80000100a00 */
[----:B0-----:R-:W5:Y:S04]  /*f0140*/  LDL.LU.64 R50, [R1+0x92c0] ;  /* 0x0092c00001327983 */ /* 0x001f680000300a00 */
[----:B------:R-:W2:Y:S01]  /*f0150*/  LDL.LU.64 R48, [R1+0x92b8] ;  /* 0x0092b80001307983 */ /* 0x000ea20000300a00 */
[----:B---3--:R-:W-:Y:S03]  /*f0160*/  HMMA.16816.F32 R40, R28, R42, R32 ;  /* 0x0000002a1c28723c */ /* 0x008fe60000001820 */
[----:B------:R-:W5:Y:S04]  /*f0170*/  LDL.LU.64 R34, [R1+0x92b0] ;  /* 0x0092b00001227983 */ /* 0x000f680000300a00 */
[----:B------:R-:W5:-:S12]  /*f0180*/  LDL.LU.64 R32, [R1+0x92a8] ;  /* 0x0092a80001207983 */ /* 0x000f580000300a00 */
[----:B------:R-:W-:Y:S04]  /*f0190*/  STL.64 [R1+0xe80], R40 ;  /* 0x000e802801007387 */ /* 0x000fe80000100a00 */
[----:B------:R0:W-:Y:S04]  /*f01a0*/  STL.64 [R1+0xe88], R42 ;  /* 0x000e882a01007387 */ /* 0x0001e80000100a00 */
[----:B0-----:R-:W3:Y:S04]  /*f01b0*/  LDL.LU.64 R42, [R1+0x92a0] ;  /* 0x0092a000012a7983 */ /* 0x001ee80000300a00 */
[----:B------:R-:W3:Y:S01]  /*f01c0*/  LDL.LU.64 R40, [R1+0x9298] ;  /* 0x0092980001287983 */ /* 0x000ee20000300a00 */
[----:B--2---:R-:W-:-:S15]  /*f01d0*/  HMMA.16816.F32 R36, R28, R48, R36 ;  /* 0x000000301c24723c */ /* 0x004fde0000001824 */
[----:B------:R-:W-:-:S04]  /*f01e0*/  NOP ;  /* 0x0000000000007918 */ /* 0x000fc80000000000 */
[----:B------:R-:W-:Y:S04]  /*f01f0*/  STL.64 [R1+0xe70], R36 ;  /* 0x000e702401007387 */ /* 0x000fe80000100a00 */
[----:B------:R0:W-:Y:S04]  /*f0200*/  STL.64 [R1+0xe78], R38 ;  /* 0x000e782601007387 */ /* 0x0001e80000100a00 */
[----:B0-----:R-:W2:Y:S04]  /*f0210*/  LDL.LU.64 R38, [R1+0x9290] ;  /* 0x0092900001267983 */ /* 0x001ea80000300a00 */
[----:B------:R-:W3:Y:S01]  /*f0220*/  LDL.LU.64 R36, [R1+0x9288] ;  /* 0x0092880001247983 */ /* 0x000ee20000300a00 */
[----:B-----5:R-:W-:Y:S03]  /*f0230*/  HMMA.16816.F32 R48, R28, R50, R32 ;  /* 0x000000321c30723c */ /* 0x020fe60000001820 */
[----:B------:R-:W2:Y:S04]  /*f0240*/  LDL.LU.64 R34, [R1+0x9280] ;  /* 0x0092800001227983 */ /* 0x000ea80000300a00 */
[----:B------:R-:W2:-:S12]  /*f0250*/  LDL.LU.64 R32, [R1+0x9278] ;  /* 0x0092780001207983 */ /* 0x000e980000300a00 */
[----:B------:R-:W-:Y:S04]  /*f0260*/  STL.64 [R1+0xe60], R48 ;  /* 0x000e603001007387 */ /* 0x000fe80000100a00 */
[----:B------:R0:W-:Y:S04]  /*f0270*/  STL.64 [R1+0xe68], R50 ;  /* 0x000e683201007387 */ /* 0x0001e80000100a00 */
[----:B0-----:R-:W5:Y:S04]  /*f0280*/  LDL.LU.64 R50, [R1+0x9270] ;  /* 0x0092700001327983 */ /* 0x001f680000300a00 */
[----:B------:R-:W2:Y:S01]  /*f0290*/  LDL.LU.64 R48, [R1+0x9268] ;  /* 0x0092680001307983 */ /* 0x000ea20000300a00 */
[----:B---3--:R-:W-:-:S15]  /*f02a0*/  HMMA.16816.F32 R40, R28, R36, R40 ;  /* 0x000000241c28723c */ /* 0x008fde0000001828 */
[----:B------:R-:W-:-:S04]  /*f02b0*/  NOP ;  /* 0x0000000000007918 */ /* 0x000fc80000000000 */
[----:B------:R-:W-:Y:S04]  /*f02c0*/  STL.64 [R1+0xe50], R40 ;  /* 0x000e502801007387 */ /* 0x000fe80000100a00 */
[----:B------:R0:W-:Y:S04]  /*f02d0*/  STL.64 [R1+0xe58], R42 ;  /* 0x000e582a01007387 */ /* 0x0001e80000100a00 */
[----:B0-----:R-:W5:Y:S04]  /*f02e0*/  LDL.LU.64 R42, [R1+0x9260] ;  /* 0x00926000012a7983 */ /* 0x001f680000300a00 */
[----:B------:R-:W5:Y:S01]  /*f02f0*/  LDL.LU.64 R40, [R1+0x9258] ;  /* 0x0092580001287983 */ /* 0x000f620000300a00 */
[C---:B--2---:R-:W-:Y:S08]  /*f0300*/  HMMA.16816.F32 R36, R28.reuse, R38, R32 ;  /* 0x000000261c24723c */ /* 0x044ff00000001820 */
[C---:B------:R-:W-:Y:S01]  /*f0310*/  HMMA.16816.F32 R24, R28.reuse, R48, R24 ;  /* 0x000000301c18723c */ /* 0x040fe20000001818 */
[----:B------:R-:W2:Y:S04]  /*f0320*/  LDL.LU.64 R34, [R1+0x9250] ;  /* 0x0092500001227983 */ /* 0x000ea80000300a00 */
[----:B------:R-:W2:Y:S06]  /*f0330*/  LDL.LU.64 R32, [R1+0x9248] ;  /* 0x0092480001207983 */ /* 0x000eac0000300a00 */
[----:B------:R-:W-:Y:S04]  /*f0340*/  STL.64 [R1+0xe30], R36 ;  /* 0x000e302401007387 */ /* 0x000fe80000100a00 */
[----:B------:R0:W-:Y:S04]  /*f0350*/  STL.64 [R1+0xe38], R38 ;  /* 0x000e382601007387 */ /* 0x0001e80000100a00 */
[----:B0-----:R-:W3:Y:S04]  /*f0360*/  LDL.LU.64 R38, [R1+0x9240] ;  /* 0x0092400001267983 */ /* 0x001ee80000300a00 */
[----:B------:R-:W2:Y:S04]  /*f0370*/  LDL.LU.64 R36, [R1+0x9238] ;  /* 0x0092380001247983 */ /* 0x000ea80000300a00 */
[----:B------:R-:W-:Y:S04]  /*f0380*/  STL.64 [R1+0xe20], R24 ;  /* 0x000e201801007387 */ /* 0x000fe80000100a00 */
[----:B------:R0:W-:Y:S04]  /*f0390*/  STL.64 [R1+0xe28], R26 ;  /* 0x000e281a01007387 */ /* 0x0001e80000100a00 */
[----:B0-----:R-:W3:Y:S04]  /*f03a0*/  LDL.LU.64 R26, [R1+0x9230] ;  /* 0x00923000011a7983 */ /* 0x001ee80000300a00 */
[----:B------:R-:W3:Y:S01]  /*f03b0*/  LDL.LU.64 R24, [R1+0x9228] ;  /* 0x0092280001187983 */ /* 0x000ee20000300a00 */
[----:B-----5:R-:W-:Y:S03]  /*f03c0*/  HMMA.16816.F32 R48, R28, R50, R40 ;  /* 0x000000321c30723c */ /* 0x020fe60000001828 */
[----:B------:R-:W5:Y:S04]  /*f03d0*/  LDL.LU.64 R42, [R1+0x9220] ;  /* 0x00922000012a7983 */ /* 0x000f680000300a00 */
[----:B------:R-:W4:-:S12]  /*f03e0*/  LDL.LU.64 R40, [R1+0x9218] ;  /* 0x0092180001287983 */ /* 0x000f180000300a00 */
[----:B------:R-:W-:Y:S04]  /*f03f0*/  STL.64 [R1+0xe00], R48 ;  /* 0x000e003001007387 */ /* 0x000fe80000100a00 */
[----:B------:R0:W-:Y:S04]  /*f0400*/  STL.64 [R1+0xe08], R50 ;  /* 0x000e083201007387 */ /* 0x0001e80000100a00 */
[----:B0-----:R-:W5:Y:S04]  /*f0410*/  LDL.LU.64 R50, [R1+0x9210] ;  /* 0x0092100001327983 */ /* 0x001f680000300a00 */
[----:B------:R-:W5:Y:S01]  /*f0420*/  LDL.LU.64 R48, [R1+0x9208] ;  /* 0x0092080001307983 */ /* 0x000f620000300a00 */
[C---:B--2---:R-:W-:Y:S08]  /*f0430*/  HMMA.16816.F32 R32, R28.reuse, R36, R32 ;  /* 0x000000241c20723c */ /* 0x044ff00000001820 */
[C---:B---3--:R-:W-:Y:S11]  /*f0440*/  HMMA.16816.F32 R36, R28.reuse, R38, R24 ;  /* 0x000000261c24723c */ /* 0x048ff60000001818 */
[----:B------:R-:W-:Y:S04]  /*f0450*/  STL.64 [R1+0xdf0], R32 ;  /* 0x000df02001007387 */ /* 0x000fe80000100a00 */
[----:B------:R0:W-:Y:S04]  /*f0460*/  STL.64 [R1+0xdf8], R34 ;  /* 0x000df82201007387 */ /* 0x0001e80000100a00 */
[----:B0-----:R-:W2:Y:S04]  /*f0470*/  LDL.LU.64 R34, [R1+0x9200] ;  /* 0x0092000001227983 */ /* 0x001ea80000300a00 */
[----:B------:R-:W2:Y:S04]  /*f0480*/  LDL.LU.64 R32, [R1+0x91f8] ;  /* 0x0091f80001207983 */ /* 0x000ea80000300a00 */
[----:B------:R-:W3:Y:S04]  /*f0490*/  LDL.LU.64 R26, [R1+0x91f0] ;  /* 0x0091f000011a7983 */ /* 0x000ee80000300a00 */
[----:B------:R-:W2:Y:S04]  /*f04a0*/  LDL.LU.64 R24, [R1+0x91e8] ;  /* 0x0091e80001187983 */ /* 0x000ea80000300a00 */
[----:B------:R-:W-:Y:S04]  /*f04b0*/  STL.64 [R1+0xdd0], R36 ;  /* 0x000dd02401007387 */ /* 0x000fe80000100a00 */
[----:B------:R0:W-:Y:S04]  /*f04c0*/  STL.64 [R1+0xdd8], R38 ;  /* 0x000dd82601007387 */ /* 0x0001e80000100a00 */
[----:B0-----:R-:W3:Y:S04]  /*f04d0*/  LDL.LU.64 R38, [R1+0x91e0] ;  /* 0x0091e00001267983 */ /* 0x001ee80000300a00 */
[----:B------:R-:W3:Y:S01]  /*f04e0*/  LDL.LU.64 R36, [R1+0x91d8] ;  /* 0x0091d80001247983 */ /* 0x000ee20000300a00 */
[----:B----4-:R-:W-:-:S15]  /*f04f0*/  HMMA.16816.F32 R44, R28, R40, R44 ;  /* 0x000000281c2c723c */ /* 0x010fde000000182c */
[----:B------:R-:W-:-:S04]  /*f0500*/  NOP ;  /* 0x0000000000007918 */ /* 0x000fc80000000000 */
[----:B------:R-:W-:Y:S04]  /*f0510*/  STL.64 [R1+0xdb0], R44 ;  /* 0x000db02c01007387 */ /* 0x000fe80000100a00 */
[----:B------:R0:W-:Y:S04]  /*f0520*/  STL.64 [R1+0xdb8], R46 ;  /* 0x000db82e01007387 */ /* 0x0001e80000100a00 */
[----:B0-----:R-:W4:Y:S04]  /*f0530*/  LDL.LU.64 R46, [R1+0x91d0] ;  /* 0x0091d000012e7983 */ /* 0x001f280000300a00 */
[----:B------:R-:W4:Y:S01]  /*f0540*/  LDL.LU.64 R44, [R1+0x91c8] ;  /* 0x0091c800012c7983 */ /* 0x000f220000300a00 */
[C---:B-----5:R-:W-:Y:S03]  /*f0550*/  HMMA.16816.F32 R40, R28.reuse, R42, R48 ;  /* 0x0000002a1c28723c */ /* 0x060fe60000001830 */
[----:B------:R-:W5:Y:S04]  /*f0560*/  LDL.LU.64 R50, [R1+0x91c0] ;  /* 0x0091c00001327983 */ /* 0x000f680000300a00 */
[----:B------:R-:W5:Y:S01]  /*f0570*/  LDL.LU.64 R48, [R1+0x91b8] ;  /* 0x0091b80001307983 */ /* 0x000f620000300a00 */
[C---:B--2---:R-:W-:Y:S11]  /*f0580*/  HMMA.16816.F32 R32, R28.reuse, R24, R32 ;  /* 0x000000181c20723c */ /* 0x044ff60000001820 */
[----:B------:R-:W-:Y:S04]  /*f0590*/  STL.64 [R1+0xda0], R40 ;  /* 0x000da02801007387 */ /* 0x000fe80000100a00 */
[----:B------:R0:W-:Y:S04]  /*f05a0*/  STL.64 [R1+0xda8], R42 ;  /* 0x000da82a01007387 */ /* 0x0001e80000100a00 */
[----:B0-----:R-:W2:Y:S01]  /*f05b0*/  LDL.LU.64 R42, [R1+0x91b0] ;  /* 0x0091b000012a7983 */ /* 0x001ea20000300a00 */
[C---:B---3--:R-:W-:Y:S03]  /*f05c0*/  HMMA.16816.F32 R24, R28.reuse, R26, R36 ;  /* 0x0000001a1c18723c */ /* 0x048fe60000001824 */
[----:B------:R-:W2:Y:S04]  /*f05d0*/  LDL.LU.64 R40, [R1+0x91a8] ;  /* 0x0091a80001287983 */ /* 0x000ea80000300a00 */
[----:B------:R-:W-:Y:S04]  /*f05e0*/  STL.64 [R1+0xd80], R32 ;  /* 0x000d802001007387 */ /* 0x000fe80000100a00 */
[----:B------:R0:W-:Y:S04]  /*f05f0*/  STL.64 [R1+0xd88], R34 ;  /* 0x000d882201007387 */ /* 0x0001e80000100a00 */
[----:B0-----:R-:W3:Y:S04]  /*f0600*/  LDL.LU.64 R34, [R1+0x91a0] ;  /* 0x0091a00001227983 */ /* 0x001ee80000300a00 */
[----:B------:R-:W2:Y:S04]  /*f0610*/  LDL.LU.64 R32, [R1+0x9198] ;  /* 0x0091980001207983 */ /* 0x000ea80000300a00 */
[----:B------:R-:W3:Y:S04]  /*f0620*/  LDL.LU.64 R38, [R1+0x9190] ;  /* 0x0091900001267983 */ /* 0x000ee80000300a00 */
[----:B------:R-:W3:Y:S04]  /*f0630*/  LDL.LU.64 R36, [R1+0x9188] ;  /* 0x0091880001247983 */ /* 0x000ee80000300a00 */
[----:B------:R-:W-:Y:S04]  /*f0640*/  STL.64 [R1+0xd70], R24 ;  /* 0x000d701801007387 */ /* 0x000fe80000100a00 */
[----:B------:R0:W-:Y:S04]  /*f0650*/  STL.64 [R1+0xd78], R26 ;  /* 0x000d781a01007387 */ /* 0x0001e80000100a00 */
[----:B0-----:R-:W3:Y:S04]  /*f0660*/  LDL.LU.64 R26, [R1+0x9180] ;  /* 0x00918000011a7983 */ /* 0x001ee80000300a00 */
[----:B------:R-:W3:Y:S01]  /*f0670*/  LDL.LU.64 R24, [R1+0x9178] ;  /* 0x0091780001187983 */ /* 0x000ee20000300a00 */
[C---:B----4-:R-:W-:Y:S08]  /*f0680*/  HMMA.16816.F32 R12, R28.reuse, R44, R12 ;  /* 0x0000002c1c0c723c */ /* 0x050ff0000000180c */
[----:B-----5:R-:W-:Y:S11]  /*f0690*/  HMMA.16816.F32 R44, R28, R46, R48 ;  /* 0x0000002e1c2c723c */ /* 0x020ff60000001830 */
[----:B------:R-:W-:Y:S04]  /*f06a0*/  STL.64 [R1+0xd50], R12 ;  /* 0x000d500c01007387 */ /* 0x000fe80000100a00 */
[----:B------:R0:W-:Y:S04]  /*f06b0*/  STL.64 [R1+0xd58], R14 ;  /* 0x000d580e01007387 */ /* 0x0001e80000100a00 */
[----:B0-----:R-:W4:Y:S04]  /*f06c0*/  LDL.LU.64 R14, [R1+0x9170] ;  /* 0x00917000010e7983 */ /* 0x001f280000300a00 */
[----:B------:R-:W4:Y:S04]  /*f06d0*/  LDL.LU.64 R12, [R1+0x9168] ;  /* 0x00916800010c7983 */ /* 0x000f280000300a00 */
[----:B------:R-:W5:Y:S04]  /*f06e0*/  LDL.LU.64 R50, [R1+0x9160] ;  /* 0x0091600001327983 */ /* 0x000f680000300a00 */
[----:B------:R-:W5:Y:S01]  /*f06f0*/  LDL.LU.64 R48, [R1+0x9158] ;  /* 0x0091580001307983 */ /* 0x000f620000300a00 */
[----:B------:R-:W-:-:S03]  /*f0700*/  IMAD.MOV.U32 R0, RZ, RZ, R17 ;  /* 0x000000ffff007224 */ /* 0x000fc600078e0011 */
[----:B------:R-:W-:Y:S04]  /*f0710*/  STL.64 [R1+0xd40], R44 ;  /* 0x000d402c01007387 */ /* 0x000fe80000100a00 */
[----:B------:R-:W-:Y:S01]  /*f0720*/  STL.64 [R1+0xd48], R46 ;  /* 0x000d482e01007387 */ /* 0x000fe20000100a00 */
[C---:B------:R-:W-:Y:S08]  /*f0730*/  HMMA.16816.F32 R8, R28.reuse, R6, R8 ;  /* 0x000000061c08723c */ /* 0x040ff00000001808 */
[C---:B--2---:R-:W-:Y:S08]  /*f0740*/  HMMA.16816.F32 R40, R28.reuse, R32, R40 ;  /* 0x000000201c28723c */ /* 0x044ff00000001828 */
[C---:B---3--:R-:W-:Y:S08]  /*f0750*/  HMMA.16816.F32 R32, R28.reuse, R34, R36 ;  /* 0x000000221c20723c */ /* 0x048ff00000001824 */
[C---:B------:R-:W-:Y:S08]  /*f0760*/  HMMA.16816.F32 R24, R28.reuse, R16, R24 ;  /* 0x000000101c18723c */ /* 0x040ff00000001818 */
[----:B------:R-:W-:Y:S01]  /*f0770*/  HMMA.16816.F32 R16, R28, R18, R20 ;  /* 0x000000121c10723c */ /* 0x000fe20000001814 */
[----:B------:R-:W-:Y:S04]  /*f0780*/  STL.64 [R1+0xd20], R40 ;  /* 0x000d202801007387 */ /* 0x000fe80000100a00 */
[----:B------:R-:W-:Y:S04]  /*f0790*/  STL.64 [R1+0xd28], R42 ;  /* 0x000d282a01007387 */ /* 0x000fe80000100a00 */
[----:B------:R-:W-:Y:S04]  /*f07a0*/  STL.64 [R1+0xd00], R32 ;  /* 0x000d002001007387 */ /* 0x000fe80000100a00 */
[----:B------:R-:W-:Y:S04]  /*f07b0*/  STL.64 [R1+0xd08], R34 ;  /* 0x000d082201007387 */ /* 0x000fe80000100a00 */
[----:B------:R0:W-:Y:S02]  /*f07c0*/  STL [R1+0x8e8c], R0 ;  /* 0x008e8c0001007387 */ /* 0x0001e40000100800 */
[----:B0-----:R-:W-:-:S02]  /*f07d0*/  IMAD.MOV.U32 R0, RZ, RZ, R5 ;  /* 0x000000ffff007224 */ /* 0x001fc400078e0005 */
[----:B------:R-:W-:Y:S04]  /*f07e0*/  STL.64 [R1+0xcf0], R24 ;  /* 0x000cf01801007387 */ /* 0x000fe80000100a00 */
[----:B------:R-:W-:Y:S04]  /*f07f0*/  STL.64 [R1+0xcf8], R26 ;  /* 0x000cf81a01007387 */ /* 0x000fe80000100a00 */
[----:B------:R-:W-:Y:S04]  /*f0800*/  STL.64 [R1+0xcd0], R16 ;  /* 0x000cd01001007387 */ /* 0x000fe80000100a00 */
[----:B------:R-:W-:Y:S04]  /*f0810*/  STL.64 [R1+0xcd8], R18 ;  /* 0x000cd81201007387 */ /* 0x000fe80000100a00 */
[----:B------:R0:W-:Y:S02]  /*f0820*/  STL [R1+0x8e90], R0 ;  /* 0x008e900001007387 */ /* 0x0001e40000100800 */
[----:B0-----:R-:W-:Y:S01]  /*f0830*/  IMAD.MOV.U32 R0, RZ, RZ, R57 ;  /* 0x000000ffff007224 */ /* 0x001fe200078e0039 */
[C---:B----4-:R-:W-:Y:S08]  /*f0840*/  HMMA.16816.F32 R12, R28.reuse, R4, R12 ;  /* 0x000000041c0c723c */ /* 0x050ff0000000180c */
[C---:B-----5:R-:W-:Y:S11]  /*f0850*/  HMMA.16816.F32 R4, R28.reuse, R56, R48 ;  /* 0x000000381c04723c */ /* 0x060ff60000001830 */
[----:B------:R-:W-:Y:S04]  /*f0860*/  STL.64 [R1+0xcb0], R12 ;  /* 0x000cb00c01007387 */ /* 0x000fe80000100a00 */
[----:B------:R-:W-:Y:S04]  /*f0870*/  STL.64 [R1+0xcb8], R14 ;  /* 0x000cb80e01007387 */ /* 0x000fe80000100a00 */
[----:B------:R-:W-:Y:S04]  /*f0880*/  STL.64 [R1+0xca0], R8 ;  /* 0x000ca00801007387 */ /* 0x000fe80000100a00 */
[----:B------:R-:W-:Y:S04]  /*f0890*/  STL.64 [R1+0xca8], R10 ;  /* 0x000ca80a01007387 */ /* 0x000fe80000100a00 */
[----:B------:R-:W-:Y:S04]  /*f08a0*/  STL [R1+0x8e94], R0 ;  /* 0x008e940001007387 */ /* 0x000fe80000100800 */
        /* <DEDUP_REMOVED lines=30> */
[----:B------:R-:W5:Y:S04]  /*f0a90*/  LDL R18, [R1] ;  /* 0x0000000001127983 */ /* 0x000f680000100800 */
[----:B------:R-:W5:Y:S04]  /*f0aa0*/  LDL R19, [R1+0x4] ;  /* 0x0000040001137983 */ /* 0x000f680000100800 */
[----:B0-----:R-:W2:Y:S04]  /*f0ab0*/  LDL.LU R36, [R1+0x770] ;  /* 0x0007700001247983 */ /* 0x001ea80000300800 */
[----:B------:R-:W2:Y:S04]  /*f0ac0*/  LDL.LU R37, [R1+0x774] ;  /* 0x0007740001257983 */ /* 0x000ea80000300800 */
[----:B------:R-:W2:Y:S04]  /*f0ad0*/  LDL.LU R38, [R1+0x778] ;  /* 0x0007780001267983 */ /* 0x000ea80000300800 */
[----:B------:R-:W2:Y:S04]  /*f0ae0*/  LDL.LU R39, [R1+0x77c] ;  /* 0x00077c0001277983 */ /* 0x000ea80000300800 */
[----:B------:R-:W2:Y:S04]  /*f0af0*/  LDL.64 R16, [R1+0x8] ;  /* 0x0000080001107983 */ /* 0x000ea80000100a00 */
        /* <DEDUP_REMOVED lines=33> */
[----:B------:R-:W-:-:S07]  /*f0d10*/  IMAD.MOV.U32 R0, RZ, RZ, R17 ;  /* 0x000000ffff007224 */ /* 0x000fce00078e0011 */
[C---:B-----5:R-:W-:Y:S08]  /*f0d20*/  HMMA.16816.F32 R16, R28.reuse, R18, R24 ;  /* 0x000000121c10723c */ /* 0x060ff00000001818 */
[C---:B----4-:R-:W-:Y:S03]  /*f0d30*/  HMMA.16816.F32 R56, R28.reuse, R60, R56 ;  /* 0x0000003c1c38723c */ /* 0x050fe60000001838 */
[----:B------:R-:W-:Y:S04]  /*f0d40*/  STL.64 [R1+0xc50], R36 ;  /* 0x000c502401007387 */ /* 0x000fe80000100a00 */
[----:B------:R0:W-:Y:S04]  /*f0d50*/  STL.64 [R1+0xc58], R38 ;  /* 0x000c582601007387 */ /* 0x0001e80000100a00 */
[----:B0-----:R-:W2:Y:S04]  /*f0d60*/  LDL.LU.64 R38, [R1+0x9150] ;  /* 0x0091500001267983 */ /* 0x001ea80000300a00 */
[----:B------:R-:W2:Y:S04]  /*f0d70*/  LDL.LU.64 R36, [R1+0x9148] ;  /* 0x0091480001247983 */ /* 0x000ea80000300a00 */
[----:B------:R-:W-:Y:S04]  /*f0d80*/  STL [R1+0x9048], R0 ;  /* 0x0090480001007387 */ /* 0x000fe80000100800 */
[----:B------:R-:W4:Y:S04]  /*f0d90*/  LDL.LU.64 R26, [R1+0x9140] ;  /* 0x00914000011a7983 */ /* 0x000f280000300a00 */
[----:B------:R-:W4:Y:S04]  /*f0da0*/  LDL.LU.64 R24, [R1+0x9138] ;  /* 0x0091380001187983 */ /* 0x000f280000300a00 */
        /* <DEDUP_REMOVED lines=8> */
[----:B------:R-:W-:Y:S04]  /*f0e30*/  STL [R1+0x9050], R60 ;  /* 0x0090503c01007387 */ /* 0x000fe80000100800 */
[----:B------:R-:W-:Y:S01]  /*f0e40*/  STL [R1+0x904c], R61 ;  /* 0x00904c3d01007387 */ /* 0x000fe20000100800 */
[C---:B---3--:R-:W-:Y:S08]  /*f0e50*/  HMMA.16816.F32 R12, R28.reuse, R58, R12 ;  /* 0x0000003a1c0c723c */ /* 0x048ff0000000180c */
[C---:B--2---:R-:W-:Y:S11]  /*f0e60*/  HMMA.16816.F32 R52, R28.reuse, R56, R52 ;  /* 0x000000381c34723c */ /* 0x044ff60000001834 */
[----:B------:R-:W-:Y:S04]  /*f0e70*/  STL.64 [R1+0xc00], R12 ;  /* 0x000c000c01007387 */ /* 0x000fe80000100a00 */
[----:B------:R0:W-:Y:S04]  /*f0e80*/  STL.64 [R1+0xc08], R14 ;  /* 0x000c080e01007387 */ /* 0x0001e80000100a00 */
[----:B0-----:R-:W2:Y:S04]  /*f0e90*/  LDL.LU.64 R14, [R1+0x9110] ;  /* 0x00911000010e7983 */ /* 0x001ea80000300a00 */
[----:B------:R-:W4:Y:S04]  /*f0ea0*/  LDL.LU.64 R12, [R1+0x9108] ;  /* 0x00910800010c7983 */ /* 0x000f280000300a00 */
[----:B------:R-:W-:Y:S04]  /*f0eb0*/  STL.64 [R1+0xbf0], R52 ;  /* 0x000bf03401007387 */ /* 0x000fe80000100a00 */
[----:B------:R0:W-:Y:S04]  /*f0ec0*/  STL.64 [R1+0xbf8], R54 ;  /* 0x000bf83601007387 */ /* 0x0001e80000100a00 */
[----:B0-----:R-:W3:Y:S04]  /*f0ed0*/  LDL.LU.64 R54, [R1+0x9100] ;  /* 0x0091000001367983 */ /* 0x001ee80000300a00 */
[----:B------:R-:W2:Y:S04]  /*f0ee0*/  LDL.LU.64 R52, [R1+0x90f8] ;  /* 0x0090f80001347983 */ /* 0x000ea80000300a00 */
[----:B------:R-:W-:Y:S04]  /*f0ef0*/  STL.64 [R1+0x8de8], R58 ;  /* 0x008de83a01007387 */ /* 0x000fe80000100a00 */
[----:B------:R0:W-:Y:S04]  /*f0f00*/  STL.64 [R1+0x8de0], R56 ;  /* 0x008de03801007387 */ /* 0x0001e80000100a00 */
[----:B0-----:R-:W4:Y:S04]  /*f0f10*/  LDL.LU R56, [R1+0x6e0] ;  /* 0x0006e00001387983 */ /* 0x001f280000300800 */
[----:B------:R-:W4:Y:S04]  /*f0f20*/  LDL.LU R57, [R1+0x6e4] ;  /* 0x0006e40001397983 */ /* 0x000f280000300800 */
[----:B------:R-:W4:Y:S04]  /*f0f30*/  LDL.LU R58, [R1+0x6e8] ;  /* 0x0006e800013a7983 */ /* 0x000f280000300800 */
[----:B------:R-:W4:Y:S01]  /*f0f40*/  LDL.LU R59, [R1+0x6ec] ;  /* 0x0006ec00013b7983 */ /* 0x000f220000300800 */
[C---:B---3--:R-:W-:Y:S08]  /*f0f50*/  HMMA.16816.F32 R8, R28.reuse, R54, R8 ;  /* 0x000000361c08723c */ /* 0x048ff00000001808 */
[C---:B--2---:R-:W-:Y:S11]  /*f0f60*/  HMMA.16816.F32 R48, R28.reuse, R52, R48 ;  /* 0x000000341c30723c */ /* 0x044ff60000001830 */
[----:B------:R-:W-:Y:S04]  /*f0f70*/  STL.64 [R1+0xbe0], R8 ;  /* 0x000be00801007387 */ /* 0x000fe80000100a00 */
[----:B------:R0:W-:Y:S04]  /*f0f80*/  STL.64 [R1+0xbe8], R10 ;  /* 0x000be80a01007387 */ /* 0x0001e80000100a00 */
[----:B0-----:R-:W2:Y:S04]  /*f0f90*/  LDL.LU.64 R10, [R1+0x90f0] ;  /* 0x0090f000010a7983 */ /* 0x001ea80000300a00 */
[----:B------:R-:W3:Y:S04]  /*f0fa0*/  LDL.LU.64 R8, [R1+0x90e8] ;  /* 0x0090e80001087983 */ /* 0x000ee80000300a00 */
[----:B------:R-:W-:Y:S04]  /*f0fb0*/  STL.64 [R1+0xbb0], R48 ;  /* 0x000bb03001007387 */ /* 0x000fe80000100a00 */
[----:B------:R0:W-:Y:S04]  /*f0fc0*/  STL.64 [R1+0xbb8], R50 ;  /* 0x000bb83201007387 */ /* 0x0001e80000100a00 */
[----:B0-----:R-:W2:Y:S04]  /*f0fd0*/  LDL.LU.64 R50, [R1+0x90e0] ;  /* 0x0090e00001327983 */ /* 0x001ea80000300a00 */
[----:B------:R-:W3:Y:S04]  /*f0fe0*/  LDL.LU.64 R48, [R1+0x90d8] ;  /* 0x0090d80001307983 */ /* 0x000ee80000300a00 */
        /* <DEDUP_REMOVED lines=12> */
[C---:B---3--:R-:W-:Y:S03]  /*f10b0*/  HMMA.16816.F32 R52, R28.reuse, R48, R52 ;  /* 0x000000301c34723c */ /* 0x048fe60000001834 */
[----:B------:R-:W-:Y:S04]  /*f10c0*/  STL.64 [R1+0x8df8], R50 ;  /* 0x008df83201007387 */ /* 0x000fe80000100a00 */
[----:B------:R4:W-:Y:S02]  /*f10d0*/  STL.64 [R1+0x8df0], R48 ;  /* 0x008df03001007387 */ /* 0x0009e40000100a00 */
[C---:B----4-:R-:W-:Y:S10]  /*f10e0*/  HMMA.16816.F32 R48, R28.reuse, R2, R56 ;  /* 0x000000021c30723c */ /* 0x050ff40000001838 */
[----:B------:R-:W-:Y:S04]  /*f10f0*/  STL.64 [R1+0xb80], R52 ;  /* 0x000b803401007387 */ /* 0x000fe80000100a00 */
[----:B------:R-:W-:Y:S04]  /*f1100*/  STL.64 [R1+0xb88], R54 ;  /* 0x000b883601007387 */ /* 0x000fe80000100a00 */
[----:B------:R-:W-:Y:S01]  /*f1110*/  STL [R1+0x9054], R3 ;  /* 0x0090540301007387 */ /* 0x000fe20000100800 */
[C---:B------:R-:W-:Y:S03]  /*f1120*/  HMMA.16816.F32 R36, R28.reuse, R8, R36 ;  /* 0x000000081c24723c */ /* 0x040fe60000001824 */
[----:B------:R-:W-:Y:S04]  /*f1130*/  STL.64 [R1+0xb50], R48 ;  /* 0x000b503001007387 */ /* 0x000fe80000100a00 */
[----:B------:R-:W-:Y:S01]  /*f1140*/  STL.64 [R1+0xb58], R50 ;  /* 0x000b583201007387 */ /* 0x000fe20000100a00 */
[C---:B--2---:R-:W-:Y:S08]  /*f1150*/  HMMA.16816.F32 R44, R28.reuse, R4, R44 ;  /* 0x000000041c2c723c */ /* 0x044ff0000000182c */
[C---:B------:R-:W-:Y:S01]  /*f1160*/  HMMA.16816.F32 R40, R28.reuse, R6, R40 ;  /* 0x000000061c28723c */ /* 0x040fe20000001828 */
[----:B------:R-:W-:Y:S10]  /*f1170*/  STL.64 [R1+0x8e08], R6 ;  /* 0x008e080601007387 */ /* 0x000ff40000100a00 */
[----:B------:R-:W-:Y:S04]  /*f1180*/  STL.64 [R1+0xac0], R44 ;  /* 0x000ac02c01007387 */ /* 0x000fe80000100a00 */
[----:B------:R-:W-:Y:S04]  /*f1190*/  STL.64 [R1+0xac8], R46 ;  /* 0x000ac82e01007387 */ /* 0x000fe80000100a00 */
[----:B------:R0:W-:Y:S02]  /*f11a0*/  STL.64 [R1+0x8e00], R4 ;  /* 0x008e000401007387 */ /* 0x0001e40000100a00 */
[C---:B0-----:R-:W-:Y:S02]  /*f11b0*/  HMMA.16816.F32 R4, R28.reuse, R10, R32 ;  /* 0x0000000a1c04723c */ /* 0x041fe40000001820 */
        /* <DEDUP_REMOVED lines=8> */
[----:B------:R0:W-:Y:S04]  /*f1240*/  STL.64 [R1+0xa38], R6 ;  /* 0x000a380601007387 */ /* 0x0001e80000100a00 */
[----:B------:R-:W2:Y:S01]  /*f1250*/  LDL.LU R56, [R1+0x5a0] ;  /* 0x0005a00001387983 */ /* 0x000ea20000300800 */
[C---:B0-----:R-:W-:Y:S08]  /*f1260*/  HMMA.16816.F32 R4, R28.reuse, R14, R20 ;  /* 0x0000000e1c04723c */ /* 0x041ff00000001814 */
[----:B------:R-:W-:Y:S04]  /*f1270*/  STL.64 [R1+0x9e0], R8 ;  /* 0x0009e00801007387 */ /* 0x000fe80000100a00 */
[----:B------:R-:W-:Y:S07]  /*f1280*/  STL.64 [R1+0x9e8], R10 ;  /* 0x0009e80a01007387 */ /* 0x000fee0000100a00 */
        /* <DEDUP_REMOVED lines=57> */
[C---:B-----5:R-:W-:Y:S08]  /*f1620*/  HMMA.16816.F32 R20, R28.reuse, R18, R20 ;  /* 0x000000121c14723c */ /* 0x060ff00000001814 */
        /* <DEDUP_REMOVED lines=8> */
[----:B0-----:R-:W5:Y:S04]  /*f16b0*/  LDL.LU.64 R22, [R1+0x90b0] ;  /* 0x0090b00001167983 */ /* 0x001f680000300a00 */
[----:B------:R-:W3:Y:S04]  /*f16c0*/  LDL.LU.64 R20, [R1+0x90a8] ;  /* 0x0090a80001147983 */ /* 0x000ee80000300a00 */
[----:B------:R-:W-:Y:S04]  /*f16d0*/  STL.64 [R1+0x8db0], R18 ;  /* 0x008db01201007387 */ /* 0x000fe80000100a00 */
[----:B------:R0:W-:Y:S04]  /*f16e0*/  STL.64 [R1+0x8da8], R16 ;  /* 0x008da81001007387 */ /* 0x0001e80000100a00 */
[----:B0-----:R-:W2:Y:S04]  /*f16f0*/  LDL.LU R16, [R1+0x5e0] ;  /* 0x0005e00001107983 */ /* 0x001ea80000300800 */
[----:B------:R-:W2:Y:S04]  /*f1700*/  LDL.LU R17, [R1+0x5e4] ;  /* 0x0005e40001117983 */ /* 0x000ea80000300800 */
[----:B------:R-:W2:Y:S04]  /*f1710*/  LDL.LU R18, [R1+0x5e8] ;  /* 0x0005e80001127983 */ /* 0x000ea80000300800 */
[----:B------:R-:W2:Y:S01]  /*f1720*/  LDL.LU R19, [R1+0x5ec] ;  /* 0x0005ec0001137983 */ /* 0x000ea20000300800 */
[C---:B---3--:R-:W-:Y:S08]  /*f1730*/  HMMA.16816.F32 R44, R28.reuse, R20, R44 ;  /* 0x000000141c2c723c */ /* 0x048ff0000000182c */
[C---:B-----5:R-:W-:Y:S11]  /*f1740*/  HMMA.16816.F32 R24, R28.reuse, R22, R24 ;  /* 0x000000161c18723c */ /* 0x060ff60000001818 */
[----:B------:R-:W-:Y:S04]  /*f1750*/  STL.64 [R1+0x960], R44 ;  /* 0x0009602c01007387 */ /* 0x000fe80000100a00 */
[----:B------:R0:W-:Y:S04]  /*f1760*/  STL.64 [R1+0x968], R46 ;  /* 0x0009682e01007387 */ /* 0x0001e80000100a00 */
[----:B0-----:R-:W3:Y:S04]  /*f1770*/  LDL.LU.64 R46, [R1+0x90a0] ;  /* 0x0090a000012e7983 */ /* 0x001ee80000300a00 */
        /* <DEDUP_REMOVED lines=15> */
[----:B0-----:R-:W4:Y:S04]  /*f1870*/  LDL.LU.64 R42, [R1+0x9080] ;  /* 0x00908000012a7983 */ /* 0x001f280000300a00 */
[----:B------:R-:W2:Y:S04]  /*f1880*/  LDL.LU.64 R40, [R1+0x9078] ;  /* 0x0090780001287983 */ /* 0x000ea80000300a00 */
        /* <DEDUP_REMOVED lines=16> */
[C---:B---3--:R-:W-:Y:S08]  /*f1990*/  HMMA.16816.F32 R24, R28.reuse, R34, R24 ;  /* 0x000000221c18723c */ /* 0x048ff00000001818 */
[C---:B------:R-:W-:Y:S08]  /*f19a0*/  HMMA.16816.F32 R12, R28.reuse, R40, R12 ;  /* 0x000000281c0c723c */ /* 0x040ff0000000180c */
[C---:B----4-:R-:W-:Y:S08]  /*f19b0*/  HMMA.16816.F32 R8, R28.reuse, R42, R8 ;  /* 0x0000002a1c08723c */ /* 0x050ff00000001808 */
[----:B-----5:R-:W-:Y:S01]  /*f19c0*/  HMMA.16816.F32 R4, R28, R44, R4 ;  /* 0x0000002c1c04723c */ /* 0x020fe20000001804 */
[----:B------:R-:W-:Y:S04]  /*f19d0*/  STL.64 [R1+0x8d50], R34 ;  /* 0x008d502201007387 */ /* 0x000fe80000100a00 */
[----:B------:R-:W-:Y:S04]  /*f19e0*/  STL.64 [R1+0x8d48], R32 ;  /* 0x008d482001007387 */ /* 0x000fe80000100a00 */
[----:B------:R-:W-:Y:S04]  /*f19f0*/  STL.64 [R1+0x8f0], R24 ;  /* 0x0008f01801007387 */ /* 0x000fe80000100a00 */
[----:B------:R-:W-:Y:S01]  /*f1a00*/  STL.64 [R1+0x8f8], R26 ;  /* 0x0008f81a01007387 */ /* 0x000fe20000100a00 */
[----:B------:R-:W-:-:S02]  /*f1a10*/  IMAD R3, R52, 0x100, R51 ;  /* 0x0000010034037824 */ /* 0x000fc400078e0233 */
[----:B------:R-:W-:Y:S02]  /*f1a20*/  IMAD R60, R60, 0x100, R53 ;  /* 0x000001003c3c7824 */ /* 0x000fe400078e0235 */
[----:B------:R-:W-:Y:S02]  /*f1a30*/  IMAD R61, R61, 0x100, R54 ;  /* 0x000001003d3d7824 */ /* 0x000fe400078e0236 */
[----:B------:R-:W-:Y:S01]  /*f1a40*/  IMAD R0, R0, 0x100, R55 ;  /* 0x0000010000007824 */ /* 0x000fe200078e0237 */
[C---:B--2---:R-:W-:Y:S08]  /*f1a50*/  HMMA.16816.F32 R20, R28.reuse, R36, R20 ;  /* 0x000000241c14723c */ /* 0x044ff00000001814 */
        /* <DEDUP_REMOVED lines=15> */
[----:B0-----:R-:W-:Y:S02]  /*f1b50*/  HMMA.16816.F32 R4, R28, R46, R56 ;  /* 0x0000002e1c04723c */ /* 0x001fe40000001838 */
[----:B------:R-:W2:-:S15]  /*f1b60*/  LDL.LU R58, [R1+0x50] ;  /* 0x00005000013a7983 */ /* 0x000e9e0000300800 */
[----:B------:R-:W-:Y:S02]  /*f1b70*/  NOP ;  /* 0x0000000000007918 */ /* 0x000fe40000000000 */
[----:B------:R-:W-:Y:S04]  /*f1b80*/  STL.64 [R1+0x850], R4 ;  /* 0x0008500401007387 */ /* 0x000fe80000100a00 */
[----:B------:R0:W-:Y:S04]  /*f1b90*/  STL.64 [R1+0x858], R6 ;  /* 0x0008580601007387 */ /* 0x0001e80000100a00 */
[----:B------:R-:W2:Y:S04]  /*f1ba0*/  LDL.LU R59, [R1+0x54] ;  /* 0x00005400013b7983 */ /* 0x000ea80000300800 */
        /* <DEDUP_REMOVED lines=8> */
[----:B--2---:R2:W-:Y:S04]  /*f1c30*/  STL.64 [R1+0x8eb0], R58 ;  /* 0x008eb03a01007387 */ /* 0x0045e80000100a00 */
[----:B---3--:R-:W-:Y:S04]  /*f1c40*/  STL.64 [R1+0x8ea8], R56 ;  /* 0x008ea83801007387 */ /* 0x008fe80000100a00 */
[----:B0-----:R-:W3:Y:S04]  /*f1c50*/  LDL.LU R6, [R1+0x60] ;  /* 0x0000600001067983 */ /* 0x001ee80000300800 */
        /* <DEDUP_REMOVED lines=9> */
[----:B---3--:R-:W-:Y:S04]  /*f1cf0*/  STL.64 [R1+0x8ed0], R6 ;  /* 0x008ed00601007387 */ /* 0x008fe80000100a00 */
[----:B----4-:R3:W-:Y:S04]  /*f1d00*/  STL.64 [R1+0x8ec8], R4 ;  /* 0x008ec80401007387 */ /* 0x0107e80000100a00 */
[----:B------:R-:W4:Y:S04]  /*f1d10*/  LDL.LU R12, [R1+0x430] ;  /* 0x00043000010c7983 */ /* 0x000f280000300800 */
[----:B------:R-:W4:Y:S04]  /*f1d20*/  LDL.LU R13, [R1+0x434] ;  /* 0x00043400010d7983 */ /* 0x000f280000300800 */
[----:B------:R-:W5:Y:S04]  /*f1d30*/  LDL.LU R14, [R1+0x438] ;  /* 0x00043800010e7983 */ /* 0x000f680000300800 */
[----:B------:R-:W5:Y:S04]  /*f1d40*/  LDL.LU R15, [R1+0x43c] ;  /* 0x00043c00010f7983 */ /* 0x000f680000300800 */
[----:B-----5:R5:W-:Y:S04]  /*f1d50*/  STL.64 [R1+0x8ee0], R14 ;  /* 0x008ee00e01007387 */ /* 0x020be80000100a00 */
[----:B----4-:R4:W-:Y:S04]  /*f1d60*/  STL.64 [R1+0x8ed8], R12 ;  /* 0x008ed80c01007387 */ /* 0x0109e80000100a00 */
[----:B------:R-:W2:Y:S04]  /*f1d70*/  LDL.LU R18, [R1+0x70] ;  /* 0x0000700001127983 */ /* 0x000ea80000300800 */
        /* <DEDUP_REMOVED lines=9> */
[----:B------:R-:W-:Y:S04]  /*f1e10*/  STL.64 [R1+0x8f00], R18 ;  /* 0x008f001201007387 */ /* 0x000fe80000100a00 */
[----:B--2---:R2:W-:Y:S04]  /*f1e20*/  STL.64 [R1+0x8ef8], R16 ;  /* 0x008ef81001007387 */ /* 0x0045e80000100a00 */
[----:B------:R-:W2:Y:S04]  /*f1e30*/  LDL.LU R34, [R1+0x80] ;  /* 0x0000800001227983 */ /* 0x000ea80000300800 */
[----:B------:R-:W2:Y:S04]  /*f1e40*/  LDL.LU R35, [R1+0x84] ;  /* 0x0000840001237983 */ /* 0x000ea80000300800 */
[----:B------:R-:W2:Y:S04]  /*f1e50*/  LDL.LU R36, [R1+0x460] ;  /* 0x0004600001247983 */ /* 0x000ea80000300800 */
[----:B------:R-:W2:Y:S04]  /*f1e60*/  LDL.LU R37, [R1+0x464] ;  /* 0x0004640001257983 */ /* 0x000ea80000300800 */
[----:B------:R-:W2:Y:S04]  /*f1e70*/  LDL.LU R38, [R1+0x468] ;  /* 0x0004680001267983 */ /* 0x000ea80000300800 */
[----:B------:R-:W2:Y:S04]  /*f1e80*/  LDL.LU R39, [R1+0x46c] ;  /* 0x00046c0001277983 */ /* 0x000ea80000300800 */
[----:B--2---:R2:W-:Y:S04]  /*f1e90*/  STL.64 [R1+0x8f10], R38 ;  /* 0x008f102601007387 */ /* 0x0045e80000100a00 */
        /* <DEDUP_REMOVED lines=9> */
[----:B--2---:R-:W-:Y:S04]  /*f1f30*/  STL.64 [R1+0x8f30], R42 ;  /* 0x008f302a01007387 */ /* 0x004fe80000100a00 */
[----:B------:R2:W-:Y:S04]  /*f1f40*/  STL.64 [R1+0x8f28], R40 ;  /* 0x008f282801007387 */ /* 0x0005e80000100a00 */
[----:B-1----:R-:W2:Y:S04]  /*f1f50*/  LDL.LU R52, [R1+0x480] ;  /* 0x0004800001347983 */ /* 0x002ea80000300800 */
[----:B------:R-:W2:Y:S04]  /*f1f60*/  LDL.LU R53, [R1+0x484] ;  /* 0x0004840001357983 */ /* 0x000ea80000300800 */
[----:B------:R-:W2:Y:S04]  /*f1f70*/  LDL.LU R54, [R1+0x488] ;  /* 0x0004880001367983 */ /* 0x000ea80000300800 */
[----:B------:R-:W2:Y:S04]  /*f1f80*/  LDL.LU R55, [R1+0x48c] ;  /* 0x00048c0001377983 */ /* 0x000ea80000300800 */
[----:B--2---:R1:W-:Y:S04]  /*f1f90*/  STL.64 [R1+0x8f40], R54 ;  /* 0x008f403601007387 */ /* 0x0043e80000100a00 */
[----:B------:R2:W-:Y:S04]  /*f1fa0*/  STL.64 [R1+0x8f38], R52 ;  /* 0x008f383401007387 */ /* 0x0005e80000100a00 */
[----:B------:R-:W2:Y:S04]  /*f1fb0*/  LDL.LU R58, [R1+0x98] ;  /* 0x00009800013a7983 */ /* 0x000ea80000300800 */
[----:B------:R-:W2:Y:S04]  /*f1fc0*/  LDL.LU R59, [R1+0x9c] ;  /* 0x00009c00013b7983 */ /* 0x000ea80000300800 */
[----:B0-----:R-:W2:Y:S04]  /*f1fd0*/  LDL.LU R8, [R1+0x490] ;  /* 0x0004900001087983 */ /* 0x001ea80000300800 */
        /* <DEDUP_REMOVED lines=9> */
[----:B---3--:R-:W2:Y:S04]  /*f2070*/  LDL.LU R4, [R1+0x4a0] ;  /* 0x0004a00001047983 */ /* 0x008ea80000300800 */
[----:B------:R-:W2:Y:S04]  /*f2080*/  LDL.LU R5, [R1+0x4a4] ;  /* 0x0004a40001057983 */ /* 0x000ea80000300800 */
[----:B------:R-:W3:Y:S04]  /*f2090*/  LDL.LU R6, [R1+0x4a8] ;  /* 0x0004a80001067983 */ /* 0x000ee80000300800 */
[----:B------:R-:W3:Y:S04]  /*f20a0*/  LDL.LU R7, [R1+0x4ac] ;  /* 0x0004ac0001077983 */ /* 0x000ee80000300800 */
[----:B---3--:R3:W-:Y:S04]  /*f20b0*/  STL.64 [R1+0x8f70], R6 ;  /* 0x008f700601007387 */ /* 0x0087e80000100a00 */
[----:B--2---:R-:W-:Y:S04]  /*f20c0*/  STL.64 [R1+0x8f68], R4 ;  /* 0x008f680401007387 */ /* 0x004fe80000100a00 */
[----:B-----5:R-:W2:Y:S04]  /*f20d0*/  LDL.LU R14, [R1+0xa8] ;  /* 0x0000a800010e7983 */ /* 0x020ea80000300800 */
[----:B------:R-:W2:Y:S04]  /*f20e0*/  LDL.LU R15, [R1+0xac] ;  /* 0x0000ac00010f7983 */ /* 0x000ea80000300800 */
[----:B----4-:R-:W4:Y:S04]  /*f20f0*/  LDL.LU R12, [R1+0xb0] ;  /* 0x0000b000010c7983 */ /* 0x010f280000300800 */
[----:B------:R-:W4:Y:S04]  /*f2100*/  LDL.LU R13, [R1+0xb4] ;  /* 0x0000b400010d7983 */ /* 0x000f280000300800 */
[----:B--2---:R-:W-:Y:S04]  /*f2110*/  STL.64 [R1+0x8f80], R14 ;  /* 0x008f800e01007387 */ /* 0x004fe80000100a00 */
[----:B----4-:R2:W-:Y:S04]  /*f2120*/  STL.64 [R1+0x8f78], R12 ;  /* 0x008f780c01007387 */ /* 0x0105e80000100a00 */
        /* <DEDUP_REMOVED lines=8> */
[----:B------:R-:W2:Y:S04]  /*f21b0*/  LDL.LU R32, [R1+0x4d0] ;  /* 0x0004d00001207983 */ /* 0x000ea80000300800 */
[----:B------:R-:W2:Y:S04]  /*f21c0*/  LDL.LU R33, [R1+0x4d4] ;  /* 0x0004d40001217983 */ /* 0x000ea80000300800 */
[----:B------:R-:W2:Y:S04]  /*f21d0*/  LDL.LU R34, [R1+0x4d8] ;  /* 0x0004d80001227983 */ /* 0x000ea80000300800 */
[----:B------:R-:W2:Y:S04]  /*f21e0*/  LDL.LU R35, [R1+0x4dc] ;  /* 0x0004dc0001237983 */ /* 0x000ea80000300800 */
[----:B--2---:R2:W-:Y:S04]  /*f21f0*/  STL.64 [R1+0x8fa0], R34 ;  /* 0x008fa02201007387 */ /* 0x0045e80000100a00 */
[----:B------:R0:W-:Y:S04]  /*f2200*/  STL.64 [R1+0x8f98], R32 ;  /* 0x008f982001007387 */ /* 0x0001e80000100a00 */
[----:B------:R-:W2:Y:S04]  /*f2210*/  LDL.LU R36, [R1+0xc0] ;  /* 0x0000c00001247983 */ /* 0x000ea80000300800 */
[----:B------:R-:W2:Y:S04]  /*f2220*/  LDL.LU R37, [R1+0xc4] ;  /* 0x0000c40001257983 */ /* 0x000ea80000300800 */
[----:B-----5:R-:W-:Y:S04]  /*f2230*/  STL.64 [R1+0x8fb0], R38 ;  /* 0x008fb02601007387 */ /* 0x020fe80000100a00 */
[----:B--2---:R-:W-:Y:S04]  /*f2240*/  STL.64 [R1+0x8fa8], R36 ;  /* 0x008fa82401007387 */ /* 0x004fe80000100a00 */
[----:B------:R-:W2:Y:S04]  /*f2250*/  LDL.LU R40, [R1+0x4e0] ;  /* 0x0004e00001287983 */ /* 0x000ea80000300800 */
[----:B------:R-:W2:Y:S04]  /*f2260*/  LDL.LU R41, [R1+0x4e4] ;  /* 0x0004e40001297983 */ /* 0x000ea80000300800 */
[----:B------:R-:W5:Y:S04]  /*f2270*/  LDL.LU R42, [R1+0x4e8] ;  /* 0x0004e800012a7983 */ /* 0x000f680000300800 */
[----:B------:R-:W5:Y:S04]  /*f2280*/  LDL.LU R43, [R1+0x4ec] ;  /* 0x0004ec00012b7983 */ /* 0x000f680000300800 */
[----:B-----5:R-:W-:Y:S04]  /*f2290*/  STL.64 [R1+0x8fc0], R42 ;  /* 0x008fc02a01007387 */ /* 0x020fe80000100a00 */
[----:B--2---:R2:W-:Y:S04]  /*f22a0*/  STL.64 [R1+0x8fb8], R40 ;  /* 0x008fb82801007387 */ /* 0x0045e80000100a00 */
[----:B-1----:R-:W5:Y:S04]  /*f22b0*/  LDL.LU R54, [R1+0xc8] ;  /* 0x0000c80001367983 */ /* 0x002f680000300800 */
[----:B------:R-:W5:Y:S04]  /*f22c0*/  LDL.LU R55, [R1+0xcc] ;  /* 0x0000cc0001377983 */ /* 0x000f680000300800 */
[----:B------:R-:W2:Y:S04]  /*f22d0*/  LDL.LU R52, [R1+0xd0] ;  /* 0x0000d00001347983 */ /* 0x000ea80000300800 */
[----:B------:R-:W2:Y:S04]  /*f22e0*/  LDL.LU R53, [R1+0xd4] ;  /* 0x0000d40001357983 */ /* 0x000ea80000300800 */
[----:B-----5:R1:W-:Y:S04]  /*f22f0*/  STL.64 [R1+0x8fd0], R54 ;  /* 0x008fd03601007387 */ /* 0x0203e80000100a00 */
[----:B--2---:R-:W-:Y:S04]  /*f2300*/  STL.64 [R1+0x8fc8], R52 ;  /* 0x008fc83401007387 */ /* 0x004fe80000100a00 */
[----:B0-----:R-:W2:Y:S04]  /*f2310*/  LDL.LU R56, [R1+0x500] ;  /* 0x0005000001387983 */ /* 0x001ea80000300800 */
[----:B------:R-:W2:Y:S04]  /*f2320*/  LDL.LU R57, [R1+0x504] ;  /* 0x0005040001397983 */ /* 0x000ea80000300800 */
[----:B------:R-:W5:Y:S04]  /*f2330*/  LDL.LU R58, [R1+0x508] ;  /* 0x00050800013a7983 */ /* 0x000f680000300800 */
[----:B------:R-:W5:Y:S04]  /*f2340*/  LDL.LU R59, [R1+0x50c] ;  /* 0x00050c00013b7983 */ /* 0x000f680000300800 */
[----:B-----5:R-:W-:Y:S04]  /*f2350*/  STL.64 [R1+0x8fe0], R58 ;  /* 0x008fe03a01007387 */ /* 0x020fe80000100a00 */
[----:B--2---:R0:W-:Y:S04]  /*f2360*/  STL.64 [R1+0x8fd8], R56 ;  /* 0x008fd83801007387 */ /* 0x0041e80000100a00 */
[----:B---3--:R-:W2:Y:S04]  /*f2370*/  LDL.LU R6, [R1+0xd8] ;  /* 0x0000d80001067983 */ /* 0x008ea80000300800 */
[----:B------:R-:W2:Y:S04]  /*f2380*/  LDL.LU R7, [R1+0xdc] ;  /* 0x0000dc0001077983 */ /* 0x000ea80000300800 */
[----:B------:R-:W3:Y:S04]  /*f2390*/  LDL.LU R12, [R1+0x510] ;  /* 0x00051000010c7983 */ /* 0x000ee80000300800 */
[----:B------:R-:W3:Y:S04]  /*f23a0*/  LDL.LU R13, [R1+0x514] ;  /* 0x00051400010d7983 */ /* 0x000ee80000300800 */
[----:B------:R-:W5:Y:S04]  /*f23b0*/  LDL.LU R14, [R1+0x518] ;  /* 0x00051800010e7983 */ /* 0x000f680000300800 */
[----:B------:R-:W5:Y:S04]  /*f23c0*/  LDL.LU R15, [R1+0x51c] ;  /* 0x00051c00010f7983 */ /* 0x000f680000300800 */
[----:B-----5:R-:W-:Y:S04]  /*f23d0*/  STL.64 [R1+0x8ff0], R14 ;  /* 0x008ff00e01007387 */ /* 0x020fe80000100a00 */
[----:B---3--:R3:W-:Y:S04]  /*f23e0*/  STL.64 [R1+0x8fe8], R12 ;  /* 0x008fe80c01007387 */ /* 0x0087e80000100a00 */
[----:B------:R-:W5:Y:S04]  /*f23f0*/  LDL.LU R4, [R1+0xe0] ;  /* 0x0000e00001047983 */ /* 0x000f680000300800 */
[----:B------:R-:W5:Y:S04]  /*f2400*/  LDL.LU R5, [R1+0xe4] ;  /* 0x0000e40001057983 */ /* 0x000f680000300800 */
[----:B--2---:R2:W-:Y:S04]  /*f2410*/  STL.64 [R1+0x9000], R6 ;  /* 0x0090000601007387 */ /* 0x0045e80000100a00 */
[----:B-----5:R5:W-:Y:S04]  /*f2420*/  STL.64 [R1+0x8ff8], R4 ;  /* 0x008ff80401007387 */ /* 0x020be80000100a00 */
[----:B----4-:R-:W4:Y:S04]  /*f2430*/  LDL.LU R16, [R1+0x520] ;  /* 0x0005200001107983 */ /* 0x010f280000300800 */
[----:B------:R-:W4:Y:S04]  /*f2440*/  LDL.LU R17, [R1+0x524] ;  /* 0x0005240001117983 */ /* 0x000f280000300800 */
[----:B------:R-:W2:Y:S04]  /*f2450*/  LDL.LU R18, [R1+0x528] ;  /* 0x0005280001127983 */ /* 0x000ea80000300800 */
[----:B------:R-:W2:Y:S04]  /*f2460*/  LDL.LU R19, [R1+0x52c] ;  /* 0x00052c0001137983 */ /* 0x000ea80000300800 */
[----:B--2---:R-:W-:Y:S04]  /*f2470*/  STL.64 [R1+0x9010], R18 ;  /* 0x0090101201007387 */ /* 0x004fe80000100a00 */
[----:B----4-:R-:W-:Y:S04]  /*f2480*/  STL.64 [R1+0x9008], R16 ;  /* 0x0090081001007387 */ /* 0x010fe80000100a00 */
[----:B------:R-:W2:Y:S04]  /*f2490*/  LDL.LU R34, [R1+0xe8] ;  /* 0x0000e80001227983 */ /* 0x000ea80000300800 */
[----:B------:R-:W2:Y:S04]  /*f24a0*/  LDL.LU R35, [R1+0xec] ;  /* 0x0000ec0001237983 */ /* 0x000ea80000300800 */
[----:B------:R-:W4:Y:S04]  /*f24b0*/  LDL.LU R32, [R1+0xf0] ;  /* 0x0000f00001207983 */ /* 0x000f280000300800 */
[----:B------:R-:W4:Y:S04]  /*f24c0*/  LDL.LU R33, [R1+0xf4] ;  /* 0x0000f40001217983 */ /* 0x000f280000300800 */
[----:B--2---:R-:W-:Y:S04]  /*f24d0*/  STL.64 [R1+0x9020], R34 ;  /* 0x0090202201007387 */ /* 0x004fe80000100a00 */
[----:B----4-:R2:W-:Y:S04]  /*f24e0*/  STL.64 [R1+0x9018], R32 ;  /* 0x0090182001007387 */ /* 0x0105e80000100a00 */
[----:B------:R-:W4:Y:S04]  /*f24f0*/  LDL.LU R40, [R1+0x540] ;  /* 0x0005400001287983 */ /* 0x000f280000300800 */
[----:B------:R-:W4:Y:S04]  /*f2500*/  LDL.LU R41, [R1+0x544] ;  /* 0x0005440001297983 */ /* 0x000f280000300800 */
[----:B------:R-:W2:Y:S04]  /*f2510*/  LDL.LU R42, [R1+0x548] ;  /* 0x00054800012a7983 */ /* 0x000ea80000300800 */
[----:B------:R-:W2:Y:S04]  /*f2520*/  LDL.LU R43, [R1+0x54c] ;  /* 0x00054c00012b7983 */ /* 0x000ea80000300800 */
[----:B--2---:R2:W-:Y:S04]  /*f2530*/  STL.64 [R1+0x9030], R42 ;  /* 0x0090302a01007387 */ /* 0x0045e80000100a00 */
[----:B----4-:R-:W-:Y:S04]  /*f2540*/  STL.64 [R1+0x9028], R40 ;  /* 0x0090282801007387 */ /* 0x010fe80000100a00 */
[----:B-1----:R-:W4:Y:S04]  /*f2550*/  LDL.LU R54, [R1+0xf8] ;  /* 0x0000f80001367983 */ /* 0x002f280000300800 */
[----:B------:R-:W4:Y:S04]  /*f2560*/  LDL.LU R55, [R1+0xfc] ;  /* 0x0000fc0001377983 */ /* 0x000f280000300800 */
[----:B0-----:R-:W2:Y:S04]  /*f2570*/  LDL.LU R56, [R1+0x550] ;  /* 0x0005500001387983 */ /* 0x001ea80000300800 */
[----:B------:R-:W2:Y:S04]  /*f2580*/  LDL.LU R57, [R1+0x554] ;  /* 0x0005540001397983 */ /* 0x000ea80000300800 */
[----:B------:R-:W2:Y:S04]  /*f2590*/  LDL.LU R58, [R1+0x558] ;  /* 0x00055800013a7983 */ /* 0x000ea80000300800 */
[----:B------:R-:W2:Y:S04]  /*f25a0*/  LDL.LU R59, [R1+0x55c] ;  /* 0x00055c00013b7983 */ /* 0x000ea80000300800 */
[----:B--2---:R-:W-:Y:S04]  /*f25b0*/  STL.64 [R1+0x9040], R58 ;  /* 0x0090403a01007387 */ /* 0x004fe80000100a00 */
[----:B------:R0:W-:Y:S04]  /*f25c0*/  STL.64 [R1+0x9038], R56 ;  /* 0x0090383801007387 */ /* 0x0001e80000100a00 */
[----:B------:R-:W2:Y:S04]  /*f25d0*/  LDL.LU R52, [R1+0x100] ;  /* 0x0001000001347983 */ /* 0x000ea80000300800 */
[----:B------:R-:W2:Y:S04]  /*f25e0*/  LDL.LU R53, [R1+0x104] ;  /* 0x0001040001357983 */ /* 0x000ea80000300800 */
[----:B---3--:R-:W2:Y:S04]  /*f25f0*/  LDL.LU R12, [R1+0x560] ;  /* 0x00056000010c7983 */ /* 0x008ea80000300800 */
[----:B------:R-:W2:Y:S04]  /*f2600*/  LDL.LU R13, [R1+0x564] ;  /* 0x00056400010d7983 */ /* 0x000ea80000300800 */
[----:B------:R-:W2:Y:S04]  /*f2610*/  LDL.LU R14, [R1+0x568] ;  /* 0x00056800010e7983 */ /* 0x000ea80000300800 */
[----:B------:R-:W2:Y:S04]  /*f2620*/  LDL.LU R15, [R1+0x56c] ;  /* 0x00056c00010f7983 */ /* 0x000ea80000300800 */
[----:B------:R-:W3:Y:S04]  /*f2630*/  LDL.LU R6, [R1+0x108] ;  /* 0x0001080001067983 */ /* 0x000ee80000300800 */
[----:B------:R-:W3:Y:S04]  /*f2640*/  LDL.LU R7, [R1+0x10c] ;  /* 0x00010c0001077983 */ /* 0x000ee80000300800 */
[----:B-----5:R-:W5:Y:S04]  /*f2650*/  LDL.LU R4, [R1+0x110] ;  /* 0x0001100001047983 */ /* 0x020f680000300800 */
[----:B------:R-:W5:Y:S04]  /*f2660*/  LDL.LU R5, [R1+0x114] ;  /* 0x0001140001057983 */ /* 0x000f680000300800 */
[----:B------:R-:W5:Y:S04]  /*f2670*/  LDL.LU R32, [R1+0x580] ;  /* 0x0005800001207983 */ /* 0x000f680000300800 */
[----:B------:R-:W5:Y:S04]  /*f2680*/  LDL.LU R33, [R1+0x584] ;  /* 0x0005840001217983 */ /* 0x000f680000300800 */
[----:B------:R-:W5:Y:S04]  /*f2690*/  LDL.LU R34, [R1+0x588] ;  /* 0x0005880001227983 */ /* 0x000f680000300800 */
[----:B------:R-:W5:Y:S04]  /*f26a0*/  LDL.LU R35, [R1+0x58c] ;  /* 0x00058c0001237983 */ /* 0x000f680000300800 */
[----:B------:R-:W2:Y:S04]  /*f26b0*/  LDL.LU R42, [R1+0x118] ;  /* 0x00011800012a7983 */ /* 0x000ea80000300800 */
        /* <DEDUP_REMOVED lines=29> */
[----:B------:R0:W-:Y:S01]  /*f2890*/  STL.64 [R1+0x8d80], R46 ;  /* 0x008d802e01007387 */ /* 0x0001e20000100a00 */
[----:B------:R-:W-:-:S02]  /*f28a0*/  F2FP.F16.E4M3.UNPACK_B R28, R3 ;  /* 0x00000003ff1c723e */ /* 0x000fc400020006ff */
[----:B------:R-:W-:Y:S02]  /*f28b0*/  F2FP.F16.E4M3.UNPACK_B R29, R60 ;  /* 0x0000003cff1d723e */ /* 0x000fe400020006ff */
[----:B------:R-:W-:Y:S02]  /*f28c0*/  F2FP.F16.E4M3.UNPACK_B R30, R61 ;  /* 0x0000003dff1e723e */ /* 0x000fe400020006ff */
[----:B------:R-:W-:Y:S01]  /*f28d0*/  F2FP.F16.E4M3.UNPACK_B R31, R0 ;  /* 0x00000000ff1f723e */ /* 0x000fe200020006ff */
[----:B0-----:R-:W4:Y:S04]  /*f28e0*/  LDL.LU R46, [R1+0x90] ;  /* 0x00009000012e7983 */ /* 0x001f280000300800 */
[----:B------:R-:W4:Y:S04]  /*f28f0*/  LDL.LU R47, [R1+0x94] ;  /* 0x00009400012f7983 */ /* 0x000f280000300800 */
[----:B------:R-:W-:Y:S04]  /*f2900*/  STL.64 [R1+0x8d78], R44 ;  /* 0x008d782c01007387 */ /* 0x000fe80000100a00 */
[----:B------:R-:W4:Y:S04]  /*f2910*/  LDL.LU R3, [R1+0x9054] ;  /* 0x0090540001037983 */ /* 0x000f280000300800 */
[----:B------:R-:W4:Y:S04]  /*f2920*/  LDL.LU R60, [R1+0x9050] ;  /* 0x00905000013c7983 */ /* 0x000f280000300800 */
[----:B------:R-:W4:Y:S04]  /*f2930*/  LDL.LU R61, [R1+0x904c] ;  /* 0x00904c00013d7983 */ /* 0x000f280000300800 */
[----:B------:R-:W4:Y:S01]  /*f2940*/  LDL.LU R0, [R1+0x9048] ;  /* 0x0090480001007983 */ /* 0x000f220000300800 */
[C---:B--2---:R-:W-:Y:S03]  /*f2950*/  HMMA.16816.F32 R40, R28.reuse, R42, R56 ;  /* 0x0000002a1c28723c */ /* 0x044fe60000001838 */
[----:B------:R-:W4:Y:S04]  /*f2960*/  LDL.LU.64 R58, [R1+0x9040] ;  /* 0x00904000013a7983 */ /* 0x000f280000300a00 */
[----:B------:R-:W4:Y:S01]  /*f2970*/  LDL.LU.64 R56, [R1+0x9038] ;  /* 0x0090380001387983 */ /* 0x000f220000300a00 */
[C---:B-----5:R-:W-:Y:S08]  /*f2980*/  HMMA.16816.F32 R32, R28.reuse, R4, R32 ;  /* 0x000000041c20723c */ /* 0x060ff00000001820 */
[C---:B---3--:R-:W-:Y:S08]  /*f2990*/  HMMA.16816.F32 R4, R28.reuse, R6, R16 ;  /* 0x000000061c04723c */ /* 0x048ff00000001810 */
[C---:B------:R-:W-:Y:S01]  /*f29a0*/  HMMA.16816.F32 R12, R28.reuse, R52, R12 ;  /* 0x000000341c0c723c */ /* 0x040fe2000000180c */
        /* <DEDUP_REMOVED lines=18> */
[----:B----4-:R-:W-:Y:S03]  /*f2ad0*/  HMMA.16816.F32 R52, R28, R54, R56 ;  /* 0x000000361c34723c */ /* 0x010fe60000001838 */
[----:B------:R-:W4:Y:S04]  /*f2ae0*/  LDL.LU.64 R58, [R1+0x8fe0] ;  /* 0x008fe000013a7983 */ /* 0x000f280000300a00 */
[----:B------:R-:W4:-:S12]  /*f2af0*/  LDL.LU.64 R56, [R1+0x8fd8] ;  /* 0x008fd80001387983 */ /* 0x000f180000300a00 */
[----:B------:R-:W-:Y:S04]  /*f2b00*/  STL.64 [R1+0x7b0], R52 ;  /* 0x0007b03401007387 */ /* 0x000fe80000100a00 */
[----:B------:R0:W-:Y:S04]  /*f2b10*/  STL.64 [R1+0x7b8], R54 ;  /* 0x0007b83601007387 */ /* 0x0001e80000100a00 */
[----:B0-----:R-:W4:Y:S04]  /*f2b20*/  LDL.LU.64 R54, [R1+0x8fd0] ;  /* 0x008fd00001367983 */ /* 0x001f280000300a00 */
[----:B------:R-:W4:Y:S01]  /*f2b30*/  LDL.LU.64 R52, [R1+0x8fc8] ;  /* 0x008fc80001347983 */ /* 0x000f220000300a00 */
[C---:B--2---:R-:W-:Y:S08]  /*f2b40*/  HMMA.16816.F32 R40, R28.reuse, R32, R40 ;  /* 0x000000201c28723c */ /* 0x044ff00000001828 */
[C---:B---3--:R-:W-:Y:S08]  /*f2b50*/  HMMA.16816.F32 R32, R28.reuse, R34, R36 ;  /* 0x000000221c20723c */ /* 0x048ff00000001824 */
[C---:B-----5:R-:W-:Y:S03]  /*f2b60*/  HMMA.16816.F32 R16, R28.reuse, R4, R16 ;  /* 0x000000041c10723c */ /* 0x060fe60000001810 */
[----:B------:R-:W-:Y:S04]  /*f2b70*/  STL.64 [R1+0x790], R40 ;  /* 0x0007902801007387 */ /* 0x000fe80000100a00 */
[----:B------:R0:W-:Y:S01]  /*f2b80*/  STL.64 [R1+0x798], R42 ;  /* 0x0007982a01007387 */ /* 0x0001e20000100a00 */
[C---:B------:R-:W-:Y:S03]  /*f2b90*/  HMMA.16816.F32 R4, R28.reuse, R6, R12 ;  /* 0x000000061c04723c */ /* 0x040fe6000000180c */
        /* <DEDUP_REMOVED lines=18> */
[C---:B----4-:R-:W-:Y:S08]  /*f2cc0*/  HMMA.16816.F32 R56, R28.reuse, R52, R56 ;  /* 0x000000341c38723c */ /* 0x050ff00000001838 */
[C---:B------:R-:W-:Y:S11]  /*f2cd0*/  HMMA.16816.F32 R52, R28.reuse, R54, R8 ;  /* 0x000000361c34723c */ /* 0x040ff60000001808 */
        /* <DEDUP_REMOVED lines=14> */
[C---:B-----5:R-:W-:Y:S08]  /*f2dc0*/  HMMA.16816.F32 R16, R28.reuse, R12, R16 ;  /* 0x0000000c1c10723c */ /* 0x060ff00000001810 */
        /* <DEDUP_REMOVED lines=22> */
[----:B------:R0:W-:Y:S01]  /*f2f30*/  STL.64 [R1+0x678], R6 ;  /* 0x0006780601007387 */ /* 0x0001e20000100a00 */
[C---:B------:R-:W-:Y:S03]  /*f2f40*/  HMMA.16816.F32 R44, R28.reuse, R46, R52 ;  /* 0x0000002e1c2c723c */ /* 0x040fe60000001834 */
[----:B0-----:R-:W4:Y:S04]  /*f2f50*/  LDL.LU.64 R6, [R1+0x8ed0] ;  /* 0x008ed00001067983 */ /* 0x001f280000300a00 */
[----:B------:R-:W4:Y:S04]  /*f2f60*/  LDL.LU.64 R4, [R1+0x8ec8] ;  /* 0x008ec80001047983 */ /* 0x000f280000300a00 */
[----:B------:R-:W4:Y:S04]  /*f2f70*/  LDL.LU.64 R10, [R1+0x8ec0] ;  /* 0x008ec000010a7983 */ /* 0x000f280000300a00 */
[----:B------:R-:W4:Y:S04]  /*f2f80*/  LDL.LU.64 R8, [R1+0x8eb8] ;  /* 0x008eb80001087983 */ /* 0x000f280000300a00 */
[----:B------:R-:W-:Y:S04]  /*f2f90*/  STL.64 [R1+0x660], R56 ;  /* 0x0006603801007387 */ /* 0x000fe80000100a00 */
[----:B------:R0:W-:Y:S04]  /*f2fa0*/  STL.64 [R1+0x668], R58 ;  /* 0x0006683a01007387 */ /* 0x0001e80000100a00 */
[----:B0-----:R-:W4:Y:S04]  /*f2fb0*/  LDL.LU.64 R58, [R1+0x8eb0] ;  /* 0x008eb000013a7983 */ /* 0x001f280000300a00 */
[----:B------:R-:W4:Y:S04]  /*f2fc0*/  LDL.LU.64 R56, [R1+0x8ea8] ;  /* 0x008ea80001387983 */ /* 0x000f280000300a00 */
[----:B------:R-:W4:Y:S04]  /*f2fd0*/  LDL.LU.64 R54, [R1+0x8ea0] ;  /* 0x008ea00001367983 */ /* 0x000f280000300a00 */
[----:B------:R-:W4:Y:S01]  /*f2fe0*/  LDL.LU.64 R52, [R1+0x8e98] ;  /* 0x008e980001347983 */ /* 0x000f220000300a00 */
[C---:B--2---:R-:W-:Y:S08]  /*f2ff0*/  HMMA.16816.F32 R40, R28.reuse, R32, R40 ;  /* 0x000000201c28723c */ /* 0x044ff00000001828 */
[C---:B---3--:R-:W-:Y:S01]  /*f3000*/  HMMA.16816.F32 R32, R28.reuse, R34, R36 ;  /* 0x000000221c20723c */ /* 0x048fe20000001824 */
[----:B------:R-:W-:Y:S07]  /*f3010*/  STL.64 [R1+0x640], R44 ;  /* 0x0006402c01007387 */ /* 0x000fee0000100a00 */
[C---:B-----5:R-:W-:Y:S08]  /*f3020*/  HMMA.16816.F32 R24, R28.reuse, R16, R24 ;  /* 0x000000101c18723c */ /* 0x060ff00000001818 */
[C---:B------:R-:W-:Y:S01]  /*f3030*/  HMMA.16816.F32 R20, R28.reuse, R18, R20 ;  /* 0x000000121c14723c */ /* 0x040fe20000001814 */
        /* <DEDUP_REMOVED lines=8> */
[----:B------:R-:W-:Y:S01]  /*f30c0*/  STL.64 [R1+0x5d8], R22 ;  /* 0x0005d81601007387 */ /* 0x000fe20000100a00 */
[C---:B----4-:R-:W-:Y:S08]  /*f30d0*/  HMMA.16816.F32 R16, R28.reuse, R4, R12 ;  /* 0x000000041c10723c */ /* 0x050ff0000000180c */
[C---:B------:R-:W-:Y:S08]  /*f30e0*/  HMMA.16816.F32 R12, R28.reuse, R6, R8 ;  /* 0x000000061c0c723c */ /* 0x040ff00000001808 */
[C---:B------:R-:W-:Y:S08]  /*f30f0*/  HMMA.16816.F32 R8, R28.reuse, R56, R48 ;  /* 0x000000381c08723c */ /* 0x040ff00000001830 */
[----:B------:R-:W-:Y:S01]  /*f3100*/  HMMA.16816.F32 R4, R28, R58, R52 ;  /* 0x0000003a1c04723c */ /* 0x000fe20000001834 */
[----:B------:R-:W-:Y:S04]  /*f3110*/  STL.64 [R1+0x5c0], R16 ;  /* 0x0005c01001007387 */ /* 0x000fe80000100a00 */
[----:B------:R-:W-:Y:S04]  /*f3120*/  STL.64 [R1+0x5c8], R18 ;  /* 0x0005c81201007387 */ /* 0x000fe80000100a00 */
[----:B------:R-:W-:Y:S04]  /*f3130*/  STL.64 [R1+0x5a0], R12 ;  /* 0x0005a00c01007387 */ /* 0x000fe80000100a00 */
[----:B------:R-:W-:Y:S04]  /*f3140*/  STL.64 [R1+0x5a8], R14 ;  /* 0x0005a80e01007387 */ /* 0x000fe80000100a00 */
[----:B0-----:R-:W2:Y:S04]  /*f3150*/  LDL.LU R26, [R1] ;  /* 0x00000000011a7983 */ /* 0x001ea80000300800 */
[----:B------:R-:W-:Y:S04]  /*f3160*/  STL.64 [R1+0x580], R8 ;  /* 0x0005800801007387 */ /* 0x000fe80000100a00 */
[----:B------:R-:W-:Y:S04]  /*f3170*/  STL.64 [R1+0x588], R10 ;  /* 0x0005880a01007387 */ /* 0x000fe80000100a00 */
[----:B------:R0:W-:Y:S04]  /*f3180*/  STL.64 [R1+0x570], R4 ;  /* 0x0005700401007387 */ /* 0x0001e80000100a00 */
[----:B------:R1:W-:Y:S04]  /*f3190*/  STL.64 [R1+0x578], R6 ;  /* 0x0005780601007387 */ /* 0x0003e80000100a00 */
[----:B------:R-:W2:Y:S04]  /*f31a0*/  LDL.LU R27, [R1+0x4] ;  /* 0x00000400011b7983 */ /* 0x000ea80000300800 */
[----:B--2---:R2:W-:Y:S04]  /*f31b0*/  STL.64 [R1+0x8e30], R26 ;  /* 0x008e301a01007387 */ /* 0x0045e80000100a00 */
[----:B------:R-:W3:Y:S04]  /*f31c0*/  LDL.LU R32, [R1+0x360] ;  /* 0x0003600001207983 */ /* 0x000ee80000300800 */
[----:B------:R-:W3:Y:S04]  /*f31d0*/  LDL.LU R33, [R1+0x364] ;  /* 0x0003640001217983 */ /* 0x000ee80000300800 */
[----:B------:R-:W4:Y:S04]  /*f31e0*/  LDL.LU R34, [R1+0x368] ;  /* 0x0003680001227983 */ /* 0x000f280000300800 */
[----:B------:R-:W4:Y:S01]  /*f31f0*/  LDL.LU R35, [R1+0x36c] ;  /* 0x00036c0001237983 */ /* 0x000f220000300800 */
[----:B------:R-:W-:-:S03]  /*f3200*/  IMAD.MOV.U32 R59, RZ, RZ, R0 ;  /* 0x000000ffff3b7224 */ /* 0x000fc600078e0000 */
[----:B----4-:R4:W-:Y:S04]  /*f3210*/  STL.64 [R1+0x8e40], R34 ;  /* 0x008e402201007387 */ /* 0x0109e80000100a00 */
[----:B---3--:R-:W-:Y:S04]  /*f3220*/  STL.64 [R1+0x8e38], R32 ;  /* 0x008e382001007387 */ /* 0x008fe80000100a00 */
[----:B------:R-:W3:Y:S04]  /*f3230*/  LDL.LU R58, [R1+0x8] ;  /* 0x00000800013a7983 */ /* 0x000ee80000300800 */
[----:B------:R-:W5:Y:S04]  /*f3240*/  LDL.LU R0, [R1+0x8e94] ;  /* 0x008e940001007983 */ /* 0x000f680000300800 */
        /* <DEDUP_REMOVED lines=8> */
[----:B---3--:R-:W-:Y:S04]  /*f32d0*/  STL.64 [R1+0x8e60], R58 ;  /* 0x008e603a01007387 */ /* 0x008fe80000100a00 */
[----:B--2---:R2:W-:Y:S04]  /*f32e0*/  STL.64 [R1+0x8e58], R56 ;  /* 0x008e583801007387 */ /* 0x0045e80000100a00 */
[----:B0-----:R-:W3:Y:S04]  /*f32f0*/  LDL.LU R4, [R1+0x380] ;  /* 0x0003800001047983 */ /* 0x001ee80000300800 */
[----:B------:R-:W3:Y:S04]  /*f3300*/  LDL.LU R5, [R1+0x384] ;  /* 0x0003840001057983 */ /* 0x000ee80000300800 */
[----:B-1----:R-:W2:Y:S04]  /*f3310*/  LDL.LU R6, [R1+0x388] ;  /* 0x0003880001067983 */ /* 0x002ea80000300800 */
[----:B------:R-:W2:Y:S01]  /*f3320*/  LDL.LU R7, [R1+0x38c] ;  /* 0x00038c0001077983 */ /* 0x000ea20000300800 */
[----:B-----5:R-:W-:-:S03]  /*f3330*/  IMAD.MOV.U32 R11, RZ, RZ, R0 ;  /* 0x000000ffff0b7224 */ /* 0x020fc600078e0000 */
[----:B--2---:R0:W-:Y:S04]  /*f3340*/  STL.64 [R1+0x8e70], R6 ;  /* 0x008e700601007387 */ /* 0x0041e80000100a00 */
[----:B---3--:R-:W-:Y:S04]  /*f3350*/  STL.64 [R1+0x8e68], R4 ;  /* 0x008e680401007387 */ /* 0x008fe80000100a00 */
[----:B------:R-:W2:Y:S04]  /*f3360*/  LDL.LU R10, [R1+0x18] ;  /* 0x00001800010a7983 */ /* 0x000ea80000300800 */
[----:B------:R-:W3:Y:S04]  /*f3370*/  LDL.LU R0, [R1+0x8e90] ;  /* 0x008e900001007983 */ /* 0x000ee80000300800 */
        /* <DEDUP_REMOVED lines=14> */
[----:B--2---:R-:W-:Y:S04]  /*f3460*/  STL.64 [R1+0x8e80], R10 ;  /* 0x008e800a01007387 */ /* 0x004fe80000100a00 */
[----:B-----5:R1:W-:Y:S04]  /*f3470*/  STL.64 [R1+0x8e78], R8 ;  /* 0x008e780801007387 */ /* 0x0203e80000100a00 */
[----:B------:R-:W2:Y:S04]  /*f3480*/  LDL.LU R24, [R1+0x3a0] ;  /* 0x0003a00001187983 */ /* 0x000ea80000300800 */
[----:B------:R-:W2:Y:S04]  /*f3490*/  LDL.LU R25, [R1+0x3a4] ;  /* 0x0003a40001197983 */ /* 0x000ea80000300800 */
[----:B------:R-:W2:Y:S04]  /*f34a0*/  LDL.LU R26, [R1+0x3a8] ;  /* 0x0003a800011a7983 */ /* 0x000ea80000300800 */
[----:B------:R-:W2:Y:S04]  /*f34b0*/  LDL.LU R27, [R1+0x3ac] ;  /* 0x0003ac00011b7983 */ /* 0x000ea80000300800 */
[----:B----4-:R-:W4:Y:S01]  /*f34c0*/  LDL.LU R34, [R1+0x28] ;  /* 0x0000280001227983 */ /* 0x010f220000300800 */
[----:B---3--:R-:W-:-:S03]  /*f34d0*/  IMAD.MOV.U32 R35, RZ, RZ, R0 ;  /* 0x000000ffff237224 */ /* 0x008fc600078e0000 */
        /* <DEDUP_REMOVED lines=11> */
[----:B0-----:R-:W2:Y:S01]  /*f3590*/  LDL.LU R6, [R1+0x38] ;  /* 0x0000380001067983 */ /* 0x001ea20000300800 */
[C---:B------:R-:W-:Y:S08]  /*f35a0*/  HMMA.16816.F32 R36, R28.reuse, R52, R36 ;  /* 0x000000341c24723c */ /* 0x040ff00000001824 */
[----:B------:R-:W-:Y:S01]  /*f35b0*/  HMMA.16816.F32 R16, R28, R54, R16 ;  /* 0x000000361c10723c */ /* 0x000fe20000001810 */
[----:B---3--:R-:W-:-:S02]  /*f35c0*/  IMAD.MOV.U32 R7, RZ, RZ, R0 ;  /* 0x000000ffff077224 */ /* 0x008fc400078e0000 */
[----:B------:R-:W3:Y:S04]  /*f35d0*/  LDL.LU R0, [R1+0x8e88] ;  /* 0x008e880001007983 */ /* 0x000ee80000300800 */
[----:B-1----:R-:W2:Y:S04]  /*f35e0*/  LDL.LU R8, [R1+0x3d0] ;  /* 0x0003d00001087983 */ /* 0x002ea80000300800 */
        /* <DEDUP_REMOVED lines=13> */
[----:B------:R-:W-:Y:S04]  /*f36c0*/  STL.64 [R1+0x558], R38 ;  /* 0x0005582601007387 */ /* 0x000fe80000100a00 */
[----:B------:R0:W-:Y:S04]  /*f36d0*/  STL.64 [R1+0x530], R16 ;  /* 0x0005301001007387 */ /* 0x0001e80000100a00 */
[----:B------:R1:W-:Y:S04]  /*f36e0*/  STL.64 [R1+0x538], R18 ;  /* 0x0005381201007387 */ /* 0x0003e80000100a00 */
[----:B------:R-:W3:Y:S04]  /*f36f0*/  LDL.LU R41, [R1+0x2e4] ;  /* 0x0002e40001297983 */ /* 0x000ee80000300800 */
[----:B------:R-:W3:Y:S04]  /*f3700*/  LDL.LU R42, [R1+0x2e8] ;  /* 0x0002e800012a7983 */ /* 0x000ee80000300800 */
[----:B------:R-:W3:Y:S01]  /*f3710*/  LDL.LU R43, [R1+0x2ec] ;  /* 0x0002ec00012b7983 */ /* 0x000ee20000300800 */
[C---:B-----5:R-:W-:Y:S03]  /*f3720*/  HMMA.16816.F32 R56, R28.reuse, R32, R56 ;  /* 0x000000201c38723c */ /* 0x060fe60000001838 */
[----:B0-----:R-:W5:Y:S04]  /*f3730*/  LDL.LU R16, [R1+0x330] ;  /* 0x0003300001107983 */ /* 0x001f680000300800 */
[----:B------:R-:W5:Y:S04]  /*f3740*/  LDL.LU R17, [R1+0x334] ;  /* 0x0003340001117983 */ /* 0x000f680000300800 */
[----:B-1----:R-:W5:Y:S04]  /*f3750*/  LDL.LU R18, [R1+0x338] ;  /* 0x0003380001127983 */ /* 0x002f680000300800 */
        /* <DEDUP_REMOVED lines=13> */
[C---:B----4-:R-:W-:Y:S08]  /*f3830*/  HMMA.16816.F32 R32, R28.reuse, R34, R48 ;  /* 0x000000221c20723c */ /* 0x050ff00000001830 */
[----:B--2---:R-:W-:Y:S01]  /*f3840*/  HMMA.16816.F32 R4, R28, R6, R8 ;  /* 0x000000061c04723c */ /* 0x004fe20000001808 */
[----:B------:R-:W3:Y:S04]  /*f3850*/  LDL.LU.64 R10, [R1+0x8e80] ;  /* 0x008e8000010a7983 */ /* 0x000ee80000300a00 */
[----:B------:R-:W2:-:S14]  /*f3860*/  LDL.LU.64 R8, [R1+0x8e78] ;  /* 0x008e780001087983 */ /* 0x000e9c0000300a00 */
        /* <DEDUP_REMOVED lines=8> */
[----:B------:R-:W5:Y:S04]  /*f38f0*/  LDL.LU.64 R50, [R1+0x8e50] ;  /* 0x008e500001327983 */ /* 0x000f680000300a00 */
[----:B------:R-:W5:Y:S04]  /*f3900*/  LDL.LU.64 R48, [R1+0x8e48] ;  /* 0x008e480001307983 */ /* 0x000f680000300a00 */
        /* <DEDUP_REMOVED lines=9> */
[----:B------:R-:W3:Y:S04]  /*f39a0*/  LDL.LU.64 R14, [R1+0x8e28] ;  /* 0x008e2800010e7983 */ /* 0x000ee80000300a00 */
[----:B------:R-:W3:Y:S01]  /*f39b0*/  LDL.LU.64 R12, [R1+0x8e20] ;  /* 0x008e2000010c7983 */ /* 0x000ee20000300a00 */
[C---:B----4-:R-:W-:Y:S08]  /*f39c0*/  HMMA.16816.F32 R4, R28.reuse, R56, R4 ;  /* 0x000000381c04723c */ /* 0x050ff00000001804 */
[C---:B-----5:R-:W-:Y:S01]  /*f39d0*/  HMMA.16816.F32 R56, R28.reuse, R58, R48 ;  /* 0x0000003a1c38723c */ /* 0x060fe20000001830 */
[----:B------:R-:W-:Y:S04]  /*f39e0*/  STL.64 [R1+0x4b0], R8 ;  /* 0x0004b00801007387 */ /* 0x000fe80000100a00 */
[----:B------:R0:W-:Y:S04]  /*f39f0*/  STL.64 [R1+0x4b8], R10 ;  /* 0x0004b80a01007387 */ /* 0x0001e80000100a00 */
[----:B0-----:R-:W4:Y:S04]  /*f3a00*/  LDL.LU.64 R10, [R1+0x8e18] ;  /* 0x008e1800010a7983 */ /* 0x001f280000300a00 */
[----:B------:R-:W5:Y:S04]  /*f3a10*/  LDL.LU.64 R8, [R1+0x8e10] ;  /* 0x008e100001087983 */ /* 0x000f680000300a00 */
[----:B------:R-:W-:Y:S04]  /*f3a20*/  STL.64 [R1+0x490], R4 ;  /* 0x0004900401007387 */ /* 0x000fe80000100a00 */
[----:B------:R0:W-:Y:S04]  /*f3a30*/  STL.64 [R1+0x498], R6 ;  /* 0x0004980601007387 */ /* 0x0001e80000100a00 */
[----:B0-----:R-:W3:Y:S04]  /*f3a40*/  LDL.LU.64 R6, [R1+0x8e08] ;  /* 0x008e080001067983 */ /* 0x001ee80000300a00 */
[----:B------:R-:W3:Y:S04]  /*f3a50*/  LDL.LU.64 R4, [R1+0x8e00] ;  /* 0x008e000001047983 */ /* 0x000ee80000300a00 */
[----:B------:R-:W3:Y:S04]  /*f3a60*/  LDL.LU.64 R50, [R1+0x8df8] ;  /* 0x008df80001327983 */ /* 0x000ee80000300a00 */
[----:B------:R-:W3:Y:S04]  /*f3a70*/  LDL.LU.64 R48, [R1+0x8df0] ;  /* 0x008df00001307983 */ /* 0x000ee80000300a00 */
[----:B------:R-:W-:Y:S04]  /*f3a80*/  STL.64 [R1+0x480], R56 ;  /* 0x0004803801007387 */ /* 0x000fe80000100a00 */
[----:B------:R0:W-:Y:S04]  /*f3a90*/  STL.64 [R1+0x488], R58 ;  /* 0x0004883a01007387 */ /* 0x0001e80000100a00 */
[----:B0-----:R-:W3:Y:S04]  /*f3aa0*/  LDL.LU.64 R58, [R1+0x8de8] ;  /* 0x008de800013a7983 */ /* 0x001ee80000300a00 */
[----:B------:R-:W4:Y:S01]  /*f3ab0*/  LDL.LU.64 R56, [R1+0x8de0] ;  /* 0x008de00001387983 */ /* 0x000f220000300a00 */
[C---:B------:R-:W-:Y:S03]  /*f3ac0*/  HMMA.16816.F32 R20, R28.reuse, R60, R20 ;  /* 0x0000003c1c14723c */ /* 0x040fe60000001814 */
[----:B------:R-:W4:Y:S05]  /*f3ad0*/  LDL.LU R24, [R1+0x2b0] ;  /* 0x0002b00001187983 */ /* 0x000f2a0000300800 */
[----:B--2---:R-:W-:-:S15]  /*f3ae0*/  HMMA.16816.F32 R32, R28, R26, R32 ;  /* 0x0000001a1c20723c */ /* 0x004fde0000001820 */
[----:B------:R-:W-:-:S04]  /*f3af0*/  NOP ;  /* 0x0000000000007918 */ /* 0x000fc80000000000 */
[----:B------:R0:W-:Y:S04]  /*f3b00*/  STL.64 [R1+0x460], R32 ;  /* 0x0004602001007387 */ /* 0x0001e80000100a00 */
[----:B------:R1:W-:Y:S04]  /*f3b10*/  STL.64 [R1+0x468], R34 ;  /* 0x0004682201007387 */ /* 0x0003e80000100a00 */
[----:B------:R2:W-:Y:S04]  /*f3b20*/  STL.64 [R1+0x440], R20 ;  /* 0x0004401401007387 */ /* 0x0005e80000100a00 */
[----:B------:R0:W-:Y:S04]  /*f3b30*/  STL.64 [R1+0x448], R22 ;  /* 0x0004481601007387 */ /* 0x0001e80000100a00 */
[----:B------:R-:W5:Y:S04]  /*f3b40*/  LDL.LU R25, [R1+0x2b4] ;  /* 0x0002b40001197983 */ /* 0x000f680000300800 */
[----:B------:R-:W5:Y:S04]  /*f3b50*/  LDL.LU R26, [R1+0x2b8] ;  /* 0x0002b800011a7983 */ /* 0x000f680000300800 */
[----:B------:R-:W5:Y:S04]  /*f3b60*/  LDL.LU R27, [R1+0x2bc] ;  /* 0x0002bc00011b7983 */ /* 0x000f680000300800 */
[----:B0-----:R-:W5:Y:S04]  /*f3b70*/  LDL.LU R32, [R1+0x2c0] ;  /* 0x0002c00001207983 */ /* 0x001f680000300800 */
[----:B------:R-:W5:Y:S04]  /*f3b80*/  LDL.LU R33, [R1+0x2c4] ;  /* 0x0002c40001217983 */ /* 0x000f680000300800 */
[----:B-1----:R-:W5:Y:S04]  /*f3b90*/  LDL.LU R34, [R1+0x2c8] ;  /* 0x0002c80001227983 */ /* 0x002f680000300800 */
[----:B------:R-:W5:Y:S04]  /*f3ba0*/  LDL.LU R35, [R1+0x2cc] ;  /* 0x0002cc0001237983 */ /* 0x000f680000300800 */
[----:B--2---:R-:W2:Y:S04]  /*f3bb0*/  LDL.LU R20, [R1+0x290] ;  /* 0x0002900001147983 */ /* 0x004ea80000300800 */
[----:B------:R-:W2:Y:S04]  /*f3bc0*/  LDL.LU R21, [R1+0x294] ;  /* 0x0002940001157983 */ /* 0x000ea80000300800 */
[----:B------:R-:W2:Y:S04]  /*f3bd0*/  LDL.LU R22, [R1+0x298] ;  /* 0x0002980001167983 */ /* 0x000ea80000300800 */
[----:B------:R-:W2:Y:S01]  /*f3be0*/  LDL.LU R23, [R1+0x29c] ;  /* 0x00029c0001177983 */ /* 0x000ea20000300800 */
[C---:B---3--:R-:W-:Y:S08]  /*f3bf0*/  HMMA.16816.F32 R16, R28.reuse, R58, R16 ;  /* 0x0000003a1c10723c */ /* 0x048ff00000001810 */
[C---:B----4-:R-:W-:Y:S11]  /*f3c00*/  HMMA.16816.F32 R56, R28.reuse, R56, R52 ;  /* 0x000000381c38723c */ /* 0x050ff60000001834 */
[----:B------:R0:W-:Y:S04]  /*f3c10*/  STL.64 [R1+0x430], R16 ;  /* 0x0004301001007387 */ /* 0x0001e80000100a00 */
[----:B------:R1:W-:Y:S04]  /*f3c20*/  STL.64 [R1+0x438], R18 ;  /* 0x0004381201007387 */ /* 0x0003e80000100a00 */
[----:B0-----:R-:W3:Y:S04]  /*f3c30*/  LDL.LU R16, [R1+0x280] ;  /* 0x0002800001107983 */ /* 0x001ee80000300800 */
[----:B------:R-:W3:Y:S04]  /*f3c40*/  LDL.LU R17, [R1+0x284] ;  /* 0x0002840001117983 */ /* 0x000ee80000300800 */
[----:B-1----:R-:W3:Y:S04]  /*f3c50*/  LDL.LU R18, [R1+0x288] ;  /* 0x0002880001127983 */ /* 0x002ee80000300800 */
[----:B------:R-:W3:Y:S04]  /*f3c60*/  LDL.LU R19, [R1+0x28c] ;  /* 0x00028c0001137983 */ /* 0x000ee80000300800 */
[----:B------:R-:W4:Y:S04]  /*f3c70*/  LDL.LU.64 R54, [R1+0x8dd8] ;  /* 0x008dd80001367983 */ /* 0x000f280000300a00 */
[----:B------:R-:W2:Y:S04]  /*f3c80*/  LDL.LU.64 R52, [R1+0x8dd0] ;  /* 0x008dd00001347983 */ /* 0x000ea80000300a00 */
        /* <DEDUP_REMOVED lines=9> */
[----:B----4-:R-:W-:-:S15]  /*f3d20*/  HMMA.16816.F32 R56, R28, R54, R56 ;  /* 0x000000361c38723c */ /* 0x010fde0000001838 */
[----:B------:R-:W-:-:S04]  /*f3d30*/  NOP ;  /* 0x0000000000007918 */ /* 0x000fc80000000000 */
[----:B------:R-:W-:Y:S04]  /*f3d40*/  STL.64 [R1+0x3f0], R56 ;  /* 0x0003f03801007387 */ /* 0x000fe80000100a00 */
[----:B------:R0:W-:Y:S04]  /*f3d50*/  STL.64 [R1+0x3f8], R58 ;  /* 0x0003f83a01007387 */ /* 0x0001e80000100a00 */
[----:B------:R-:W-:Y:S04]  /*f3d60*/  STL.64 [R1+0x3e0], R44 ;  /* 0x0003e02c01007387 */ /* 0x000fe80000100a00 */
[----:B------:R-:W-:Y:S04]  /*f3d70*/  STL.64 [R1+0x3e8], R46 ;  /* 0x0003e82e01007387 */ /* 0x000fe80000100a00 */
[----:B------:R-:W2:Y:S04]  /*f3d80*/  LDL.LU R48, [R1+0x30cc] ;  /* 0x0030cc0001307983 */ /* 0x000ea80000300800 */
[----:B------:R-:W-:Y:S04]  /*f3d90*/  STL.64 [R1+0x3c0], R40 ;  /* 0x0003c02801007387 */ /* 0x000fe80000100a00 */
[----:B------:R-:W-:Y:S04]  /*f3da0*/  STL.64 [R1+0x3c8], R42 ;  /* 0x0003c82a01007387 */ /* 0x000fe80000100a00 */
[----:B------:R-:W2:Y:S04]  /*f3db0*/  LDL.LU R49, [R1+0x30c8] ;  /* 0x0030c80001317983 */ /* 0x000ea80000300800 */
[----:B------:R1:W-:Y:S04]  /*f3dc0*/  STL.64 [R1+0x3a0], R36 ;  /* 0x0003a02401007387 */ /* 0x0003e80000100a00 */
[----:B------:R4:W-:Y:S04]  /*f3dd0*/  STL.64 [R1+0x3a8], R38 ;  /* 0x0003a82601007387 */ /* 0x0009e80000100a00 */
[----:B------:R-:W2:Y:S04]  /*f3de0*/  LDL.LU R50, [R1+0x30d4] ;  /* 0x0030d40001327983 */ /* 0x000ea80000300800 */
[----:B------:R-:W2:Y:S01]  /*f3df0*/  LDL.LU R51, [R1+0x30d0] ;  /* 0x0030d00001337983 */ /* 0x000ea20000300800 */
[C---:B-----5:R-:W-:Y:S08]  /*f3e00*/  HMMA.16816.F32 R32, R28.reuse, R2, R32 ;  /* 0x000000021c20723c */ /* 0x060ff00000001820 */
[C---:B------:R-:W-:Y:S01]  /*f3e10*/  HMMA.16816.F32 R24, R28.reuse, R4, R24 ;  /* 0x000000041c18723c */ /* 0x040fe20000001818 */
[----:B--2---:R-:W-:Y:S04]  /*f3e20*/  STL.64 [R1+0x8da0], R50 ;  /* 0x008da03201007387 */ /* 0x004fe80000100a00 */
[----:B------:R-:W-:Y:S04]  /*f3e30*/  STL.64 [R1+0x8d98], R48 ;  /* 0x008d983001007387 */ /* 0x000fe80000100a00 */
[----:B------:R-:W2:Y:S04]  /*f3e40*/  LDL.LU R52, [R1+0x30dc] ;  /* 0x0030dc0001347983 */ /* 0x000ea80000300800 */
[----:B------:R-:W2:Y:S04]  /*f3e50*/  LDL.LU R53, [R1+0x30d8] ;  /* 0x0030d80001357983 */ /* 0x000ea80000300800 */
[----:B------:R-:W5:Y:S04]  /*f3e60*/  LDL.LU R54, [R1+0x30e4] ;  /* 0x0030e40001367983 */ /* 0x000f680000300800 */
[----:B------:R-:W5:Y:S01]  /*f3e70*/  LDL.LU R55, [R1+0x30e0] ;  /* 0x0030e00001377983 */ /* 0x000f620000300800 */
[C---:B------:R-:W-:Y:S08]  /*f3e80*/  HMMA.16816.F32 R20, R28.reuse, R6, R20 ;  /* 0x000000061c14723c */ /* 0x040ff00000001814 */
[C---:B---3--:R-:W-:Y:S01]  /*f3e90*/  HMMA.16816.F32 R16, R28.reuse, R8, R16 ;  /* 0x000000081c10723c */ /* 0x048fe20000001810 */
[----:B0-----:R-:W-:Y:S01]  /*f3ea0*/  IMAD.MOV.U32 R59, RZ, RZ, R0 ;  /* 0x000000ffff3b7224 */ /* 0x001fe200078e0000 */
[----:B-----5:R-:W-:Y:S04]  /*f3eb0*/  STL.64 [R1+0x8dc0], R54 ;  /* 0x008dc03601007387 */ /* 0x020fe80000100a00 */
[----:B--2---:R-:W-:Y:S04]  /*f3ec0*/  STL.64 [R1+0x8db8], R52 ;  /* 0x008db83401007387 */ /* 0x004fe80000100a00 */
[----:B------:R-:W2:Y:S04]  /*f3ed0*/  LDL.LU R56, [R1+0x140] ;  /* 0x0001400001387983 */ /* 0x000ea80000300800 */
[----:B------:R-:W2:Y:S04]  /*f3ee0*/  LDL.LU R57, [R1+0x144] ;  /* 0x0001440001397983 */ /* 0x000ea80000300800 */
[----:B------:R-:W2:Y:S04]  /*f3ef0*/  LDL.LU R58, [R1+0x148] ;  /* 0x00014800013a7983 */ /* 0x000ea80000300800 */
[----:B------:R-:W3:Y:S04]  /*f3f00*/  LDL.LU R0, [R1+0x8dc8] ;  /* 0x008dc80001007983 */ /* 0x000ee80000300800 */
[----:B------:R-:W5:Y:S04]  /*f3f10*/  LDL.LU R60, [R1+0x1978] ;  /* 0x00197800013c7983 */ /* 0x000f680000300800 */
[----:B------:R-:W2:Y:S04]  /*f3f20*/  LDL.LU R61, [R1+0x197c] ;  /* 0x00197c00013d7983 */ /* 0x000ea80000300800 */
        /* <DEDUP_REMOVED lines=8> */
[----:B------:R-:W2:Y:S04]  /*f3fb0*/  LDL.LU R6, [R1+0x158] ;  /* 0x0001580001067983 */ /* 0x000ea80000300800 */
[----:B------:R-:W2:Y:S04]  /*f3fc0*/  LDL.LU R7, [R1+0x15c] ;  /* 0x00015c0001077983 */ /* 0x000ea80000300800 */
[----:B-1----:R-:W2:Y:S04]  /*f3fd0*/  LDL.LU R36, [R1+0x270] ;  /* 0x0002700001247983 */ /* 0x002ea80000300800 */
[----:B------:R1:W-:Y:S04]  /*f3fe0*/  STL.64 [R1+0x350], R16 ;  /* 0x0003501001007387 */ /* 0x0003e80000100a00 */
[----:B------:R0:W-:Y:S04]  /*f3ff0*/  STL.64 [R1+0x358], R18 ;  /* 0x0003581201007387 */ /* 0x0001e80000100a00 */
[----:B------:R-:W2:Y:S04]  /*f4000*/  LDL.LU R37, [R1+0x274] ;  /* 0x0002740001257983 */ /* 0x000ea80000300800 */
[----:B----4-:R-:W2:Y:S04]  /*f4010*/  LDL.LU R38, [R1+0x278] ;  /* 0x0002780001267983 */ /* 0x010ea80000300800 */
[----:B------:R-:W2:Y:S04]  /*f4020*/  LDL.LU R39, [R1+0x27c] ;  /* 0x00027c0001277983 */ /* 0x000ea80000300800 */
[----:B0-----:R-:W4:Y:S04]  /*f4030*/  LDL.LU R24, [R1+0x200] ;  /* 0x0002000001187983 */ /* 0x001f280000300800 */
[----:B------:R-:W4:Y:S04]  /*f4040*/  LDL.LU R25, [R1+0x204] ;  /* 0x0002040001197983 */ /* 0x000f280000300800 */
[----:B------:R-:W4:Y:S04]  /*f4050*/  LDL.LU R26, [R1+0x208] ;  /* 0x00020800011a7983 */ /* 0x000f280000300800 */
[----:B------:R-:W4:Y:S04]  /*f4060*/  LDL.LU R27, [R1+0x20c] ;  /* 0x00020c00011b7983 */ /* 0x000f280000300800 */
[----:B------:R-:W3:Y:S04]  /*f4070*/  LDL.LU R52, [R1+0x260] ;  /* 0x0002600001347983 */ /* 0x000ee80000300800 */
[----:B------:R-:W3:Y:S04]  /*f4080*/  LDL.LU R53, [R1+0x264] ;  /* 0x0002640001357983 */ /* 0x000ee80000300800 */
[----:B------:R-:W3:Y:S04]  /*f4090*/  LDL.LU R54, [R1+0x268] ;  /* 0x0002680001367983 */ /* 0x000ee80000300800 */
[----:B------:R-:W3:Y:S04]  /*f40a0*/  LDL.LU R55, [R1+0x26c] ;  /* 0x00026c0001377983 */ /* 0x000ee80000300800 */
[----:B-1----:R-:W4:Y:S04]  /*f40b0*/  LDL.LU R16, [R1+0x240] ;  /* 0x0002400001107983 */ /* 0x002f280000300800 */
        /* <DEDUP_REMOVED lines=23> */
[C---:B--2---:R-:W-:Y:S03]  /*f4230*/  HMMA.16816.F32 R8, R28.reuse, R10, R36 ;  /* 0x0000000a1c08723c */ /* 0x044fe60000001824 */
[----:B------:R-:W2:Y:S05]  /*f4240*/  LDL.LU R36, [R1+0x1c0] ;  /* 0x0001c00001247983 */ /* 0x000eaa0000300800 */
[C---:B---3--:R-:W-:Y:S11]  /*f4250*/  HMMA.16816.F32 R52, R28.reuse, R12, R52 ;  /* 0x0000000c1c34723c */ /* 0x048ff60000001834 */
[----:B------:R0:W-:Y:S04]  /*f4260*/  STL.64 [R1+0x320], R8 ;  /* 0x0003200801007387 */ /* 0x0001e80000100a00 */
[----:B------:R1:W-:Y:S04]  /*f4270*/  STL.64 [R1+0x328], R10 ;  /* 0x0003280a01007387 */ /* 0x0003e80000100a00 */
[----:B------:R-:W2:Y:S04]  /*f4280*/  LDL.LU R37, [R1+0x1c4] ;  /* 0x0001c40001257983 */ /* 0x000ea80000300800 */
[----:B------:R-:W2:Y:S04]  /*f4290*/  LDL.LU R38, [R1+0x1c8] ;  /* 0x0001c80001267983 */ /* 0x000ea80000300800 */
[----:B------:R-:W2:Y:S01]  /*f42a0*/  LDL.LU R39, [R1+0x1cc] ;  /* 0x0001cc0001277983 */ /* 0x000ea20000300800 */
[----:B----4-:R-:W-:Y:S03]  /*f42b0*/  HMMA.16816.F32 R12, R28, R14, R16 ;  /* 0x0000000e1c0c723c */ /* 0x010fe60000001810 */
[----:B0-----:R-:W3:Y:S04]  /*f42c0*/  LDL.LU R8, [R1+0x160] ;  /* 0x0001600001087983 */ /* 0x001ee80000300800 */
[----:B------:R-:W3:Y:S04]  /*f42d0*/  LDL.LU R9, [R1+0x164] ;  /* 0x0001640001097983 */ /* 0x000ee80000300800 */
[----:B-1----:R-:W3:Y:S04]  /*f42e0*/  LDL.LU R10, [R1+0x168] ;  /* 0x00016800010a7983 */ /* 0x002ee80000300800 */
[----:B------:R-:W-:Y:S04]  /*f42f0*/  STL.64 [R1+0x300], R52 ;  /* 0x0003003401007387 */ /* 0x000fe80000100a00 */
[----:B------:R0:W-:Y:S04]  /*f4300*/  STL.64 [R1+0x308], R54 ;  /* 0x0003083601007387 */ /* 0x0001e80000100a00 */
[----:B0-----:R-:W4:Y:S04]  /*f4310*/  LDL.LU.64 R54, [R1+0x8dc0] ;  /* 0x008dc00001367983 */ /* 0x001f280000300a00 */
[----:B------:R-:W2:Y:S04]  /*f4320*/  LDL.LU.64 R52, [R1+0x8db8] ;  /* 0x008db80001347983 */ /* 0x000ea80000300a00 */
[----:B------:R-:W2:Y:S04]  /*f4330*/  LDL.LU.64 R18, [R1+0x8db0] ;  /* 0x008db00001127983 */ /* 0x000ea80000300a00 */
[----:B------:R-:W5:Y:S01]  /*f4340*/  LDL.LU.64 R16, [R1+0x8da8] ;  /* 0x008da80001107983 */ /* 0x000f620000300a00 */
[----:B------:R-:W-:-:S03]  /*f4350*/  IMAD.MOV.U32 R11, RZ, RZ, R0 ;  /* 0x000000ffff0b7224 */ /* 0x000fc600078e0000 */
[----:B------:R0:W-:Y:S04]  /*f4360*/  STL.64 [R1+0x2d0], R12 ;  /* 0x0002d00c01007387 */ /* 0x0001e80000100a00 */
[----:B------:R1:W-:Y:S01]  /*f4370*/  STL [R1+0x2d8], R14 ;  /* 0x0002d80e01007387 */ /* 0x0003e20000100800 */
[----:B------:R-:W-:-:S03]  /*f4380*/  IMAD.MOV.U32 R0, RZ, RZ, R15 ;  /* 0x000000ffff007224 */ /* 0x000fc600078e000f */
[----:B0-----:R-:W3:Y:S04]  /*f4390*/  LDL.LU R12, [R1+0x170] ;  /* 0x00017000010c7983 */ /* 0x001ee80000300800 */
[----:B------:R-:W3:Y:S04]  /*f43a0*/  LDL.LU R13, [R1+0x174] ;  /* 0x00017400010d7983 */ /* 0x000ee80000300800 */
[----:B-1----:R-:W3:Y:S04]  /*f43b0*/  LDL.LU R14, [R1+0x178] ;  /* 0x00017800010e7983 */ /* 0x002ee80000300800 */
[----:B------:R-:W3:Y:S04]  /*f43c0*/  LDL.LU R15, [R1+0x17c] ;  /* 0x00017c00010f7983 */ /* 0x000ee80000300800 */
[----:B------:R-:W-:Y:S01]  /*f43d0*/  STL [R1+0x8440], R0 ;  /* 0x0084400001007387 */ /* 0x000fe20000100800 */
        /* <DEDUP_REMOVED lines=29> */
[----:B------:R-:W-:Y:S11]  /*f45b0*/  HMMA.16816.F32 R24, R28, R26, R32 ;  /* 0x0000001a1c18723c */ /* 0x000ff60000001820 */
[----:B------:R-:W-:Y:S04]  /*f45c0*/  STL.64 [R1+0x230], R40 ;  /* 0x0002302801007387 */ /* 0x000fe80000100a00 */
[----:B------:R0:W-:Y:S04]  /*f45d0*/  STL.64 [R1+0x238], R42 ;  /* 0x0002382a01007387 */ /* 0x0001e80000100a00 */
[----:B0-----:R-:W2:Y:S04]  /*f45e0*/  LDL.LU.64 R42, [R1+0x8d60] ;  /* 0x008d6000012a7983 */ /* 0x001ea80000300a00 */
[----:B------:R-:W3:Y:S04]  /*f45f0*/  LDL.LU.64 R40, [R1+0x8d58] ;  /* 0x008d580001287983 */ /* 0x000ee80000300a00 */
[----:B------:R-:W2:Y:S04]  /*f4600*/  LDL.LU.64 R34, [R1+0x8d50] ;  /* 0x008d500001227983 */ /* 0x000ea80000300a00 */
[----:B------:R-:W2:Y:S04]  /*f4610*/  LDL.LU.64 R32, [R1+0x8d48] ;  /* 0x008d480001207983 */ /* 0x000ea80000300a00 */
[----:B------:R0:W-:Y:S04]  /*f4620*/  STL [R1+0x210], R24 ;  /* 0x0002101801007387 */ /* 0x0001e80000100800 */
[----:B------:R1:W-:Y:S01]  /*f4630*/  STL.64 [R1+0x218], R26 ;  /* 0x0002181a01007387 */ /* 0x0003e20000100a00 */
[----:B------:R-:W-:-:S03]  /*f4640*/  IMAD.MOV.U32 R0, RZ, RZ, R25 ;  /* 0x000000ffff007224 */ /* 0x000fc600078e0019 */
[----:B0-----:R-:W3:Y:S04]  /*f4650*/  LDL.LU R24, [R1+0x1b0] ;  /* 0x0001b00001187983 */ /* 0x001ee80000300800 */
[----:B------:R-:W3:Y:S04]  /*f4660*/  LDL.LU R25, [R1+0x1b4] ;  /* 0x0001b40001197983 */ /* 0x000ee80000300800 */
[----:B-1----:R-:W3:Y:S04]  /*f4670*/  LDL.LU R26, [R1+0x1b8] ;  /* 0x0001b800011a7983 */ /* 0x002ee80000300800 */
[----:B------:R-:W3:Y:S04]  /*f4680*/  LDL.LU R27, [R1+0x1bc] ;  /* 0x0001bc00011b7983 */ /* 0x000ee80000300800 */
[----:B------:R-:W-:Y:S01]  /*f4690*/  STL [R1+0x8548], R0 ;  /* 0x0085480001007387 */ /* 0x000fe20000100800 */
        /* <DEDUP_REMOVED lines=8> */
[C---:B------:R-:W-:Y:S08]  /*f4720*/  HMMA.16816.F32 R8, R28.reuse, R42, R8 ;  /* 0x0000002a1c08723c */ /* 0x040ff00000001808 */
[C---:B------:R-:W-:Y:S01]  /*f4730*/  HMMA.16816.F32 R4, R28.reuse, R44, R4 ;  /* 0x0000002c1c04723c */ /* 0x040fe20000001804 */
[----:B------:R-:W-:Y:S04]  /*f4740*/  STL.64 [R1+0x1d0], R24 ;  /* 0x0001d01801007387 */ /* 0x000fe80000100a00 */
[----:B------:R-:W-:Y:S03]  /*f4750*/  STL.64 [R1+0x1d8], R26 ;  /* 0x0001d81a01007387 */ /* 0x000fe60000100a00 */
[C---:B--2---:R-:W-:Y:S08]  /*f4760*/  HMMA.16816.F32 R20, R28.reuse, R36, R20 ;  /* 0x000000241c14723c */ /* 0x044ff00000001814 */
[C---:B------:R-:W-:Y:S11]  /*f4770*/  HMMA.16816.F32 R16, R28.reuse, R38, R16 ;  /* 0x000000261c10723c */ /* 0x040ff60000001810 */
        /* <DEDUP_REMOVED lines=9> */
[----:B------:R0:W-:Y:S04]  /*f4810*/  STL.64 [R1+0x150], R4 ;  /* 0x0001500401007387 */ /* 0x0001e80000100a00 */
[----:B------:R-:W-:Y:S01]  /*f4820*/  STL.64 [R1+0x158], R6 ;  /* 0x0001580601007387 */ /* 0x000fe20000100a00 */
[----:B------:R-:W-:-:S02]  /*f4830*/  F2FP.F16.E4M3.UNPACK_B R46, R60.H1 ;  /* 0x0000003cff2e723e */ /* 0x000fc400030006ff */
[----:B------:R-:W-:-:S10]  /*f4840*/  F2FP.F16.E4M3.UNPACK_B R47, R61.H1 ;  /* 0x0000003dff2f723e */ /* 0x000fd400030006ff */
[----:B------:R-:W-:Y:S04]  /*f4850*/  STL.64 [R1+0x140], R8 ;  /* 0x0001400801007387 */ /* 0x000fe80000100a00 */
[----:B------:R-:W-:Y:S04]  /*f4860*/  STL.64 [R1+0x148], R10 ;  /* 0x0001480a01007387 */ /* 0x000fe80000100a00 */
[----:B------:R-:W2:Y:S04]  /*f4870*/  LDL.LU R56, [R1+0x9c0] ;  /* 0x0009c00001387983 */ /* 0x000ea80000300800 */
[----:B------:R-:W2:Y:S04]  /*f4880*/  LDL.LU R57, [R1+0x9c4] ;  /* 0x0009c40001397983 */ /* 0x000ea80000300800 */
[----:B------:R-:W-:Y:S04]  /*f4890*/  STL [R1+0x118], R46 ;  /* 0x0001182e01007387 */ /* 0x000fe80000100800 */
[----:B------:R-:W3:Y:S04]  /*f48a0*/  LDL.LU R58, [R1+0x9c8] ;  /* 0x0009c800013a7983 */ /* 0x000ee80000300800 */
[----:B------:R-:W-:Y:S04]  /*f48b0*/  STL [R1+0x11c], R47 ;  /* 0x00011c2f01007387 */ /* 0x000fe80000100800 */
[----:B------:R-:W3:Y:S01]  /*f48c0*/  LDL.LU R59, [R1+0x9cc] ;  /* 0x0009cc00013b7983 */ /* 0x000ee20000300800 */
[----:B0-----:R-:W-:-:S02]  /*f48d0*/  IMAD R4, R53, 0x100, R52 ;  /* 0x0000010035047824 */ /* 0x001fc400078e0234 */
[----:B----4-:R-:W-:Y:S01]  /*f48e0*/  IMAD R5, R55, 0x100, R54 ;  /* 0x0000010037057824 */ /* 0x010fe200078e0236 */
[----:B---3--:R-:W-:Y:S04]  /*f48f0*/  STL.64 [R1+0x8d20], R58 ;  /* 0x008d203a01007387 */ /* 0x008fe80000100a00 */
[----:B--2---:R0:W-:Y:S04]  /*f4900*/  STL.64 [R1+0x8d18], R56 ;  /* 0x008d183801007387 */ /* 0x0041e80000100a00 */
        /* <DEDUP_REMOVED lines=22> */
[----:B0-----:R-:W2:Y:S04]  /*f4a70*/  LDL.LU R56, [R1+0x1f0] ;  /* 0x0001f00001387983 */ /* 0x001ea80000300800 */
[----:B------:R-:W2:Y:S04]  /*f4a80*/  LDL.LU R57, [R1+0x1f4] ;  /* 0x0001f40001397983 */ /* 0x000ea80000300800 */
[----:B------:R-:W2:Y:S04]  /*f4a90*/  LDL.LU R58, [R1+0x1f8] ;  /* 0x0001f800013a7983 */ /* 0x000ea80000300800 */
[----:B------:R-:W2:Y:S04]  /*f4aa0*/  LDL.LU R59, [R1+0x1fc] ;  /* 0x0001fc00013b7983 */ /* 0x000ea80000300800 */
[----:B-1----:R-:W2:Y:S04]  /*f4ab0*/  LDL.LU R52, [R1+0x1a0] ;  /* 0x0001a00001347983 */ /* 0x002ea80000300800 */
        /* <DEDUP_REMOVED lines=17> */
[----:B-----5:R-:W-:-:S02]  /*f4bd0*/  IMAD R2, R49, 0x100, R48 ;  /* 0x0000010031027824 */ /* 0x020fc400078e0230 */
[----:B------:R-:W-:Y:S01]  /*f4be0*/  IMAD R3, R51, 0x100, R50 ;  /* 0x0000010033037824 */ /* 0x000fe200078e0232 */
[----:B------:R-:W5:Y:S04]  /*f4bf0*/  LDL.LU R21, [R1+0x19a8] ;  /* 0x0019a80001157983 */ /* 0x000f680000300800 */
[----:B------:R-:W5:Y:S04]  /*f4c00*/  LDL.LU R6, [R1+0x19ac] ;  /* 0x0019ac0001067983 */ /* 0x000f680000300800 */
[----:B------:R-:W5:Y:S01]  /*f4c10*/  LDL.LU R7, [R1+0x19c8] ;  /* 0x0019c80001077983 */ /* 0x000f620000300800 */
[----:B------:R-:W-:-:S02]  /*f4c20*/  F2FP.F16.E4M3.UNPACK_B R28, R2 ;  /* 0x00000002ff1c723e */ /* 0x000fc400020006ff */
[----:B------:R-:W-:Y:S02]  /*f4c30*/  F2FP.F16.E4M3.UNPACK_B R29, R3 ;  /* 0x00000003ff1d723e */ /* 0x000fe400020006ff */
[----:B------:R-:W-:Y:S02]  /*f4c40*/  F2FP.F16.E4M3.UNPACK_B R30, R4 ;  /* 0x00000004ff1e723e */ /* 0x000fe400020006ff */
[----:B------:R-:W-:Y:S01]  /*f4c50*/  F2FP.F16.E4M3.UNPACK_B R31, R5 ;  /* 0x00000005ff1f723e */ /* 0x000fe200020006ff */
        /* <DEDUP_REMOVED lines=10> */
[----:B--2---:R-:W-:Y:S01]  /*f4d00*/  HMMA.16816.F32 R52, R28, R46, R52 ;  /* 0x0000002e1c34723c */ /* 0x004fe20000001834 */
[----:B---3--:R-:W-:-:S02]  /*f4d10*/  F2FP.F16.E4M3.UNPACK_B R44, R44.H1 ;  /* 0x0000002cff2c723e */ /* 0x008fc400030006ff */
[----:B----4-:R-:W-:-:S15]  /*f4d20*/  F2FP.F16.E4M3.UNPACK_B R45, R45.H1 ;  /* 0x0000002dff2d723e */ /* 0x010fde00030006ff */
[----:B------:R-:W-:Y:S01]  /*f4d30*/  NOP ;  /* 0x0000000000007918 */ /* 0x000fe20000000000 */
[----:B------:R-:W-:Y:S04]  /*f4d40*/  STL.64 [R1+0x170], R52 ;  /* 0x0001703401007387 */ /* 0x000fe80000100a00 */
[----:B------:R0:W-:Y:S04]  /*f4d50*/  STL.64 [R1+0x178], R54 ;  /* 0x0001783601007387 */ /* 0x0001e80000100a00 */
[----:B0-----:R-:W2:Y:S04]  /*f4d60*/  LDL.LU.64 R54, [R1+0x8d30] ;  /* 0x008d300001367983 */ /* 0x001ea80000300a00 */
[----:B------:R-:W2:Y:S04]  /*f4d70*/  LDL.LU.64 R52, [R1+0x8d28] ;  /* 0x008d280001347983 */ /* 0x000ea80000300a00 */
[----:B------:R0:W-:Y:S02]  /*f4d80*/  STL.64 [R1+0x110], R44 ;  /* 0x0001102c01007387 */ /* 0x0001e40000100a00 */
[----:B0-----:R-:W-:Y:S02]  /*f4d90*/  HMMA.16816.F32 R44, R28, R44, R56 ;  /* 0x0000002c1c2c723c */ /* 0x001fe40000001838 */
[----:B------:R-:W3:Y:S04]  /*f4da0*/  LDL.LU.64 R58, [R1+0x8d20] ;  /* 0x008d2000013a7983 */ /* 0x000ee80000300a00 */
[----:B------:R-:W3:Y:S01]  /*f4db0*/  LDL.LU.64 R56, [R1+0x8d18] ;  /* 0x008d180001387983 */ /* 0x000ee20000300a00 */
[----:B------:R-:W-:-:S02]  /*f4dc0*/  F2FP.F16.E4M3.UNPACK_B R4, R38.H1 ;  /* 0x00000026ff04723e */ /* 0x000fc400030006ff */
[----:B------:R-:W-:Y:S02]  /*f4dd0*/  F2FP.F16.E4M3.UNPACK_B R5, R39.H1 ;  /* 0x00000027ff05723e */ /* 0x000fe400030006ff */
[----:B------:R-:W-:Y:S02]  /*f4de0*/  F2FP.F16.E4M3.UNPACK_B R2, R36.H1 ;  /* 0x00000024ff02723e */ /* 0x000fe400030006ff */
[----:B------:R-:W-:-:S03]  /*f4df0*/  F2FP.F16.E4M3.UNPACK_B R3, R37.H1 ;  /* 0x00000025ff03723e */ /* 0x000fc600030006ff */
[C---:B------:R-:W-:Y:S08]  /*f4e00*/  HMMA.16816.F32 R40, R28.reuse, R4, R40 ;  /* 0x000000041c28723c */ /* 0x040ff00000001828 */
[----:B------:R-:W-:Y:S01]  /*f4e10*/  HMMA.16816.F32 R32, R28, R2, R32 ;  /* 0x000000021c20723c */ /* 0x000fe20000001820 */
[----:B------:R-:W-:Y:S04]  /*f4e20*/  STL.64 [R1+0x1a0], R44 ;  /* 0x0001a02c01007387 */ /* 0x000fe80000100a00 */
[----:B------:R-:W-:Y:S04]  /*f4e30*/  STL.64 [R1+0x1a8], R46 ;  /* 0x0001a82e01007387 */ /* 0x000fe80000100a00 */
[----:B------:R0:W-:Y:S02]  /*f4e40*/  STL.64 [R1+0x108], R4 ;  /* 0x0001080401007387 */ /* 0x0001e40000100a00 */
[----:B0-----:R-:W-:-:S02]  /*f4e50*/  F2FP.F16.E4M3.UNPACK_B R4, R0.H1 ;  /* 0x00000000ff04723e */ /* 0x001fc400030006ff */
[----:B------:R-:W-:-:S07]  /*f4e60*/  F2FP.F16.E4M3.UNPACK_B R5, R22.H1 ;  /* 0x00000016ff05723e */ /* 0x000fce00030006ff */
[----:B------:R-:W-:Y:S01]  /*f4e70*/  HMMA.16816.F32 R24, R28, R4, R24 ;  /* 0x000000041c18723c */ /* 0x000fe20000001818 */
[----:B------:R-:W-:Y:S04]  /*f4e80*/  STL.64 [R1+0x1b0], R40 ;  /* 0x0001b02801007387 */ /* 0x000fe80000100a00 */
[----:B------:R-:W-:Y:S04]  /*f4e90*/  STL.64 [R1+0x1b8], R42 ;  /* 0x0001b82a01007387 */ /* 0x000fe80000100a00 */
[----:B------:R0:W-:Y:S04]  /*f4ea0*/  STL.64 [R1+0x100], R2 ;  /* 0x0001000201007387 */ /* 0x0001e80000100a00 */
[----:B------:R-:W-:Y:S04]  /*f4eb0*/  STL.64 [R1+0x1e0], R32 ;  /* 0x0001e02001007387 */ /* 0x000fe80000100a00 */
[----:B------:R-:W-:Y:S04]  /*f4ec0*/  STL.64 [R1+0x1e8], R34 ;  /* 0x0001e82201007387 */ /* 0x000fe80000100a00 */
[----:B------:R5:W-:Y:S01]  /*f4ed0*/  STL.64 [R1+0xf8], R4 ;  /* 0x0000f80401007387 */ /* 0x000be20000100a00 */
[----:B0-----:R-:W-:-:S02]  /*f4ee0*/  F2FP.F16.E4M3.UNPACK_B R2, R23.H1 ;  /* 0x00000017ff02723e */ /* 0x001fc400030006ff */
[----:B------:R-:W-:Y:S02]  /*f4ef0*/  F2FP.F16.E4M3.UNPACK_B R3, R20.H1 ;  /* 0x00000014ff03723e */ /* 0x000fe400030006ff */
[----:B-----5:R-:W-:Y:S01]  /*f4f00*/  F2FP.F16.E4M3.UNPACK_B R4, R21.H1 ;  /* 0x00000015ff04723e */ /* 0x020fe200030006ff */
[----:B------:R-:W-:Y:S01]  /*f4f10*/  STL.64 [R1+0x220], R24 ;  /* 0x0002201801007387 */ /* 0x000fe20000100a00 */
[----:B------:R-:W-:-:S03]  /*f4f20*/  F2FP.F16.E4M3.UNPACK_B R5, R6.H1 ;  /* 0x00000006ff05723e */ /* 0x000fc600030006ff */
[----:B------:R-:W-:Y:S04]  /*f4f30*/  STL.64 [R1+0x228], R26 ;  /* 0x0002281a01007387 */ /* 0x000fe80000100a00 */
[----:B------:R0:W-:Y:S01]  /*f4f40*/  STL.64 [R1+0xf0], R2 ;  /* 0x0000f00201007387 */ /* 0x0001e20000100a00 */
[C---:B------:R-:W-:Y:S08]  /*f4f50*/  HMMA.16816.F32 R16, R28.reuse, R2, R16 ;  /* 0x000000021c10723c */ /* 0x040ff00000001810 */
[----:B------:R-:W-:Y:S01]  /*f4f60*/  HMMA.16816.F32 R12, R28, R4, R12 ;  /* 0x000000041c0c723c */ /* 0x000fe2000000180c */
        /* <DEDUP_REMOVED lines=10> */
[----:B------:R-:W-:Y:S01]  /*f5010*/  F2FP.F16.E4M3.UNPACK_B R5, R50.H1 ;  /* 0x00000032ff05723e */ /* 0x000fe200030006ff */
[----:B------:R-:W-:Y:S04]  /*f5020*/  STL.64 [R1+0x270], R8 ;  /* 0x0002700801007387 */ /* 0x000fe80000100a00 */
[----:B------:R2:W-:Y:S01]  /*f5030*/  STL.64 [R1+0x278], R10 ;  /* 0x0002780a01007387 */ /* 0x0005e20000100a00 */
[----:B-1----:R-:W-:Y:S02]  /*f5040*/  F2FP.F16.E4M3.UNPACK_B R2, R51.H1 ;  /* 0x00000033ff02723e */ /* 0x002fe400030006ff */
[----:B------:R-:W-:Y:S01]  /*f5050*/  F2FP.F16.E4M3.UNPACK_B R3, R60.H1 ;  /* 0x0000003cff03723e */ /* 0x000fe200030006ff */
[----:B------:R-:W-:Y:S01]  /*f5060*/  STL.64 [R1+0xd8], R4 ;  /* 0x0000d80401007387 */ /* 0x000fe20000100a00 */
[----:B--2---:R-:W-:-:S15]  /*f5070*/  HMMA.16816.F32 R8, R28, R4, R52 ;  /* 0x000000041c08723c */ /* 0x004fde0000001834 */
[----:B------:R-:W-:-:S04]  /*f5080*/  NOP ;  /* 0x0000000000007918 */ /* 0x000fc80000000000 */
[----:B------:R-:W-:Y:S04]  /*f5090*/  STL.64 [R1+0x2b0], R8 ;  /* 0x0002b00801007387 */ /* 0x000fe80000100a00 */
[----:B------:R3:W-:Y:S02]  /*f50a0*/  STL.64 [R1+0x2b8], R10 ;  /* 0x0002b80a01007387 */ /* 0x0007e40000100a00 */
[----:B---3--:R-:W-:Y:S01]  /*f50b0*/  HMMA.16816.F32 R8, R28, R2, R56 ;  /* 0x000000021c08723c */ /* 0x008fe20000001838 */
[----:B------:R-:W-:Y:S01]  /*f50c0*/  F2FP.F16.E4M3.UNPACK_B R4, R61.H1 ;  /* 0x0000003dff04723e */ /* 0x000fe200030006ff */
        /* <DEDUP_REMOVED lines=67> */
[----:B------:R-:W-:Y:S01]  /*f5500*/  HMMA.16816.F32 R52, R28, R4, R52 ;  /* 0x000000041c34723c */ /* 0x000fe20000001834 */
[----:B------:R-:W-:-:S15]  /*f5510*/  STL [R1+0xcc], R5 ;  /* 0x0000cc0501007387 */ /* 0x000fde0000100800 */
[----:B------:R-:W-:-:S03]  /*f5520*/  NOP ;  /* 0x0000000000007918 */ /* 0x000fc60000000000 */
[----:B------:R-:W-:Y:S04]  /*f5530*/  STL.64 [R1+0x2f0], R52 ;  /* 0x0002f03401007387 */ /* 0x000fe80000100a00 */
[----:B------:R0:W-:Y:S04]  /*f5540*/  STL.64 [R1+0x2f8], R54 ;  /* 0x0002f83601007387 */ /* 0x0001e80000100a00 */
[----:B0-----:R-:W2:Y:S04]  /*f5550*/  LDL.LU.64 R54, [R1+0x8d10] ;  /* 0x008d100001367983 */ /* 0x001ea80000300a00 */
[----:B------:R-:W2:Y:S01]  /*f5560*/  LDL.LU.64 R52, [R1+0x8d08] ;  /* 0x008d080001347983 */ /* 0x000ea20000300a00 */
[----:B---3--:R-:W-:-:S02]  /*f5570*/  F2FP.F16.E4M3.UNPACK_B R2, R2.H1 ;  /* 0x00000002ff02723e */ /* 0x008fc400030006ff */
[----:B------:R-:W-:-:S07]  /*f5580*/  F2FP.F16.E4M3.UNPACK_B R3, R3.H1 ;  /* 0x00000003ff03723e */ /* 0x000fce00030006ff */
[C---:B------:R-:W-:Y:S01]  /*f5590*/  HMMA.16816.F32 R44, R28.reuse, R2, R44 ;  /* 0x000000021c2c723c */ /* 0x040fe2000000182c */
[----:B------:R-:W-:Y:S02]  /*f55a0*/  F2FP.F16.E4M3.UNPACK_B R4, R38.H1 ;  /* 0x00000026ff04723e */ /* 0x000fe400030006ff */
[----:B------:R-:W-:Y:S01]  /*f55b0*/  F2FP.F16.E4M3.UNPACK_B R5, R39.H1 ;  /* 0x00000027ff05723e */ /* 0x000fe200030006ff */
[----:B------:R0:W-:Y:S06]  /*f55c0*/  STL.64 [R1+0xc0], R2 ;  /* 0x0000c00201007387 */ /* 0x0001ec0000100a00 */
[----:B------:R-:W-:Y:S01]  /*f55d0*/  HMMA.16816.F32 R40, R28, R4, R40 ;  /* 0x000000041c28723c */ /* 0x000fe20000001828 */
[----:B0-----:R-:W-:-:S02]  /*f55e0*/  F2FP.F16.E4M3.UNPACK_B R2, R36.H1 ;  /* 0x00000024ff02723e */ /* 0x001fc400030006ff */
[----:B------:R-:W-:-:S06]  /*f55f0*/  F2FP.F16.E4M3.UNPACK_B R3, R37.H1 ;  /* 0x00000025ff03723e */ /* 0x000fcc00030006ff */
[----:B------:R-:W-:Y:S04]  /*f5600*/  STL.64 [R1+0x310], R44 ;  /* 0x0003102c01007387 */ /* 0x000fe80000100a00 */
[----:B------:R-:W-:Y:S04]  /*f5610*/  STL.64 [R1+0x318], R46 ;  /* 0x0003182e01007387 */ /* 0x000fe80000100a00 */
[----:B------:R0:W-:Y:S01]  /*f5620*/  STL.64 [R1+0xb8], R4 ;  /* 0x0000b80401007387 */ /* 0x0001e20000100a00 */
[----:B------:R-:W-:Y:S01]  /*f5630*/  HMMA.16816.F32 R32, R28, R2, R32 ;  /* 0x000000021c20723c */ /* 0x000fe20000001820 */
[----:B0-----:R-:W-:-:S02]  /*f5640*/  F2FP.F16.E4M3.UNPACK_B R4, R0.H1 ;  /* 0x00000000ff04723e */ /* 0x001fc400030006ff */
[----:B----4-:R-:W-:-:S07]  /*f5650*/  F2FP.F16.E4M3.UNPACK_B R5, R22.H1 ;  /* 0x00000016ff05723e */ /* 0x010fce00030006ff */
[----:B-----5:R-:W-:Y:S01]  /*f5660*/  HMMA.16816.F32 R24, R28, R4, R24 ;  /* 0x000000041c18723c */ /* 0x020fe20000001818 */
        /* <DEDUP_REMOVED lines=8> */
[----:B-1----:R-:W-:Y:S01]  /*f56f0*/  F2FP.F16.E4M3.UNPACK_B R4, R21.H1 ;  /* 0x00000015ff04723e */ /* 0x002fe200030006ff */
        /* <DEDUP_REMOVED lines=18> */
[----:B------:R-:W-:Y:S04]  /*f5820*/  STL.64 [R1+0x408], R10 ;  /* 0x0004080a01007387 */ /* 0x000fe80000100a00 */
[----:B------:R2:W-:Y:S01]  /*f5830*/  STL.64 [R1+0x88], R4 ;  /* 0x0000880401007387 */ /* 0x0005e20000100a00 */
[----:B-1----:R-:W-:-:S02]  /*f5840*/  F2FP.F16.E4M3.UNPACK_B R2, R51.H1 ;  /* 0x00000033ff02723e */ /* 0x002fc400030006ff */
[----:B------:R-:W-:Y:S02]  /*f5850*/  F2FP.F16.E4M3.UNPACK_B R3, R60.H1 ;  /* 0x0000003cff03723e */ /* 0x000fe400030006ff */
[----:B------:R-:W-:Y:S01]  /*f5860*/  F2FP.F16.E4M3.UNPACK_B R0, R61.H1 ;  /* 0x0000003dff00723e */ /* 0x000fe200030006ff */
[----:B--2---:R-:W-:-:S15]  /*f5870*/  HMMA.16816.F32 R4, R28, R4, R52 ;  /* 0x000000041c04723c */ /* 0x004fde0000001834 */
[----:B------:R-:W-:-:S04]  /*f5880*/  NOP ;  /* 0x0000000000007918 */ /* 0x000fc80000000000 */
[----:B------:R-:W-:Y:S04]  /*f5890*/  STL.64 [R1+0x420], R4 ;  /* 0x0004200401007387 */ /* 0x000fe80000100a00 */
[----:B------:R0:W-:Y:S02]  /*f58a0*/  STL.64 [R1+0x428], R6 ;  /* 0x0004280601007387 */ /* 0x0001e40000100a00 */
[----:B0-----:R-:W-:Y:S02]  /*f58b0*/  HMMA.16816.F32 R4, R28, R2, R56 ;  /* 0x000000021c04723c */ /* 0x001fe40000001838 */
[----:B------:R-:W-:Y:S04]  /*f58c0*/  STL.64 [R1+0x80], R2 ;  /* 0x0000800201007387 */ /* 0x000fe80000100a00 */
[----:B------:R-:W2:-:S13]  /*f58d0*/  LDL.LU R48, [R1+0xb60] ;  /* 0x000b600001307983 */ /* 0x000e9a0000300800 */
        /* <DEDUP_REMOVED lines=45> */
[----:B------:R-:W-:-:S03]  /*f5bb0*/  IMAD.MOV.U32 R50, RZ, RZ, R0 ;  /* 0x000000ffff327224 */ /* 0x000fc600078e0000 */
        /* <DEDUP_REMOVED lines=22> */
[----:B--2---:R-:W-:-:S05]  /*f5d20*/  F2FP.F16.E4M3.UNPACK_B R51, R5.H1 ;  /* 0x00000005ff33723e */ /* 0x004fca00030006ff */
[----:B------:R0:W-:Y:S02]  /*f5d30*/  STL [R1+0x7c], R51 ;  /* 0x00007c3301007387 */ /* 0x0001e40000100800 */
[----:B0-----:R-:W-:Y:S02]  /*f5d40*/  HMMA.16816.F32 R48, R28, R50, R8 ;  /* 0x000000321c30723c */ /* 0x001fe40000001808 */
[----:B------:R-:W2:Y:S04]  /*f5d50*/  LDL.LU.64 R10, [R1+0x8d00] ;  /* 0x008d0000010a7983 */ /* 0x000ea80000300a00 */
[----:B------:R-:W2:-:S13]  /*f5d60*/  LDL.LU.64 R8, [R1+0x8cf8] ;  /* 0x008cf80001087983 */ /* 0x000e9a0000300a00 */
        /* <DEDUP_REMOVED lines=10> */
[----:B-----5:R-:W-:Y:S01]  /*f5e10*/  HMMA.16816.F32 R40, R28, R4, R40 ;  /* 0x000000041c28723c */ /* 0x020fe20000001828 */
[----:B0-----:R-:W-:-:S02]  /*f5e20*/  F2FP.F16.E4M3.UNPACK_B R2, R39.H1 ;  /* 0x00000027ff02723e */ /* 0x001fc400030006ff */
[----:B------:R-:W-:-:S06]  /*f5e30*/  F2FP.F16.E4M3.UNPACK_B R3, R36.H1 ;  /* 0x00000024ff03723e */ /* 0x000fcc00030006ff */
[----:B------:R-:W-:Y:S04]  /*f5e40*/  STL.64 [R1+0x4a0], R44 ;  /* 0x0004a02c01007387 */ /* 0x000fe80000100a00 */
[----:B------:R-:W-:Y:S04]  /*f5e50*/  STL.64 [R1+0x4a8], R46 ;  /* 0x0004a82e01007387 */ /* 0x000fe80000100a00 */
[----:B------:R0:W-:Y:S01]  /*f5e60*/  STL.64 [R1+0x68], R4 ;  /* 0x0000680401007387 */ /* 0x0001e20000100a00 */
[----:B----4-:R-:W-:Y:S01]  /*f5e70*/  HMMA.16816.F32 R32, R28, R2, R32 ;  /* 0x000000021c20723c */ /* 0x010fe20000001820 */
        /* <DEDUP_REMOVED lines=11> */
[----:B-1----:R-:W-:Y:S02]  /*f5f30*/  F2FP.F16.E4M3.UNPACK_B R4, R16.H1 ;  /* 0x00000010ff04723e */ /* 0x002fe400030006ff */
[----:B------:R-:W-:Y:S01]  /*f5f40*/  F2FP.F16.E4M3.UNPACK_B R5, R17.H1 ;  /* 0x00000011ff05723e */ /* 0x000fe200030006ff */
[----:B------:R-:W-:Y:S04]  /*f5f50*/  STL.64 [R1+0x510], R24 ;  /* 0x0005101801007387 */ /* 0x000fe80000100a00 */
[----:B------:R-:W-:Y:S04]  /*f5f60*/  STL.64 [R1+0x518], R26 ;  /* 0x0005181a01007387 */ /* 0x000fe80000100a00 */
[----:B------:R0:W-:Y:S01]  /*f5f70*/  STL.64 [R1+0x50], R2 ;  /* 0x0000500201007387 */ /* 0x0001e20000100a00 */
[C---:B------:R-:W-:Y:S08]  /*f5f80*/  HMMA.16816.F32 R20, R28.reuse, R2, R20 ;  /* 0x000000021c14723c */ /* 0x040ff00000001814 */
[----:B------:R-:W-:Y:S01]  /*f5f90*/  HMMA.16816.F32 R12, R28, R4, R12 ;  /* 0x000000041c0c723c */ /* 0x000fe2000000180c */
[----:B0-----:R-:W-:-:S02]  /*f5fa0*/  F2FP.F16.E4M3.UNPACK_B R2, R6.H1 ;  /* 0x00000006ff02723e */ /* 0x001fc400030006ff */
[----:B------:R-:W-:-:S08]  /*f5fb0*/  F2FP.F16.E4M3.UNPACK_B R3, R7.H1 ;  /* 0x00000007ff03723e */ /* 0x000fd000030006ff */
        /* <DEDUP_REMOVED lines=8> */
[----:B--2---:R-:W-:Y:S01]  /*f6040*/  HMMA.16816.F32 R8, R28, R2, R8 ;  /* 0x000000021c08723c */ /* 0x004fe20000001808 */
[----:B-1----:R-:W-:Y:S02]  /*f6050*/  F2FP.F16.E4M3.UNPACK_B R2, R54.H1 ;  /* 0x00000036ff02723e */ /* 0x002fe400030006ff */
[----:B------:R-:W-:-:S07]  /*f6060*/  F2FP.F16.E4M3.UNPACK_B R3, R55.H1 ;  /* 0x00000037ff03723e */ /* 0x000fce00030006ff */
[C---:B------:R-:W-:Y:S09]  /*f6070*/  HMMA.16816.F32 R12, R28.reuse, R2, R56 ;  /* 0x000000021c0c723c */ /* 0x040ff20000001838 */
[----:B------:R-:W-:Y:S04]  /*f6080*/  STL.64 [R1+0x590], R8 ;  /* 0x0005900801007387 */ /* 0x000fe80000100a00 */
[----:B------:R0:W-:Y:S02]  /*f6090*/  STL.64 [R1+0x598], R10 ;  /* 0x0005980a01007387 */ /* 0x0001e40000100a00 */
[----:B0-----:R-:W-:Y:S02]  /*f60a0*/  HMMA.16816.F32 R8, R28, R4, R48 ;  /* 0x000000041c08723c */ /* 0x001fe40000001830 */
[----:B------:R0:W-:Y:S02]  /*f60b0*/  STL.64 [R1+0x38], R4 ;  /* 0x0000380401007387 */ /* 0x0001e40000100a00 */
[----:B0-----:R-:W-:-:S02]  /*f60c0*/  F2FP.F16.E4M3.UNPACK_B R4, R60.H1 ;  /* 0x0000003cff04723e */ /* 0x001fc400030006ff */
[----:B------:R-:W-:-:S13]  /*f60d0*/  F2FP.F16.E4M3.UNPACK_B R5, R61.H1 ;  /* 0x0000003dff05723e */ /* 0x000fda00030006ff */
[----:B------:R0:W-:Y:S04]  /*f60e0*/  STL.64 [R1+0x5b0], R8 ;  /* 0x0005b00801007387 */ /* 0x0001e80000100a00 */
[----:B------:R1:W-:Y:S04]  /*f60f0*/  STL.64 [R1+0x5b8], R10 ;  /* 0x0005b80a01007387 */ /* 0x0003e80000100a00 */
[----:B------:R-:W-:Y:S04]  /*f6100*/  STL.64 [R1+0x30], R2 ;  /* 0x0000300201007387 */ /* 0x000fe80000100a00 */
[----:B0-----:R-:W2:Y:S04]  /*f6110*/  LDL.LU R8, [R1+0xce0] ;  /* 0x000ce00001087983 */ /* 0x001ea80000300800 */
[----:B------:R-:W-:Y:S04]  /*f6120*/  STL.64 [R1+0x5e0], R12 ;  /* 0x0005e00c01007387 */ /* 0x000fe80000100a00 */
[----:B------:R-:W-:Y:S04]  /*f6130*/  STL.64 [R1+0x5e8], R14 ;  /* 0x0005e80e01007387 */ /* 0x000fe80000100a00 */
[----:B------:R-:W-:Y:S04]  /*f6140*/  STL [R1+0x28], R4 ;  /* 0x0000280401007387 */ /* 0x000fe80000100800 */
[----:B------:R-:W2:Y:S04]  /*f6150*/  LDL.LU R9, [R1+0xce4] ;  /* 0x000ce40001097983 */ /* 0x000ea80000300800 */
[----:B-1----:R-:W3:Y:S04]  /*f6160*/  LDL.LU R10, [R1+0xce8] ;  /* 0x000ce800010a7983 */ /* 0x002ee80000300800 */
        /* <DEDUP_REMOVED lines=65> */
[----:B---3--:R-:W-:-:S02]  /*f6580*/  F2FP.F16.E4M3.UNPACK_B R2, R2.H1 ;  /* 0x00000002ff02723e */ /* 0x008fc400030006ff */
[----:B------:R-:W-:Y:S02]  /*f6590*/  F2FP.F16.E4M3.UNPACK_B R3, R3.H1 ;  /* 0x00000003ff03723e */ /* 0x000fe400030006ff */
[----:B------:R-:W-:Y:S02]  /*f65a0*/  F2FP.F16.E4M3.UNPACK_B R4, R38.H1 ;  /* 0x00000026ff04723e */ /* 0x000fe400030006ff */
[----:B------:R-:W-:Y:S01]  /*f65b0*/  F2FP.F16.E4M3.UNPACK_B R5, R39.H1 ;  /* 0x00000027ff05723e */ /* 0x000fe200030006ff */
[----:B------:R0:W-:Y:S02]  /*f65c0*/  STL.64 [R1+0x20], R2 ;  /* 0x0000200201007387 */ /* 0x0001e40000100a00 */
[C---:B------:R-:W-:Y:S08]  /*f65d0*/  HMMA.16816.F32 R44, R28.reuse, R2, R44 ;  /* 0x000000021c2c723c */ /* 0x040ff0000000182c */
[----:B-----5:R-:W-:Y:S01]  /*f65e0*/  HMMA.16816.F32 R40, R28, R4, R40 ;  /* 0x000000041c28723c */ /* 0x020fe20000001828 */
[----:B0-----:R-:W-:-:S02]  /*f65f0*/  F2FP.F16.E4M3.UNPACK_B R2, R36.H1 ;  /* 0x00000024ff02723e */ /* 0x001fc400030006ff */
[----:B------:R-:W-:-:S07]  /*f6600*/  F2FP.F16.E4M3.UNPACK_B R3, R37.H1 ;  /* 0x00000025ff03723e */ /* 0x000fce00030006ff */
[----:B----4-:R-:W-:Y:S01]  /*f6610*/  HMMA.16816.F32 R32, R28, R2, R32 ;  /* 0x000000021c20723c */ /* 0x010fe20000001820 */
        /* <DEDUP_REMOVED lines=9> */
[----:B------:R-:W-:Y:S01]  /*f66b0*/  STL.64 [R1+0x688], R34 ;  /* 0x0006882201007387 */ /* 0x000fe20000100a00 */
[----:B-1----:R-:W-:-:S03]  /*f66c0*/  F2FP.F16.E4M3.UNPACK_B R2, R7.H1 ;  /* 0x00000007ff02723e */ /* 0x002fc600030006ff */
[----:B------:R0:W-:Y:S02]  /*f66d0*/  STL.64 [R1+0x8], R4 ;  /* 0x0000080401007387 */ /* 0x0001e40000100a00 */
[----:B0-----:R-:W-:Y:S01]  /*f66e0*/  HMMA.16816.F32 R4, R28, R4, R24 ;  /* 0x000000041c04723c */ /* 0x001fe20000001818 */
[----:B------:R-:W-:Y:S02]  /*f66f0*/  F2FP.F16.E4M3.UNPACK_B R3, R52.H1 ;  /* 0x00000034ff03723e */ /* 0x000fe400030006ff */
[----:B------:R-:W-:Y:S02]  /*f6700*/  F2FP.F16.E4M3.UNPACK_B R60, R60.H1 ;  /* 0x0000003cff3c723e */ /* 0x000fe400030006ff */
[----:B------:R-:W-:-:S14]  /*f6710*/  F2FP.F16.E4M3.UNPACK_B R61, R61.H1 ;  /* 0x0000003dff3d723e */ /* 0x000fdc00030006ff */
[----:B------:R-:W-:Y:S04]  /*f6720*/  STL.64 [R1+0x6a0], R4 ;  /* 0x0006a00401007387 */ /* 0x000fe80000100a00 */
[----:B------:R0:W-:Y:S02]  /*f6730*/  STL.64 [R1+0x6a8], R6 ;  /* 0x0006a80601007387 */ /* 0x0001e40000100a00 */
[----:B0-----:R-:W-:Y:S02]  /*f6740*/  HMMA.16816.F32 R4, R28, R2, R20 ;  /* 0x000000021c04723c */ /* 0x001fe40000001814 */
[----:B------:R-:W-:Y:S01]  /*f6750*/  STL.64 [R1], R2 ;  /* 0x0000000201007387 */ /* 0x000fe20000100a00 */
[----:B------:R-:W-:Y:S02]  /*f6760*/  F2FP.F16.E4M3.UNPACK_B R58, R58.H1 ;  /* 0x0000003aff3a723e */ /* 0x000fe400030006ff */
[----:B------:R-:W-:-:S14]  /*f6770*/  F2FP.F16.E4M3.UNPACK_B R59, R59.H1 ;  /* 0x0000003bff3b723e */ /* 0x000fdc00030006ff */
[----:B------:R-:W-:Y:S04]  /*f6780*/  STL.64 [R1+0x6d0], R4 ;  /* 0x0006d00401007387 */ /* 0x000fe80000100a00 */
[----:B------:R0:W-:Y:S02]  /*f6790*/  STL.64 [R1+0x6d8], R6 ;  /* 0x0006d80601007387 */ /* 0x0001e40000100a00 */
[----:B0-----:R-:W-:Y:S02]  /*f67a0*/  HMMA.16816.F32 R4, R28, R60, R16 ;  /* 0x0000003c1c04723c */ /* 0x001fe40000001810 */
[----:B------:R-:W-:Y:S01]  /*f67b0*/  STL.64 [R1+0x8b38], R60 ;  /* 0x008b383c01007387 */ /* 0x000fe20000100a00 */
[----:B------:R-:W-:Y:S02]  /*f67c0*/  F2FP.F16.E4M3.UNPACK_B R56, R56.H1 ;  /* 0x00000038ff38723e */ /* 0x000fe400030006ff */
[----:B------:R-:W-:-:S14]  /*f67d0*/  F2FP.F16.E4M3.UNPACK_B R57, R57.H1 ;  /* 0x00000039ff39723e */ /* 0x000fdc00030006ff */
[----:B------:R-:W-:Y:S04]  /*f67e0*/  STL.64 [R1+0x6f0], R4 ;  /* 0x0006f00401007387 */ /* 0x000fe80000100a00 */
[----:B------:R0:W-:Y:S02]  /*f67f0*/  STL.64 [R1+0x6f8], R6 ;  /* 0x0006f80601007387 */ /* 0x0001e40000100a00 */
[----:B0-----:R-:W-:Y:S01]  /*f6800*/  HMMA.16816.F32 R4, R28, R58, R12 ;  /* 0x0000003a1c04723c */ /* 0x001fe2000000180c */
[----:B------:R-:W-:Y:S02]  /*f6810*/  F2FP.F16.E4M3.UNPACK_B R54, R54.H1 ;  /* 0x00000036ff36723e */ /* 0x000fe400030006ff */
[----:B------:R-:W-:-:S15]  /*f6820*/  F2FP.F16.E4M3.UNPACK_B R55, R55.H1 ;  /* 0x00000037ff37723e */ /* 0x000fde00030006ff */
[----:B------:R-:W-:Y:S01]  /*f6830*/  NOP ;  /* 0x0000000000007918 */ /* 0x000fe20000000000 */
[----:B------:R-:W-:Y:S04]  /*f6840*/  STL.64 [R1+0x710], R4 ;  /* 0x0007100401007387 */ /* 0x000fe80000100a00 */
[----:B------:R2:W-:Y:S04]  /*f6850*/  STL.64 [R1+0x718], R6 ;  /* 0x0007180601007387 */ /* 0x0005e80000100a00 */
[----:B------:R-:W-:Y:S04]  /*f6860*/  STL.64 [R1+0x8b48], R58 ;  /* 0x008b483a01007387 */ /* 0x000fe80000100a00 */
[----:B------:R-:W-:Y:S01]  /*f6870*/  STL.64 [R1+0x8b40], R56 ;  /* 0x008b403801007387 */ /* 0x000fe20000100a00 */
[----:B------:R-:W-:Y:S01]  /*f6880*/  F2FP.F16.E4M3.UNPACK_B R52, R53.H1 ;  /* 0x00000035ff34723e */ /* 0x000fe200030006ff */
[----:B--2---:R-:W-:-:S15]  /*f6890*/  HMMA.16816.F32 R4, R28, R56, R8 ;  /* 0x000000381c04723c */ /* 0x004fde0000001808 */
[----:B------:R-:W-:-:S04]  /*f68a0*/  NOP ;  /* 0x0000000000007918 */ /* 0x000fc80000000000 */
[----:B------:R-:W-:Y:S04]  /*f68b0*/  STL.64 [R1+0x740], R4 ;  /* 0x0007400401007387 */ /* 0x000fe80000100a00 */
[----:B------:R0:W-:Y:S04]  /*f68c0*/  STL.64 [R1+0x748], R6 ;  /* 0x0007480601007387 */ /* 0x0001e80000100a00 */
[----:B------:R-:W2:Y:S01]  /*f68d0*/  LDL.LU R20, [R1+0xe40] ;  /* 0x000e400001147983 */ /* 0x000ea20000300800 */
[----:B0-----:R-:W-:-:S15]  /*f68e0*/  HMMA.16816.F32 R4, R28, R54, R48 ;  /* 0x000000361c04723c */ /* 0x001fde0000001830 */
[----:B------:R-:W-:-:S04]  /*f68f0*/  NOP ;  /* 0x0000000000007918 */ /* 0x000fc80000000000 */
[----:B------:R-:W-:Y:S04]  /*f6900*/  STL.64 [R1+0x760], R4 ;  /* 0x0007600401007387 */ /* 0x000fe80000100a00 */
        /* <DEDUP_REMOVED lines=48> */
[----:B------:R-:W-:Y:S01]  /*f6c10*/  STL.64 [R1+0x8b58], R54 ;  /* 0x008b583601007387 */ /* 0x000fe20000100a00 */
[----:B--2---:R-:W-:-:S02]  /*f6c20*/  F2FP.F16.E4M3.UNPACK_B R53, R53.H1 ;  /* 0x00000035ff35723e */ /* 0x004fc400030006ff */
[----:B---3--:R-:W-:Y:S02]  /*f6c30*/  F2FP.F16.E4M3.UNPACK_B R50, R50.H1 ;  /* 0x00000032ff32723e */ /* 0x008fe400030006ff */
[----:B----4-:R-:W-:Y:S02]  /*f6c40*/  F2FP.F16.E4M3.UNPACK_B R51, R51.H1 ;  /* 0x00000033ff33723e */ /* 0x010fe400030006ff */
[----:B-----5:R-:W-:Y:S02]  /*f6c50*/  F2FP.F16.E4M3.UNPACK_B R48, R48.H1 ;  /* 0x00000030ff30723e */ /* 0x020fe400030006ff */
[----:B------:R-:W-:Y:S01]  /*f6c60*/  F2FP.F16.E4M3.UNPACK_B R49, R49.H1 ;  /* 0x00000031ff31723e */ /* 0x000fe200030006ff */
[C---:B------:R-:W-:Y:S08]  /*f6c70*/  HMMA.16816.F32 R56, R28.reuse, R52, R56 ;  /* 0x000000341c38723c */ /* 0x040ff00000001838 */
[----:B------:R-:W-:Y:S01]  /*f6c80*/  HMMA.16816.F32 R44, R28, R50, R44 ;  /* 0x000000321c2c723c */ /* 0x000fe2000000182c */
[----:B------:R-:W-:-:S02]  /*f6c90*/  F2FP.F16.E4M3.UNPACK_B R2, R0.H1 ;  /* 0x00000000ff02723e */ /* 0x000fc400030006ff */
[----:B------:R-:W-:Y:S02]  /*f6ca0*/  F2FP.F16.E4M3.UNPACK_B R3, R14.H1 ;  /* 0x0000000eff03723e */ /* 0x000fe400030006ff */
[----:B------:R-:W-:Y:S02]  /*f6cb0*/  F2FP.F16.E4M3.UNPACK_B R4, R15.H1 ;  /* 0x0000000fff04723e */ /* 0x000fe400030006ff */
[----:B------:R-:W-:Y:S01]  /*f6cc0*/  F2FP.F16.E4M3.UNPACK_B R5, R12.H1 ;  /* 0x0000000cff05723e */ /* 0x000fe200030006ff */
[C---:B------:R-:W-:Y:S08]  /*f6cd0*/  HMMA.16816.F32 R40, R28.reuse, R48, R40 ;  /* 0x000000301c28723c */ /* 0x040ff00000001828 */
[C---:B------:R-:W-:Y:S08]  /*f6ce0*/  HMMA.16816.F32 R36, R28.reuse, R2, R36 ;  /* 0x000000021c24723c */ /* 0x040ff00000001824 */
[----:B------:R-:W-:Y:S01]  /*f6cf0*/  HMMA.16816.F32 R32, R28, R4, R32 ;  /* 0x000000041c20723c */ /* 0x000fe20000001820 */
        /* <DEDUP_REMOVED lines=8> */
[----:B------:R-:W-:Y:S01]  /*f6d80*/  STL.64 [R1+0x8b60], R48 ;  /* 0x008b603001007387 */ /* 0x000fe20000100a00 */
[----:B------:R-:W-:-:S03]  /*f6d90*/  F2FP.F16.E4M3.UNPACK_B R8, R8.H1 ;  /* 0x00000008ff08723e */ /* 0x000fc600030006ff */
[----:B------:R-:W-:Y:S04]  /*f6da0*/  STL.64 [R1+0x7c0], R40 ;  /* 0x0007c02801007387 */ /* 0x000fe80000100a00 */
[----:B------:R-:W-:Y:S04]  /*f6db0*/  STL.64 [R1+0x7c8], R42 ;  /* 0x0007c82a01007387 */ /* 0x000fe80000100a00 */
[----:B------:R-:W-:Y:S01]  /*f6dc0*/  STL.64 [R1+0x8b80], R2 ;  /* 0x008b800201007387 */ /* 0x000fe20000100a00 */
[----:B------:R-:W-:-:S03]  /*f6dd0*/  F2FP.F16.E4M3.UNPACK_B R9, R9.H1 ;  /* 0x00000009ff09723e */ /* 0x000fc600030006ff */
[----:B------:R-:W-:Y:S04]  /*f6de0*/  STL.64 [R1+0x7e0], R36 ;  /* 0x0007e02401007387 */ /* 0x000fe80000100a00 */
[----:B------:R-:W-:Y:S04]  /*f6df0*/  STL.64 [R1+0x7e8], R38 ;  /* 0x0007e82601007387 */ /* 0x000fe80000100a00 */
[----:B------:R-:W-:Y:S04]  /*f6e00*/  STL.64 [R1+0x800], R32 ;  /* 0x0008002001007387 */ /* 0x000fe80000100a00 */
[----:B------:R-:W-:Y:S01]  /*f6e10*/  STL.64 [R1+0x808], R34 ;  /* 0x0008082201007387 */ /* 0x000fe20000100a00 */
[C---:B------:R-:W-:Y:S03]  /*f6e20*/  HMMA.16816.F32 R24, R28.reuse, R6, R24 ;  /* 0x000000061c18723c */ /* 0x040fe60000001818 */
[----:B------:R-:W-:Y:S04]  /*f6e30*/  STL.64 [R1+0x8b10], R6 ;  /* 0x008b100601007387 */ /* 0x000fe80000100a00 */
[----:B------:R0:W-:Y:S02]  /*f6e40*/  STL.64 [R1+0x8b08], R4 ;  /* 0x008b080401007387 */ /* 0x0001e40000100a00 */
[----:B0-----:R-:W-:Y:S01]  /*f6e50*/  HMMA.16816.F32 R4, R28, R8, R20 ;  /* 0x000000081c04723c */ /* 0x001fe20000001814 */
[----:B------:R-:W-:-:S02]  /*f6e60*/  F2FP.F16.E4M3.UNPACK_B R10, R10.H1 ;  /* 0x0000000aff0a723e */ /* 0x000fc400030006ff */
[----:B------:R-:W-:-:S07]  /*f6e70*/  F2FP.F16.E4M3.UNPACK_B R11, R11.H1 ;  /* 0x0000000bff0b723e */ /* 0x000fce00030006ff */
[----:B------:R-:W-:Y:S04]  /*f6e80*/  STL.64 [R1+0x820], R24 ;  /* 0x0008201801007387 */ /* 0x000fe80000100a00 */
[----:B------:R-:W-:Y:S05]  /*f6e90*/  STL.64 [R1+0x828], R26 ;  /* 0x0008281a01007387 */ /* 0x000fea0000100a00 */
[----:B------:R-:W-:Y:S04]  /*f6ea0*/  STL.64 [R1+0x840], R4 ;  /* 0x0008400401007387 */ /* 0x000fe80000100a00 */
[----:B------:R0:W-:Y:S04]  /*f6eb0*/  STL.64 [R1+0x848], R6 ;  /* 0x0008480601007387 */ /* 0x0001e80000100a00 */
[----:B------:R-:W2:Y:S01]  /*f6ec0*/  LDL.LU R36, [R1+0x1120] ;  /* 0x0011200001247983 */ /* 0x000ea20000300800 */
[----:B0-----:R-:W-:Y:S01]  /*f6ed0*/  HMMA.16816.F32 R4, R28, R10, R16 ;  /* 0x0000000a1c04723c */ /* 0x001fe20000001810 */
[----:B------:R-:W-:-:S15]  /*f6ee0*/  F2FP.F16.E4M3.UNPACK_B R12, R13.H1 ;  /* 0x0000000dff0c723e */ /* 0x000fde00030006ff */
[----:B------:R-:W-:-:S03]  /*f6ef0*/  NOP ;  /* 0x0000000000007918 */ /* 0x000fc60000000000 */
        /* <DEDUP_REMOVED lines=17> */
[----:B------:R-:W2:Y:S04]  /*f7010*/  LDL.LU R13, [R1+0x1c7c] ;  /* 0x001c7c00010d7983 */ /* 0x000ea80000300800 */
        /* <DEDUP_REMOVED lines=32> */
[----:B------:R-:W5:Y:S04]  /*f7220*/  LDL.LU R11, [R1+0xeec] ;  /* 0x000eec00010b7983 */ /* 0x000f680000300800 */
[----:B------:R-:W5:Y:S01]  /*f7230*/  LDL.LU R0, [R1+0x1cfc] ;  /* 0x001cfc0001007983 */ /* 0x000f620000300800 */
[----:B--2---:R-:W-:-:S02]  /*f7240*/  F2FP.F16.E4M3.UNPACK_B R13, R13.H1 ;  /* 0x0000000dff0d723e */ /* 0x004fc400030006ff */
[----:B---3--:R-:W-:Y:S02]  /*f7250*/  F2FP.F16.E4M3.UNPACK_B R14, R14.H1 ;  /* 0x0000000eff0e723e */ /* 0x008fe400030006ff */
[----:B----4-:R-:W-:-:S07]  /*f7260*/  F2FP.F16.E4M3.UNPACK_B R15, R15.H1 ;  /* 0x0000000fff0f723e */ /* 0x010fce00030006ff */
[----:B-----5:R-:W-:Y:S01]  /*f7270*/  HMMA.16816.F32 R4, R28, R14, R4 ;  /* 0x0000000e1c04723c */ /* 0x020fe20000001804 */
[----:B------:R-:W-:Y:S02]  /*f7280*/  F2FP.F16.E4M3.UNPACK_B R16, R16.H1 ;  /* 0x00000010ff10723e */ /* 0x000fe400030006ff */
[----:B------:R-:W-:-:S05]  /*f7290*/  F2FP.F16.E4M3.UNPACK_B R17, R17.H1 ;  /* 0x00000011ff11723e */ /* 0x000fca00030006ff */
[----:B------:R-:W-:-:S15]  /*f72a0*/  HMMA.16816.F32 R8, R28, R12, R8 ;  /* 0x0000000c1c08723c */ /* 0x000fde0000001808 */
[----:B------:R-:W-:-:S04]  /*f72b0*/  NOP ;  /* 0x0000000000007918 */ /* 0x000fc80000000000 */
        /* <DEDUP_REMOVED lines=38> */
[----:B------:R-:W-:Y:S01]  /*f7520*/  STL.64 [R1+0x8ad8], R24 ;  /* 0x008ad81801007387 */ /* 0x000fe20000100a00 */
[----:B------:R-:W-:-:S12]  /*f7530*/  F2FP.F16.E4M3.UNPACK_B R32, R33.H1 ;  /* 0x00000021ff20723e */ /* 0x000fd800030006ff */
[----:B------:R0:W-:Y:S04]  /*f7540*/  STL.64 [R1+0x9f0], R4 ;  /* 0x0009f00401007387 */ /* 0x0001e80000100a00 */
[----:B------:R1:W-:Y:S04]  /*f7550*/  STL.64 [R1+0x9f8], R6 ;  /* 0x0009f80601007387 */ /* 0x0003e80000100a00 */
[----:B------:R-:W2:Y:S04]  /*f7560*/  LDL.LU R48, [R1+0x1480] ;  /* 0x0014800001307983 */ /* 0x000ea80000300800 */
[----:B------:R-:W2:Y:S04]  /*f7570*/  LDL.LU R49, [R1+0x1484] ;  /* 0x0014840001317983 */ /* 0x000ea80000300800 */
[----:B------:R-:W2:Y:S04]  /*f7580*/  LDL.LU R50, [R1+0x1488] ;  /* 0x0014880001327983 */ /* 0x000ea80000300800 */
[----:B------:R-:W2:Y:S04]  /*f7590*/  LDL.LU R51, [R1+0x148c] ;  /* 0x00148c0001337983 */ /* 0x000ea80000300800 */
        /* <DEDUP_REMOVED lines=10> */
[----:B------:R-:W5:Y:S01]  /*f7640*/  LDL.LU R26, [R1+0x1188] ;  /* 0x00118800011a7983 */ /* 0x000f620000300800 */
[----:B------:R-:W-:-:S03]  /*f7650*/  F2FP.F16.E4M3.UNPACK_B R33, R0.H1 ;  /* 0x00000000ff21723e */ /* 0x000fc600030006ff */
        /* <DEDUP_REMOVED lines=34> */
[----:B--2---:R-:W-:Y:S01]  /*f7880*/  F2FP.F16.E4M3.UNPACK_B R34, R0.H1 ;  /* 0x00000000ff22723e */ /* 0x004fe200030006ff */
[----:B-----5:R-:W-:Y:S02]  /*f7890*/  HMMA.16816.F32 R24, R28, R32, R24 ;  /* 0x000000201c18723c */ /* 0x020fe40000001818 */
[----:B------:R-:W2:Y:S01]  /*f78a0*/  LDL.LU R0, [R1+0x3100] ;  /* 0x0031000001007983 */ /* 0x000ea20000300800 */
[----:B---3--:R-:W-:-:S02]  /*f78b0*/  F2FP.F16.E4M3.UNPACK_B R35, R35.H1 ;  /* 0x00000023ff23723e */ /* 0x008fc400030006ff */
[----:B----4-:R-:W-:Y:S02]  /*f78c0*/  F2FP.F16.E4M3.UNPACK_B R36, R36.H1 ;  /* 0x00000024ff24723e */ /* 0x010fe400030006ff */
[----:B------:R-:W-:Y:S02]  /*f78d0*/  F2FP.F16.E4M3.UNPACK_B R37, R37.H1 ;  /* 0x00000025ff25723e */ /* 0x000fe400030006ff */
[----:B------:R-:W-:Y:S01]  /*f78e0*/  F2FP.F16.E4M3.UNPACK_B R38, R38.H1 ;  /* 0x00000026ff26723e */ /* 0x000fe200030006ff */
[----:B------:R-:W-:Y:S01]  /*f78f0*/  HMMA.16816.F32 R20, R28, R34, R20 ;  /* 0x000000221c14723c */ /* 0x000fe20000001814 */
[----:B------:R-:W-:Y:S02]  /*f7900*/  F2FP.F16.E4M3.UNPACK_B R39, R39.H1 ;  /* 0x00000027ff27723e */ /* 0x000fe400030006ff */
[----:B------:R-:W-:Y:S02]  /*f7910*/  F2FP.F16.E4M3.UNPACK_B R40, R40.H1 ;  /* 0x00000028ff28723e */ /* 0x000fe400030006ff */
[----:B------:R-:W-:-:S03]  /*f7920*/  F2FP.F16.E4M3.UNPACK_B R41, R41.H1 ;  /* 0x00000029ff29723e */ /* 0x000fc600030006ff */
[----:B------:R-:W-:Y:S01]  /*f7930*/  HMMA.16816.F32 R16, R28, R36, R16 ;  /* 0x000000241c10723c */ /* 0x000fe20000001810 */
[----:B------:R-:W-:-:S07]  /*f7940*/  F2FP.F16.E4M3.UNPACK_B R42, R42.H1 ;  /* 0x0000002aff2a723e */ /* 0x000fce00030006ff */
[----:B------:R-:W-:Y:S01]  /*f7950*/  HMMA.16816.F32 R12, R28, R38, R12 ;  /* 0x000000261c0c723c */ /* 0x000fe2000000180c */
[----:B------:R-:W-:-:S07]  /*f7960*/  F2FP.F16.E4M3.UNPACK_B R43, R43.H1 ;  /* 0x0000002bff2b723e */ /* 0x000fce00030006ff */
[C---:B------:R-:W-:Y:S08]  /*f7970*/  HMMA.16816.F32 R8, R28.reuse, R40, R8 ;  /* 0x000000281c08723c */ /* 0x040ff00000001808 */
        /* <DEDUP_REMOVED lines=23> */
[----:B------:R-:W-:Y:S02]  /*f7af0*/  IMAD R41, R58, 0x100, R57 ;  /* 0x000001003a297824 */ /* 0x000fe400078e0239 */
[----:B------:R-:W-:-:S14]  /*f7b00*/  IMAD R40, R60, 0x100, R59 ;  /* 0x000001003c287824 */ /* 0x000fdc00078e023b */
[----:B------:R-:W-:Y:S04]  /*f7b10*/  STL.64 [R1+0x1100], R4 ;  /* 0x0011000401007387 */ /* 0x000fe80000100a00 */
[----:B------:R-:W-:Y:S04]  /*f7b20*/  STL.64 [R1+0x1108], R6 ;  /* 0x0011080601007387 */ /* 0x000fe80000100a00 */
[----:B------:R-:W-:Y:S04]  /*f7b30*/  STL [R1+0x8cd0], R42 ;  /* 0x008cd02a01007387 */ /* 0x000fe80000100800 */
[----:B------:R0:W-:Y:S04]  /*f7b40*/  STL.64 [R1+0x8cc8], R40 ;  /* 0x008cc82801007387 */ /* 0x0001e80000100a00 */
[----:B------:R-:W3:Y:S04]  /*f7b50*/  LDL.LU R56, [R1+0x14b0] ;  /* 0x0014b00001387983 */ /* 0x000ee80000300800 */
[----:B------:R-:W3:Y:S04]  /*f7b60*/  LDL.LU R57, [R1+0x14b4] ;  /* 0x0014b40001397983 */ /* 0x000ee80000300800 */
[----:B------:R-:W3:Y:S04]  /*f7b70*/  LDL.LU R58, [R1+0x14b8] ;  /* 0x0014b800013a7983 */ /* 0x000ee80000300800 */
[----:B------:R-:W3:Y:S04]  /*f7b80*/  LDL.LU R59, [R1+0x14bc] ;  /* 0x0014bc00013b7983 */ /* 0x000ee80000300800 */
[----:B------:R-:W4:Y:S04]  /*f7b90*/  LDL R54, [R1+0xe8] ;  /* 0x0000e80001367983 */ /* 0x000f280000100800 */
[----:B------:R-:W4:Y:S04]  /*f7ba0*/  LDL R55, [R1+0xec] ;  /* 0x0000ec0001377983 */ /* 0x000f280000100800 */
[----:B------:R-:W5:Y:S04]  /*f7bb0*/  LDL.LU R16, [R1+0x1520] ;  /* 0x0015200001107983 */ /* 0x000f680000300800 */
[----:B------:R-:W5:Y:S04]  /*f7bc0*/  LDL.LU R17, [R1+0x1524] ;  /* 0x0015240001117983 */ /* 0x000f680000300800 */
[----:B------:R-:W5:Y:S04]  /*f7bd0*/  LDL.LU R18, [R1+0x1528] ;  /* 0x0015280001127983 */ /* 0x000f680000300800 */
[----:B------:R-:W5:Y:S04]  /*f7be0*/  LDL.LU R19, [R1+0x152c] ;  /* 0x00152c0001137983 */ /* 0x000f680000300800 */
[----:B0-----:R-:W3:Y:S04]  /*f7bf0*/  LDL.LU R40, [R1+0x1460] ;  /* 0x0014600001287983 */ /* 0x001ee80000300800 */
[----:B------:R-:W3:Y:S04]  /*f7c00*/  LDL.LU R41, [R1+0x1464] ;  /* 0x0014640001297983 */ /* 0x000ee80000300800 */
[----:B------:R-:W3:Y:S04]  /*f7c10*/  LDL.LU R42, [R1+0x1468] ;  /* 0x00146800012a7983 */ /* 0x000ee80000300800 */
[----:B------:R-:W3:Y:S04]  /*f7c20*/  LDL.LU R43, [R1+0x146c] ;  /* 0x00146c00012b7983 */ /* 0x000ee80000300800 */
        /* <DEDUP_REMOVED lines=15> */
[----:B------:R-:W5:Y:S04]  /*f7d20*/  LDL.64 R14, [R1+0x100] ;  /* 0x00010000010e7983 */ /* 0x000f680000100a00 */
[----:B------:R-:W4:Y:S04]  /*f7d30*/  LDL.LU R8, [R1+0x1500] ;  /* 0x0015000001087983 */ /* 0x000f280000300800 */
[----:B------:R-:W4:Y:S04]  /*f7d40*/  LDL.LU R9, [R1+0x1504] ;  /* 0x0015040001097983 */ /* 0x000f280000300800 */
[----:B------:R-:W4:Y:S04]  /*f7d50*/  LDL.LU R10, [R1+0x1508] ;  /* 0x00150800010a7983 */ /* 0x000f280000300800 */
[----:B------:R-:W4:Y:S04]  /*f7d60*/  LDL.LU R11, [R1+0x150c] ;  /* 0x00150c00010b7983 */ /* 0x000f280000300800 */
[----:B------:R-:W4:Y:S04]  /*f7d70*/  LDL.64 R2, [R1+0xf8] ;  /* 0x0000f80001027983 */ /* 0x000f280000100a00 */
[----:B------:R-:W4:Y:S04]  /*f7d80*/  LDL.LU R4, [R1+0x14f0] ;  /* 0x0014f00001047983 */ /* 0x000f280000300800 */
[----:B------:R-:W4:Y:S01]  /*f7d90*/  LDL.LU R5, [R1+0x14f4] ;  /* 0x0014f40001057983 */ /* 0x000f220000300800 */
[----:B------:R-:W-:-:S02]  /*f7da0*/  F2FP.F16.E4M3.UNPACK_B R46, R46.H1 ;  /* 0x0000002eff2e723e */ /* 0x000fc400030006ff */
[----:B------:R-:W-:Y:S01]  /*f7db0*/  F2FP.F16.E4M3.UNPACK_B R47, R47.H1 ;  /* 0x0000002fff2f723e */ /* 0x000fe200030006ff */
[----:B------:R-:W4:Y:S04]  /*f7dc0*/  LDL.LU R6, [R1+0x14f8] ;  /* 0x0014f80001067983 */ /* 0x000f280000300800 */
[----:B------:R-:W4:Y:S04]  /*f7dd0*/  LDL.LU R7, [R1+0x14fc] ;  /* 0x0014fc0001077983 */ /* 0x000f280000300800 */
[----:B------:R-:W4:Y:S04]  /*f7de0*/  LDL.64 R52, [R1+0xf0] ;  /* 0x0000f00001347983 */ /* 0x000f280000100a00 */
[----:B------:R-:W5:Y:S04]  /*f7df0*/  LDL.LU R48, [R1+0x14d0] ;  /* 0x0014d00001307983 */ /* 0x000f680000300800 */
[----:B------:R-:W5:Y:S04]  /*f7e00*/  LDL.LU R49, [R1+0x14d4] ;  /* 0x0014d40001317983 */ /* 0x000f680000300800 */
[----:B------:R-:W5:Y:S04]  /*f7e10*/  LDL.LU R50, [R1+0x14d8] ;  /* 0x0014d80001327983 */ /* 0x000f680000300800 */
[----:B------:R-:W5:Y:S01]  /*f7e20*/  LDL.LU R51, [R1+0x14dc] ;  /* 0x0014dc0001337983 */ /* 0x000f620000300800 */
[----:B--2---:R-:W-:-:S03]  /*f7e30*/  IMAD R0, R0, 0x100, R61 ;  /* 0x0000010000007824 */ /* 0x004fc600078e023d */
[----:B------:R-:W2:Y:S01]  /*f7e40*/  LDL.64 R60, [R1+0xe0] ;  /* 0x0000e000013c7983 */ /* 0x000ea20000100a00 */
[----:B---3--:R-:W-:Y:S03]  /*f7e50*/  HMMA.16816.F32 R28, R28, R46, R40 ;  /* 0x0000002e1c1c723c */ /* 0x008fe60000001828 */
[----:B------:R-:W3:Y:S04]  /*f7e60*/  LDL.LU R42, [R1+0x8cd0] ;  /* 0x008cd000012a7983 */ /* 0x000ee80000300800 */
[----:B------:R-:W2:Y:S04]  /*f7e70*/  LDL.LU.64 R40, [R1+0x8cc8] ;  /* 0x008cc80001287983 */ /* 0x000ea80000300a00 */
[----:B------:R-:W-:Y:S04]  /*f7e80*/  STL.64 [R1+0x8a50], R46 ;  /* 0x008a502e01007387 */ /* 0x000fe80000100a00 */
[----:B------:R-:W-:Y:S04]  /*f7e90*/  STL.64 [R1+0x8a48], R44 ;  /* 0x008a482c01007387 */ /* 0x000fe80000100a00 */
[----:B------:R-:W-:Y:S04]  /*f7ea0*/  STL.64 [R1+0x10a0], R28 ;  /* 0x0010a01c01007387 */ /* 0x000fe80000100a00 */
[----:B------:R0:W-:Y:S02]  /*f7eb0*/  STL.64 [R1+0x10a8], R30 ;  /* 0x0010a81e01007387 */ /* 0x0001e40000100a00 */
[----:B0-----:R-:W-:Y:S01]  /*f7ec0*/  F2FP.F16.E4M3.UNPACK_B R31, R0 ;  /* 0x00000000ff1f723e */ /* 0x001fe200020006ff */
[----:B----4-:R-:W-:Y:S01]  /*f7ed0*/  IMAD.MOV.U32 R0, RZ, RZ, R53 ;  /* 0x000000ffff007224 */ /* 0x010fe200078e0035 */
[----:B---3--:R-:W-:-:S02]  /*f7ee0*/  F2FP.F16.E4M3.UNPACK_B R28, R42 ;  /* 0x0000002aff1c723e */ /* 0x008fc400020006ff */
[----:B--2---:R-:W-:Y:S02]  /*f7ef0*/  F2FP.F16.E4M3.UNPACK_B R29, R41 ;  /* 0x00000029ff1d723e */ /* 0x004fe400020006ff */
[----:B------:R-:W-:-:S07]  /*f7f00*/  F2FP.F16.E4M3.UNPACK_B R30, R40 ;  /* 0x00000028ff1e723e */ /* 0x000fce00020006ff */
[C---:B------:R-:W-:Y:S08]  /*f7f10*/  HMMA.16816.F32 R40, R28.reuse, R24, R36 ;  /* 0x000000181c28723c */ /* 0x040ff00000001824 */
[C---:B------:R-:W-:Y:S08]  /*f7f20*/  HMMA.16816.F32 R32, R28.reuse, R26, R32 ;  /* 0x0000001a1c20723c */ /* 0x040ff00000001820 */
[C---:B------:R-:W-:Y:S08]  /*f7f30*/  HMMA.16816.F32 R20, R28.reuse, R12, R20 ;  /* 0x0000000c1c14723c */ /* 0x040ff00000001814 */
[C---:B-----5:R-:W-:Y:S08]  /*f7f40*/  HMMA.16816.F32 R16, R28.reuse, R14, R16 ;  /* 0x0000000e1c10723c */ /* 0x060ff00000001810 */
[C---:B------:R-:W-:Y:S08]  /*f7f50*/  HMMA.16816.F32 R8, R28.reuse, R2, R8 ;  /* 0x000000021c08723c */ /* 0x040ff00000001808 */
[----:B------:R-:W-:Y:S01]  /*f7f60*/  HMMA.16816.F32 R4, R28, R52, R4 ;  /* 0x000000341c04723c */ /* 0x000fe20000001804 */
[----:B------:R-:W-:-:S02]  /*f7f70*/  IMAD.MOV.U32 R39, RZ, RZ, R26 ;  /* 0x000000ffff277224 */ /* 0x000fc400078e001a */
[----:B------:R-:W-:Y:S02]  /*f7f80*/  IMAD.MOV.U32 R38, RZ, RZ, R27 ;  /* 0x000000ffff267224 */ /* 0x000fe400078e001b */
[----:B------:R-:W-:Y:S02]  /*f7f90*/  IMAD.MOV.U32 R37, RZ, RZ, R24 ;  /* 0x000000ffff257224 */ /* 0x000fe400078e0018 */
[----:B------:R-:W-:Y:S01]  /*f7fa0*/  IMAD.MOV.U32 R36, RZ, RZ, R25 ;  /* 0x000000ffff247224 */ /* 0x000fe200078e0019 */
        /* <DEDUP_REMOVED lines=10> */
[----:B0-----:R-:W-:-:S02]  /*f8050*/  IMAD.MOV.U32 R41, RZ, RZ, R12 ;  /* 0x000000ffff297224 */ /* 0x001fc400078e000c */
[----:B------:R-:W-:Y:S02]  /*f8060*/  IMAD.MOV.U32 R40, RZ, RZ, R13 ;  /* 0x000000ffff287224 */ /* 0x000fe400078e000d */
[----:B-1----:R-:W-:Y:S02]  /*f8070*/  IMAD.MOV.U32 R43, RZ, RZ, R14 ;  /* 0x000000ffff2b7224 */ /* 0x002fe400078e000e */
[----:B------:R-:W-:-:S05]  /*f8080*/  IMAD.MOV.U32 R42, RZ, RZ, R15 ;  /* 0x000000ffff2a7224 */ /* 0x000fca00078e000f */
[----:B------:R-:W-:Y:S04]  /*f8090*/  STL.64 [R1+0x8b30], R42 ;  /* 0x008b302a01007387 */ /* 0x000fe80000100a00 */
[----:B------:R-:W-:Y:S04]  /*f80a0*/  STL.64 [R1+0x8b28], R40 ;  /* 0x008b282801007387 */ /* 0x000fe80000100a00 */
[----:B------:R-:W-:Y:S04]  /*f80b0*/  STL.64 [R1+0x1470], R8 ;  /* 0x0014700801007387 */ /* 0x000fe80000100a00 */
[----:B------:R0:W-:Y:S04]  /*f80c0*/  STL.64 [R1+0x1478], R10 ;  /* 0x0014780a01007387 */ /* 0x0001e80000100a00 */
[----:B------:R-:W-:Y:S04]  /*f80d0*/  STL [R1+0x8a10], R0 ;  /* 0x008a100001007387 */ /* 0x000fe80000100800 */
[----:B------:R-:W-:Y:S04]  /*f80e0*/  STL.64 [R1+0x1460], R4 ;  /* 0x0014600401007387 */ /* 0x000fe80000100a00 */
[----:B------:R1:W-:Y:S01]  /*f80f0*/  STL.64 [R1+0x1468], R6 ;  /* 0x0014680601007387 */ /* 0x0003e20000100a00 */
[C---:B0-----:R-:W-:Y:S08]  /*f8100*/  HMMA.16816.F32 R8, R28.reuse, R54, R48 ;  /* 0x000000361c08723c */ /* 0x041ff00000001830 */
[----:B-1----:R-:W-:Y:S11]  /*f8110*/  HMMA.16816.F32 R4, R28, R60, R56 ;  /* 0x0000003c1c04723c */ /* 0x002ff60000001838 */
[----:B------:R-:W-:Y:S04]  /*f8120*/  STL.64 [R1+0x1450], R8 ;  /* 0x0014500801007387 */ /* 0x000fe80000100a00 */
[----:B------:R-:W-:Y:S04]  /*f8130*/  STL.64 [R1+0x1458], R10 ;  /* 0x0014580a01007387 */ /* 0x000fe80000100a00 */
[----:B------:R-:W2:Y:S04]  /*f8140*/  LDL.LU R56, [R1+0x1270] ;  /* 0x0012700001387983 */ /* 0x000ea80000300800 */
        /* <DEDUP_REMOVED lines=12> */
[----:B------:R-:W5:Y:S01]  /*f8210*/  LDL.LU R7, [R1+0x12ac] ;  /* 0x0012ac0001077983 */ /* 0x000f620000300800 */
[----:B------:R-:W-:-:S02]  /*f8220*/  IMAD.MOV.U32 R45, RZ, RZ, R2 ;  /* 0x000000ffff2d7224 */ /* 0x000fc400078e0002 */
[----:B------:R-:W-:Y:S01]  /*f8230*/  IMAD.MOV.U32 R44, RZ, RZ, R3 ;  /* 0x000000ffff2c7224 */ /* 0x000fe200078e0003 */
        /* <DEDUP_REMOVED lines=126> */
[----:B------:R0:W-:Y:S01]  /*f8a20*/  STL.64 [R1+0x13b8], R42 ;  /* 0x0013b82a01007387 */ /* 0x0001e20000100a00 */
[----:B---3--:R-:W-:Y:S03]  /*f8a30*/  HMMA.16816.F32 R16, R28, R56, R16 ;  /* 0x000000381c10723c */ /* 0x008fe60000001810 */
[----:B0-----:R-:W2:Y:S04]  /*f8a40*/  LDL.LU.64 R42, [R1+0x8c70] ;  /* 0x008c7000012a7983 */ /* 0x001ea80000300a00 */
[----:B------:R-:W2:Y:S04]  /*f8a50*/  LDL.LU.64 R40, [R1+0x8c68] ;  /* 0x008c680001287983 */ /* 0x000ea80000300a00 */
[----:B------:R0:W-:Y:S04]  /*f8a60*/  STL [R1+0x8a1c], R0 ;  /* 0x008a1c0001007387 */ /* 0x0001e80000100800 */
[----:B------:R-:W3:Y:S04]  /*f8a70*/  LDL.LU.64 R38, [R1+0x8c60] ;  /* 0x008c600001267983 */ /* 0x000ee80000300a00 */
[----:B------:R-:W3:Y:S04]  /*f8a80*/  LDL.LU.64 R36, [R1+0x8c58] ;  /* 0x008c580001247983 */ /* 0x000ee80000300a00 */
[----:B------:R-:W-:Y:S04]  /*f8a90*/  STL.64 [R1+0x1390], R32 ;  /* 0x0013902001007387 */ /* 0x000fe80000100a00 */
[----:B------:R1:W-:Y:S01]  /*f8aa0*/  STL.64 [R1+0x1398], R34 ;  /* 0x0013982201007387 */ /* 0x0003e20000100a00 */
[----:B0-----:R-:W-:-:S03]  /*f8ab0*/  IMAD.MOV.U32 R0, RZ, RZ, R57 ;  /* 0x000000ffff007224 */ /* 0x001fc600078e0039 */
[----:B-1----:R-:W4:Y:S04]  /*f8ac0*/  LDL.LU.64 R34, [R1+0x8c50] ;  /* 0x008c500001227983 */ /* 0x002f280000300a00 */
[----:B------:R-:W4:Y:S04]  /*f8ad0*/  LDL.LU.64 R32, [R1+0x8c48] ;  /* 0x008c480001207983 */ /* 0x000f280000300a00 */
[----:B------:R-:W-:Y:S04]  /*f8ae0*/  STL.64 [R1+0x1370], R16 ;  /* 0x0013701001007387 */ /* 0x000fe80000100a00 */
[----:B------:R0:W-:Y:S01]  /*f8af0*/  STL.64 [R1+0x1378], R18 ;  /* 0x0013781201007387 */ /* 0x0001e20000100a00 */
[C---:B------:R-:W-:Y:S03]  /*f8b00*/  HMMA.16816.F32 R56, R28.reuse, R58, R4 ;  /* 0x0000003a1c38723c */ /* 0x040fe60000001804 */
        /* <DEDUP_REMOVED lines=9> */
[----:B------:R-:W-:Y:S01]  /*f8ba0*/  HMMA.16816.F32 R20, R28, R12, R20 ;  /* 0x0000000c1c14723c */ /* 0x000fe20000001814 */
[----:B------:R-:W-:-:S07]  /*f8bb0*/  IMAD.MOV.U32 R0, RZ, RZ, R47 ;  /* 0x000000ffff007224 */ /* 0x000fce00078e002f */
[----:B------:R-:W-:Y:S01]  /*f8bc0*/  HMMA.16816.F32 R8, R28, R2, R8 ;  /* 0x000000021c08723c */ /* 0x000fe20000001808 */
[----:B------:R0:W-:Y:S02]  /*f8bd0*/  STL [R1+0x8a24], R0 ;  /* 0x008a240001007387 */ /* 0x0001e40000100800 */
[----:B0-----:R-:W-:-:S05]  /*f8be0*/  IMAD.MOV.U32 R0, RZ, RZ, R27 ;  /* 0x000000ffff007224 */ /* 0x001fca00078e001b */
[C---:B--2---:R-:W-:Y:S08]  /*f8bf0*/  HMMA.16816.F32 R40, R28.reuse, R46, R40 ;  /* 0x0000002e1c28723c */ /* 0x044ff00000001828 */
[C---:B---3--:R-:W-:Y:S08]  /*f8c00*/  HMMA.16816.F32 R36, R28.reuse, R24, R36 ;  /* 0x000000181c24723c */ /* 0x048ff00000001824 */
[C---:B----4-:R-:W-:Y:S03]  /*f8c10*/  HMMA.16816.F32 R32, R28.reuse, R26, R32 ;  /* 0x0000001a1c20723c */ /* 0x050fe60000001820 */
[----:B------:R-:W-:Y:S04]  /*f8c20*/  STL.64 [R1+0x1340], R40 ;  /* 0x0013402801007387 */ /* 0x000fe80000100a00 */
[----:B------:R-:W-:Y:S04]  /*f8c30*/  STL.64 [R1+0x1348], R42 ;  /* 0x0013482a01007387 */ /* 0x000fe80000100a00 */
[----:B------:R-:W-:Y:S04]  /*f8c40*/  STL.64 [R1+0x1320], R36 ;  /* 0x0013202401007387 */ /* 0x000fe80000100a00 */
[----:B------:R-:W-:Y:S01]  /*f8c50*/  STL.64 [R1+0x1328], R38 ;  /* 0x0013282601007387 */ /* 0x000fe20000100a00 */
[C---:B-----5:R-:W-:Y:S08]  /*f8c60*/  HMMA.16816.F32 R16, R28.reuse, R14, R16 ;  /* 0x0000000e1c10723c */ /* 0x060ff00000001810 */
[----:B------:R-:W-:Y:S01]  /*f8c70*/  HMMA.16816.F32 R4, R28, R52, R4 ;  /* 0x000000341c04723c */ /* 0x000fe20000001804 */
[----:B------:R0:W-:Y:S04]  /*f8c80*/  STL [R1+0x8a28], R0 ;  /* 0x008a280001007387 */ /* 0x0001e80000100800 */
[----:B------:R-:W-:Y:S04]  /*f8c90*/  STL.64 [R1+0x1300], R32 ;  /* 0x0013002001007387 */ /* 0x000fe80000100a00 */
[----:B------:R-:W-:Y:S04]  /*f8ca0*/  STL.64 [R1+0x1308], R34 ;  /* 0x0013082201007387 */ /* 0x000fe80000100a00 */
[----:B------:R-:W-:Y:S04]  /*f8cb0*/  STL.64 [R1+0x12d0], R20 ;  /* 0x0012d01401007387 */ /* 0x000fe80000100a00 */
[----:B------:R-:W-:Y:S01]  /*f8cc0*/  STL.64 [R1+0x12d8], R22 ;  /* 0x0012d81601007387 */ /* 0x000fe20000100a00 */
[----:B0-----:R-:W-:-:S05]  /*f8cd0*/  IMAD.MOV.U32 R0, RZ, RZ, R15 ;  /* 0x000000ffff007224 */ /* 0x001fca00078e000f */
[----:B------:R0:W-:Y:S04]  /*f8ce0*/  STL [R1+0x8a2c], R0 ;  /* 0x008a2c0001007387 */ /* 0x0001e80000100800 */
[----:B------:R-:W-:Y:S04]  /*f8cf0*/  STL.64 [R1+0x12c0], R16 ;  /* 0x0012c01001007387 */ /* 0x000fe80000100a00 */
[----:B------:R-:W-:Y:S04]  /*f8d00*/  STL.64 [R1+0x12c8], R18 ;  /* 0x0012c81201007387 */ /* 0x000fe80000100a00 */
[----:B------:R-:W-:Y:S04]  /*f8d10*/  STL.64 [R1+0x12b0], R8 ;  /* 0x0012b00801007387 */ /* 0x000fe80000100a00 */
[----:B------:R1:W-:Y:S01]  /*f8d20*/  STL.64 [R1+0x12b8], R10 ;  /* 0x0012b80a01007387 */ /* 0x0003e20000100a00 */
[----:B0-----:R-:W-:-:S05]  /*f8d30*/  IMAD.MOV.U32 R0, RZ, RZ, R53 ;  /* 0x000000ffff007224 */ /* 0x001fca00078e0035 */
[----:B------:R-:W-:Y:S01]  /*f8d40*/  STL [R1+0x8a30], R0 ;  /* 0x008a300001007387 */ /* 0x000fe20000100800 */
[C---:B-1----:R-:W-:Y:S03]  /*f8d50*/  HMMA.16816.F32 R8, R28.reuse, R54, R48 ;  /* 0x000000361c08723c */ /* 0x042fe60000001830 */
[----:B------:R-:W-:Y:S04]  /*f8d60*/  STL.64 [R1+0x1280], R4 ;  /* 0x0012800401007387 */ /* 0x000fe80000100a00 */
[----:B------:R0:W-:Y:S02]  /*f8d70*/  STL.64 [R1+0x1288], R6 ;  /* 0x0012880601007387 */ /* 0x0001e40000100a00 */
[----:B0-----:R-:W-:Y:S10]  /*f8d80*/  HMMA.16816.F32 R4, R28, R60, R56 ;  /* 0x0000003c1c04723c */ /* 0x001ff40000001838 */
[----:B------:R-:W-:Y:S04]  /*f8d90*/  STL.64 [R1+0x1260], R8 ;  /* 0x0012600801007387 */ /* 0x000fe80000100a00 */
        /* <DEDUP_REMOVED lines=15> */
[----:B------:R-:W2:Y:S04]  /*f8e90*/  LDL R26, [R1] ;  /* 0x00000000011a7983 */ /* 0x000ea80000100800 */
[----:B------:R-:W2:Y:S04]  /*f8ea0*/  LDL R27, [R1+0x4] ;  /* 0x00000400011b7983 */ /* 0x000ea80000100800 */
[----:B------:R-:W3:Y:S04]  /*f8eb0*/  LDL.LU R32, [R1+0x1160] ;  /* 0x0011600001207983 */ /* 0x000ee80000300800 */
[----:B------:R-:W3:Y:S04]  /*f8ec0*/  LDL.LU R33, [R1+0x1164] ;  /* 0x0011640001217983 */ /* 0x000ee80000300800 */
[----:B------:R-:W4:Y:S04]  /*f8ed0*/  LDL.LU R34, [R1+0x1168] ;  /* 0x0011680001227983 */ /* 0x000f280000300800 */
[----:B------:R-:W4:Y:S04]  /*f8ee0*/  LDL.LU R35, [R1+0x116c] ;  /* 0x00116c0001237983 */ /* 0x000f280000300800 */
[----:B----4-:R1:W-:Y:S04]  /*f8ef0*/  STL.64 [R1+0x8ba0], R34 ;  /* 0x008ba02201007387 */ /* 0x0103e80000100a00 */
[----:B---3--:R-:W-:Y:S04]  /*f8f00*/  STL.64 [R1+0x8b98], R32 ;  /* 0x008b982001007387 */ /* 0x008fe80000100a00 */
[----:B------:R-:W3:Y:S04]  /*f8f10*/  LDL R24, [R1+0x8] ;  /* 0x0000080001187983 */ /* 0x000ee80000100800 */
[----:B------:R-:W3:Y:S04]  /*f8f20*/  LDL R25, [R1+0xc] ;  /* 0x00000c0001197983 */ /* 0x000ee80000100800 */
[----:B--2---:R-:W-:Y:S04]  /*f8f30*/  STL.64 [R1+0x8bb0], R26 ;  /* 0x008bb01a01007387 */ /* 0x004fe80000100a00 */
[----:B---3--:R-:W-:Y:S04]  /*f8f40*/  STL.64 [R1+0x8ba8], R24 ;  /* 0x008ba81801007387 */ /* 0x008fe80000100a00 */
[----:B------:R-:W2:Y:S04]  /*f8f50*/  LDL R46, [R1+0x10] ;  /* 0x00001000012e7983 */ /* 0x000ea80000100800 */
[----:B------:R-:W2:Y:S04]  /*f8f60*/  LDL R47, [R1+0x14] ;  /* 0x00001400012f7983 */ /* 0x000ea80000100800 */
[----:B--2---:R-:W-:Y:S04]  /*f8f70*/  STL.64 [R1+0x8bc0], R46 ;  /* 0x008bc02e01007387 */ /* 0x004fe80000100a00 */
[----:B------:R2:W-:Y:S04]  /*f8f80*/  STL.64 [R1+0x8bb8], R44 ;  /* 0x008bb82c01007387 */ /* 0x0005e80000100a00 */
        /* <DEDUP_REMOVED lines=11> */
[----:B---3--:R-:W-:Y:S04]  /*f9040*/  STL.64 [R1+0x8bd8], R56 ;  /* 0x008bd83801007387 */ /* 0x008fe80000100a00 */
[----:B------:R-:W3:Y:S04]  /*f9050*/  LDL R54, [R1+0x20] ;  /* 0x0000200001367983 */ /* 0x000ee80000100800 */
[----:B------:R-:W3:Y:S04]  /*f9060*/  LDL R55, [R1+0x24] ;  /* 0x0000240001377983 */ /* 0x000ee80000100800 */
        /* <DEDUP_REMOVED lines=8> */
[----:B---3--:R3:W-:Y:S04]  /*f90f0*/  STL.64 [R1+0x8c00], R54 ;  /* 0x008c003601007387 */ /* 0x0087e80000100a00 */
[----:B-----5:R-:W-:Y:S04]  /*f9100*/  STL.64 [R1+0x8bf8], R52 ;  /* 0x008bf83401007387 */ /* 0x020fe80000100a00 */
[----:B0-----:R-:W5:Y:S04]  /*f9110*/  LDL.LU R20, [R1+0x11d0] ;  /* 0x0011d00001147983 */ /* 0x001f680000300800 */
[----:B------:R-:W5:Y:S04]  /*f9120*/  LDL.LU R21, [R1+0x11d4] ;  /* 0x0011d40001157983 */ /* 0x000f680000300800 */
[----:B------:R-:W2:Y:S04]  /*f9130*/  LDL.LU R22, [R1+0x11d8] ;  /* 0x0011d80001167983 */ /* 0x000ea80000300800 */
[----:B------:R-:W2:Y:S04]  /*f9140*/  LDL.LU R23, [R1+0x11dc] ;  /* 0x0011dc0001177983 */ /* 0x000ea80000300800 */
[----:B--2---:R-:W-:Y:S04]  /*f9150*/  STL.64 [R1+0x8c10], R22 ;  /* 0x008c101601007387 */ /* 0x004fe80000100a00 */
[----:B-----5:R0:W-:Y:S04]  /*f9160*/  STL.64 [R1+0x8c08], R20 ;  /* 0x008c081401007387 */ /* 0x0201e80000100a00 */
[----:B-1----:R-:W2:Y:S04]  /*f9170*/  LDL R34, [R1+0x38] ;  /* 0x0000380001227983 */ /* 0x002ea80000100800 */
[----:B------:R-:W2:Y:S04]  /*f9180*/  LDL R35, [R1+0x3c] ;  /* 0x00003c0001237983 */ /* 0x000ea80000100800 */
[----:B------:R-:W5:Y:S04]  /*f9190*/  LDL.LU R44, [R1+0x1200] ;  /* 0x00120000012c7983 */ /* 0x000f680000300800 */
[----:B------:R-:W5:Y:S04]  /*f91a0*/  LDL.LU R45, [R1+0x1204] ;  /* 0x00120400012d7983 */ /* 0x000f680000300800 */
[----:B------:R-:W5:Y:S04]  /*f91b0*/  LDL.LU R46, [R1+0x1208] ;  /* 0x00120800012e7983 */ /* 0x000f680000300800 */
[----:B------:R-:W5:Y:S04]  /*f91c0*/  LDL.LU R47, [R1+0x120c] ;  /* 0x00120c00012f7983 */ /* 0x000f680000300800 */
[----:B----4-:R-:W4:Y:S04]  /*f91d0*/  LDL R42, [R1+0x48] ;  /* 0x00004800012a7983 */ /* 0x010f280000100800 */
[----:B------:R-:W4:Y:S04]  /*f91e0*/  LDL R43, [R1+0x4c] ;  /* 0x00004c00012b7983 */ /* 0x000f280000100800 */
[----:B------:R-:W2:Y:S04]  /*f91f0*/  LDL.LU R48, [R1+0x1220] ;  /* 0x0012200001307983 */ /* 0x000ea80000300800 */
[----:B------:R-:W2:Y:S04]  /*f9200*/  LDL.LU R49, [R1+0x1224] ;  /* 0x0012240001317983 */ /* 0x000ea80000300800 */
[----:B------:R-:W2:Y:S04]  /*f9210*/  LDL.LU R50, [R1+0x1228] ;  /* 0x0012280001327983 */ /* 0x000ea80000300800 */
[----:B------:R-:W2:Y:S04]  /*f9220*/  LDL.LU R51, [R1+0x122c] ;  /* 0x00122c0001337983 */ /* 0x000ea80000300800 */
[----:B---3--:R-:W3:Y:S04]  /*f9230*/  LDL R54, [R1+0x58] ;  /* 0x0000580001367983 */ /* 0x008ee80000100800 */
[----:B------:R-:W3:Y:S04]  /*f9240*/  LDL R55, [R1+0x5c] ;  /* 0x00005c0001377983 */ /* 0x000ee80000100800 */
[----:B0-----:R-:W3:Y:S04]  /*f9250*/  LDL.LU R20, [R1+0x1230] ;  /* 0x0012300001147983 */ /* 0x001ee80000300800 */
[----:B------:R-:W3:Y:S04]  /*f9260*/  LDL.LU R21, [R1+0x1234] ;  /* 0x0012340001157983 */ /* 0x000ee80000300800 */
[----:B------:R-:W3:Y:S04]  /*f9270*/  LDL.LU R22, [R1+0x1238] ;  /* 0x0012380001167983 */ /* 0x000ee80000300800 */
[----:B------:R-:W3:Y:S04]  /*f9280*/  LDL.LU R23, [R1+0x123c] ;  /* 0x00123c0001177983 */ /* 0x000ee80000300800 */
[----:B------:R-:W2:Y:S04]  /*f9290*/  LDL.64 R40, [R1+0x50] ;  /* 0x0000500001287983 */ /* 0x000ea80000100a00 */
[----:B------:R-:W4:Y:S04]  /*f92a0*/  LDL.LU R56, [R1+0x1210] ;  /* 0x0012100001387983 */ /* 0x000f280000300800 */
[----:B------:R-:W4:Y:S04]  /*f92b0*/  LDL.LU R57, [R1+0x1214] ;  /* 0x0012140001397983 */ /* 0x000f280000300800 */
[----:B------:R-:W4:Y:S04]  /*f92c0*/  LDL.LU R58, [R1+0x1218] ;  /* 0x00121800013a7983 */ /* 0x000f280000300800 */
[----:B------:R-:W4:Y:S04]  /*f92d0*/  LDL.LU R59, [R1+0x121c] ;  /* 0x00121c00013b7983 */ /* 0x000f280000300800 */
[----:B------:R-:W5:Y:S04]  /*f92e0*/  LDL.64 R32, [R1+0x40] ;  /* 0x0000400001207983 */ /* 0x000f680000100a00 */
[----:B------:R-:W5:Y:S04]  /*f92f0*/  LDL.LU R24, [R1+0x11f0] ;  /* 0x0011f00001187983 */ /* 0x000f680000300800 */
[----:B------:R-:W5:Y:S04]  /*f9300*/  LDL.LU R25, [R1+0x11f4] ;  /* 0x0011f40001197983 */ /* 0x000f680000300800 */
[----:B------:R-:W5:Y:S04]  /*f9310*/  LDL.LU R26, [R1+0x11f8] ;  /* 0x0011f800011a7983 */ /* 0x000f680000300800 */
[----:B------:R-:W5:Y:S04]  /*f9320*/  LDL.LU R27, [R1+0x11fc] ;  /* 0x0011fc00011b7983 */ /* 0x000f680000300800 */
[----:B------:R-:W5:Y:S04]  /*f9330*/  LDL.64 R2, [R1+0x30] ;  /* 0x0000300001027983 */ /* 0x000f680000100a00 */
[----:B------:R-:W5:Y:S04]  /*f9340*/  LDL.LU R12, [R1+0x11c0] ;  /* 0x0011c000010c7983 */ /* 0x000f680000300800 */
[----:B------:R-:W5:Y:S04]  /*f9350*/  LDL.LU R13, [R1+0x11c4] ;  /* 0x0011c400010d7983 */ /* 0x000f680000300800 */
[----:B------:R-:W5:Y:S01]  /*f9360*/  LDL.LU R14, [R1+0x11c8] ;  /* 0x0011c800010e7983 */ /* 0x000f620000300800 */
[----:B------:R-:W-:-:S03]  /*f9370*/  IMAD.MOV.U32 R0, RZ, RZ, R61 ;  /* 0x000000ffff007224 */ /* 0x000fc600078e003d */
[----:B------:R-:W5:Y:S04]  /*f9380*/  LDL.LU R15, [R1+0x11cc] ;  /* 0x0011cc00010f7983 */ /* 0x000f680000300800 */
[----:B------:R-:W5:Y:S04]  /*f9390*/  LDL.64 R60, [R1+0x18] ;  /* 0x00001800013c7983 */ /* 0x000f680000100a00 */
        /* <DEDUP_REMOVED lines=16> */
[----:B------:R0:W-:Y:S01]  /*f94a0*/  STL [R1+0x8a34], R0 ;  /* 0x008a340001007387 */ /* 0x0001e20000100800 */
[C---:B---3--:R-:W-:Y:S08]  /*f94b0*/  HMMA.16816.F32 R52, R28.reuse, R54, R20 ;  /* 0x000000361c34723c */ /* 0x048ff00000001814 */
[----:B--2---:R-:W-:Y:S01]  /*f94c0*/  HMMA.16816.F32 R48, R28, R40, R48 ;  /* 0x000000281c30723c */ /* 0x004fe20000001830 */
[----:B------:R-:W2:Y:S04]  /*f94d0*/  LDL.LU.64 R22, [R1+0x8c10] ;  /* 0x008c100001167983 */ /* 0x000ea80000300a00 */
[----:B------:R-:W2:Y:S01]  /*f94e0*/  LDL.LU.64 R20, [R1+0x8c08] ;  /* 0x008c080001147983 */ /* 0x000ea20000300a00 */
[----:B0-----:R-:W-:-:S02]  /*f94f0*/  IMAD.MOV.U32 R0, RZ, RZ, R41 ;  /* 0x000000ffff007224 */ /* 0x001fc400078e0029 */
[C---:B----4-:R-:W-:Y:S03]  /*f9500*/  HMMA.16816.F32 R40, R28.reuse, R42, R56 ;  /* 0x0000002a1c28723c */ /* 0x050fe60000001838 */
[----:B------:R-:W-:Y:S04]  /*f9510*/  STL.64 [R1+0x1230], R52 ;  /* 0x0012303401007387 */ /* 0x000fe80000100a00 */
[----:B------:R0:W-:Y:S04]  /*f9520*/  STL.64 [R1+0x1238], R54 ;  /* 0x0012383601007387 */ /* 0x0001e80000100a00 */
[----:B0-----:R-:W3:Y:S04]  /*f9530*/  LDL.LU.64 R54, [R1+0x8c00] ;  /* 0x008c000001367983 */ /* 0x001ee80000300a00 */
[----:B------:R-:W4:Y:S04]  /*f9540*/  LDL.LU.64 R52, [R1+0x8bf8] ;  /* 0x008bf80001347983 */ /* 0x000f280000300a00 */
[----:B------:R-:W-:Y:S04]  /*f9550*/  STL.64 [R1+0x1220], R48 ;  /* 0x0012203001007387 */ /* 0x000fe80000100a00 */
[----:B------:R0:W-:Y:S04]  /*f9560*/  STL.64 [R1+0x1228], R50 ;  /* 0x0012283201007387 */ /* 0x0001e80000100a00 */
[----:B0-----:R-:W3:Y:S04]  /*f9570*/  LDL.LU.64 R50, [R1+0x8bf0] ;  /* 0x008bf00001327983 */ /* 0x001ee80000300a00 */
[----:B------:R-:W3:Y:S04]  /*f9580*/  LDL.LU.64 R48, [R1+0x8be8] ;  /* 0x008be80001307983 */ /* 0x000ee80000300a00 */
[----:B------:R0:W-:Y:S04]  /*f9590*/  STL [R1+0x8a38], R0 ;  /* 0x008a380001007387 */ /* 0x0001e80000100800 */
[----:B------:R-:W3:Y:S04]  /*f95a0*/  LDL.LU.64 R58, [R1+0x8be0] ;  /* 0x008be000013a7983 */ /* 0x000ee80000300a00 */
[----:B------:R-:W3:Y:S01]  /*f95b0*/  LDL.LU.64 R56, [R1+0x8bd8] ;  /* 0x008bd80001387983 */ /* 0x000ee20000300a00 */
[----:B-----5:R-:W-:Y:S01]  /*f95c0*/  HMMA.16816.F32 R44, R28, R32, R44 ;  /* 0x000000201c2c723c */ /* 0x020fe2000000182c */
[----:B0-----:R-:W-:-:S07]  /*f95d0*/  IMAD.MOV.U32 R0, RZ, RZ, R33 ;  /* 0x000000ffff007224 */ /* 0x001fce00078e0021 */
[----:B------:R-:W-:Y:S01]  /*f95e0*/  HMMA.16816.F32 R32, R28, R34, R24 ;  /* 0x000000221c20723c */ /* 0x000fe20000001818 */
[----:B------:R-:W-:Y:S04]  /*f95f0*/  STL.64 [R1+0x1210], R40 ;  /* 0x0012102801007387 */ /* 0x000fe80000100a00 */
[----:B------:R0:W-:Y:S04]  /*f9600*/  STL.64 [R1+0x1218], R42 ;  /* 0x0012182a01007387 */ /* 0x0001e80000100a00 */
[----:B0-----:R-:W5:Y:S04]  /*f9610*/  LDL.LU.64 R42, [R1+0x8bd0] ;  /* 0x008bd000012a7983 */ /* 0x001f680000300a00 */
[----:B------:R-:W5:Y:S04]  /*f9620*/  LDL.LU.64 R40, [R1+0x8bc8] ;  /* 0x008bc80001287983 */ /* 0x000f680000300a00 */
        /* <DEDUP_REMOVED lines=16> */
[----:B0-----:R-:W2:Y:S01]  /*f9730*/  LDL.LU.64 R22, [R1+0x8b90] ;  /* 0x008b900001167983 */ /* 0x001ea20000300a00 */
[C---:B---3--:R-:W-:Y:S08]  /*f9740*/  HMMA.16816.F32 R52, R28.reuse, R54, R48 ;  /* 0x000000361c34723c */ /* 0x048ff00000001830 */
[----:B------:R-:W-:Y:S01]  /*f9750*/  HMMA.16816.F32 R56, R28, R60, R56 ;  /* 0x0000003c1c38723c */ /* 0x000fe20000001838 */
[----:B------:R-:W2:Y:S04]  /*f9760*/  LDL.LU.64 R20, [R1+0x8b88] ;  /* 0x008b880001147983 */ /* 0x000ea80000300a00 */
[----:B------:R-:W3:Y:S04]  /*f9770*/  LDL.LU.64 R2, [R1+0x8b80] ;  /* 0x008b800001027983 */ /* 0x000ee80000300a00 */
[----:B------:R-:W-:Y:S04]  /*f9780*/  STL [R1+0x8a40], R0 ;  /* 0x008a400001007387 */ /* 0x000fe80000100800 */
[----:B------:R-:W-:Y:S04]  /*f9790*/  STL.64 [R1+0x11c0], R12 ;  /* 0x0011c00c01007387 */ /* 0x000fe80000100a00 */
[----:B------:R0:W-:Y:S04]  /*f97a0*/  STL.64 [R1+0x11c8], R14 ;  /* 0x0011c80e01007387 */ /* 0x0001e80000100a00 */
[----:B0-----:R-:W4:Y:S04]  /*f97b0*/  LDL.LU.64 R14, [R1+0x8b78] ;  /* 0x008b7800010e7983 */ /* 0x001f280000300a00 */
[----:B------:R-:W4:Y:S04]  /*f97c0*/  LDL.LU.64 R12, [R1+0x8b70] ;  /* 0x008b7000010c7983 */ /* 0x000f280000300a00 */
[----:B------:R-:W2:Y:S04]  /*f97d0*/  LDL.LU.64 R50, [R1+0x8b68] ;  /* 0x008b680001327983 */ /* 0x000ea80000300a00 */
[----:B------:R-:W2:Y:S04]  /*f97e0*/  LDL.LU.64 R48, [R1+0x8b60] ;  /* 0x008b600001307983 */ /* 0x000ea80000300a00 */
[----:B------:R-:W-:Y:S04]  /*f97f0*/  STL.64 [R1+0x11b0], R52 ;  /* 0x0011b03401007387 */ /* 0x000fe80000100a00 */
[----:B------:R0:W-:Y:S01]  /*f9800*/  STL.64 [R1+0x11b8], R54 ;  /* 0x0011b83601007387 */ /* 0x0001e20000100a00 */
[----:B------:R-:W-:-:S03]  /*f9810*/  IMAD.MOV.U32 R0, RZ, RZ, R61 ;  /* 0x000000ffff007224 */ /* 0x000fc600078e003d */
[----:B0-----:R-:W2:Y:S04]  /*f9820*/  LDL.LU.64 R54, [R1+0x8b58] ;  /* 0x008b580001367983 */ /* 0x001ea80000300a00 */
[----:B------:R-:W2:Y:S04]  /*f9830*/  LDL.LU.64 R52, [R1+0x8b50] ;  /* 0x008b500001347983 */ /* 0x000ea80000300a00 */
[----:B------:R-:W-:Y:S04]  /*f9840*/  STL.64 [R1+0x11a0], R56 ;  /* 0x0011a03801007387 */ /* 0x000fe80000100a00 */
[----:B------:R0:W-:Y:S04]  /*f9850*/  STL.64 [R1+0x11a8], R58 ;  /* 0x0011a83a01007387 */ /* 0x0001e80000100a00 */
[----:B0-----:R-:W2:Y:S04]  /*f9860*/  LDL.LU.64 R58, [R1+0x8b48] ;  /* 0x008b4800013a7983 */ /* 0x001ea80000300a00 */
[----:B------:R-:W4:Y:S04]  /*f9870*/  LDL.LU.64 R56, [R1+0x8b40] ;  /* 0x008b400001387983 */ /* 0x000f280000300a00 */
[----:B------:R-:W2:Y:S01]  /*f9880*/  LDL.LU.64 R60, [R1+0x8b38] ;  /* 0x008b3800013c7983 */ /* 0x000ea20000300a00 */
[C---:B-----5:R-:W-:Y:S08]  /*f9890*/  HMMA.16816.F32 R40, R28.reuse, R46, R40 ;  /* 0x0000002e1c28723c */ /* 0x060ff00000001828 */
[C---:B------:R-:W-:Y:S08]  /*f98a0*/  HMMA.16816.F32 R36, R28.reuse, R24, R36 ;  /* 0x000000181c24723c */ /* 0x040ff00000001824 */
[C---:B------:R-:W-:Y:S03]  /*f98b0*/  HMMA.16816.F32 R24, R28.reuse, R26, R32 ;  /* 0x0000001a1c18723c */ /* 0x040fe60000001820 */
[----:B------:R-:W-:Y:S04]  /*f98c0*/  STL.64 [R1+0x1180], R40 ;  /* 0x0011802801007387 */ /* 0x000fe80000100a00 */
[----:B------:R-:W-:Y:S04]  /*f98d0*/  STL.64 [R1+0x1188], R42 ;  /* 0x0011882a01007387 */ /* 0x000fe80000100a00 */
[----:B------:R-:W-:Y:S04]  /*f98e0*/  STL.64 [R1+0x1170], R36 ;  /* 0x0011702401007387 */ /* 0x000fe80000100a00 */
[----:B------:R-:W-:Y:S01]  /*f98f0*/  STL.64 [R1+0x1178], R38 ;  /* 0x0011782601007387 */ /* 0x000fe20000100a00 */
[C---:B--2---:R-:W-:Y:S08]  /*f9900*/  HMMA.16816.F32 R20, R28.reuse, R60, R20 ;  /* 0x0000003c1c14723c */ /* 0x044ff00000001814 */
[C---:B------:R-:W-:Y:S08]  /*f9910*/  HMMA.16816.F32 R16, R28.reuse, R58, R16 ;  /* 0x0000003a1c10723c */ /* 0x040ff00000001810 */
[C---:B----4-:R-:W-:Y:S01]  /*f9920*/  HMMA.16816.F32 R12, R28.reuse, R56, R12 ;  /* 0x000000381c0c723c */ /* 0x050fe2000000180c */
[----:B------:R-:W-:Y:S04]  /*f9930*/  STL.64 [R1+0x87f8], R60 ;  /* 0x0087f83c01007387 */ /* 0x000fe80000100a00 */
[----:B------:R-:W-:Y:S04]  /*f9940*/  STL.64 [R1+0x1160], R24 ;  /* 0x0011601801007387 */ /* 0x000fe80000100a00 */
[----:B------:R-:W-:Y:S01]  /*f9950*/  STL.64 [R1+0x1168], R26 ;  /* 0x0011681a01007387 */ /* 0x000fe20000100a00 */
[C---:B------:R-:W-:Y:S03]  /*f9960*/  HMMA.16816.F32 R4, R28.reuse, R52, R4 ;  /* 0x000000341c04723c */ /* 0x040fe60000001804 */
[----:B------:R-:W-:Y:S04]  /*f9970*/  STL.64 [R1+0x1150], R20 ;  /* 0x0011501401007387 */ /* 0x000fe80000100a00 */
[----:B------:R-:W-:Y:S04]  /*f9980*/  STL.64 [R1+0x1158], R22 ;  /* 0x0011581601007387 */ /* 0x000fe80000100a00 */
[----:B------:R-:W-:Y:S04]  /*f9990*/  STL.64 [R1+0x87f0], R58 ;  /* 0x0087f03a01007387 */ /* 0x000fe80000100a00 */
[----:B------:R-:W-:Y:S04]  /*f99a0*/  STL.64 [R1+0x1140], R16 ;  /* 0x0011401001007387 */ /* 0x000fe80000100a00 */
[----:B------:R-:W-:Y:S04]  /*f99b0*/  STL.64 [R1+0x1148], R18 ;  /* 0x0011481201007387 */ /* 0x000fe80000100a00 */
[----:B------:R0:W-:Y:S04]  /*f99c0*/  STL.64 [R1+0x87e8], R56 ;  /* 0x0087e83801007387 */ /* 0x0001e80000100a00 */
[----:B------:R-:W-:Y:S04]  /*f99d0*/  STL.64 [R1+0x1120], R12 ;  /* 0x0011200c01007387 */ /* 0x000fe80000100a00 */
[----:B------:R1:W-:Y:S04]  /*f99e0*/  STL.64 [R1+0x1128], R14 ;  /* 0x0011280e01007387 */ /* 0x0003e80000100a00 */
[----:B0-----:R-:W2:Y:S04]  /*f99f0*/  LDL.LU R56, [R1+0xfd0] ;  /* 0x000fd00001387983 */ /* 0x001ea80000300800 */
[----:B------:R-:W2:Y:S01]  /*f9a00*/  LDL.LU R57, [R1+0xfd4] ;  /* 0x000fd40001397983 */ /* 0x000ea20000300800 */
[C---:B-1----:R-:W-:Y:S03]  /*f9a10*/  HMMA.16816.F32 R12, R28.reuse, R54, R8 ;  /* 0x000000361c0c723c */ /* 0x042fe60000001808 */
[----:B------:R-:W2:Y:S04]  /*f9a20*/  LDL.LU R58, [R1+0xfd8] ;  /* 0x000fd800013a7983 */ /* 0x000ea80000300800 */
[----:B------:R-:W2:Y:S04]  /*f9a30*/  LDL.LU R59, [R1+0xfdc] ;  /* 0x000fdc00013b7983 */ /* 0x000ea80000300800 */
[----:B------:R-:W4:Y:S08]  /*f9a40*/  LDL.LU R8, [R1+0x1090] ;  /* 0x0010900001087983 */ /* 0x000f300000300800 */
[----:B------:R-:W-:Y:S04]  /*f9a50*/  STL.64 [R1+0x1110], R12 ;  /* 0x0011100c01007387 */ /* 0x000fe80000100a00 */
[----:B------:R-:W-:Y:S04]  /*f9a60*/  STL.64 [R1+0x1118], R14 ;  /* 0x0011180e01007387 */ /* 0x000fe80000100a00 */
[----:B------:R0:W-:Y:S04]  /*f9a70*/  STL.64 [R1+0x10f0], R4 ;  /* 0x0010f00401007387 */ /* 0x0001e80000100a00 */
[----:B------:R1:W-:Y:S04]  /*f9a80*/  STL.64 [R1+0x10f8], R6 ;  /* 0x0010f80601007387 */ /* 0x0003e80000100a00 */
        /* <DEDUP_REMOVED lines=41> */
[C---:B-----5:R-:W-:Y:S08]  /*f9d20*/  HMMA.16816.F32 R36, R28.reuse, R48, R36 ;  /* 0x000000301c24723c */ /* 0x060ff00000001824 */
        /* <DEDUP_REMOVED lines=18> */
[----:B0-----:R-:W4:Y:S04]  /*f9e50*/  LDL.LU.64 R6, [R1+0x8b10] ;  /* 0x008b100001067983 */ /* 0x001f280000300a00 */
[----:B------:R-:W2:Y:S02]  /*f9e60*/  LDL.LU.64 R4, [R1+0x8b08] ;  /* 0x008b080001047983 */ /* 0x000ea40000300a00 */
        /* <DEDUP_REMOVED lines=48> */
[C---:B---3--:R-:W-:Y:S08]  /*fa170*/  HMMA.16816.F32 R8, R28.reuse, R18, R8 ;  /* 0x000000121c08723c */ /* 0x048ff00000001808 */
[----:B--2---:R-:W-:Y:S01]  /*fa180*/  HMMA.16816.F32 R12, R28, R16, R12 ;  /* 0x000000101c0c723c */ /* 0x004fe2000000180c */
[----:B------:R-:W-:-:S15]  /*fa190*/  STL.64 [R1+0x8808], R18 ;  /* 0x0088081201007387 */ /* 0x000fde0000100a00 */
[----:B------:R-:W-:-:S03]  /*fa1a0*/  NOP ;  /* 0x0000000000007918 */ /* 0x000fc60000000000 */
[----:B------:R-:W-:Y:S04]  /*fa1b0*/  STL.64 [R1+0x1030], R12 ;  /* 0x0010300c01007387 */ /* 0x000fe80000100a00 */
[----:B------:R-:W-:Y:S04]  /*fa1c0*/  STL.64 [R1+0x1038], R14 ;  /* 0x0010380e01007387 */ /* 0x000fe80000100a00 */
[----:B------:R-:W-:Y:S04]  /*fa1d0*/  STL.64 [R1+0x8800], R16 ;  /* 0x0088001001007387 */ /* 0x000fe80000100a00 */
[----:B------:R-:W-:Y:S04]  /*fa1e0*/  STL.64 [R1+0x1020], R8 ;  /* 0x0010200801007387 */ /* 0x000fe80000100a00 */
[----:B------:R0:W-:Y:S02]  /*fa1f0*/  STL.64 [R1+0x1028], R10 ;  /* 0x0010280a01007387 */ /* 0x0001e40000100a00 */
[C---:B0-----:R-:W-:Y:S08]  /*fa200*/  HMMA.16816.F32 R8, R28.reuse, R20, R4 ;  /* 0x000000141c08723c */ /* 0x041ff00000001804 */
        /* <DEDUP_REMOVED lines=15> */
[----:B------:R-:W3:Y:S04]  /*fa300*/  LDL.LU R50, [R1+0xf28] ;  /* 0x000f280001327983 */ /* 0x000ee80000300800 */
[----:B------:R-:W3:Y:S01]  /*fa310*/  LDL.LU R51, [R1+0xf2c] ;  /* 0x000f2c0001337983 */ /* 0x000ee20000300800 */
[----:B------:R-:W-:-:S02]  /*fa320*/  IMAD.MOV.U32 R54, RZ, RZ, R43 ;  /* 0x000000ffff367224 */ /* 0x000fc400078e002b */
[----:B------:R-:W-:Y:S02]  /*fa330*/  IMAD.MOV.U32 R55, RZ, RZ, R42 ;  /* 0x000000ffff377224 */ /* 0x000fe400078e002a */
[----:B------:R-:W-:Y:S02]  /*fa340*/  IMAD.MOV.U32 R52, RZ, RZ, R41 ;  /* 0x000000ffff347224 */ /* 0x000fe400078e0029 */
[----:B------:R-:W-:Y:S01]  /*fa350*/  IMAD.MOV.U32 R53, RZ, RZ, R40 ;  /* 0x000000ffff357224 */ /* 0x000fe200078e0028 */
[----:B---3--:R-:W-:Y:S04]  /*fa360*/  STL.64 [R1+0x8a60], R50 ;  /* 0x008a603201007387 */ /* 0x008fe80000100a00 */
[----:B--2---:R-:W-:Y:S04]  /*fa370*/  STL.64 [R1+0x8a58], R48 ;  /* 0x008a583001007387 */ /* 0x004fe80000100a00 */
[----:B------:R-:W-:Y:S04]  /*fa380*/  STL.64 [R1+0x8a80], R54 ;  /* 0x008a803601007387 */ /* 0x000fe80000100a00 */
[----:B------:R-:W-:Y:S04]  /*fa390*/  STL.64 [R1+0x8a78], R52 ;  /* 0x008a783401007387 */ /* 0x000fe80000100a00 */
[----:B0-----:R-:W2:Y:S04]  /*fa3a0*/  LDL.LU R4, [R1+0xf30] ;  /* 0x000f300001047983 */ /* 0x001ea80000300800 */
[----:B------:R-:W2:Y:S04]  /*fa3b0*/  LDL.LU R5, [R1+0xf34] ;  /* 0x000f340001057983 */ /* 0x000ea80000300800 */
[----:B-1----:R-:W3:Y:S04]  /*fa3c0*/  LDL.LU R6, [R1+0xf38] ;  /* 0x000f380001067983 */ /* 0x002ee80000300800 */
[----:B------:R-:W3:Y:S01]  /*fa3d0*/  LDL.LU R7, [R1+0xf3c] ;  /* 0x000f3c0001077983 */ /* 0x000ee20000300800 */
[----:B------:R-:W-:-:S02]  /*fa3e0*/  IMAD.MOV.U32 R61, RZ, RZ, R44 ;  /* 0x000000ffff3d7224 */ /* 0x000fc400078e002c */
[----:B------:R-:W-:Y:S02]  /*fa3f0*/  IMAD.MOV.U32 R60, RZ, RZ, R45 ;  /* 0x000000ffff3c7224 */ /* 0x000fe400078e002d */
[----:B------:R-:W-:Y:S02]  /*fa400*/  IMAD.MOV.U32 R9, RZ, RZ, R36 ;  /* 0x000000ffff097224 */ /* 0x000fe400078e0024 */
[----:B------:R-:W-:Y:S02]  /*fa410*/  IMAD.MOV.U32 R8, RZ, RZ, R37 ;  /* 0x000000ffff087224 */ /* 0x000fe400078e0025 */
[----:B-----5:R-:W-:Y:S02]  /*fa420*/  IMAD.MOV.U32 R11, RZ, RZ, R38 ;  /* 0x000000ffff0b7224 */ /* 0x020fe400078e0026 */
[----:B------:R-:W-:Y:S01]  /*fa430*/  IMAD.MOV.U32 R10, RZ, RZ, R39 ;  /* 0x000000ffff0a7224 */ /* 0x000fe200078e0027 */
        /* <DEDUP_REMOVED lines=14> */
[----:B0-----:R-:W4:Y:S04]  /*fa520*/  LDL.LU R4, [R1+0xfc0] ;  /* 0x000fc00001047983 */ /* 0x001f280000300800 */
[----:B------:R-:W4:Y:S04]  /*fa530*/  LDL.LU R5, [R1+0xfc4] ;  /* 0x000fc40001057983 */ /* 0x000f280000300800 */
        /* <DEDUP_REMOVED lines=26> */
[----:B------:R-:W-:Y:S04]  /*fa6e0*/  STL.64 [R1+0x8760], R26 ;  /* 0x0087601a01007387 */ /* 0x000fe80000100a00 */
[----:B------:R0:W-:Y:S04]  /*fa6f0*/  STL.64 [R1+0x8758], R24 ;  /* 0x0087581801007387 */ /* 0x0001e80000100a00 */
[----:B0-----:R-:W2:Y:S04]  /*fa700*/  LDL.LU R24, [R1+0xf70] ;  /* 0x000f700001187983 */ /* 0x001ea80000300800 */
[----:B------:R-:W2:Y:S04]  /*fa710*/  LDL.LU R25, [R1+0xf74] ;  /* 0x000f740001197983 */ /* 0x000ea80000300800 */
[----:B------:R-:W2:Y:S04]  /*fa720*/  LDL.LU R26, [R1+0xf78] ;  /* 0x000f7800011a7983 */ /* 0x000ea80000300800 */
[----:B------:R-:W2:Y:S01]  /*fa730*/  LDL.LU R27, [R1+0xf7c] ;  /* 0x000f7c00011b7983 */ /* 0x000ea20000300800 */
[C---:B-----5:R-:W-:Y:S08]  /*fa740*/  HMMA.16816.F32 R36, R28.reuse, R34, R36 ;  /* 0x000000221c24723c */ /* 0x060ff00000001824 */
[----:B----4-:R-:W-:-:S15]  /*fa750*/  HMMA.16816.F32 R4, R28, R32, R4 ;  /* 0x000000201c04723c */ /* 0x010fde0000001804 */
[----:B------:R-:W-:-:S04]  /*fa760*/  NOP ;  /* 0x0000000000007918 */ /* 0x000fc80000000000 */
[----:B------:R-:W-:Y:S04]  /*fa770*/  STL.64 [R1+0xfc0], R4 ;  /* 0x000fc00401007387 */ /* 0x000fe80000100a00 */
[----:B------:R0:W-:Y:S04]  /*fa780*/  STL.64 [R1+0xfc8], R6 ;  /* 0x000fc80601007387 */ /* 0x0001e80000100a00 */
[----:B0-----:R-:W4:Y:S04]  /*fa790*/  LDL.LU.64 R6, [R1+0x8aa0] ;  /* 0x008aa00001067983 */ /* 0x001f280000300a00 */
[----:B------:R-:W4:Y:S04]  /*fa7a0*/  LDL.LU.64 R4, [R1+0x8a98] ;  /* 0x008a980001047983 */ /* 0x000f280000300a00 */
[----:B------:R-:W-:Y:S04]  /*fa7b0*/  STL.64 [R1+0xfb0], R36 ;  /* 0x000fb02401007387 */ /* 0x000fe80000100a00 */
[----:B------:R0:W-:Y:S04]  /*fa7c0*/  STL.64 [R1+0xfb8], R38 ;  /* 0x000fb82601007387 */ /* 0x0001e80000100a00 */
[----:B0-----:R-:W5:Y:S04]  /*fa7d0*/  LDL.LU.64 R38, [R1+0x8a90] ;  /* 0x008a900001267983 */ /* 0x001f680000300a00 */
[----:B------:R-:W2:Y:S04]  /*fa7e0*/  LDL.LU.64 R36, [R1+0x8a88] ;  /* 0x008a880001247983 */ /* 0x000ea80000300a00 */
[----:B------:R0:W-:Y:S04]  /*fa7f0*/  STL.64 [R1+0x8740], R34 ;  /* 0x0087402201007387 */ /* 0x0001e80000100a00 */
[----:B0-----:R-:W3:Y:S04]  /*fa800*/  LDL.LU R34, [R1+0x311c] ;  /* 0x00311c0001227983 */ /* 0x001ee80000300800 */
[----:B------:R-:W3:Y:S04]  /*fa810*/  LDL.LU R35, [R1+0x3124] ;  /* 0x0031240001237983 */ /* 0x000ee80000300800 */
[----:B------:R0:W-:Y:S04]  /*fa820*/  STL.64 [R1+0x8738], R32 ;  /* 0x0087382001007387 */ /* 0x0001e80000100a00 */
[----:B0-----:R-:W3:Y:S04]  /*fa830*/  LDL.LU R32, [R1+0x310c] ;  /* 0x00310c0001207983 */ /* 0x001ee80000300800 */
[----:B------:R-:W3:Y:S01]  /*fa840*/  LDL.LU R33, [R1+0x3114] ;  /* 0x0031140001217983 */ /* 0x000ee20000300800 */
[C---:B--2---:R-:W-:Y:S08]  /*fa850*/  HMMA.16816.F32 R52, R28.reuse, R36, R52 ;  /* 0x000000241c34723c */ /* 0x044ff00000001834 */
[C---:B-----5:R-:W-:Y:S11]  /*fa860*/  HMMA.16816.F32 R40, R28.reuse, R38, R40 ;  /* 0x000000261c28723c */ /* 0x060ff60000001828 */
[----:B------:R-:W-:Y:S04]  /*fa870*/  STL.64 [R1+0xf90], R52 ;  /* 0x000f903401007387 */ /* 0x000fe80000100a00 */
[----:B------:R0:W-:Y:S04]  /*fa880*/  STL.64 [R1+0xf98], R54 ;  /* 0x000f983601007387 */ /* 0x0001e80000100a00 */
[----:B0-----:R-:W2:Y:S04]  /*fa890*/  LDL.LU.64 R54, [R1+0x8a80] ;  /* 0x008a800001367983 */ /* 0x001ea80000300a00 */
[----:B------:R-:W4:Y:S04]  /*fa8a0*/  LDL.LU.64 R52, [R1+0x8a78] ;  /* 0x008a780001347983 */ /* 0x000f280000300a00 */
[----:B------:R-:W-:Y:S04]  /*fa8b0*/  STL.64 [R1+0xf80], R40 ;  /* 0x000f802801007387 */ /* 0x000fe80000100a00 */
[----:B------:R0:W-:Y:S04]  /*fa8c0*/  STL.64 [R1+0xf88], R42 ;  /* 0x000f882a01007387 */ /* 0x0001e80000100a00 */
[----:B0-----:R-:W3:Y:S04]  /*fa8d0*/  LDL.LU.64 R42, [R1+0x8a70] ;  /* 0x008a7000012a7983 */ /* 0x001ee80000300a00 */
[----:B------:R-:W5:Y:S04]  /*fa8e0*/  LDL.LU.64 R40, [R1+0x8a68] ;  /* 0x008a680001287983 */ /* 0x000f680000300a00 */
[----:B------:R-:W-:Y:S04]  /*fa8f0*/  STL.64 [R1+0x8730], R38 ;  /* 0x0087302601007387 */ /* 0x000fe80000100a00 */
[----:B------:R0:W-:Y:S04]  /*fa900*/  STL.64 [R1+0x8728], R36 ;  /* 0x0087282401007387 */ /* 0x0001e80000100a00 */
[----:B0-----:R-:W2:Y:S04]  /*fa910*/  LDL.LU R36, [R1+0x1530] ;  /* 0x0015300001247983 */ /* 0x001ea80000300800 */
[----:B------:R-:W2:Y:S04]  /*fa920*/  LDL.LU R37, [R1+0x1534] ;  /* 0x0015340001257983 */ /* 0x000ea80000300800 */
[----:B------:R-:W2:Y:S04]  /*fa930*/  LDL.LU R38, [R1+0x1538] ;  /* 0x0015380001267983 */ /* 0x000ea80000300800 */
[----:B------:R-:W2:Y:S01]  /*fa940*/  LDL.LU R39, [R1+0x153c] ;  /* 0x00153c0001277983 */ /* 0x000ea20000300800 */
[C---:B-----5:R-:W-:Y:S08]  /*fa950*/  HMMA.16816.F32 R48, R28.reuse, R40, R48 ;  /* 0x000000281c30723c */ /* 0x060ff00000001830 */
[----:B---3--:R-:W-:Y:S11]  /*fa960*/  HMMA.16816.F32 R44, R28, R42, R44 ;  /* 0x0000002a1c2c723c */ /* 0x008ff6000000182c */
[----:B------:R-:W-:Y:S04]  /*fa970*/  STL.64 [R1+0x1010], R48 ;  /* 0x0010103001007387 */ /* 0x000fe80000100a00 */
[----:B------:R0:W-:Y:S04]  /*fa980*/  STL.64 [R1+0x1018], R50 ;  /* 0x0010183201007387 */ /* 0x0001e80000100a00 */
[----:B0-----:R-:W3:Y:S04]  /*fa990*/  LDL.LU.64 R50, [R1+0x8a60] ;  /* 0x008a600001327983 */ /* 0x001ee80000300a00 */
[----:B------:R-:W3:Y:S04]  /*fa9a0*/  LDL.LU.64 R48, [R1+0x8a58] ;  /* 0x008a580001307983 */ /* 0x000ee80000300a00 */
[----:B------:R-:W-:Y:S04]  /*fa9b0*/  STL.64 [R1+0x1050], R44 ;  /* 0x0010502c01007387 */ /* 0x000fe80000100a00 */
[----:B------:R0:W-:Y:S04]  /*fa9c0*/  STL.64 [R1+0x1058], R46 ;  /* 0x0010582e01007387 */ /* 0x0001e80000100a00 */
[----:B0-----:R-:W5:Y:S04]  /*fa9d0*/  LDL.LU.64 R46, [R1+0x8a50] ;  /* 0x008a5000012e7983 */ /* 0x001f680000300a00 */
[----:B------:R-:W2:Y:S01]  /*fa9e0*/  LDL.LU.64 R44, [R1+0x8a48] ;  /* 0x008a4800012c7983 */ /* 0x000ea20000300a00 */
[----:B------:R-:W-:-:S02]  /*fa9f0*/  IMAD R23, R23, 0x100, R32 ;  /* 0x0000010017177824 */ /* 0x000fc400078e0220 */
[----:B------:R-:W-:Y:S02]  /*faa00*/  IMAD R22, R22, 0x100, R33 ;  /* 0x0000010016167824 */ /* 0x000fe400078e0221 */
[----:B------:R-:W-:Y:S02]  /*faa10*/  IMAD R21, R21, 0x100, R34 ;  /* 0x0000010015157824 */ /* 0x000fe400078e0222 */
[----:B------:R-:W-:Y:S01]  /*faa20*/  IMAD R20, R20, 0x100, R35 ;  /* 0x0000010014147824 */ /* 0x000fe200078e0223 */
[----:B------:R-:W-:Y:S04]  /*faa30*/  STL.64 [R1+0x8750], R42 ;  /* 0x0087502a01007387 */ /* 0x000fe80000100a00 */
[----:B------:R-:W-:Y:S01]  /*faa40*/  STL.64 [R1+0x8748], R40 ;  /* 0x0087482801007387 */ /* 0x000fe20000100a00 */
[C---:B-----5:R-:W-:Y:S08]  /*faa50*/  HMMA.16816.F32 R24, R28.reuse, R46, R24 ;  /* 0x0000002e1c18723c */ /* 0x060ff00000001818 */
[----:B--2---:R-:W-:Y:S01]  /*faa60*/  HMMA.16816.F32 R36, R28, R44, R36 ;  /* 0x0000002c1c24723c */ /* 0x004fe20000001824 */
[----:B------:R-:W-:-:S02]  /*faa70*/  F2FP.F16.E4M3.UNPACK_B R28, R23 ;  /* 0x00000017ff1c723e */ /* 0x000fc400020006ff */
[----:B------:R-:W-:Y:S02]  /*faa80*/  F2FP.F16.E4M3.UNPACK_B R29, R22 ;  /* 0x00000016ff1d723e */ /* 0x000fe400020006ff */
[----:B------:R-:W-:Y:S02]  /*faa90*/  F2FP.F16.E4M3.UNPACK_B R30, R21 ;  /* 0x00000015ff1e723e */ /* 0x000fe400020006ff */
[----:B------:R-:W-:-:S07]  /*faaa0*/  F2FP.F16.E4M3.UNPACK_B R31, R20 ;  /* 0x00000014ff1f723e */ /* 0x000fce00020006ff */
[C---:B------:R-:W-:Y:S08]  /*faab0*/  HMMA.16816.F32 R20, R28.reuse, R8, R16 ;  /* 0x000000081c14723c */ /* 0x040ff00000001810 */
[C---:B------:R-:W-:Y:S08]  /*faac0*/  HMMA.16816.F32 R16, R28.reuse, R10, R12 ;  /* 0x0000000a1c10723c */ /* 0x040ff0000000180c */
        /* <DEDUP_REMOVED lines=22> */
[----:B------:R-:W3:Y:S01]  /*fac30*/  LDL.LU R59, [R1+0xc6c] ;  /* 0x000c6c00013b7983 */ /* 0x000ee20000300800 */
[----:B------:R-:W-:-:S03]  /*fac40*/  IMAD.MOV.U32 R55, RZ, RZ, R0 ;  /* 0x000000ffff377224 */ /* 0x000fc600078e0000 */
[----:B---3--:R3:W-:Y:S04]  /*fac50*/  STL.64 [R1+0x8838], R58 ;  /* 0x0088383a01007387 */ /* 0x0087e80000100a00 */
[----:B--2---:R-:W-:Y:S04]  /*fac60*/  STL.64 [R1+0x8830], R56 ;  /* 0x0088303801007387 */ /* 0x004fe80000100a00 */
[----:B------:R-:W2:Y:S04]  /*fac70*/  LDL R54, [R1+0x18] ;  /* 0x0000180001367983 */ /* 0x000ea80000100800 */
[----:B------:R-:W4:Y:S04]  /*fac80*/  LDL.LU R0, [R1+0x8a40] ;  /* 0x008a400001007983 */ /* 0x000f280000300800 */
[----:B0-----:R-:W5:Y:S04]  /*fac90*/  LDL.LU R4, [R1+0xca0] ;  /* 0x000ca00001047983 */ /* 0x001f680000300800 */
[----:B------:R-:W5:Y:S04]  /*faca0*/  LDL.LU R5, [R1+0xca4] ;  /* 0x000ca40001057983 */ /* 0x000f680000300800 */
[----:B-1----:R-:W2:Y:S04]  /*facb0*/  LDL.LU R6, [R1+0xca8] ;  /* 0x000ca80001067983 */ /* 0x002ea80000300800 */
        /* <DEDUP_REMOVED lines=8> */
[----:B------:R-:W2:Y:S01]  /*fad40*/  LDL.LU R15, [R1+0xcbc] ;  /* 0x000cbc00010f7983 */ /* 0x000ea20000300800 */
[----:B----4-:R-:W-:-:S03]  /*fad50*/  IMAD.MOV.U32 R9, RZ, RZ, R0 ;  /* 0x000000ffff097224 */ /* 0x010fc600078e0000 */
[----:B--2---:R-:W-:Y:S04]  /*fad60*/  STL.64 [R1+0x8858], R14 ;  /* 0x0088580e01007387 */ /* 0x004fe80000100a00 */
[----:B-----5:R1:W-:Y:S04]  /*fad70*/  STL.64 [R1+0x8850], R12 ;  /* 0x0088500c01007387 */ /* 0x0203e80000100a00 */
[----:B------:R-:W2:Y:S04]  /*fad80*/  LDL R8, [R1+0x30] ;  /* 0x0000300001087983 */ /* 0x000ea80000100800 */
[----:B------:R-:W4:Y:S04]  /*fad90*/  LDL.LU R0, [R1+0x8a3c] ;  /* 0x008a3c0001007983 */ /* 0x000f280000300800 */
[----:B------:R5:W-:Y:S04]  /*fada0*/  STL.64 [R1+0x8868], R10 ;  /* 0x0088680a01007387 */ /* 0x000be80000100a00 */
[----:B--2---:R-:W-:Y:S04]  /*fadb0*/  STL.64 [R1+0x8860], R8 ;  /* 0x0088600801007387 */ /* 0x004fe80000100a00 */
[----:B------:R-:W2:Y:S04]  /*fadc0*/  LDL R22, [R1+0x38] ;  /* 0x0000380001167983 */ /* 0x000ea80000100800 */
[----:B------:R-:W2:Y:S04]  /*fadd0*/  LDL R23, [R1+0x3c] ;  /* 0x00003c0001177983 */ /* 0x000ea80000100800 */
[----:B------:R-:W2:Y:S04]  /*fade0*/  LDL.LU R24, [R1+0xcf0] ;  /* 0x000cf00001187983 */ /* 0x000ea80000300800 */
[----:B------:R-:W2:Y:S04]  /*fadf0*/  LDL.LU R25, [R1+0xcf4] ;  /* 0x000cf40001197983 */ /* 0x000ea80000300800 */
[----:B------:R-:W2:Y:S04]  /*fae00*/  LDL.LU R26, [R1+0xcf8] ;  /* 0x000cf800011a7983 */ /* 0x000ea80000300800 */
[----:B------:R-:W2:Y:S01]  /*fae10*/  LDL.LU R27, [R1+0xcfc] ;  /* 0x000cfc00011b7983 */ /* 0x000ea20000300800 */
[----:B----4-:R-:W-:-:S03]  /*fae20*/  IMAD.MOV.U32 R21, RZ, RZ, R0 ;  /* 0x000000ffff157224 */ /* 0x010fc600078e0000 */
[----:B--2---:R-:W-:Y:S04]  /*fae30*/  STL.64 [R1+0x8878], R26 ;  /* 0x0088781a01007387 */ /* 0x004fe80000100a00 */
[----:B------:R2:W-:Y:S04]  /*fae40*/  STL.64 [R1+0x8870], R24 ;  /* 0x0088701801007387 */ /* 0x0005e80000100a00 */
[----:B------:R-:W4:Y:S04]  /*fae50*/  LDL R20, [R1+0x40] ;  /* 0x0000400001147983 */ /* 0x000f280000100800 */
[----:B------:R-:W2:Y:S04]  /*fae60*/  LDL.LU R0, [R1+0x8a38] ;  /* 0x008a380001007983 */ /* 0x000ea80000300800 */
[----:B------:R-:W-:Y:S04]  /*fae70*/  STL.64 [R1+0x8888], R22 ;  /* 0x0088881601007387 */ /* 0x000fe80000100a00 */
[----:B----4-:R-:W-:Y:S04]  /*fae80*/  STL.64 [R1+0x8880], R20 ;  /* 0x0088801401007387 */ /* 0x010fe80000100a00 */
[----:B------:R-:W4:Y:S04]  /*fae90*/  LDL.LU R32, [R1+0xd00] ;  /* 0x000d000001207983 */ /* 0x000f280000300800 */
[----:B------:R-:W4:Y:S04]  /*faea0*/  LDL.LU R33, [R1+0xd04] ;  /* 0x000d040001217983 */ /* 0x000f280000300800 */
[----:B------:R-:W2:Y:S04]  /*faeb0*/  LDL.LU R34, [R1+0xd08] ;  /* 0x000d080001227983 */ /* 0x000ea80000300800 */
[----:B------:R-:W2:Y:S04]  /*faec0*/  LDL.LU R35, [R1+0xd0c] ;  /* 0x000d0c0001237983 */ /* 0x000ea80000300800 */
[----:B--2---:R2:W-:Y:S04]  /*faed0*/  STL.64 [R1+0x8898], R34 ;  /* 0x0088982201007387 */ /* 0x0045e80000100a00 */
[----:B----4-:R-:W-:Y:S04]  /*faee0*/  STL.64 [R1+0x8890], R32 ;  /* 0x0088902001007387 */ /* 0x010fe80000100a00 */
[----:B------:R-:W4:Y:S04]  /*faef0*/  LDL R38, [R1+0x48] ;  /* 0x0000480001267983 */ /* 0x000f280000100800 */
[----:B------:R-:W4:Y:S04]  /*faf00*/  LDL R39, [R1+0x4c] ;  /* 0x00004c0001277983 */ /* 0x000f280000100800 */
[----:B------:R-:W2:Y:S04]  /*faf10*/  LDL.LU R40, [R1+0xd20] ;  /* 0x000d200001287983 */ /* 0x000ea80000300800 */
[----:B------:R-:W2:Y:S04]  /*faf20*/  LDL.LU R41, [R1+0xd24] ;  /* 0x000d240001297983 */ /* 0x000ea80000300800 */
[----:B------:R-:W2:Y:S04]  /*faf30*/  LDL.LU R42, [R1+0xd28] ;  /* 0x000d2800012a7983 */ /* 0x000ea80000300800 */
[----:B------:R-:W2:Y:S01]  /*faf40*/  LDL.LU R43, [R1+0xd2c] ;  /* 0x000d2c00012b7983 */ /* 0x000ea20000300800 */
[----:B------:R-:W-:-:S03]  /*faf50*/  IMAD.MOV.U32 R37, RZ, RZ, R0 ;  /* 0x000000ffff257224 */ /* 0x000fc600078e0000 */
[----:B--2---:R-:W-:Y:S04]  /*faf60*/  STL.64 [R1+0x88a8], R42 ;  /* 0x0088a82a01007387 */ /* 0x004fe80000100a00 */
[----:B------:R2:W-:Y:S04]  /*faf70*/  STL.64 [R1+0x88a0], R40 ;  /* 0x0088a02801007387 */ /* 0x0005e80000100a00 */
[----:B------:R-:W2:Y:S04]  /*faf80*/  LDL R36, [R1+0x50] ;  /* 0x0000500001247983 */ /* 0x000ea80000100800 */
[----:B------:R-:W3:Y:S04]  /*faf90*/  LDL.LU R0, [R1+0x8a34] ;  /* 0x008a340001007983 */ /* 0x000ee80000300800 */
[----:B----4-:R-:W-:Y:S04]  /*fafa0*/  STL.64 [R1+0x88b8], R38 ;  /* 0x0088b82601007387 */ /* 0x010fe80000100a00 */
[----:B--2---:R2:W-:Y:S04]  /*fafb0*/  STL.64 [R1+0x88b0], R36 ;  /* 0x0088b02401007387 */ /* 0x0045e80000100a00 */
[----:B---3--:R-:W3:Y:S04]  /*fafc0*/  LDL R58, [R1+0x58] ;  /* 0x00005800013a7983 */ /* 0x008ee80000100800 */
[----:B------:R-:W3:Y:S04]  /*fafd0*/  LDL R59, [R1+0x5c] ;  /* 0x00005c00013b7983 */ /* 0x000ee80000100800 */
[----:B0-----:R-:W4:Y:S04]  /*fafe0*/  LDL.LU R4, [R1+0xd50] ;  /* 0x000d500001047983 */ /* 0x001f280000300800 */
[----:B------:R-:W4:Y:S04]  /*faff0*/  LDL.LU R5, [R1+0xd54] ;  /* 0x000d540001057983 */ /* 0x000f280000300800 */
[----:B------:R-:W2:Y:S04]  /*fb000*/  LDL.LU R6, [R1+0xd58] ;  /* 0x000d580001067983 */ /* 0x000ea80000300800 */
[----:B------:R-:W2:Y:S01]  /*fb010*/  LDL.LU R7, [R1+0xd5c] ;  /* 0x000d5c0001077983 */ /* 0x000ea20000300800 */
[----:B------:R-:W-:-:S03]  /*fb020*/  IMAD.MOV.U32 R57, RZ, RZ, R0 ;  /* 0x000000ffff397224 */ /* 0x000fc600078e0000 */
[----:B--2---:R0:W-:Y:S04]  /*fb030*/  STL.64 [R1+0x88c8], R6 ;  /* 0x0088c80601007387 */ /* 0x0041e80000100a00 */
[----:B----4-:R-:W-:Y:S04]  /*fb040*/  STL.64 [R1+0x88c0], R4 ;  /* 0x0088c00401007387 */ /* 0x010fe80000100a00 */
[----:B------:R-:W2:Y:S04]  /*fb050*/  LDL R56, [R1+0x60] ;  /* 0x0000600001387983 */ /* 0x000ea80000100800 */
[----:B------:R-:W4:Y:S04]  /*fb060*/  LDL.LU R0, [R1+0x8a30] ;  /* 0x008a300001007983 */ /* 0x000f280000300800 */
[----:B---3--:R-:W-:Y:S04]  /*fb070*/  STL.64 [R1+0x88d8], R58 ;  /* 0x0088d83a01007387 */ /* 0x008fe80000100a00 */
[----:B--2---:R2:W-:Y:S04]  /*fb080*/  STL.64 [R1+0x88d0], R56 ;  /* 0x0088d03801007387 */ /* 0x0045e80000100a00 */
[----:B-1----:R-:W3:Y:S04]  /*fb090*/  LDL.LU R12, [R1+0xd70] ;  /* 0x000d7000010c7983 */ /* 0x002ee80000300800 */
[----:B------:R-:W3:Y:S04]  /*fb0a0*/  LDL.LU R13, [R1+0xd74] ;  /* 0x000d7400010d7983 */ /* 0x000ee80000300800 */
[----:B------:R-:W2:Y:S04]  /*fb0b0*/  LDL.LU R14, [R1+0xd78] ;  /* 0x000d7800010e7983 */ /* 0x000ea80000300800 */
[----:B------:R-:W2:Y:S04]  /*fb0c0*/  LDL.LU R15, [R1+0xd7c] ;  /* 0x000d7c00010f7983 */ /* 0x000ea80000300800 */
[----:B--2---:R-:W-:Y:S04]  /*fb0d0*/  STL.64 [R1+0x88e8], R14 ;  /* 0x0088e80e01007387 */ /* 0x004fe80000100a00 */
[----:B---3--:R-:W-:Y:S04]  /*fb0e0*/  STL.64 [R1+0x88e0], R12 ;  /* 0x0088e00c01007387 */ /* 0x008fe80000100a00 */
[----:B-----5:R-:W2:Y:S04]  /*fb0f0*/  LDL R10, [R1+0x68] ;  /* 0x00006800010a7983 */ /* 0x020ea80000100800 */
[----:B------:R-:W2:Y:S04]  /*fb100*/  LDL R11, [R1+0x6c] ;  /* 0x00006c00010b7983 */ /* 0x000ea80000100800 */
[----:B------:R-:W3:Y:S04]  /*fb110*/  LDL.LU R24, [R1+0xd80] ;  /* 0x000d800001187983 */ /* 0x000ee80000300800 */
[----:B------:R-:W3:Y:S04]  /*fb120*/  LDL.LU R25, [R1+0xd84] ;  /* 0x000d840001197983 */ /* 0x000ee80000300800 */
[----:B------:R-:W5:Y:S04]  /*fb130*/  LDL.LU R26, [R1+0xd88] ;  /* 0x000d8800011a7983 */ /* 0x000f680000300800 */
[----:B------:R-:W5:Y:S01]  /*fb140*/  LDL.LU R27, [R1+0xd8c] ;  /* 0x000d8c00011b7983 */ /* 0x000f620000300800 */
[----:B----4-:R-:W-:-:S03]  /*fb150*/  IMAD.MOV.U32 R9, RZ, RZ, R0 ;  /* 0x000000ffff097224 */ /* 0x010fc600078e0000 */
[----:B-----5:R1:W-:Y:S04]  /*fb160*/  STL.64 [R1+0x88f8], R26 ;  /* 0x0088f81a01007387 */ /* 0x0203e80000100a00 */
[----:B---3--:R-:W-:Y:S04]  /*fb170*/  STL.64 [R1+0x88f0], R24 ;  /* 0x0088f01801007387 */ /* 0x008fe80000100a00 */
[----:B------:R-:W3:Y:S04]  /*fb180*/  LDL R8, [R1+0x70] ;  /* 0x0000700001087983 */ /* 0x000ee80000100800 */
[----:B------:R-:W4:Y:S04]  /*fb190*/  LDL.LU R0, [R1+0x8a2c] ;  /* 0x008a2c0001007983 */ /* 0x000f280000300800 */
[----:B--2---:R-:W-:Y:S04]  /*fb1a0*/  STL.64 [R1+0x8908], R10 ;  /* 0x0089080a01007387 */ /* 0x004fe80000100a00 */
[----:B---3--:R2:W-:Y:S04]  /*fb1b0*/  STL.64 [R1+0x8900], R8 ;  /* 0x0089000801007387 */ /* 0x0085e80000100a00 */
[----:B------:R-:W3:Y:S04]  /*fb1c0*/  LDL R34, [R1+0x78] ;  /* 0x0000780001227983 */ /* 0x000ee80000100800 */
[----:B------:R-:W3:Y:S04]  /*fb1d0*/  LDL R35, [R1+0x7c] ;  /* 0x00007c0001237983 */ /* 0x000ee80000100800 */
[----:B------:R-:W5:Y:S04]  /*fb1e0*/  LDL.LU R40, [R1+0xdb0] ;  /* 0x000db00001287983 */ /* 0x000f680000300800 */
[----:B------:R-:W5:Y:S04]  /*fb1f0*/  LDL.LU R41, [R1+0xdb4] ;  /* 0x000db40001297983 */ /* 0x000f680000300800 */
[----:B------:R-:W2:Y:S04]  /*fb200*/  LDL.LU R42, [R1+0xdb8] ;  /* 0x000db800012a7983 */ /* 0x000ea80000300800 */
[----:B------:R-:W2:Y:S01]  /*fb210*/  LDL.LU R43, [R1+0xdbc] ;  /* 0x000dbc00012b7983 */ /* 0x000ea20000300800 */
[----:B----4-:R-:W-:-:S03]  /*fb220*/  IMAD.MOV.U32 R33, RZ, RZ, R0 ;  /* 0x000000ffff217224 */ /* 0x010fc600078e0000 */
[----:B--2---:R-:W-:Y:S04]  /*fb230*/  STL.64 [R1+0x8918], R42 ;  /* 0x0089182a01007387 */ /* 0x004fe80000100a00 */
[----:B-----5:R2:W-:Y:S04]  /*fb240*/  STL.64 [R1+0x8910], R40 ;  /* 0x0089102801007387 */ /* 0x0205e80000100a00 */
[----:B------:R-:W4:Y:S04]  /*fb250*/  LDL R32, [R1+0x80] ;  /* 0x0000800001207983 */ /* 0x000f280000100800 */
[----:B------:R-:W5:Y:S04]  /*fb260*/  LDL.LU R0, [R1+0x8a28] ;  /* 0x008a280001007983 */ /* 0x000f680000300800 */
[----:B---3--:R3:W-:Y:S04]  /*fb270*/  STL.64 [R1+0x8928], R34 ;  /* 0x0089282201007387 */ /* 0x0087e80000100a00 */
[----:B----4-:R-:W-:Y:S04]  /*fb280*/  STL.64 [R1+0x8920], R32 ;  /* 0x0089202001007387 */ /* 0x010fe80000100a00 */
[----:B------:R-:W4:Y:S04]  /*fb290*/  LDL.LU R36, [R1+0xdd0] ;  /* 0x000dd00001247983 */ /* 0x000f280000300800 */
[----:B------:R-:W4:Y:S04]  /*fb2a0*/  LDL.LU R37, [R1+0xdd4] ;  /* 0x000dd40001257983 */ /* 0x000f280000300800 */
[----:B------:R-:W2:Y:S04]  /*fb2b0*/  LDL.LU R38, [R1+0xdd8] ;  /* 0x000dd80001267983 */ /* 0x000ea80000300800 */
[----:B------:R-:W2:Y:S04]  /*fb2c0*/  LDL.LU R39, [R1+0xddc] ;  /* 0x000ddc0001277983 */ /* 0x000ea80000300800 */
[----:B--2---:R-:W-:Y:S04]  /*fb2d0*/  STL.64 [R1+0x8938], R38 ;  /* 0x0089382601007387 */ /* 0x004fe80000100a00 */
[----:B----4-:R2:W-:Y:S04]  /*fb2e0*/  STL.64 [R1+0x8930], R36 ;  /* 0x0089302401007387 */ /* 0x0105e80000100a00 */
[----:B0-----:R-:W4:Y:S04]  /*fb2f0*/  LDL R6, [R1+0x88] ;  /* 0x0000880001067983 */ /* 0x001f280000100800 */
[----:B------:R-:W4:Y:S04]  /*fb300*/  LDL R7, [R1+0x8c] ;  /* 0x00008c0001077983 */ /* 0x000f280000100800 */
[----:B------:R-:W2:Y:S04]  /*fb310*/  LDL.LU R56, [R1+0xdf0] ;  /* 0x000df00001387983 */ /* 0x000ea80000300800 */
[----:B------:R-:W2:Y:S04]  /*fb320*/  LDL.LU R57, [R1+0xdf4] ;  /* 0x000df40001397983 */ /* 0x000ea80000300800 */
[----:B------:R-:W2:Y:S04]  /*fb330*/  LDL.LU R58, [R1+0xdf8] ;  /* 0x000df800013a7983 */ /* 0x000ea80000300800 */
[----:B------:R-:W2:Y:S01]  /*fb340*/  LDL.LU R59, [R1+0xdfc] ;  /* 0x000dfc00013b7983 */ /* 0x000ea20000300800 */
[----:B-----5:R-:W-:-:S03]  /*fb350*/  IMAD.MOV.U32 R5, RZ, RZ, R0 ;  /* 0x000000ffff057224 */ /* 0x020fc600078e0000 */
[----:B--2---:R-:W-:Y:S04]  /*fb360*/  STL.64 [R1+0x8948], R58 ;  /* 0x0089483a01007387 */ /* 0x004fe80000100a00 */
[----:B------:R-:W-:Y:S04]  /*fb370*/  STL.64 [R1+0x8940], R56 ;  /* 0x0089403801007387 */ /* 0x000fe80000100a00 */
[----:B------:R-:W2:Y:S04]  /*fb380*/  LDL R4, [R1+0x90] ;  /* 0x0000900001047983 */ /* 0x000ea80000100800 */
[----:B------:R-:W5:Y:S04]  /*fb390*/  LDL.LU R0, [R1+0x8a24] ;  /* 0x008a240001007983 */ /* 0x000f680000300800 */
[----:B----4-:R0:W-:Y:S04]  /*fb3a0*/  STL.64 [R1+0x8958], R6 ;  /* 0x0089580601007387 */ /* 0x0101e80000100a00 */
[----:B--2---:R-:W-:Y:S04]  /*fb3b0*/  STL.64 [R1+0x8950], R4 ;  /* 0x0089500401007387 */ /* 0x004fe80000100a00 */
[----:B-1----:R-:W2:Y:S04]  /*fb3c0*/  LDL R26, [R1+0x98] ;  /* 0x00009800011a7983 */ /* 0x002ea80000100800 */
[----:B------:R-:W2:Y:S04]  /*fb3d0*/  LDL R27, [R1+0x9c] ;  /* 0x00009c00011b7983 */ /* 0x000ea80000100800 */
[----:B------:R-:W4:Y:S04]  /*fb3e0*/  LDL.LU R8, [R1+0xe20] ;  /* 0x000e200001087983 */ /* 0x000f280000300800 */
[----:B------:R-:W4:Y:S04]  /*fb3f0*/  LDL.LU R9, [R1+0xe24] ;  /* 0x000e240001097983 */ /* 0x000f280000300800 */
[----:B------:R-:W2:Y:S04]  /*fb400*/  LDL.LU R10, [R1+0xe28] ;  /* 0x000e2800010a7983 */ /* 0x000ea80000300800 */
[----:B------:R-:W2:Y:S01]  /*fb410*/  LDL.LU R11, [R1+0xe2c] ;  /* 0x000e2c00010b7983 */ /* 0x000ea20000300800 */
[----:B-----5:R-:W-:-:S03]  /*fb420*/  IMAD.MOV.U32 R25, RZ, RZ, R0 ;  /* 0x000000ffff197224 */ /* 0x020fc600078e0000 */
[----:B--2---:R-:W-:Y:S04]  /*fb430*/  STL.64 [R1+0x8968], R10 ;  /* 0x0089680a01007387 */ /* 0x004fe80000100a00 */
[----:B----4-:R1:W-:Y:S04]  /*fb440*/  STL.64 [R1+0x8960], R8 ;  /* 0x0089600801007387 */ /* 0x0103e80000100a00 */
[----:B------:R-:W2:Y:S04]  /*fb450*/  LDL R24, [R1+0xa0] ;  /* 0x0000a00001187983 */ /* 0x000ea80000100800 */
[----:B------:R-:W4:Y:S04]  /*fb460*/  LDL.LU R0, [R1+0x8a20] ;  /* 0x008a200001007983 */ /* 0x000f280000300800 */
[----:B------:R-:W-:Y:S04]  /*fb470*/  STL.64 [R1+0x8978], R26 ;  /* 0x0089781a01007387 */ /* 0x000fe80000100a00 */
[----:B--2---:R2:W-:Y:S04]  /*fb480*/  STL.64 [R1+0x8970], R24 ;  /* 0x0089701801007387 */ /* 0x0045e80000100a00 */
[----:B------:R-:W5:Y:S04]  /*fb490*/  LDL.LU R40, [R1+0xe30] ;  /* 0x000e300001287983 */ /* 0x000f680000300800 */
[----:B------:R-:W5:Y:S04]  /*fb4a0*/  LDL.LU R41, [R1+0xe34] ;  /* 0x000e340001297983 */ /* 0x000f680000300800 */
[----:B------:R-:W2:Y:S04]  /*fb4b0*/  LDL.LU R42, [R1+0xe38] ;  /* 0x000e3800012a7983 */ /* 0x000ea80000300800 */
[----:B------:R-:W2:Y:S04]  /*fb4c0*/  LDL.LU R43, [R1+0xe3c] ;  /* 0x000e3c00012b7983 */ /* 0x000ea80000300800 */
[----:B--2---:R2:W-:Y:S04]  /*fb4d0*/  STL.64 [R1+0x8988], R42 ;  /* 0x0089882a01007387 */ /* 0x0045e80000100a00 */
[----:B-----5:R-:W-:Y:S04]  /*fb4e0*/  STL.64 [R1+0x8980], R40 ;  /* 0x0089802801007387 */ /* 0x020fe80000100a00 */
[----:B---3--:R-:W3:Y:S04]  /*fb4f0*/  LDL R34, [R1+0xa8] ;  /* 0x0000a80001227983 */ /* 0x008ee80000100800 */
        /* <DEDUP_REMOVED lines=10> */
[----:B---3--:R-:W-:Y:S04]  /*fb5a0*/  STL.64 [R1+0x89a8], R34 ;  /* 0x0089a82201007387 */ /* 0x008fe80000100a00 */
[----:B----4-:R-:W-:Y:S04]  /*fb5b0*/  STL.64 [R1+0x89a0], R32 ;  /* 0x0089a02001007387 */ /* 0x010fe80000100a00 */
[----:B0-----:R-:W3:Y:S04]  /*fb5c0*/  LDL R6, [R1+0xb8] ;  /* 0x0000b80001067983 */ /* 0x001ee80000100800 */
[----:B------:R-:W3:Y:S04]  /*fb5d0*/  LDL R7, [R1+0xbc] ;  /* 0x0000bc0001077983 */ /* 0x000ee80000100800 */
[----:B-1----:R-:W4:Y:S04]  /*fb5e0*/  LDL.LU R8, [R1+0xe70] ;  /* 0x000e700001087983 */ /* 0x002f280000300800 */
[----:B------:R-:W4:Y:S04]  /*fb5f0*/  LDL.LU R9, [R1+0xe74] ;  /* 0x000e740001097983 */ /* 0x000f280000300800 */
[----:B------:R-:W2:Y:S04]  /*fb600*/  LDL.LU R10, [R1+0xe78] ;  /* 0x000e7800010a7983 */ /* 0x000ea80000300800 */
[----:B------:R-:W2:Y:S01]  /*fb610*/  LDL.LU R11, [R1+0xe7c] ;  /* 0x000e7c00010b7983 */ /* 0x000ea20000300800 */
[----:B-----5:R-:W-:-:S03]  /*fb620*/  IMAD.MOV.U32 R5, RZ, RZ, R0 ;  /* 0x000000ffff057224 */ /* 0x020fc600078e0000 */
[----:B--2---:R0:W-:Y:S04]  /*fb630*/  STL.64 [R1+0x89b8], R10 ;  /* 0x0089b80a01007387 */ /* 0x0041e80000100a00 */
[----:B----4-:R-:W-:Y:S04]  /*fb640*/  STL.64 [R1+0x89b0], R8 ;  /* 0x0089b00801007387 */ /* 0x010fe80000100a00 */
[----:B------:R-:W2:Y:S04]  /*fb650*/  LDL R4, [R1+0xc0] ;  /* 0x0000c00001047983 */ /* 0x000ea80000100800 */
[----:B------:R-:W4:Y:S04]  /*fb660*/  LDL.LU R0, [R1+0x8a18] ;  /* 0x008a180001007983 */ /* 0x000f280000300800 */
        /* <DEDUP_REMOVED lines=8> */
[----:B------:R-:W3:Y:S04]  /*fb6f0*/  LDL R42, [R1+0xc8] ;  /* 0x0000c800012a7983 */ /* 0x000ee80000100800 */
[----:B------:R-:W3:Y:S04]  /*fb700*/  LDL R43, [R1+0xcc] ;  /* 0x0000cc00012b7983 */ /* 0x000ee80000100800 */
        /* <DEDUP_REMOVED lines=9> */
[----:B---3--:R-:W-:Y:S04]  /*fb7a0*/  STL.64 [R1+0x89f8], R42 ;  /* 0x0089f82a01007387 */ /* 0x008fe80000100a00 */
[----:B----4-:R3:W-:Y:S04]  /*fb7b0*/  STL.64 [R1+0x89f0], R40 ;  /* 0x0089f02801007387 */ /* 0x0107e80000100a00 */
[----:B0-----:R-:W4:Y:S04]  /*fb7c0*/  LDL R10, [R1+0xd8] ;  /* 0x0000d800010a7983 */ /* 0x001f280000100800 */
[----:B------:R-:W4:Y:S04]  /*fb7d0*/  LDL R11, [R1+0xdc] ;  /* 0x0000dc00010b7983 */ /* 0x000f280000100800 */
[----:B-1----:R-:W2:Y:S04]  /*fb7e0*/  LDL.LU R4, [R1+0xec0] ;  /* 0x000ec00001047983 */ /* 0x002ea80000300800 */
[----:B------:R-:W2:Y:S04]  /*fb7f0*/  LDL.LU R5, [R1+0xec4] ;  /* 0x000ec40001057983 */ /* 0x000ea80000300800 */
[----:B------:R-:W2:Y:S04]  /*fb800*/  LDL.LU R6, [R1+0xec8] ;  /* 0x000ec80001067983 */ /* 0x000ea80000300800 */
[----:B------:R-:W2:Y:S01]  /*fb810*/  LDL.LU R7, [R1+0xecc] ;  /* 0x000ecc0001077983 */ /* 0x000ea20000300800 */
[----:B-----5:R-:W-:-:S03]  /*fb820*/  IMAD.MOV.U32 R9, RZ, RZ, R0 ;  /* 0x000000ffff097224 */ /* 0x020fc600078e0000 */
[----:B--2---:R-:W-:Y:S04]  /*fb830*/  STL.64 [R1+0x8a08], R6 ;  /* 0x008a080601007387 */ /* 0x004fe80000100a00 */
[----:B------:R0:W-:Y:S04]  /*fb840*/  STL.64 [R1+0x8a00], R4 ;  /* 0x008a000401007387 */ /* 0x0001e80000100a00 */
[----:B------:R-:W2:Y:S04]  /*fb850*/  LDL R8, [R1+0xe0] ;  /* 0x0000e00001087983 */ /* 0x000ea80000100800 */
[----:B------:R-:W5:Y:S04]  /*fb860*/  LDL.LU R0, [R1+0x8a10] ;  /* 0x008a100001007983 */ /* 0x000f680000300800 */
[----:B------:R-:W2:Y:S04]  /*fb870*/  LDL.LU R24, [R1+0xed0] ;  /* 0x000ed00001187983 */ /* 0x000ea80000300800 */
[----:B------:R-:W2:Y:S04]  /*fb880*/  LDL.LU R25, [R1+0xed4] ;  /* 0x000ed40001197983 */ /* 0x000ea80000300800 */
[----:B------:R-:W2:Y:S04]  /*fb890*/  LDL.LU R26, [R1+0xed8] ;  /* 0x000ed800011a7983 */ /* 0x000ea80000300800 */
[----:B------:R-:W2:Y:S04]  /*fb8a0*/  LDL.LU R27, [R1+0xedc] ;  /* 0x000edc00011b7983 */ /* 0x000ea80000300800 */
[----:B------:R-:W2:Y:S04]  /*fb8b0*/  LDL R38, [R1+0xe8] ;  /* 0x0000e80001267983 */ /* 0x000ea80000100800 */
[----:B------:R-:W2:Y:S04]  /*fb8c0*/  LDL R39, [R1+0xec] ;  /* 0x0000ec0001277983 */ /* 0x000ea80000100800 */
[----:B---3--:R-:W2:Y:S04]  /*fb8d0*/  LDL.LU R40, [R1+0xef0] ;  /* 0x000ef00001287983 */ /* 0x008ea80000300800 */
[----:B------:R-:W2:Y:S04]  /*fb8e0*/  LDL.LU R41, [R1+0xef4] ;  /* 0x000ef40001297983 */ /* 0x000ea80000300800 */
[----:B------:R-:W2:Y:S04]  /*fb8f0*/  LDL.LU R42, [R1+0xef8] ;  /* 0x000ef800012a7983 */ /* 0x000ea80000300800 */
[----:B------:R-:W2:Y:S04]  /*fb900*/  LDL.LU R43, [R1+0xefc] ;  /* 0x000efc00012b7983 */ /* 0x000ea80000300800 */
[----:B------:R-:W3:Y:S04]  /*fb910*/  LDL R36, [R1+0xf0] ;  /* 0x0000f00001247983 */ /* 0x000ee80000100800 */
[----:B0-----:R-:W3:Y:S04]  /*fb920*/  LDL.LU R4, [R1+0xf00] ;  /* 0x000f000001047983 */ /* 0x001ee80000300800 */
        /* <DEDUP_REMOVED lines=32> */
[----:B------:R-:W4:Y:S01]  /*fbb30*/  LDL.64 R60, [R1+0x10] ;  /* 0x00001000013c7983 */ /* 0x000f220000100a00 */
[----:B-----5:R-:W-:-:S07]  /*fbb40*/  IMAD.MOV.U32 R37, RZ, RZ, R0 ;  /* 0x000000ffff257224 */ /* 0x020fce00078e0000 */
[----:B---3--:R-:W-:-:S15]  /*fbb50*/  HMMA.16816.F32 R4, R28, R36, R4 ;  /* 0x000000241c04723c */ /* 0x008fde0000001804 */
[----:B------:R-:W-:-:S04]  /*fbb60*/  NOP ;  /* 0x0000000000007918 */ /* 0x000fc80000000000 */
[----:B------:R-:W-:Y:S04]  /*fbb70*/  STL.64 [R1+0xf00], R4 ;  /* 0x000f000401007387 */ /* 0x000fe80000100a00 */
[----:B------:R0:W-:Y:S04]  /*fbb80*/  STL.64 [R1+0xf08], R6 ;  /* 0x000f080601007387 */ /* 0x0001e80000100a00 */
[----:B0-----:R-:W4:Y:S04]  /*fbb90*/  LDL.LU.64 R6, [R1+0x8a08] ;  /* 0x008a080001067983 */ /* 0x001f280000300a00 */
[----:B------:R-:W4:Y:S01]  /*fbba0*/  LDL.LU.64 R4, [R1+0x8a00] ;  /* 0x008a000001047983 */ /* 0x000f220000300a00 */
[C---:B--2---:R-:W-:Y:S03]  /*fbbb0*/  HMMA.16816.F32 R36, R28.reuse, R38, R40 ;  /* 0x000000261c24723c */ /* 0x044fe60000001828 */
[----:B------:R-:W2:Y:S04]  /*fbbc0*/  LDL.LU.64 R42, [R1+0x89f8] ;  /* 0x0089f800012a7983 */ /* 0x000ea80000300a00 */
[----:B------:R-:W3:Y:S01]  /*fbbd0*/  LDL.LU.64 R40, [R1+0x89f0] ;  /* 0x0089f00001287983 */ /* 0x000ee20000300a00 */
[C---:B------:R-:W-:Y:S11]  /*fbbe0*/  HMMA.16816.F32 R24, R28.reuse, R8, R24 ;  /* 0x000000081c18723c */ /* 0x040ff60000001818 */
[----:B------:R-:W-:Y:S04]  /*fbbf0*/  STL.64 [R1+0xee0], R36 ;  /* 0x000ee02401007387 */ /* 0x000fe80000100a00 */
[----:B------:R0:W-:Y:S04]  /*fbc00*/  STL.64 [R1+0xee8], R38 ;  /* 0x000ee82601007387 */ /* 0x0001e80000100a00 */
[----:B0-----:R-:W2:Y:S04]  /*fbc10*/  LDL.LU.64 R38, [R1+0x89e8] ;  /* 0x0089e80001267983 */ /* 0x001ea80000300a00 */
[----:B------:R-:W2:Y:S04]  /*fbc20*/  LDL.LU.64 R36, [R1+0x89e0] ;  /* 0x0089e00001247983 */ /* 0x000ea80000300a00 */
[----:B------:R-:W-:Y:S04]  /*fbc30*/  STL.64 [R1+0xed0], R24 ;  /* 0x000ed01801007387 */ /* 0x000fe80000100a00 */
[----:B------:R0:W-:Y:S04]  /*fbc40*/  STL.64 [R1+0xed8], R26 ;  /* 0x000ed81a01007387 */ /* 0x0001e80000100a00 */
[----:B0-----:R-:W5:Y:S04]  /*fbc50*/  LDL.LU.64 R26, [R1+0x89d8] ;  /* 0x0089d800011a7983 */ /* 0x001f680000300a00 */
[----:B------:R-:W5:Y:S01]  /*fbc60*/  LDL.LU.64 R24, [R1+0x89d0] ;  /* 0x0089d00001187983 */ /* 0x000f620000300a00 */
[C---:B----4-:R-:W-:Y:S03]  /*fbc70*/  HMMA.16816.F32 R8, R28.reuse, R10, R4 ;  /* 0x0000000a1c08723c */ /* 0x050fe60000001804 */
[----:B------:R-:W4:Y:S04]  /*fbc80*/  LDL.LU.64 R6, [R1+0x89c8] ;  /* 0x0089c80001067983 */ /* 0x000f280000300a00 */
[----:B------:R-:W5:Y:S01]  /*fbc90*/  LDL.LU.64 R4, [R1+0x89c0] ;  /* 0x0089c00001047983 */ /* 0x000f620000300a00 */
[C---:B---3--:R-:W-:Y:S11]  /*fbca0*/  HMMA.16816.F32 R32, R28.reuse, R40, R32 ;  /* 0x000000281c20723c */ /* 0x048ff60000001820 */
[----:B------:R-:W-:Y:S04]  /*fbcb0*/  STL.64 [R1+0xec0], R8 ;  /* 0x000ec00801007387 */ /* 0x000fe80000100a00 */
[----:B------:R0:W-:Y:S04]  /*fbcc0*/  STL.64 [R1+0xec8], R10 ;  /* 0x000ec80a01007387 */ /* 0x0001e80000100a00 */
[----:B0-----:R-:W4:Y:S04]  /*fbcd0*/  LDL.LU.64 R10, [R1+0x89b8] ;  /* 0x0089b800010a7983 */ /* 0x001f280000300a00 */
[----:B------:R-:W4:Y:S04]  /*fbce0*/  LDL.LU.64 R8, [R1+0x89b0] ;  /* 0x0089b00001087983 */ /* 0x000f280000300a00 */
        /* <DEDUP_REMOVED lines=9> */
[----:B0-----:R-:W2:Y:S04]  /*fbd80*/  LDL.LU.64 R42, [R1+0x8988] ;  /* 0x00898800012a7983 */ /* 0x001ea80000300a00 */
[----:B------:R-:W2:Y:S01]  /*fbd90*/  LDL.LU.64 R40, [R1+0x8980] ;  /* 0x0089800001287983 */ /* 0x000ea20000300a00 */
[----:B-----5:R-:W-:-:S15]  /*fbda0*/  HMMA.16816.F32 R24, R28, R4, R24 ;  /* 0x000000041c18723c */ /* 0x020fde0000001818 */
[----:B------:R-:W-:-:S04]  /*fbdb0*/  NOP ;  /* 0x0000000000007918 */ /* 0x000fc80000000000 */
[----:B------:R-:W-:Y:S04]  /*fbdc0*/  STL.64 [R1+0xe80], R24 ;  /* 0x000e801801007387 */ /* 0x000fe80000100a00 */
[----:B------:R0:W-:Y:S01]  /*fbdd0*/  STL.64 [R1+0xe88], R26 ;  /* 0x000e881a01007387 */ /* 0x0001e20000100a00 */
[C---:B----4-:R-:W-:Y:S03]  /*fbde0*/  HMMA.16816.F32 R4, R28.reuse, R6, R8 ;  /* 0x000000061c04723c */ /* 0x050fe60000001808 */
[----:B0-----:R-:W4:Y:S04]  /*fbdf0*/  LDL.LU.64 R26, [R1+0x8978] ;  /* 0x00897800011a7983 */ /* 0x001f280000300a00 */
[----:B------:R-:W5:Y:S04]  /*fbe00*/  LDL.LU.64 R24, [R1+0x8970] ;  /* 0x0089700001187983 */ /* 0x000f680000300a00 */
[----:B------:R-:W4:Y:S04]  /*fbe10*/  LDL.LU.64 R10, [R1+0x8968] ;  /* 0x00896800010a7983 */ /* 0x000f280000300a00 */
[----:B------:R-:W4:Y:S01]  /*fbe20*/  LDL.LU.64 R8, [R1+0x8960] ;  /* 0x0089600001087983 */ /* 0x000f220000300a00 */
[C---:B---3--:R-:W-:Y:S03]  /*fbe30*/  HMMA.16816.F32 R56, R28.reuse, R32, R56 ;  /* 0x000000201c38723c */ /* 0x048fe60000001838 */
        /* <DEDUP_REMOVED lines=15> */
[C---:B-----5:R-:W-:Y:S08]  /*fbf30*/  HMMA.16816.F32 R40, R28.reuse, R24, R40 ;  /* 0x000000181c28723c */ /* 0x060ff00000001828 */
[C---:B----4-:R-:W-:Y:S11]  /*fbf40*/  HMMA.16816.F32 R24, R28.reuse, R26, R8 ;  /* 0x0000001a1c18723c */ /* 0x050ff60000001808 */
[----:B------:R-:W-:Y:S04]  /*fbf50*/  STL.64 [R1+0xe30], R40 ;  /* 0x000e302801007387 */ /* 0x000fe80000100a00 */
[----:B------:R0:W-:Y:S01]  /*fbf60*/  STL.64 [R1+0xe38], R42 ;  /* 0x000e382a01007387 */ /* 0x0001e20000100a00 */
[C---:B---3--:R-:W-:Y:S03]  /*fbf70*/  HMMA.16816.F32 R12, R28.reuse, R4, R12 ;  /* 0x000000041c0c723c */ /* 0x048fe6000000180c */
[----:B0-----:R-:W3:Y:S04]  /*fbf80*/  LDL.LU.64 R42, [R1+0x8918] ;  /* 0x00891800012a7983 */ /* 0x001ee80000300a00 */
        /* <DEDUP_REMOVED lines=18> */
[----:B--2---:R-:W-:-:S15]  /*fc0b0*/  HMMA.16816.F32 R36, R28, R32, R36 ;  /* 0x000000201c24723c */ /* 0x004fde0000001824 */
[----:B------:R-:W-:-:S04]  /*fc0c0*/  NOP ;  /* 0x0000000000007918 */ /* 0x000fc80000000000 */
[----:B------:R-:W-:Y:S04]  /*fc0d0*/  STL.64 [R1+0xdc0], R36 ;  /* 0x000dc02401007387 */ /* 0x000fe80000100a00 */
[----:B------:R0:W-:Y:S04]  /*fc0e0*/  STL.64 [R1+0xdc8], R38 ;  /* 0x000dc82601007387 */ /* 0x0001e80000100a00 */
[----:B0-----:R-:W2:Y:S04]  /*fc0f0*/  LDL.LU.64 R38, [R1+0x88b8] ;  /* 0x0088b80001267983 */ /* 0x001ea80000300a00 */
[----:B------:R-:W2:Y:S01]  /*fc100*/  LDL.LU.64 R36, [R1+0x88b0] ;  /* 0x0088b00001247983 */ /* 0x000ea20000300a00 */
[C---:B---3--:R-:W-:Y:S08]  /*fc110*/  HMMA.16816.F32 R32, R28.reuse, R34, R40 ;  /* 0x000000221c20723c */ /* 0x048ff00000001828 */
[C---:B-----5:R-:W-:Y:S01]  /*fc120*/  HMMA.16816.F32 R20, R28.reuse, R8, R20 ;  /* 0x000000081c14723c */ /* 0x060fe20000001814 */
[----:B------:R-:W3:Y:S04]  /*fc130*/  LDL.LU.64 R42, [R1+0x88a8] ;  /* 0x0088a800012a7983 */ /* 0x000ee80000300a00 */
[----:B------:R-:W3:Y:S03]  /*fc140*/  LDL.LU.64 R40, [R1+0x88a0] ;  /* 0x0088a00001287983 */ /* 0x000ee60000300a00 */
[C---:B----4-:R-:W-:Y:S03]  /*fc150*/  HMMA.16816.F32 R8, R28.reuse, R10, R24 ;  /* 0x0000000a1c08723c */ /* 0x050fe60000001818 */
[----:B------:R-:W-:Y:S04]  /*fc160*/  STL.64 [R1+0xdb0], R32 ;  /* 0x000db02001007387 */ /* 0x000fe80000100a00 */
[----:B------:R0:W-:Y:S04]  /*fc170*/  STL.64 [R1+0xdb8], R34 ;  /* 0x000db82201007387 */ /* 0x0001e80000100a00 */
[----:B0-----:R-:W4:Y:S04]  /*fc180*/  LDL.LU.64 R34, [R1+0x8898] ;  /* 0x0088980001227983 */ /* 0x001f280000300a00 */
[----:B------:R-:W4:Y:S01]  /*fc190*/  LDL.LU.64 R32, [R1+0x8890] ;  /* 0x0088900001207983 */ /* 0x000f220000300a00 */
[C---:B------:R-:W-:Y:S03]  /*fc1a0*/  HMMA.16816.F32 R12, R28.reuse, R56, R12 ;  /* 0x000000381c0c723c */ /* 0x040fe6000000180c */
[----:B------:R-:W-:Y:S04]  /*fc1b0*/  STL.64 [R1+0xd90], R20 ;  /* 0x000d901401007387 */ /* 0x000fe80000100a00 */
[----:B------:R0:W-:Y:S04]  /*fc1c0*/  STL.64 [R1+0xd98], R22 ;  /* 0x000d981601007387 */ /* 0x0001e80000100a00 */
[----:B0-----:R-:W5:Y:S04]  /*fc1d0*/  LDL.LU.64 R22, [R1+0x8888] ;  /* 0x0088880001167983 */ /* 0x001f680000300a00 */
[----:B------:R-:W4:Y:S04]  /*fc1e0*/  LDL.LU.64 R20, [R1+0x8880] ;  /* 0x0088800001147983 */ /* 0x000f280000300a00 */
[----:B------:R-:W5:Y:S04]  /*fc1f0*/  LDL.LU.64 R26, [R1+0x8878] ;  /* 0x00887800011a7983 */ /* 0x000f680000300a00 */
[----:B------:R-:W5:Y:S04]  /*fc200*/  LDL.LU.64 R24, [R1+0x8870] ;  /* 0x0088700001187983 */ /* 0x000f680000300a00 */
[----:B------:R-:W-:Y:S04]  /*fc210*/  STL.64 [R1+0xd80], R8 ;  /* 0x000d800801007387 */ /* 0x000fe80000100a00 */
[----:B------:R0:W-:Y:S01]  /*fc220*/  STL.64 [R1+0xd88], R10 ;  /* 0x000d880a01007387 */ /* 0x0001e20000100a00 */
[C---:B------:R-:W-:Y:S03]  /*fc230*/  HMMA.16816.F32 R56, R28.reuse, R58, R4 ;  /* 0x0000003a1c38723c */ /* 0x040fe60000001804 */
[----:B0-----:R-:W5:Y:S04]  /*fc240*/  LDL.LU.64 R10, [R1+0x8868] ;  /* 0x00886800010a7983 */ /* 0x001f680000300a00 */
[----:B------:R-:W5:Y:S04]  /*fc250*/  LDL.LU.64 R8, [R1+0x8860] ;  /* 0x0088600001087983 */ /* 0x000f680000300a00 */
        /* <DEDUP_REMOVED lines=10> */
[----:B--2---:R-:W-:Y:S01]  /*fc300*/  HMMA.16816.F32 R44, R28, R36, R44 ;  /* 0x000000241c2c723c */ /* 0x004fe2000000182c */
[----:B------:R-:W-:-:S15]  /*fc310*/  IMAD.MOV.U32 R0, RZ, RZ, R53 ;  /* 0x000000ffff007224 */ /* 0x000fde00078e0035 */
[----:B------:R-:W-:-:S03]  /*fc320*/  NOP ;  /* 0x0000000000007918 */ /* 0x000fc60000000000 */
[----:B------:R-:W-:Y:S04]  /*fc330*/  STL.64 [R1+0xd30], R44 ;  /* 0x000d302c01007387 */ /* 0x000fe80000100a00 */
[----:B------:R-:W-:Y:S01]  /*fc340*/  STL.64 [R1+0xd38], R46 ;  /* 0x000d382e01007387 */ /* 0x000fe20000100a00 */
[----:B---3--:R-:W-:-:S15]  /*fc350*/  HMMA.16816.F32 R36, R28, R38, R40 ;  /* 0x000000261c24723c */ /* 0x008fde0000001828 */
[----:B------:R-:W-:-:S04]  /*fc360*/  NOP ;  /* 0x0000000000007918 */ /* 0x000fc80000000000 */
[----:B------:R-:W-:Y:S04]  /*fc370*/  STL.64 [R1+0xd10], R36 ;  /* 0x000d102401007387 */ /* 0x000fe80000100a00 */
[----:B------:R-:W-:Y:S01]  /*fc380*/  STL.64 [R1+0xd18], R38 ;  /* 0x000d182601007387 */ /* 0x000fe20000100a00 */
[C---:B----4-:R-:W-:Y:S08]  /*fc390*/  HMMA.16816.F32 R32, R28.reuse, R20, R32 ;  /* 0x000000141c20723c */ /* 0x050ff00000001820 */
[C---:B-----5:R-:W-:Y:S08]  /*fc3a0*/  HMMA.16816.F32 R20, R28.reuse, R22, R24 ;  /* 0x000000161c14723c */ /* 0x060ff00000001818 */
[C---:B------:R-:W-:Y:S03]  /*fc3b0*/  HMMA.16816.F32 R16, R28.reuse, R8, R16 ;  /* 0x000000081c10723c */ /* 0x040fe60000001810 */
[----:B------:R-:W-:Y:S05]  /*fc3c0*/  STL.64 [R1+0xd00], R32 ;  /* 0x000d002001007387 */ /* 0x000fea0000100a00 */
        /* <DEDUP_REMOVED lines=53> */
[----:B------:R-:W5:Y:S04]  /*fc720*/  LDL.64 R60, [R1] ;  /* 0x00000000013c7983 */ /* 0x000f680000100a00 */
        /* <DEDUP_REMOVED lines=28> */
[----:B------:R0:W-:Y:S01]  /*fc8f0*/  STL [R1+0x8550], R0 ;  /* 0x0085500001007387 */ /* 0x0001e20000100800 */
[C---:B--2---:R-:W-:Y:S08]  /*fc900*/  HMMA.16816.F32 R20, R28.reuse, R22, R32 ;  /* 0x000000161c14723c */ /* 0x044ff00000001820 */
[----:B-----5:R-:W-:Y:S01]  /*fc910*/  HMMA.16816.F32 R16, R28, R60, R16 ;  /* 0x0000003c1c10723c */ /* 0x020fe20000001810 */
[----:B------:R-:W2:Y:S04]  /*fc920*/  LDL.LU.64 R34, [R1+0x8828] ;  /* 0x0088280001227983 */ /* 0x000ea80000300a00 */
[----:B------:R-:W2:Y:S01]  /*fc930*/  LDL.LU.64 R32, [R1+0x8820] ;  /* 0x0088200001207983 */ /* 0x000ea20000300a00 */
[----:B0-----:R-:W-:-:S05]  /*fc940*/  IMAD.MOV.U32 R0, RZ, RZ, R61 ;  /* 0x000000ffff007224 */ /* 0x001fca00078e003d */
[----:B------:R-:W-:Y:S04]  /*fc950*/  STL.64 [R1+0xc40], R20 ;  /* 0x000c401401007387 */ /* 0x000fe80000100a00 */
[----:B------:R0:W-:Y:S04]  /*fc960*/  STL.64 [R1+0xc48], R22 ;  /* 0x000c481601007387 */ /* 0x0001e80000100a00 */
[----:B0-----:R-:W5:Y:S04]  /*fc970*/  LDL.LU.64 R22, [R1+0x8818] ;  /* 0x0088180001167983 */ /* 0x001f680000300a00 */
[----:B------:R-:W5:Y:S04]  /*fc980*/  LDL.LU.64 R20, [R1+0x8810] ;  /* 0x0088100001147983 */ /* 0x000f680000300a00 */
[----:B------:R-:W-:Y:S04]  /*fc990*/  STL.64 [R1+0xc30], R16 ;  /* 0x000c301001007387 */ /* 0x000fe80000100a00 */
[----:B------:R0:W-:Y:S04]  /*fc9a0*/  STL.64 [R1+0xc38], R18 ;  /* 0x000c381201007387 */ /* 0x0001e80000100a00 */
[----:B0-----:R-:W2:Y:S04]  /*fc9b0*/  LDL.LU.64 R18, [R1+0x8808] ;  /* 0x0088080001127983 */ /* 0x001ea80000300a00 */
[----:B------:R-:W2:Y:S04]  /*fc9c0*/  LDL.LU.64 R16, [R1+0x8800] ;  /* 0x0088000001107983 */ /* 0x000ea80000300a00 */
[----:B------:R-:W4:Y:S04]  /*fc9d0*/  LDL.LU.64 R60, [R1+0x87f8] ;  /* 0x0087f800013c7983 */ /* 0x000f280000300a00 */
[----:B------:R-:W-:Y:S01]  /*fc9e0*/  STL [R1+0x8718], R0 ;  /* 0x0087180001007387 */ /* 0x000fe20000100800 */
[----:B----4-:R-:W-:-:S15]  /*fc9f0*/  HMMA.16816.F32 R56, R28, R60, R56 ;  /* 0x0000003c1c38723c */ /* 0x010fde0000001838 */
[----:B------:R-:W-:-:S04]  /*fca00*/  NOP ;  /* 0x0000000000007918 */ /* 0x000fc80000000000 */
[----:B------:R-:W-:Y:S04]  /*fca10*/  STL.64 [R1+0xc10], R56 ;  /* 0x000c103801007387 */ /* 0x000fe80000100a00 */
[----:B------:R0:W-:Y:S04]  /*fca20*/  STL.64 [R1+0xc18], R58 ;  /* 0x000c183a01007387 */ /* 0x0001e80000100a00 */
[----:B0-----:R-:W3:Y:S04]  /*fca30*/  LDL.LU.64 R58, [R1+0x87f0] ;  /* 0x0087f000013a7983 */ /* 0x001ee80000300a00 */
[----:B------:R-:W4:Y:S04]  /*fca40*/  LDL.LU.64 R56, [R1+0x87e8] ;  /* 0x0087e80001387983 */ /* 0x000f280000300a00 */
[----:B------:R-:W-:Y:S04]  /*fca50*/  STL [R1+0x8720], R60 ;  /* 0x0087203c01007387 */ /* 0x000fe80000100800 */
[----:B------:R-:W-:Y:S01]  /*fca60*/  STL [R1+0x871c], R61 ;  /* 0x00871c3d01007387 */ /* 0x000fe20000100800 */
[C---:B---3--:R-:W-:Y:S08]  /*fca70*/  HMMA.16816.F32 R12, R28.reuse, R58, R12 ;  /* 0x0000003a1c0c723c */ /* 0x048ff0000000180c */
[C---:B----4-:R-:W-:Y:S11]  /*fca80*/  HMMA.16816.F32 R52, R28.reuse, R56, R52 ;  /* 0x000000381c34723c */ /* 0x050ff60000001834 */
[----:B------:R-:W-:Y:S04]  /*fca90*/  STL.64 [R1+0xc00], R12 ;  /* 0x000c000c01007387 */ /* 0x000fe80000100a00 */
[----:B------:R0:W-:Y:S04]  /*fcaa0*/  STL.64 [R1+0xc08], R14 ;  /* 0x000c080e01007387 */ /* 0x0001e80000100a00 */
[----:B0-----:R-:W5:Y:S04]  /*fcab0*/  LDL.LU.64 R14, [R1+0x87e0] ;  /* 0x0087e000010e7983 */ /* 0x001f680000300a00 */
[----:B------:R-:W3:Y:S04]  /*fcac0*/  LDL.LU.64 R12, [R1+0x87d8] ;  /* 0x0087d800010c7983 */ /* 0x000ee80000300a00 */
        /* <DEDUP_REMOVED lines=35> */
[C---:B0-----:R-:W-:Y:S10]  /*fcd00*/  HMMA.16816.F32 R48, R28.reuse, R2, R56 ;  /* 0x000000021c30723c */ /* 0x041ff40000001838 */
[----:B------:R-:W-:Y:S04]  /*fcd10*/  STL.64 [R1+0xb60], R52 ;  /* 0x000b603401007387 */ /* 0x000fe80000100a00 */
[----:B------:R-:W-:Y:S04]  /*fcd20*/  STL.64 [R1+0xb68], R54 ;  /* 0x000b683601007387 */ /* 0x000fe80000100a00 */
[----:B------:R-:W-:Y:S01]  /*fcd30*/  STL [R1+0x8724], R3 ;  /* 0x0087240301007387 */ /* 0x000fe20000100800 */
[C---:B----4-:R-:W-:Y:S03]  /*fcd40*/  HMMA.16816.F32 R36, R28.reuse, R8, R36 ;  /* 0x000000081c24723c */ /* 0x050fe60000001824 */
        /* <DEDUP_REMOVED lines=19> */
[C---:B-----5:R-:W-:Y:S08]  /*fce80*/  HMMA.16816.F32 R4, R28.reuse, R14, R20 ;  /* 0x0000000e1c04723c */ /* 0x060ff00000001814 */
        /* <DEDUP_REMOVED lines=104> */
[----:B0-----:R-:W2:Y:S04]  /*fd510*/  LDL.LU R24, [R1+0x8f0] ;  /* 0x0008f00001187983 */ /* 0x001ea80000300800 */
        /* <DEDUP_REMOVED lines=8> */
[----:B------:R-:W3:Y:S01]  /*fd5a0*/  LDL.LU.64 R36, [R1+0x8728] ;  /* 0x0087280001247983 */ /* 0x000ee20000300a00 */
[C---:B--2---:R-:W-:Y:S08]  /*fd5b0*/  HMMA.16816.F32 R24, R28.reuse, R34, R24 ;  /* 0x000000221c18723c */ /* 0x044ff00000001818 */
[C---:B------:R-:W-:Y:S08]  /*fd5c0*/  HMMA.16816.F32 R12, R28.reuse, R40, R12 ;  /* 0x000000281c0c723c */ /* 0x040ff0000000180c */
[C---:B------:R-:W-:Y:S08]  /*fd5d0*/  HMMA.16816.F32 R8, R28.reuse, R42, R8 ;  /* 0x0000002a1c08723c */ /* 0x040ff00000001808 */
[----:B----4-:R-:W-:Y:S01]  /*fd5e0*/  HMMA.16816.F32 R4, R28, R44, R4 ;  /* 0x0000002c1c04723c */ /* 0x010fe20000001804 */
        /* <DEDUP_REMOVED lines=8> */
[C---:B---3--:R-:W-:Y:S08]  /*fd670*/  HMMA.16816.F32 R20, R28.reuse, R36, R20 ;  /* 0x000000241c14723c */ /* 0x048ff00000001814 */
[C---:B-----5:R-:W-:Y:S01]  /*fd680*/  HMMA.16816.F32 R16, R28.reuse, R38, R16 ;  /* 0x000000261c10723c */ /* 0x060fe20000001810 */
        /* <DEDUP_REMOVED lines=25> */
[----:B---3--:R-:W-:Y:S04]  /*fd820*/  STL.64 [R1+0x8558], R52 ;  /* 0x0085583401007387 */ /* 0x008fe80000100a00 */
[----:B------:R-:W3:Y:S04]  /*fd830*/  LDL.LU R56, [R1+0x50] ;  /* 0x0000500001387983 */ /* 0x000ee80000300800 */
[----:B------:R-:W3:Y:S04]  /*fd840*/  LDL.LU R57, [R1+0x54] ;  /* 0x0000540001397983 */ /* 0x000ee80000300800 */
[----:B--2---:R1:W-:Y:S04]  /*fd850*/  STL.64 [R1+0x8570], R58 ;  /* 0x0085703a01007387 */ /* 0x0043e80000100a00 */
[----:B---3--:R-:W-:Y:S04]  /*fd860*/  STL.64 [R1+0x8568], R56 ;  /* 0x0085683801007387 */ /* 0x008fe80000100a00 */
[----:B------:R-:W2:Y:S04]  /*fd870*/  LDL.LU R48, [R1+0x570] ;  /* 0x0005700001307983 */ /* 0x000ea80000300800 */
[----:B------:R-:W2:Y:S04]  /*fd880*/  LDL.LU R49, [R1+0x574] ;  /* 0x0005740001317983 */ /* 0x000ea80000300800 */
[----:B------:R-:W3:Y:S04]  /*fd890*/  LDL.LU R50, [R1+0x578] ;  /* 0x0005780001327983 */ /* 0x000ee80000300800 */
[----:B------:R-:W3:Y:S04]  /*fd8a0*/  LDL.LU R51, [R1+0x57c] ;  /* 0x00057c0001337983 */ /* 0x000ee80000300800 */
[----:B---3--:R-:W-:Y:S04]  /*fd8b0*/  STL.64 [R1+0x8580], R50 ;  /* 0x0085803201007387 */ /* 0x008fe80000100a00 */
[----:B--2---:R2:W-:Y:S04]  /*fd8c0*/  STL.64 [R1+0x8578], R48 ;  /* 0x0085783001007387 */ /* 0x0045e80000100a00 */
[----:B0-----:R-:W3:Y:S04]  /*fd8d0*/  LDL.LU R6, [R1+0x58] ;  /* 0x0000580001067983 */ /* 0x001ee80000300800 */
[----:B------:R-:W3:Y:S04]  /*fd8e0*/  LDL.LU R7, [R1+0x5c] ;  /* 0x00005c0001077983 */ /* 0x000ee80000300800 */
[----:B------:R-:W4:Y:S04]  /*fd8f0*/  LDL.LU R4, [R1+0x60] ;  /* 0x0000600001047983 */ /* 0x000f280000300800 */
[----:B------:R-:W4:Y:S04]  /*fd900*/  LDL.LU R5, [R1+0x64] ;  /* 0x0000640001057983 */ /* 0x000f280000300800 */
[----:B---3--:R-:W-:Y:S04]  /*fd910*/  STL.64 [R1+0x8590], R6 ;  /* 0x0085900601007387 */ /* 0x008fe80000100a00 */
[----:B----4-:R0:W-:Y:S04]  /*fd920*/  STL.64 [R1+0x8588], R4 ;  /* 0x0085880401007387 */ /* 0x0101e80000100a00 */
        /* <DEDUP_REMOVED lines=10> */
[----:B------:R-:W2:Y:S04]  /*fd9d0*/  LDL.LU R22, [R1+0x5c8] ;  /* 0x0005c80001167983 */ /* 0x000ea80000300800 */
[----:B------:R-:W2:Y:S04]  /*fd9e0*/  LDL.LU R23, [R1+0x5cc] ;  /* 0x0005cc0001177983 */ /* 0x000ea80000300800 */
[----:B--2---:R-:W-:Y:S04]  /*fd9f0*/  STL.64 [R1+0x85b0], R22 ;  /* 0x0085b01601007387 */ /* 0x004fe80000100a00 */
[----:B-----5:R2:W-:Y:S04]  /*fda00*/  STL.64 [R1+0x85a8], R20 ;  /* 0x0085a81401007387 */ /* 0x0205e80000100a00 */
[----:B------:R-:W5:Y:S04]  /*fda10*/  LDL.LU R16, [R1+0x70] ;  /* 0x0000700001107983 */ /* 0x000f680000300800 */
[----:B------:R-:W5:Y:S04]  /*fda20*/  LDL.LU R17, [R1+0x74] ;  /* 0x0000740001117983 */ /* 0x000f680000300800 */
[----:B---3--:R-:W-:Y:S04]  /*fda30*/  STL.64 [R1+0x85c0], R18 ;  /* 0x0085c01201007387 */ /* 0x008fe80000100a00 */
[----:B-----5:R-:W-:Y:S04]  /*fda40*/  STL.64 [R1+0x85b8], R16 ;  /* 0x0085b81001007387 */ /* 0x020fe80000100a00 */
[----:B------:R-:W3:Y:S04]  /*fda50*/  LDL.LU R24, [R1+0x5d0] ;  /* 0x0005d00001187983 */ /* 0x000ee80000300800 */
[----:B------:R-:W3:Y:S04]  /*fda60*/  LDL.LU R25, [R1+0x5d4] ;  /* 0x0005d40001197983 */ /* 0x000ee80000300800 */
[----:B------:R-:W5:Y:S04]  /*fda70*/  LDL.LU R26, [R1+0x5d8] ;  /* 0x0005d800011a7983 */ /* 0x000f680000300800 */
[----:B------:R-:W5:Y:S04]  /*fda80*/  LDL.LU R27, [R1+0x5dc] ;  /* 0x0005dc00011b7983 */ /* 0x000f680000300800 */
[----:B-----5:R5:W-:Y:S04]  /*fda90*/  STL.64 [R1+0x85d0], R26 ;  /* 0x0085d01a01007387 */ /* 0x020be80000100a00 */
[----:B---3--:R-:W-:Y:S04]  /*fdaa0*/  STL.64 [R1+0x85c8], R24 ;  /* 0x0085c81801007387 */ /* 0x008fe80000100a00 */
[----:B------:R-:W3:Y:S04]  /*fdab0*/  LDL.LU R34, [R1+0x78] ;  /* 0x0000780001227983 */ /* 0x000ee80000300800 */
[----:B------:R-:W3:Y:S04]  /*fdac0*/  LDL.LU R35, [R1+0x7c] ;  /* 0x00007c0001237983 */ /* 0x000ee80000300800 */
[----:B------:R-:W2:Y:S04]  /*fdad0*/  LDL.LU R32, [R1+0x80] ;  /* 0x0000800001207983 */ /* 0x000ea80000300800 */
[----:B------:R-:W2:Y:S04]  /*fdae0*/  LDL.LU R33, [R1+0x84] ;  /* 0x0000840001217983 */ /* 0x000ea80000300800 */
[----:B---3--:R-:W-:Y:S04]  /*fdaf0*/  STL.64 [R1+0x85e0], R34 ;  /* 0x0085e02201007387 */ /* 0x008fe80000100a00 */
[----:B--2---:R2:W-:Y:S04]  /*fdb00*/  STL.64 [R1+0x85d8], R32 ;  /* 0x0085d82001007387 */ /* 0x0045e80000100a00 */
[----:B------:R-:W3:Y:S04]  /*fdb10*/  LDL.LU R40, [R1+0x610] ;  /* 0x0006100001287983 */ /* 0x000ee80000300800 */
[----:B------:R-:W3:Y:S04]  /*fdb20*/  LDL.LU R41, [R1+0x614] ;  /* 0x0006140001297983 */ /* 0x000ee80000300800 */
[----:B------:R-:W2:Y:S04]  /*fdb30*/  LDL.LU R42, [R1+0x618] ;  /* 0x00061800012a7983 */ /* 0x000ea80000300800 */
[----:B------:R-:W2:Y:S04]  /*fdb40*/  LDL.LU R43, [R1+0x61c] ;  /* 0x00061c00012b7983 */ /* 0x000ea80000300800 */
[----:B--2---:R-:W-:Y:S04]  /*fdb50*/  STL.64 [R1+0x85f0], R42 ;  /* 0x0085f02a01007387 */ /* 0x004fe80000100a00 */
[----:B---3--:R2:W-:Y:S04]  /*fdb60*/  STL.64 [R1+0x85e8], R40 ;  /* 0x0085e82801007387 */ /* 0x0085e80000100a00 */
[----:B------:R-:W3:Y:S04]  /*fdb70*/  LDL.LU R36, [R1+0x5f0] ;  /* 0x0005f00001247983 */ /* 0x000ee80000300800 */
[----:B------:R-:W3:Y:S04]  /*fdb80*/  LDL.LU R37, [R1+0x5f4] ;  /* 0x0005f40001257983 */ /* 0x000ee80000300800 */
[----:B------:R-:W2:Y:S04]  /*fdb90*/  LDL.LU R38, [R1+0x5f8] ;  /* 0x0005f80001267983 */ /* 0x000ea80000300800 */
[----:B------:R-:W2:Y:S04]  /*fdba0*/  LDL.LU R39, [R1+0x5fc] ;  /* 0x0005fc0001277983 */ /* 0x000ea80000300800 */
[----:B--2---:R2:W-:Y:S04]  /*fdbb0*/  STL.64 [R1+0x8600], R38 ;  /* 0x0086002601007387 */ /* 0x0045e80000100a00 */
[----:B---3--:R-:W-:Y:S04]  /*fdbc0*/  STL.64 [R1+0x85f8], R36 ;  /* 0x0085f82401007387 */ /* 0x008fe80000100a00 */
[----:B-1----:R-:W3:Y:S04]  /*fdbd0*/  LDL.LU R58, [R1+0x90] ;  /* 0x00009000013a7983 */ /* 0x002ee80000300800 */
[----:B------:R-:W3:Y:S04]  /*fdbe0*/  LDL.LU R59, [R1+0x94] ;  /* 0x00009400013b7983 */ /* 0x000ee80000300800 */
        /* <DEDUP_REMOVED lines=9> */
[----:B--2---:R-:W-:Y:S04]  /*fdc80*/  STL.64 [R1+0x8618], R56 ;  /* 0x0086183801007387 */ /* 0x004fe80000100a00 */
[----:B0-----:R-:W2:Y:S04]  /*fdc90*/  LDL.LU R4, [R1+0x660] ;  /* 0x0006600001047983 */ /* 0x001ea80000300800 */
[----:B------:R-:W2:Y:S04]  /*fdca0*/  LDL.LU R5, [R1+0x664] ;  /* 0x0006640001057983 */ /* 0x000ea80000300800 */
[----:B------:R-:W3:Y:S04]  /*fdcb0*/  LDL.LU R6, [R1+0x668] ;  /* 0x0006680001067983 */ /* 0x000ee80000300800 */
[----:B------:R-:W3:Y:S04]  /*fdcc0*/  LDL.LU R7, [R1+0x66c] ;  /* 0x00066c0001077983 */ /* 0x000ee80000300800 */
[----:B---3--:R0:W-:Y:S04]  /*fdcd0*/  STL.64 [R1+0x8630], R6 ;  /* 0x0086300601007387 */ /* 0x0081e80000100a00 */
[----:B--2---:R-:W-:Y:S04]  /*fdce0*/  STL.64 [R1+0x8628], R4 ;  /* 0x0086280401007387 */ /* 0x004fe80000100a00 */
[----:B----4-:R-:W2:Y:S04]  /*fdcf0*/  LDL.LU R14, [R1+0xa0] ;  /* 0x0000a000010e7983 */ /* 0x010ea80000300800 */
[----:B------:R-:W2:Y:S04]  /*fdd00*/  LDL.LU R15, [R1+0xa4] ;  /* 0x0000a400010f7983 */ /* 0x000ea80000300800 */
[----:B------:R-:W3:Y:S04]  /*fdd10*/  LDL.LU R20, [R1+0x670] ;  /* 0x0006700001147983 */ /* 0x000ee80000300800 */
[----:B------:R-:W3:Y:S04]  /*fdd20*/  LDL.LU R21, [R1+0x674] ;  /* 0x0006740001157983 */ /* 0x000ee80000300800 */
[----:B------:R-:W4:Y:S04]  /*fdd30*/  LDL.LU R22, [R1+0x678] ;  /* 0x0006780001167983 */ /* 0x000f280000300800 */
[----:B------:R-:W4:Y:S04]  /*fdd40*/  LDL.LU R23, [R1+0x67c] ;  /* 0x00067c0001177983 */ /* 0x000f280000300800 */
[----:B----4-:R-:W-:Y:S04]  /*fdd50*/  STL.64 [R1+0x8640], R22 ;  /* 0x0086401601007387 */ /* 0x010fe80000100a00 */
[----:B---3--:R3:W-:Y:S04]  /*fdd60*/  STL.64 [R1+0x8638], R20 ;  /* 0x0086381401007387 */ /* 0x0087e80000100a00 */
[----:B------:R-:W4:Y:S04]  /*fdd70*/  LDL.LU R12, [R1+0xa8] ;  /* 0x0000a800010c7983 */ /* 0x000f280000300800 */
[----:B------:R-:W4:Y:S04]  /*fdd80*/  LDL.LU R13, [R1+0xac] ;  /* 0x0000ac00010d7983 */ /* 0x000f280000300800 */
[----:B--2---:R-:W-:Y:S04]  /*fdd90*/  STL.64 [R1+0x8650], R14 ;  /* 0x0086500e01007387 */ /* 0x004fe80000100a00 */
[----:B----4-:R2:W-:Y:S04]  /*fdda0*/  STL.64 [R1+0x8648], R12 ;  /* 0x0086480c01007387 */ /* 0x0105e80000100a00 */
[----:B-----5:R-:W4:Y:S04]  /*fddb0*/  LDL.LU R26, [R1+0xb0] ;  /* 0x0000b000011a7983 */ /* 0x020f280000300800 */
[----:B------:R-:W4:Y:S04]  /*fddc0*/  LDL.LU R27, [R1+0xb4] ;  /* 0x0000b400011b7983 */ /* 0x000f280000300800 */
        /* <DEDUP_REMOVED lines=8> */
[----:B----4-:R-:W-:Y:S04]  /*fde50*/  STL.64 [R1+0x8670], R26 ;  /* 0x0086701a01007387 */ /* 0x010fe80000100a00 */
[----:B-----5:R4:W-:Y:S04]  /*fde60*/  STL.64 [R1+0x8668], R24 ;  /* 0x0086681801007387 */ /* 0x0209e80000100a00 */
        /* <DEDUP_REMOVED lines=8> */
[----:B-1----:R-:W5:Y:S04]  /*fdef0*/  LDL.LU R48, [R1+0x6e0] ;  /* 0x0006e00001307983 */ /* 0x002f680000300800 */
[----:B------:R-:W5:Y:S04]  /*fdf00*/  LDL.LU R49, [R1+0x6e4] ;  /* 0x0006e40001317983 */ /* 0x000f680000300800 */
[----:B------:R-:W2:Y:S04]  /*fdf10*/  LDL.LU R50, [R1+0x6e8] ;  /* 0x0006e80001327983 */ /* 0x000ea80000300800 */
[----:B------:R-:W2:Y:S04]  /*fdf20*/  LDL.LU R51, [R1+0x6ec] ;  /* 0x0006ec0001337983 */ /* 0x000ea80000300800 */
[----:B--2---:R1:W-:Y:S04]  /*fdf30*/  STL.64 [R1+0x8690], R50 ;  /* 0x0086903201007387 */ /* 0x0043e80000100a00 */
[----:B-----5:R-:W-:Y:S04]  /*fdf40*/  STL.64 [R1+0x8688], R48 ;  /* 0x0086883001007387 */ /* 0x020fe80000100a00 */
[----:B------:R-:W2:Y:S04]  /*fdf50*/  LDL.LU R36, [R1+0xc8] ;  /* 0x0000c80001247983 */ /* 0x000ea80000300800 */
[----:B------:R-:W2:Y:S04]  /*fdf60*/  LDL.LU R37, [R1+0xcc] ;  /* 0x0000cc0001257983 */ /* 0x000ea80000300800 */
[----:B------:R-:W-:Y:S04]  /*fdf70*/  STL.64 [R1+0x86a0], R38 ;  /* 0x0086a02601007387 */ /* 0x000fe80000100a00 */
[----:B--2---:R2:W-:Y:S04]  /*fdf80*/  STL.64 [R1+0x8698], R36 ;  /* 0x0086982401007387 */ /* 0x0045e80000100a00 */
[----:B0-----:R-:W5:Y:S04]  /*fdf90*/  LDL.LU R6, [R1+0xd0] ;  /* 0x0000d00001067983 */ /* 0x001f680000300800 */
[----:B------:R-:W5:Y:S04]  /*fdfa0*/  LDL.LU R7, [R1+0xd4] ;  /* 0x0000d40001077983 */ /* 0x000f680000300800 */
[----:B---3--:R-:W3:Y:S04]  /*fdfb0*/  LDL.LU R20, [R1+0x720] ;  /* 0x0007200001147983 */ /* 0x008ee80000300800 */
[----:B------:R-:W3:Y:S04]  /*fdfc0*/  LDL.LU R21, [R1+0x724] ;  /* 0x0007240001157983 */ /* 0x000ee80000300800 */
[----:B------:R-:W2:Y:S04]  /*fdfd0*/  LDL.LU R22, [R1+0x728] ;  /* 0x0007280001167983 */ /* 0x000ea80000300800 */
[----:B------:R-:W2:Y:S04]  /*fdfe0*/  LDL.LU R23, [R1+0x72c] ;  /* 0x00072c0001177983 */ /* 0x000ea80000300800 */
[----:B--2---:R-:W-:Y:S04]  /*fdff0*/  STL.64 [R1+0x86b0], R22 ;  /* 0x0086b01601007387 */ /* 0x004fe80000100a00 */
[----:B---3--:R0:W-:Y:S04]  /*fe000*/  STL.64 [R1+0x86a8], R20 ;  /* 0x0086a81401007387 */ /* 0x0081e80000100a00 */
[----:B------:R-:W2:Y:S04]  /*fe010*/  LDL.LU R4, [R1+0xd8] ;  /* 0x0000d80001047983 */ /* 0x000ea80000300800 */
[----:B------:R-:W2:Y:S04]  /*fe020*/  LDL.LU R5, [R1+0xdc] ;  /* 0x0000dc0001057983 */ /* 0x000ea80000300800 */
[----:B-----5:R3:W-:Y:S04]  /*fe030*/  STL.64 [R1+0x86c0], R6 ;  /* 0x0086c00601007387 */ /* 0x0207e80000100a00 */
        /* <DEDUP_REMOVED lines=17> */
[----:B-----5:R4:W-:Y:S04]  /*fe150*/  STL.64 [R1+0x86f0], R34 ;  /* 0x0086f02201007387 */ /* 0x0209e80000100a00 */
[----:B--2---:R-:W-:Y:S04]  /*fe160*/  STL.64 [R1+0x86e8], R32 ;  /* 0x0086e82001007387 */ /* 0x004fe80000100a00 */
[----:B-1----:R-:W2:Y:S04]  /*fe170*/  LDL.LU R50, [R1+0xf0] ;  /* 0x0000f00001327983 */ /* 0x002ea80000300800 */
[----:B------:R-:W2:Y:S04]  /*fe180*/  LDL.LU R51, [R1+0xf4] ;  /* 0x0000f40001337983 */ /* 0x000ea80000300800 */
[----:B------:R-:W5:Y:S04]  /*fe190*/  LDL.LU R36, [R1+0x790] ;  /* 0x0007900001247983 */ /* 0x000f680000300800 */
[----:B------:R-:W5:Y:S04]  /*fe1a0*/  LDL.LU R37, [R1+0x794] ;  /* 0x0007940001257983 */ /* 0x000f680000300800 */
[----:B------:R-:W2:Y:S04]  /*fe1b0*/  LDL.LU R38, [R1+0x798] ;  /* 0x0007980001267983 */ /* 0x000ea80000300800 */
[----:B------:R-:W2:Y:S04]  /*fe1c0*/  LDL.LU R39, [R1+0x79c] ;  /* 0x00079c0001277983 */ /* 0x000ea80000300800 */
[----:B--2---:R-:W-:Y:S04]  /*fe1d0*/  STL.64 [R1+0x8700], R38 ;  /* 0x0087002601007387 */ /* 0x004fe80000100a00 */
[----:B-----5:R1:W-:Y:S04]  /*fe1e0*/  STL.64 [R1+0x86f8], R36 ;  /* 0x0086f82401007387 */ /* 0x0203e80000100a00 */
[----:B------:R-:W2:Y:S04]  /*fe1f0*/  LDL.LU R48, [R1+0xf8] ;  /* 0x0000f80001307983 */ /* 0x000ea80000300800 */
[----:B------:R-:W2:Y:S04]  /*fe200*/  LDL.LU R49, [R1+0xfc] ;  /* 0x0000fc0001317983 */ /* 0x000ea80000300800 */
[----:B------:R-:W-:Y:S04]  /*fe210*/  STL.64 [R1+0x8710], R50 ;  /* 0x0087103201007387 */ /* 0x000fe80000100a00 */
[----:B--2---:R2:W-:Y:S04]  /*fe220*/  STL.64 [R1+0x8708], R48 ;  /* 0x0087083001007387 */ /* 0x0045e80000100a00 */
[----:B0-----:R-:W5:Y:S04]  /*fe230*/  LDL.LU R20, [R1+0x7b0] ;  /* 0x0007b00001147983 */ /* 0x001f680000300800 */
        /* <DEDUP_REMOVED lines=11> */
[----:B----4-:R-:W4:Y:S04]  /*fe2f0*/  LDL.LU R34, [R1+0x110] ;  /* 0x0001100001227983 */ /* 0x010f280000300800 */
[----:B------:R-:W4:Y:S04]  /*fe300*/  LDL.LU R35, [R1+0x114] ;  /* 0x0001140001237983 */ /* 0x000f280000300800 */
[----:B-1----:R-:W4:Y:S04]  /*fe310*/  LDL.LU R36, [R1+0x810] ;  /* 0x0008100001247983 */ /* 0x002f280000300800 */
[----:B------:R-:W4:Y:S04]  /*fe320*/  LDL.LU R37, [R1+0x814] ;  /* 0x0008140001257983 */ /* 0x000f280000300800 */
[----:B------:R-:W4:Y:S04]  /*fe330*/  LDL.LU R38, [R1+0x818] ;  /* 0x0008180001267983 */ /* 0x000f280000300800 */
[----:B------:R-:W4:Y:S04]  /*fe340*/  LDL.LU R39, [R1+0x81c] ;  /* 0x00081c0001277983 */ /* 0x000f280000300800 */
[----:B------:R-:W3:Y:S04]  /*fe350*/  LDL.LU R32, [R1+0x118] ;  /* 0x0001180001207983 */ /* 0x000ee80000300800 */
[----:B------:R-:W3:Y:S04]  /*fe360*/  LDL.LU R33, [R1+0x11c] ;  /* 0x00011c0001217983 */ /* 0x000ee80000300800 */
        /* <DEDUP_REMOVED lines=10> */
[----:B------:R-:W2:Y:S01]  /*fe410*/  LDL.LU R42, [R1+0x778] ;  /* 0x00077800012a7983 */ /* 0x000ea20000300800 */
[----:B------:R-:W-:-:S02]  /*fe420*/  F2FP.F16.E4M3.UNPACK_B R28, R3 ;  /* 0x00000003ff1c723e */ /* 0x000fc400020006ff */
[----:B------:R-:W-:Y:S02]  /*fe430*/  F2FP.F16.E4M3.UNPACK_B R29, R60 ;  /* 0x0000003cff1d723e */ /* 0x000fe400020006ff */
[----:B------:R-:W-:Y:S02]  /*fe440*/  F2FP.F16.E4M3.UNPACK_B R30, R61 ;  /* 0x0000003dff1e723e */ /* 0x000fe400020006ff */
[----:B------:R-:W-:Y:S01]  /*fe450*/  F2FP.F16.E4M3.UNPACK_B R31, R0 ;  /* 0x00000000ff1f723e */ /* 0x000fe200020006ff */
        /* <DEDUP_REMOVED lines=17> */
[----:B------:R0:W-:Y:S04]  /*fe570*/  STL.64 [R1+0x84d0], R46 ;  /* 0x0084d02e01007387 */ /* 0x0001e80000100a00 */
[----:B0-----:R-:W5:Y:S04]  /*fe580*/  LDL.LU R46, [R1+0x88] ;  /* 0x00008800012e7983 */ /* 0x001f680000300800 */
[----:B------:R-:W5:Y:S04]  /*fe590*/  LDL.LU R47, [R1+0x8c] ;  /* 0x00008c00012f7983 */ /* 0x000f680000300800 */
[----:B------:R-:W-:Y:S04]  /*fe5a0*/  STL.64 [R1+0x84c8], R44 ;  /* 0x0084c82c01007387 */ /* 0x000fe80000100a00 */
[----:B------:R-:W5:Y:S04]  /*fe5b0*/  LDL.LU R3, [R1+0x8724] ;  /* 0x0087240001037983 */ /* 0x000f680000300800 */
[----:B------:R-:W5:Y:S04]  /*fe5c0*/  LDL.LU R60, [R1+0x8720] ;  /* 0x00872000013c7983 */ /* 0x000f680000300800 */
[----:B------:R-:W5:Y:S04]  /*fe5d0*/  LDL.LU R61, [R1+0x871c] ;  /* 0x00871c00013d7983 */ /* 0x000f680000300800 */
[----:B------:R-:W5:Y:S01]  /*fe5e0*/  LDL.LU R0, [R1+0x8718] ;  /* 0x0087180001007983 */ /* 0x000f620000300800 */
[----:B---3--:R-:W-:-:S15]  /*fe5f0*/  HMMA.16816.F32 R48, R28, R32, R48 ;  /* 0x000000201c30723c */ /* 0x008fde0000001830 */
[----:B------:R-:W-:-:S04]  /*fe600*/  NOP ;  /* 0x0000000000007918 */ /* 0x000fc80000000000 */
[----:B------:R-:W-:Y:S04]  /*fe610*/  STL.64 [R1+0x9d0], R48 ;  /* 0x0009d03001007387 */ /* 0x000fe80000100a00 */
[----:B------:R0:W-:Y:S04]  /*fe620*/  STL.64 [R1+0x9d8], R50 ;  /* 0x0009d83201007387 */ /* 0x0001e80000100a00 */
[----:B0-----:R-:W3:Y:S04]  /*fe630*/  LDL.LU.64 R50, [R1+0x8710] ;  /* 0x0087100001327983 */ /* 0x001ee80000300a00 */
[----:B------:R-:W5:Y:S01]  /*fe640*/  LDL.LU.64 R48, [R1+0x8708] ;  /* 0x0087080001307983 */ /* 0x000f620000300a00 */
[C---:B----4-:R-:W-:Y:S03]  /*fe650*/  HMMA.16816.F32 R32, R28.reuse, R34, R36 ;  /* 0x000000221c20723c */ /* 0x050fe60000001824 */
[----:B------:R-:W3:Y:S04]  /*fe660*/  LDL.LU.64 R38, [R1+0x8700] ;  /* 0x0087000001267983 */ /* 0x000ee80000300a00 */
[----:B------:R-:W3:Y:S01]  /*fe670*/  LDL.LU.64 R36, [R1+0x86f8] ;  /* 0x0086f80001247983 */ /* 0x000ee20000300a00 */
[C---:B--2---:R-:W-:Y:S08]  /*fe680*/  HMMA.16816.F32 R24, R28.reuse, R4, R24 ;  /* 0x000000041c18723c */ /* 0x044ff00000001818 */
[C---:B------:R-:W-:Y:S03]  /*fe690*/  HMMA.16816.F32 R4, R28.reuse, R6, R12 ;  /* 0x000000061c04723c */ /* 0x040fe6000000180c */
        /* <DEDUP_REMOVED lines=14> */
[C---:B-----5:R-:W-:Y:S08]  /*fe780*/  HMMA.16816.F32 R20, R28.reuse, R48, R20 ;  /* 0x000000301c14723c */ /* 0x060ff00000001814 */
[C---:B---3--:R-:W-:Y:S11]  /*fe790*/  HMMA.16816.F32 R48, R28.reuse, R50, R36 ;  /* 0x000000321c30723c */ /* 0x048ff60000001824 */
[----:B------:R-:W-:Y:S04]  /*fe7a0*/  STL.64 [R1+0x970], R20 ;  /* 0x0009701401007387 */ /* 0x000fe80000100a00 */
[----:B------:R0:W-:Y:S04]  /*fe7b0*/  STL.64 [R1+0x978], R22 ;  /* 0x0009781601007387 */ /* 0x0001e80000100a00 */
[----:B0-----:R-:W3:Y:S04]  /*fe7c0*/  LDL.LU.64 R22, [R1+0x86b0] ;  /* 0x0086b00001167983 */ /* 0x001ee80000300a00 */
[----:B------:R-:W3:Y:S04]  /*fe7d0*/  LDL.LU.64 R20, [R1+0x86a8] ;  /* 0x0086a80001147983 */ /* 0x000ee80000300a00 */
[----:B------:R-:W5:Y:S04]  /*fe7e0*/  LDL.LU.64 R38, [R1+0x86a0] ;  /* 0x0086a00001267983 */ /* 0x000f680000300a00 */
[----:B------:R-:W5:Y:S04]  /*fe7f0*/  LDL.LU.64 R36, [R1+0x8698] ;  /* 0x0086980001247983 */ /* 0x000f680000300a00 */
[----:B------:R-:W-:Y:S04]  /*fe800*/  STL.64 [R1+0x960], R48 ;  /* 0x0009603001007387 */ /* 0x000fe80000100a00 */
[----:B------:R0:W-:Y:S04]  /*fe810*/  STL.64 [R1+0x968], R50 ;  /* 0x0009683201007387 */ /* 0x0001e80000100a00 */
[----:B0-----:R-:W5:Y:S04]  /*fe820*/  LDL.LU.64 R50, [R1+0x8690] ;  /* 0x0086900001327983 */ /* 0x001f680000300a00 */
[----:B------:R-:W5:Y:S01]  /*fe830*/  LDL.LU.64 R48, [R1+0x8688] ;  /* 0x0086880001307983 */ /* 0x000f620000300a00 */
[C---:B----4-:R-:W-:Y:S08]  /*fe840*/  HMMA.16816.F32 R40, R28.reuse, R32, R40 ;  /* 0x000000201c28723c */ /* 0x050ff00000001828 */
[C---:B--2---:R-:W-:Y:S08]  /*fe850*/  HMMA.16816.F32 R32, R28.reuse, R34, R24 ;  /* 0x000000221c20723c */ /* 0x044ff00000001818 */
[C---:B------:R-:W-:Y:S03]  /*fe860*/  HMMA.16816.F32 R12, R28.reuse, R4, R12 ;  /* 0x000000041c0c723c */ /* 0x040fe6000000180c */
[----:B------:R-:W-:Y:S04]  /*fe870*/  STL.64 [R1+0x940], R40 ;  /* 0x0009402801007387 */ /* 0x000fe80000100a00 */
[----:B------:R0:W-:Y:S04]  /*fe880*/  STL.64 [R1+0x948], R42 ;  /* 0x0009482a01007387 */ /* 0x0001e80000100a00 */
[----:B0-----:R-:W2:Y:S04]  /*fe890*/  LDL.LU.64 R42, [R1+0x8680] ;  /* 0x00868000012a7983 */ /* 0x001ea80000300a00 */
[----:B------:R-:W2:Y:S04]  /*fe8a0*/  LDL.LU.64 R40, [R1+0x8678] ;  /* 0x0086780001287983 */ /* 0x000ea80000300a00 */
[----:B------:R-:W4:Y:S04]  /*fe8b0*/  LDL.LU.64 R26, [R1+0x8670] ;  /* 0x00867000011a7983 */ /* 0x000f280000300a00 */
[----:B------:R-:W2:Y:S04]  /*fe8c0*/  LDL.LU.64 R24, [R1+0x8668] ;  /* 0x0086680001187983 */ /* 0x000ea80000300a00 */
[----:B------:R-:W-:Y:S04]  /*fe8d0*/  STL.64 [R1+0x930], R32 ;  /* 0x0009302001007387 */ /* 0x000fe80000100a00 */
[----:B------:R0:W-:Y:S04]  /*fe8e0*/  STL.64 [R1+0x938], R34 ;  /* 0x0009382201007387 */ /* 0x0001e80000100a00 */
[----:B0-----:R-:W4:Y:S04]  /*fe8f0*/  LDL.LU.64 R34, [R1+0x8660] ;  /* 0x0086600001227983 */ /* 0x001f280000300a00 */
[----:B------:R-:W4:Y:S04]  /*fe900*/  LDL.LU.64 R32, [R1+0x8658] ;  /* 0x0086580001207983 */ /* 0x000f280000300a00 */
[----:B------:R-:W-:Y:S04]  /*fe910*/  STL.64 [R1+0x920], R12 ;  /* 0x0009200c01007387 */ /* 0x000fe80000100a00 */
[----:B------:R0:W-:Y:S04]  /*fe920*/  STL.64 [R1+0x928], R14 ;  /* 0x0009280e01007387 */ /* 0x0001e80000100a00 */
[----:B0-----:R-:W4:Y:S04]  /*fe930*/  LDL.LU.64 R14, [R1+0x8650] ;  /* 0x00865000010e7983 */ /* 0x001f280000300a00 */
[----:B------:R-:W4:Y:S01]  /*fe940*/  LDL.LU.64 R12, [R1+0x8648] ;  /* 0x00864800010c7983 */ /* 0x000f220000300a00 */
[C---:B---3--:R-:W-:Y:S08]  /*fe950*/  HMMA.16816.F32 R4, R28.reuse, R6, R20 ;  /* 0x000000061c04723c */ /* 0x048ff00000001814 */
[C---:B-----5:R-:W-:Y:S01]  /*fe960*/  HMMA.16816.F32 R56, R28.reuse, R36, R56 ;  /* 0x000000241c38723c */ /* 0x060fe20000001838 */
[----:B------:R-:W3:Y:S04]  /*fe970*/  LDL.LU.64 R22, [R1+0x8640] ;  /* 0x0086400001167983 */ /* 0x000ee80000300a00 */
[----:B------:R-:W3:Y:S06]  /*fe980*/  LDL.LU.64 R20, [R1+0x8638] ;  /* 0x0086380001147983 */ /* 0x000eec0000300a00 */
        /* <DEDUP_REMOVED lines=10> */
[----:B------:R-:W5:Y:S01]  /*fea30*/  LDL.LU.64 R48, [R1+0x8608] ;  /* 0x0086080001307983 */ /* 0x000f620000300a00 */
[C---:B--2---:R-:W-:Y:S03]  /*fea40*/  HMMA.16816.F32 R40, R28.reuse, R24, R40 ;  /* 0x000000181c28723c */ /* 0x044fe60000001828 */
[----:B------:R-:W-:Y:S04]  /*fea50*/  STL.64 [R1+0x8a0], R36 ;  /* 0x0008a02401007387 */ /* 0x000fe80000100a00 */
[----:B------:R0:W-:Y:S04]  /*fea60*/  STL.64 [R1+0x8a8], R38 ;  /* 0x0008a82601007387 */ /* 0x0001e80000100a00 */
[----:B0-----:R-:W2:Y:S01]  /*fea70*/  LDL.LU.64 R38, [R1+0x8600] ;  /* 0x0086000001267983 */ /* 0x001ea20000300a00 */
[C---:B----4-:R-:W-:Y:S03]  /*fea80*/  HMMA.16816.F32 R24, R28.reuse, R26, R32 ;  /* 0x0000001a1c18723c */ /* 0x050fe60000001820 */
[----:B------:R-:W2:Y:S04]  /*fea90*/  LDL.LU.64 R36, [R1+0x85f8] ;  /* 0x0085f80001247983 */ /* 0x000ea80000300a00 */
[----:B------:R-:W-:Y:S04]  /*feaa0*/  STL.64 [R1+0x880], R40 ;  /* 0x0008802801007387 */ /* 0x000fe80000100a00 */
[----:B------:R0:W-:Y:S01]  /*feab0*/  STL.64 [R1+0x888], R42 ;  /* 0x0008882a01007387 */ /* 0x0001e20000100a00 */
[C---:B------:R-:W-:Y:S03]  /*feac0*/  HMMA.16816.F32 R16, R28.reuse, R12, R16 ;  /* 0x0000000c1c10723c */ /* 0x040fe60000001810 */
[----:B0-----:R-:W4:Y:S04]  /*fead0*/  LDL.LU.64 R42, [R1+0x85f0] ;  /* 0x0085f000012a7983 */ /* 0x001f280000300a00 */
[----:B------:R-:W4:Y:S04]  /*feae0*/  LDL.LU.64 R40, [R1+0x85e8] ;  /* 0x0085e80001287983 */ /* 0x000f280000300a00 */
[----:B------:R-:W2:Y:S04]  /*feaf0*/  LDL.LU.64 R34, [R1+0x85e0] ;  /* 0x0085e00001227983 */ /* 0x000ea80000300a00 */
[----:B------:R-:W4:Y:S04]  /*feb00*/  LDL.LU.64 R32, [R1+0x85d8] ;  /* 0x0085d80001207983 */ /* 0x000f280000300a00 */
[----:B------:R-:W-:Y:S04]  /*feb10*/  STL.64 [R1+0x860], R24 ;  /* 0x0008601801007387 */ /* 0x000fe80000100a00 */
[----:B------:R0:W-:Y:S04]  /*feb20*/  STL.64 [R1+0x868], R26 ;  /* 0x0008681a01007387 */ /* 0x0001e80000100a00 */
[----:B0-----:R-:W2:Y:S04]  /*feb30*/  LDL.LU.64 R26, [R1+0x85d0] ;  /* 0x0085d000011a7983 */ /* 0x001ea80000300a00 */
[----:B------:R-:W2:Y:S04]  /*feb40*/  LDL.LU.64 R24, [R1+0x85c8] ;  /* 0x0085c80001187983 */ /* 0x000ea80000300a00 */
[----:B------:R-:W-:Y:S04]  /*feb50*/  STL.64 [R1+0x850], R16 ;  /* 0x0008501001007387 */ /* 0x000fe80000100a00 */
[----:B------:R0:W-:Y:S04]  /*feb60*/  STL.64 [R1+0x858], R18 ;  /* 0x0008581201007387 */ /* 0x0001e80000100a00 */
[----:B0-----:R-:W2:Y:S04]  /*feb70*/  LDL.LU.64 R18, [R1+0x85c0] ;  /* 0x0085c00001127983 */ /* 0x001ea80000300a00 */
[----:B------:R-:W2:Y:S01]  /*feb80*/  LDL.LU.64 R16, [R1+0x85b8] ;  /* 0x0085b80001107983 */ /* 0x000ea20000300a00 */
[C---:B------:R-:W-:Y:S08]  /*feb90*/  HMMA.16816.F32 R44, R28.reuse, R46, R52 ;  /* 0x0000002e1c2c723c */ /* 0x040ff00000001834 */
[----:B---3--:R-:W-:Y:S01]  /*feba0*/  HMMA.16816.F32 R12, R28, R14, R20 ;  /* 0x0000000e1c0c723c */ /* 0x008fe20000001814 */
[----:B------:R-:W3:Y:S04]  /*febb0*/  LDL.LU.64 R22, [R1+0x85b0] ;  /* 0x0085b00001167983 */ /* 0x000ee80000300a00 */
[----:B------:R-:W3:-:S14]  /*febc0*/  LDL.LU.64 R20, [R1+0x85a8] ;  /* 0x0085a80001147983 */ /* 0x000edc0000300a00 */
        /* <DEDUP_REMOVED lines=16> */
[----:B------:R-:W5:Y:S04]  /*fecd0*/  LDL.LU.64 R54, [R1+0x8560] ;  /* 0x0085600001367983 */ /* 0x000f680000300a00 */
[----:B------:R-:W5:Y:S01]  /*fece0*/  LDL.LU.64 R52, [R1+0x8558] ;  /* 0x0085580001347983 */ /* 0x000f620000300a00 */
[C---:B----4-:R-:W-:Y:S08]  /*fecf0*/  HMMA.16816.F32 R40, R28.reuse, R32, R40 ;  /* 0x000000201c28723c */ /* 0x050ff00000001828 */
[C---:B--2---:R-:W-:Y:S01]  /*fed00*/  HMMA.16816.F32 R32, R28.reuse, R34, R36 ;  /* 0x000000221c20723c */ /* 0x044fe20000001824 */
[----:B------:R-:W-:Y:S04]  /*fed10*/  STL.64 [R1+0x7d0], R44 ;  /* 0x0007d02c01007387 */ /* 0x000fe80000100a00 */
[----:B------:R-:W-:Y:S03]  /*fed20*/  STL.64 [R1+0x7d8], R46 ;  /* 0x0007d82e01007387 */ /* 0x000fe60000100a00 */
[C---:B------:R-:W-:Y:S03]  /*fed30*/  HMMA.16816.F32 R24, R28.reuse, R16, R24 ;  /* 0x000000101c18723c */ /* 0x040fe60000001818 */
[----:B------:R-:W-:Y:S04]  /*fed40*/  STL.64 [R1+0x7b0], R40 ;  /* 0x0007b02801007387 */ /* 0x000fe80000100a00 */
[----:B------:R-:W-:Y:S04]  /*fed50*/  STL.64 [R1+0x7b8], R42 ;  /* 0x0007b82a01007387 */ /* 0x000fe80000100a00 */
[----:B------:R-:W-:Y:S04]  /*fed60*/  STL.64 [R1+0x790], R32 ;  /* 0x0007902001007387 */ /* 0x000fe80000100a00 */
[----:B------:R0:W-:Y:S04]  /*fed70*/  STL.64 [R1+0x798], R34 ;  /* 0x0007982201007387 */ /* 0x0001e80000100a00 */
[----:B------:R-:W-:Y:S04]  /*fed80*/  STL.64 [R1+0x770], R24 ;  /* 0x0007701801007387 */ /* 0x000fe80000100a00 */
[----:B------:R-:W-:Y:S01]  /*fed90*/  STL.64 [R1+0x778], R26 ;  /* 0x0007781a01007387 */ /* 0x000fe20000100a00 */
[----:B---3--:R-:W-:-:S15]  /*feda0*/  HMMA.16816.F32 R20, R28, R18, R20 ;  /* 0x000000121c14723c */ /* 0x008fde0000001814 */
[----:B------:R-:W-:-:S04]  /*fedb0*/  NOP ;  /* 0x0000000000007918 */ /* 0x000fc80000000000 */
[----:B------:R-:W-:Y:S04]  /*fedc0*/  STL.64 [R1+0x750], R20 ;  /* 0x0007501401007387 */ /* 0x000fe80000100a00 */
[----:B------:R-:W-:Y:S01]  /*fedd0*/  STL.64 [R1+0x758], R22 ;  /* 0x0007581601007387 */ /* 0x000fe20000100a00 */
[C---:B-----5:R-:W-:Y:S08]  /*fede0*/  HMMA.16816.F32 R16, R28.reuse, R4, R12 ;  /* 0x000000041c10723c */ /* 0x060ff0000000180c */
[C---:B------:R-:W-:Y:S08]  /*fedf0*/  HMMA.16816.F32 R12, R28.reuse, R6, R8 ;  /* 0x000000061c0c723c */ /* 0x040ff00000001808 */
[C---:B------:R-:W-:Y:S08]  /*fee00*/  HMMA.16816.F32 R8, R28.reuse, R56, R48 ;  /* 0x000000381c08723c */ /* 0x040ff00000001830 */
[----:B------:R-:W-:Y:S01]  /*fee10*/  HMMA.16816.F32 R4, R28, R58, R52 ;  /* 0x0000003a1c04723c */ /* 0x000fe20000001834 */
[----:B------:R-:W-:Y:S04]  /*fee20*/  STL.64 [R1+0x730], R16 ;  /* 0x0007301001007387 */ /* 0x000fe80000100a00 */
[----:B------:R-:W-:Y:S04]  /*fee30*/  STL.64 [R1+0x738], R18 ;  /* 0x0007381201007387 */ /* 0x000fe80000100a00 */
[----:B------:R-:W-:Y:S04]  /*fee40*/  STL.64 [R1+0x720], R12 ;  /* 0x0007200c01007387 */ /* 0x000fe80000100a00 */
[----:B------:R-:W-:Y:S04]  /*fee50*/  STL.64 [R1+0x728], R14 ;  /* 0x0007280e01007387 */ /* 0x000fe80000100a00 */
[----:B------:R-:W2:Y:S04]  /*fee60*/  LDL.LU R48, [R1+0x3e0] ;  /* 0x0003e00001307983 */ /* 0x000ea80000300800 */
[----:B------:R-:W-:Y:S04]  /*fee70*/  STL.64 [R1+0x700], R8 ;  /* 0x0007000801007387 */ /* 0x000fe80000100a00 */
[----:B------:R-:W-:Y:S04]  /*fee80*/  STL.64 [R1+0x708], R10 ;  /* 0x0007080a01007387 */ /* 0x000fe80000100a00 */
[----:B------:R-:W-:Y:S04]  /*fee90*/  STL.64 [R1+0x6e0], R4 ;  /* 0x0006e00401007387 */ /* 0x000fe80000100a00 */
        /* <DEDUP_REMOVED lines=15> */
[----:B------:R-:W3:Y:S01]  /*fef90*/  LDL.LU R59, [R1+0x44c] ;  /* 0x00044c00013b7983 */ /* 0x000ee20000300800 */
[----:B0-----:R-:W-:-:S03]  /*fefa0*/  IMAD.MOV.U32 R35, RZ, RZ, R0 ;  /* 0x000000ffff237224 */ /* 0x001fc600078e0000 */
[----:B---3--:R-:W-:Y:S04]  /*fefb0*/  STL.64 [R1+0x8500], R58 ;  /* 0x0085003a01007387 */ /* 0x008fe80000100a00 */
[----:B--2---:R0:W-:Y:S04]  /*fefc0*/  STL.64 [R1+0x84f8], R56 ;  /* 0x0084f83801007387 */ /* 0x0041e80000100a00 */
        /* <DEDUP_REMOVED lines=10> */
[----:B--2---:R-:W-:Y:S04]  /*ff070*/  STL.64 [R1+0x8520], R34 ;  /* 0x0085202201007387 */ /* 0x004fe80000100a00 */
[----:B----4-:R2:W-:Y:S04]  /*ff080*/  STL.64 [R1+0x8518], R32 ;  /* 0x0085182001007387 */ /* 0x0105e80000100a00 */
[----:B------:R-:W4:Y:S04]  /*ff090*/  LDL.LU R40, [R1+0x480] ;  /* 0x0004800001287983 */ /* 0x000f280000300800 */
[----:B------:R-:W4:Y:S04]  /*ff0a0*/  LDL.LU R41, [R1+0x484] ;  /* 0x0004840001297983 */ /* 0x000f280000300800 */
[----:B------:R-:W5:Y:S04]  /*ff0b0*/  LDL.LU R42, [R1+0x488] ;  /* 0x00048800012a7983 */ /* 0x000f680000300800 */
[----:B------:R-:W5:Y:S01]  /*ff0c0*/  LDL.LU R43, [R1+0x48c] ;  /* 0x00048c00012b7983 */ /* 0x000f620000300800 */
[----:B---3--:R-:W-:-:S03]  /*ff0d0*/  IMAD.MOV.U32 R47, RZ, RZ, R0 ;  /* 0x000000ffff2f7224 */ /* 0x008fc600078e0000 */
[----:B-----5:R3:W-:Y:S04]  /*ff0e0*/  STL.64 [R1+0x8530], R42 ;  /* 0x0085302a01007387 */ /* 0x0207e80000100a00 */
[----:B----4-:R-:W-:Y:S04]  /*ff0f0*/  STL.64 [R1+0x8528], R40 ;  /* 0x0085282801007387 */ /* 0x010fe80000100a00 */
[----:B------:R-:W4:Y:S04]  /*ff100*/  LDL.LU R46, [R1+0x10] ;  /* 0x00001000012e7983 */ /* 0x000f280000300800 */
[----:B------:R-:W5:Y:S04]  /*ff110*/  LDL.LU R0, [R1+0x854c] ;  /* 0x00854c0001007983 */ /* 0x000f680000300800 */
[----:B-1----:R-:W2:Y:S04]  /*ff120*/  LDL.LU R6, [R1+0x28] ;  /* 0x0000280001067983 */ /* 0x002ea80000300800 */
[----:B------:R-:W2:Y:S04]  /*ff130*/  LDL.LU R7, [R1+0x2c] ;  /* 0x00002c0001077983 */ /* 0x000ea80000300800 */
        /* <DEDUP_REMOVED lines=8> */
[----:B0-----:R-:W2:Y:S04]  /*ff1c0*/  LDL.LU R56, [R1+0x38] ;  /* 0x0000380001387983 */ /* 0x001ea80000300800 */
[----:B------:R-:W2:Y:S04]  /*ff1d0*/  LDL.LU R57, [R1+0x3c] ;  /* 0x00003c0001397983 */ /* 0x000ea80000300800 */
[----:B------:R-:W2:Y:S04]  /*ff1e0*/  LDL.LU R32, [R1+0x520] ;  /* 0x0005200001207983 */ /* 0x000ea80000300800 */
[----:B------:R-:W2:Y:S04]  /*ff1f0*/  LDL.LU R33, [R1+0x524] ;  /* 0x0005240001217983 */ /* 0x000ea80000300800 */
[----:B------:R-:W2:Y:S04]  /*ff200*/  LDL.LU R34, [R1+0x528] ;  /* 0x0005280001227983 */ /* 0x000ea80000300800 */
[----:B------:R-:W2:Y:S04]  /*ff210*/  LDL.LU R35, [R1+0x52c] ;  /* 0x00052c0001237983 */ /* 0x000ea80000300800 */
[----:B---3--:R-:W3:Y:S04]  /*ff220*/  LDL.LU R42, [R1+0x40] ;  /* 0x00004000012a7983 */ /* 0x008ee80000300800 */
[----:B------:R-:W3:Y:S04]  /*ff230*/  LDL.LU R43, [R1+0x44] ;  /* 0x00004400012b7983 */ /* 0x000ee80000300800 */
[----:B-1----:R-:W3:Y:S04]  /*ff240*/  LDL.LU R20, [R1+0x530] ;  /* 0x0005300001147983 */ /* 0x002ee80000300800 */
[----:B------:R-:W3:Y:S04]  /*ff250*/  LDL.LU R21, [R1+0x534] ;  /* 0x0005340001157983 */ /* 0x000ee80000300800 */
[----:B------:R-:W3:Y:S04]  /*ff260*/  LDL.LU R22, [R1+0x538] ;  /* 0x0005380001167983 */ /* 0x000ee80000300800 */
[----:B------:R-:W3:Y:S04]  /*ff270*/  LDL.LU R23, [R1+0x53c] ;  /* 0x00053c0001177983 */ /* 0x000ee80000300800 */
        /* <DEDUP_REMOVED lines=11> */
[----:B-----5:R-:W-:-:S03]  /*ff330*/  IMAD.MOV.U32 R59, RZ, RZ, R0 ;  /* 0x000000ffff3b7224 */ /* 0x020fc600078e0000 */
        /* <DEDUP_REMOVED lines=21> */
[C---:B---3--:R-:W-:Y:S03]  /*ff490*/  HMMA.16816.F32 R40, R28.reuse, R42, R20 ;  /* 0x0000002a1c28723c */ /* 0x048fe60000001814 */
[----:B------:R-:W3:Y:S04]  /*ff4a0*/  LDL.LU.64 R22, [R1+0x8540] ;  /* 0x0085400001167983 */ /* 0x000ee80000300a00 */
[----:B------:R-:W3:Y:S01]  /*ff4b0*/  LDL.LU.64 R20, [R1+0x8538] ;  /* 0x0085380001147983 */ /* 0x000ee20000300a00 */
[C---:B--2---:R-:W-:Y:S08]  /*ff4c0*/  HMMA.16816.F32 R32, R28.reuse, R56, R32 ;  /* 0x000000381c20723c */ /* 0x044ff00000001820 */
[C---:B----4-:R-:W-:Y:S03]  /*ff4d0*/  HMMA.16816.F32 R24, R28.reuse, R4, R24 ;  /* 0x000000041c18723c */ /* 0x050fe60000001818 */
[----:B------:R-:W-:Y:S04]  /*ff4e0*/  STL.64 [R1+0x6c0], R40 ;  /* 0x0006c02801007387 */ /* 0x000fe80000100a00 */
[----:B------:R0:W-:Y:S01]  /*ff4f0*/  STL.64 [R1+0x6c8], R42 ;  /* 0x0006c82a01007387 */ /* 0x0001e20000100a00 */
[C---:B-----5:R-:W-:Y:S03]  /*ff500*/  HMMA.16816.F32 R56, R28.reuse, R58, R36 ;  /* 0x0000003a1c38723c */ /* 0x060fe60000001824 */
[----:B0-----:R-:W2:Y:S04]  /*ff510*/  LDL.LU.64 R42, [R1+0x8530] ;  /* 0x00853000012a7983 */ /* 0x001ea80000300a00 */
[----:B------:R-:W2:Y:S04]  /*ff520*/  LDL.LU.64 R40, [R1+0x8528] ;  /* 0x0085280001287983 */ /* 0x000ea80000300a00 */
[----:B------:R-:W-:Y:S04]  /*ff530*/  STL.64 [R1+0x690], R32 ;  /* 0x0006902001007387 */ /* 0x000fe80000100a00 */
[----:B------:R0:W-:Y:S04]  /*ff540*/  STL.64 [R1+0x698], R34 ;  /* 0x0006982201007387 */ /* 0x0001e80000100a00 */
[----:B0-----:R-:W4:Y:S04]  /*ff550*/  LDL.LU.64 R34, [R1+0x8520] ;  /* 0x0085200001227983 */ /* 0x001f280000300a00 */
[----:B------:R-:W2:Y:S04]  /*ff560*/  LDL.LU.64 R32, [R1+0x8518] ;  /* 0x0085180001207983 */ /* 0x000ea80000300a00 */
[----:B------:R0:W-:Y:S04]  /*ff570*/  STL.64 [R1+0x670], R24 ;  /* 0x0006701801007387 */ /* 0x0001e80000100a00 */
[----:B------:R1:W-:Y:S04]  /*ff580*/  STL.64 [R1+0x678], R26 ;  /* 0x0006781a01007387 */ /* 0x0003e80000100a00 */
[----:B0-----:R-:W5:Y:S01]  /*ff590*/  LDL.LU R24, [R1+0x370] ;  /* 0x0003700001187983 */ /* 0x001f620000300800 */
[----:B---3--:R-:W-:-:S15]  /*ff5a0*/  HMMA.16816.F32 R4, R28, R6, R20 ;  /* 0x000000061c04723c */ /* 0x008fde0000001814 */
[----:B------:R-:W-:-:S04]  /*ff5b0*/  NOP ;  /* 0x0000000000007918 */ /* 0x000fc80000000000 */
[----:B------:R0:W-:Y:S04]  /*ff5c0*/  STL.64 [R1+0x640], R4 ;  /* 0x0006400401007387 */ /* 0x0001e80000100a00 */
[----:B------:R3:W-:Y:S04]  /*ff5d0*/  STL.64 [R1+0x648], R6 ;  /* 0x0006480601007387 */ /* 0x0007e80000100a00 */
[----:B------:R-:W5:Y:S04]  /*ff5e0*/  LDL.LU R25, [R1+0x374] ;  /* 0x0003740001197983 */ /* 0x000f680000300800 */
[----:B-1----:R-:W5:Y:S04]  /*ff5f0*/  LDL.LU R26, [R1+0x378] ;  /* 0x00037800011a7983 */ /* 0x002f680000300800 */
[----:B------:R-:W5:Y:S04]  /*ff600*/  LDL.LU R27, [R1+0x37c] ;  /* 0x00037c00011b7983 */ /* 0x000f680000300800 */
[----:B0-----:R-:W4:Y:S04]  /*ff610*/  LDL.LU R4, [R1+0x390] ;  /* 0x0003900001047983 */ /* 0x001f280000300800 */
[----:B------:R-:W4:Y:S04]  /*ff620*/  LDL.LU R5, [R1+0x394] ;  /* 0x0003940001057983 */ /* 0x000f280000300800 */
[----:B---3--:R-:W3:Y:S04]  /*ff630*/  LDL.LU R6, [R1+0x398] ;  /* 0x0003980001067983 */ /* 0x008ee80000300800 */
[----:B------:R-:W3:Y:S04]  /*ff640*/  LDL.LU R7, [R1+0x39c] ;  /* 0x00039c0001077983 */ /* 0x000ee80000300800 */
[----:B------:R-:W3:Y:S04]  /*ff650*/  LDL.LU R20, [R1+0x360] ;  /* 0x0003600001147983 */ /* 0x000ee80000300800 */
[----:B------:R-:W3:Y:S04]  /*ff660*/  LDL.LU R21, [R1+0x364] ;  /* 0x0003640001157983 */ /* 0x000ee80000300800 */
[----:B------:R-:W3:Y:S04]  /*ff670*/  LDL.LU R22, [R1+0x368] ;  /* 0x0003680001167983 */ /* 0x000ee80000300800 */
[----:B------:R-:W3:Y:S04]  /*ff680*/  LDL.LU R23, [R1+0x36c] ;  /* 0x00036c0001177983 */ /* 0x000ee80000300800 */
[----:B------:R-:W4:Y:S04]  /*ff690*/  LDL.LU.64 R38, [R1+0x8510] ;  /* 0x0085100001267983 */ /* 0x000f280000300a00 */
[----:B------:R-:W4:Y:S04]  /*ff6a0*/  LDL.LU.64 R36, [R1+0x8508] ;  /* 0x0085080001247983 */ /* 0x000f280000300a00 */
[----:B------:R-:W-:Y:S04]  /*ff6b0*/  STL.64 [R1+0x620], R56 ;  /* 0x0006203801007387 */ /* 0x000fe80000100a00 */
[----:B------:R0:W-:Y:S04]  /*ff6c0*/  STL.64 [R1+0x628], R58 ;  /* 0x0006283a01007387 */ /* 0x0001e80000100a00 */
[----:B0-----:R-:W3:Y:S04]  /*ff6d0*/  LDL.LU.64 R58, [R1+0x8500] ;  /* 0x00850000013a7983 */ /* 0x001ee80000300a00 */
[----:B------:R-:W3:Y:S01]  /*ff6e0*/  LDL.LU.64 R56, [R1+0x84f8] ;  /* 0x0084f80001387983 */ /* 0x000ee20000300a00 */
[C---:B------:R-:W-:Y:S08]  /*ff6f0*/  HMMA.16816.F32 R52, R28.reuse, R44, R52 ;  /* 0x0000002c1c34723c */ /* 0x040ff00000001834 */
[C---:B------:R-:W-:Y:S08]  /*ff700*/  HMMA.16816.F32 R44, R28.reuse, R46, R48 ;  /* 0x0000002e1c2c723c */ /* 0x040ff00000001830 */
[C---:B--2---:R-:W-:Y:S03]  /*ff710*/  HMMA.16816.F32 R40, R28.reuse, R32, R40 ;  /* 0x000000201c28723c */ /* 0x044fe60000001828 */
        /* <DEDUP_REMOVED lines=14> */
[C---:B----4-:R-:W-:Y:S03]  /*ff800*/  HMMA.16816.F32 R32, R28.reuse, R34, R36 ;  /* 0x000000221c20723c */ /* 0x050fe60000001824 */
[----:B------:R-:W4:Y:S04]  /*ff810*/  LDL.LU.64 R38, [R1+0x84b0] ;  /* 0x0084b00001267983 */ /* 0x000f280000300a00 */
[----:B------:R-:W2:Y:S01]  /*ff820*/  LDL.LU.64 R36, [R1+0x84a8] ;  /* 0x0084a80001247983 */ /* 0x000ea20000300a00 */
[C---:B---3--:R-:W-:Y:S11]  /*ff830*/  HMMA.16816.F32 R56, R28.reuse, R60, R56 ;  /* 0x0000003c1c38723c */ /* 0x048ff60000001838 */
[----:B------:R-:W-:Y:S04]  /*ff840*/  STL.64 [R1+0x580], R32 ;  /* 0x0005802001007387 */ /* 0x000fe80000100a00 */
[----:B------:R0:W-:Y:S04]  /*ff850*/  STL.64 [R1+0x588], R34 ;  /* 0x0005882201007387 */ /* 0x0001e80000100a00 */
[----:B0-----:R-:W3:Y:S04]  /*ff860*/  LDL.LU.64 R34, [R1+0x84a0] ;  /* 0x0084a00001227983 */ /* 0x001ee80000300a00 */
[----:B------:R-:W2:Y:S04]  /*ff870*/  LDL.LU.64 R32, [R1+0x8498] ;  /* 0x0084980001207983 */ /* 0x000ea80000300a00 */
[----:B------:R-:W-:Y:S04]  /*ff880*/  STL.64 [R1+0x550], R56 ;  /* 0x0005503801007387 */ /* 0x000fe80000100a00 */
[----:B------:R0:W-:Y:S04]  /*ff890*/  STL.64 [R1+0x558], R58 ;  /* 0x0005583a01007387 */ /* 0x0001e80000100a00 */
[----:B0-----:R-:W2:Y:S04]  /*ff8a0*/  LDL.LU.64 R58, [R1+0x8490] ;  /* 0x00849000013a7983 */ /* 0x001ea80000300a00 */
[----:B------:R-:W3:Y:S01]  /*ff8b0*/  LDL.LU.64 R56, [R1+0x8488] ;  /* 0x0084880001387983 */ /* 0x000ee20000300a00 */
[C---:B--2---:R-:W-:Y:S08]  /*ff8c0*/  HMMA.16816.F32 R16, R28.reuse, R58, R16 ;  /* 0x0000003a1c10723c */ /* 0x044ff00000001810 */
[C---:B---3--:R-:W-:Y:S11]  /*ff8d0*/  HMMA.16816.F32 R56, R28.reuse, R56, R52 ;  /* 0x000000381c38723c */ /* 0x048ff60000001834 */
[----:B------:R-:W-:Y:S04]  /*ff8e0*/  STL.64 [R1+0x530], R16 ;  /* 0x0005301001007387 */ /* 0x000fe80000100a00 */
[----:B------:R0:W-:Y:S04]  /*ff8f0*/  STL.64 [R1+0x538], R18 ;  /* 0x0005381201007387 */ /* 0x0001e80000100a00 */
[----:B0-----:R-:W2:Y:S04]  /*ff900*/  LDL.LU.64 R18, [R1+0x8480] ;  /* 0x0084800001127983 */ /* 0x001ea80000300a00 */
[----:B------:R-:W3:Y:S04]  /*ff910*/  LDL.LU.64 R16, [R1+0x8478] ;  /* 0x0084780001107983 */ /* 0x000ee80000300a00 */
[----:B------:R-:W2:Y:S04]  /*ff920*/  LDL.LU.64 R54, [R1+0x8470] ;  /* 0x0084700001367983 */ /* 0x000ea80000300a00 */
[----:B------:R-:W3:Y:S04]  /*ff930*/  LDL.LU.64 R52, [R1+0x8468] ;  /* 0x0084680001347983 */ /* 0x000ee80000300a00 */
[----:B------:R0:W-:Y:S04]  /*ff940*/  STL.64 [R1+0x500], R56 ;  /* 0x0005003801007387 */ /* 0x0001e80000100a00 */
[----:B------:R1:W-:Y:S04]  /*ff950*/  STL.64 [R1+0x508], R58 ;  /* 0x0005083a01007387 */ /* 0x0003e80000100a00 */
[----:B0-----:R-:W4:Y:S04]  /*ff960*/  LDL.LU R56, [R1+0x3a0] ;  /* 0x0003a00001387983 */ /* 0x001f280000300800 */
[----:B------:R-:W4:Y:S04]  /*ff970*/  LDL.LU R57, [R1+0x3a4] ;  /* 0x0003a40001397983 */ /* 0x000f280000300800 */
[----:B-1----:R-:W4:Y:S04]  /*ff980*/  LDL.LU R58, [R1+0x3a8] ;  /* 0x0003a800013a7983 */ /* 0x002f280000300800 */
[----:B------:R-:W4:Y:S01]  /*ff990*/  LDL.LU R59, [R1+0x3ac] ;  /* 0x0003ac00013b7983 */ /* 0x000f220000300800 */
[C---:B--2---:R-:W-:Y:S08]  /*ff9a0*/  HMMA.16816.F32 R8, R28.reuse, R54, R8 ;  /* 0x000000361c08723c */ /* 0x044ff00000001808 */
[C---:B---3--:R-:W-:Y:S11]  /*ff9b0*/  HMMA.16816.F32 R52, R28.reuse, R52, R48 ;  /* 0x000000341c34723c */ /* 0x048ff60000001830 */
[----:B------:R-:W-:Y:S04]  /*ff9c0*/  STL.64 [R1+0x4e0], R8 ;  /* 0x0004e00801007387 */ /* 0x000fe80000100a00 */
[----:B------:R0:W-:Y:S04]  /*ff9d0*/  STL.64 [R1+0x4e8], R10 ;  /* 0x0004e80a01007387 */ /* 0x0001e80000100a00 */
[----:B0-----:R-:W2:Y:S04]  /*ff9e0*/  LDL.LU.64 R10, [R1+0x8460] ;  /* 0x00846000010a7983 */ /* 0x001ea80000300a00 */
[----:B------:R-:W3:Y:S04]  /*ff9f0*/  LDL.LU.64 R8, [R1+0x8458] ;  /* 0x0084580001087983 */ /* 0x000ee80000300a00 */
[----:B------:R-:W2:Y:S04]  /*ffa00*/  LDL.LU.64 R50, [R1+0x8450] ;  /* 0x0084500001327983 */ /* 0x000ea80000300a00 */
[----:B------:R-:W4:Y:S04]  /*ffa10*/  LDL.LU.64 R48, [R1+0x8448] ;  /* 0x0084480001307983 */ /* 0x000f280000300a00 */
[----:B------:R-:W-:Y:S04]  /*ffa20*/  STL.64 [R1+0x4b0], R52 ;  /* 0x0004b03401007387 */ /* 0x000fe80000100a00 */
[----:B------:R2:W-:Y:S01]  /*ffa30*/  STL.64 [R1+0x4b8], R54 ;  /* 0x0004b83601007387 */ /* 0x0005e20000100a00 */
[C---:B------:R-:W-:Y:S08]  /*ffa40*/  HMMA.16816.F32 R4, R28.reuse, R2, R4 ;  /* 0x000000021c04723c */ /* 0x040ff00000001804 */
[----:B--2---:R-:W-:Y:S01]  /*ffa50*/  HMMA.16816.F32 R52, R28, R50, R12 ;  /* 0x000000321c34723c */ /* 0x004fe2000000180c */
[----:B------:R-:W3:-:S15]  /*ffa60*/  LDL.LU R12, [R1+0x350] ;  /* 0x00035000010c7983 */ /* 0x000ede0000300800 */
[----:B------:R-:W-:-:S03]  /*ffa70*/  NOP ;  /* 0x0000000000007918 */ /* 0x000fc60000000000 */
[----:B------:R-:W-:Y:S04]  /*ffa80*/  STL.64 [R1+0x490], R52 ;  /* 0x0004903401007387 */ /* 0x000fe80000100a00 */
[----:B------:R4:W-:Y:S04]  /*ffa90*/  STL.64 [R1+0x498], R54 ;  /* 0x0004983601007387 */ /* 0x0009e80000100a00 */
[----:B------:R-:W3:Y:S04]  /*ffaa0*/  LDL.LU R13, [R1+0x354] ;  /* 0x00035400010d7983 */ /* 0x000ee80000300800 */
[----:B------:R-:W3:Y:S04]  /*ffab0*/  LDL.LU R14, [R1+0x358] ;  /* 0x00035800010e7983 */ /* 0x000ee80000300800 */
[----:B------:R-:W3:Y:S01]  /*ffac0*/  LDL.LU R15, [R1+0x35c] ;  /* 0x00035c00010f7983 */ /* 0x000ee20000300800 */
[----:B----4-:R-:W-:Y:S03]  /*ffad0*/  HMMA.16816.F32 R52, R28, R48, R56 ;  /* 0x000000301c34723c */ /* 0x010fe60000001838 */
[----:B------:R-:W2:Y:S01]  /*ffae0*/  LDL.LU R48, [R1+0x300] ;  /* 0x0003000001307983 */ /* 0x000ea20000300800 */
[----:B------:R-:W-:-:S15]  /*ffaf0*/  IMAD.MOV.U32 R57, RZ, RZ, R0 ;  /* 0x000000ffff397224 */ /* 0x000fde00078e0000 */
[----:B------:R0:W-:Y:S04]  /*ffb00*/  STL.64 [R1+0x460], R52 ;  /* 0x0004603401007387 */ /* 0x0001e80000100a00 */
[----:B------:R1:W-:Y:S04]  /*ffb10*/  STL.64 [R1+0x468], R54 ;  /* 0x0004683601007387 */ /* 0x0003e80000100a00 */
[----:B------:R-:W2:Y:S04]  /*ffb20*/  LDL.LU R49, [R1+0x304] ;  /* 0x0003040001317983 */ /* 0x000ea80000300800 */
[----:B------:R-:W2:Y:S04]  /*ffb30*/  LDL.LU R50, [R1+0x308] ;  /* 0x0003080001327983 */ /* 0x000ea80000300800 */
[----:B------:R-:W2:Y:S04]  /*ffb40*/  LDL.LU R51, [R1+0x30c] ;  /* 0x00030c0001337983 */ /* 0x000ea80000300800 */
[----:B------:R-:W4:Y:S04]  /*ffb50*/  LDL.LU R56, [R1+0x210] ;  /* 0x0002100001387983 */ /* 0x000f280000300800 */
[----:B------:R-:W2:Y:S04]  /*ffb60*/  LDL.LU R0, [R1+0x8440] ;  /* 0x0084400001007983 */ /* 0x000ea80000300800 */
[----:B------:R-:W4:Y:S04]  /*ffb70*/  LDL.LU R58, [R1+0x218] ;  /* 0x00021800013a7983 */ /* 0x000f280000300800 */
[----:B------:R-:W4:Y:S04]  /*ffb80*/  LDL.LU R59, [R1+0x21c] ;  /* 0x00021c00013b7983 */ /* 0x000f280000300800 */
[----:B0-----:R-:W2:Y:S04]  /*ffb90*/  LDL.LU R52, [R1+0x2d0] ;  /* 0x0002d00001347983 */ /* 0x001ea80000300800 */
[----:B------:R-:W2:Y:S04]  /*ffba0*/  LDL.LU R53, [R1+0x2d4] ;  /* 0x0002d40001357983 */ /* 0x000ea80000300800 */
[----:B-1----:R-:W2:Y:S04]  /*ffbb0*/  LDL.LU R54, [R1+0x2d8] ;  /* 0x0002d80001367983 */ /* 0x002ea80000300800 */
[----:B------:R-:W-:Y:S04]  /*ffbc0*/  STL.64 [R1+0x440], R4 ;  /* 0x0004400401007387 */ /* 0x000fe80000100a00 */
[----:B------:R0:W-:Y:S04]  /*ffbd0*/  STL.64 [R1+0x448], R6 ;  /* 0x0004480601007387 */ /* 0x0001e80000100a00 */
[----:B0-----:R-:W2:Y:S04]  /*ffbe0*/  LDL.LU.64 R6, [R1+0x8438] ;  /* 0x0084380001067983 */ /* 0x001ea80000300a00 */
[----:B------:R-:W5:Y:S01]  /*ffbf0*/  LDL.LU.64 R4, [R1+0x8430] ;  /* 0x0084300001047983 */ /* 0x000f620000300a00 */
[C---:B---3--:R-:W-:Y:S08]  /*ffc00*/  HMMA.16816.F32 R12, R28.reuse, R8, R12 ;  /* 0x000000081c0c723c */ /* 0x048ff0000000180c */
[C---:B--2---:R-:W-:Y:S08]  /*ffc10*/  HMMA.16816.F32 R20, R28.reuse, R6, R20 ;  /* 0x000000061c14723c */ /* 0x044ff00000001814 */
[----:B-----5:R-:W-:Y:S01]  /*ffc20*/  HMMA.16816.F32 R24, R28, R4, R24 ;  /* 0x000000041c18723c */ /* 0x020fe20000001818 */
[----:B------:R-:W-:-:S10]  /*ffc30*/  IMAD.MOV.U32 R55, RZ, RZ, R0 ;  /* 0x000000ffff377224 */ /* 0x000fd400078e0000 */
[----:B------:R-:W-:Y:S08]  /*ffc40*/  STL.64 [R1+0x3f0], R20 ;  /* 0x0003f01401007387 */ /* 0x000ff00000100a00 */
[----:B------:R0:W-:Y:S04]  /*ffc50*/  STL.64 [R1+0x410], R24 ;  /* 0x0004101801007387 */ /* 0x0001e80000100a00 */
[----:B------:R1:W-:Y:S04]  /*ffc60*/  STL.64 [R1+0x418], R26 ;  /* 0x0004181a01007387 */ /* 0x0003e80000100a00 */
[----:B------:R2:W-:Y:S04]  /*ffc70*/  STL [R1+0x3f8], R22 ;  /* 0x0003f81601007387 */ /* 0x0005e80000100800 */
[----:B------:R-:W3:Y:S04]  /*ffc80*/  LDL.LU R4, [R1+0x320] ;  /* 0x0003200001047983 */ /* 0x000ee80000300800 */
[----:B------:R-:W3:Y:S04]  /*ffc90*/  LDL.LU R5, [R1+0x324] ;  /* 0x0003240001057983 */ /* 0x000ee80000300800 */
[----:B------:R-:W3:Y:S04]  /*ffca0*/  LDL.LU R6, [R1+0x328] ;  /* 0x0003280001067983 */ /* 0x000ee80000300800 */
[----:B------:R-:W3:Y:S01]  /*ffcb0*/  LDL.LU R7, [R1+0x32c] ;  /* 0x00032c0001077983 */ /* 0x000ee20000300800 */
[----:B------:R-:W-:-:S03]  /*ffcc0*/  IMAD.MOV.U32 R0, RZ, RZ, R23 ;  /* 0x000000ffff007224 */ /* 0x000fc600078e0017 */
[----:B0-----:R-:W5:Y:S04]  /*ffcd0*/  LDL.LU R24, [R1+0x2c0] ;  /* 0x0002c00001187983 */ /* 0x001f680000300800 */
[----:B------:R-:W5:Y:S04]  /*ffce0*/  LDL.LU R25, [R1+0x2c4] ;  /* 0x0002c40001197983 */ /* 0x000f680000300800 */
[----:B-1----:R-:W5:Y:S04]  /*ffcf0*/  LDL.LU R26, [R1+0x2c8] ;  /* 0x0002c800011a7983 */ /* 0x002f680000300800 */
[----:B------:R-:W5:Y:S04]  /*ffd00*/  LDL.LU R27, [R1+0x2cc] ;  /* 0x0002cc00011b7983 */ /* 0x000f680000300800 */
[----:B------:R-:W4:Y:S04]  /*ffd10*/  LDL.LU R20, [R1+0x290] ;  /* 0x0002900001147983 */ /* 0x000f280000300800 */
[----:B------:R-:W4:Y:S04]  /*ffd20*/  LDL.LU R21, [R1+0x294] ;  /* 0x0002940001157983 */ /* 0x000f280000300800 */
[----:B--2---:R-:W4:Y:S04]  /*ffd30*/  LDL.LU R22, [R1+0x298] ;  /* 0x0002980001167983 */ /* 0x004f280000300800 */
[----:B------:R-:W4:Y:S04]  /*ffd40*/  LDL.LU R23, [R1+0x29c] ;  /* 0x00029c0001177983 */ /* 0x000f280000300800 */
[----:B------:R-:W-:Y:S04]  /*ffd50*/  STL [R1+0x7b90], R0 ;  /* 0x007b900001007387 */ /* 0x000fe80000100800 */
[----:B------:R-:W-:Y:S04]  /*ffd60*/  STL.64 [R1+0x3c0], R12 ;  /* 0x0003c00c01007387 */ /* 0x000fe80000100a00 */
[----:B------:R0:W-:Y:S04]  /*ffd70*/  STL.64 [R1+0x3c8], R14 ;  /* 0x0003c80e01007387 */ /* 0x0001e80000100a00 */
[----:B0-----:R-:W2:Y:S04]  /*ffd80*/  LDL.LU.64 R14, [R1+0x8428] ;  /* 0x00842800010e7983 */ /* 0x001ea80000300a00 */
[----:B------:R-:W2:Y:S01]  /*ffd90*/  LDL.LU.64 R12, [R1+0x8420] ;  /* 0x00842000010c7983 */ /* 0x000ea20000300a00 */
[C---:B---3--:R-:W-:Y:S08]  /*ffda0*/  HMMA.16816.F32 R4, R28.reuse, R10, R4 ;  /* 0x0000000a1c04723c */ /* 0x048ff00000001804 */
[C---:B-----5:R-:W-:Y:S08]  /*ffdb0*/  HMMA.16816.F32 R24, R28.reuse, R16, R24 ;  /* 0x000000101c18723c */ /* 0x060ff00000001818 */
[C---:B--2---:R-:W-:Y:S08]  /*ffdc0*/  HMMA.16816.F32 R48, R28.reuse, R12, R48 ;  /* 0x0000000c1c30723c */ /* 0x044ff00000001830 */
[----:B------:R-:W-:Y:S01]  /*ffdd0*/  HMMA.16816.F32 R52, R28, R14, R52 ;  /* 0x0000000e1c34723c */ /* 0x000fe20000001834 */
[----:B------:R0:W-:Y:S04]  /*ffde0*/  STL.64 [R1+0x3a0], R4 ;  /* 0x0003a00401007387 */ /* 0x0001e80000100a00 */
[----:B------:R1:W-:Y:S01]  /*ffdf0*/  STL [R1+0x3a8], R6 ;  /* 0x0003a80601007387 */ /* 0x0003e20000100800 */
[----:B------:R-:W-:-:S03]  /*ffe00*/  IMAD.MOV.U32 R0, RZ, RZ, R7 ;  /* 0x000000ffff007224 */ /* 0x000fc600078e0007 */
[----:B------:R-:W2:Y:S04]  /*ffe10*/  LDL.LU R8, [R1+0x230] ;  /* 0x0002300001087983 */ /* 0x000ea80000300800 */
[----:B------:R-:W2:Y:S04]  /*ffe20*/  LDL.LU R9, [R1+0x234] ;  /* 0x0002340001097983 */ /* 0x000ea80000300800 */
[----:B------:R-:W2:Y:S04]  /*ffe30*/  LDL.LU R10, [R1+0x238] ;  /* 0x00023800010a7983 */ /* 0x000ea80000300800 */
[----:B------:R-:W2:Y:S04]  /*ffe40*/  LDL.LU R11, [R1+0x23c] ;  /* 0x00023c00010b7983 */ /* 0x000ea80000300800 */
[----:B------:R-:W-:Y:S04]  /*ffe50*/  STL [R1+0x7cd8], R0 ;  /* 0x007cd80001007387 */ /* 0x000fe80000100800 */
[----:B0-----:R-:W3:Y:S04]  /*ffe60*/  LDL.LU R4, [R1+0x200] ;  /* 0x0002000001047983 */ /* 0x001ee80000300800 */
[----:B------:R0:W-:Y:S04]  /*ffe70*/  STL.64 [R1+0x370], R48 ;  /* 0x0003703001007387 */ /* 0x0001e80000100a00 */
[----:B------:R5:W-:Y:S04]  /*ffe80*/  STL.64 [R1+0x378], R50 ;  /* 0x0003783201007387 */ /* 0x000be80000100a00 */
[----:B------:R-:W3:Y:S04]  /*ffe90*/  LDL.LU R5, [R1+0x204] ;  /* 0x0002040001057983 */ /* 0x000ee80000300800 */
[----:B-1----:R-:W3:Y:S04]  /*ffea0*/  LDL.LU R6, [R1+0x208] ;  /* 0x0002080001067983 */ /* 0x002ee80000300800 */
[----:B------:R-:W3:Y:S01]  /*ffeb0*/  LDL.LU R7, [R1+0x20c] ;  /* 0x00020c0001077983 */ /* 0x000ee20000300800 */
[C---:B----4-:R-:W-:Y:S03]  /*ffec0*/  HMMA.16816.F32 R16, R28.reuse, R18, R20 ;  /* 0x000000121c10723c */ /* 0x050fe60000001814 */
[----:B0-----:R-:W4:Y:S04]  /*ffed0*/  LDL.LU R48, [R1+0x1d0] ;  /* 0x0001d00001307983 */ /* 0x001f280000300800 */
[----:B------:R-:W4:Y:S04]  /*ffee0*/  LDL.LU R49, [R1+0x1d4] ;  /* 0x0001d40001317983 */ /* 0x000f280000300800 */
[----:B-----5:R-:W4:Y:S04]  /*ffef0*/  LDL.LU R50, [R1+0x1d8] ;  /* 0x0001d80001327983 */ /* 0x020f280000300800 */
[----:B------:R-:W4:Y:S04]  /*fff00*/  LDL.LU R51, [R1+0x1dc] ;  /* 0x0001dc0001337983 */ /* 0x000f280000300800 */
[----:B------:R-:W5:Y:S04]  /*fff10*/  LDL.LU R12, [R1+0x260] ;  /* 0x00026000010c7983 */ /* 0x000f680000300800 */
[----:B------:R0:W-:Y:S04]  /*fff20*/  STL.64 [R1+0x350], R52 ;  /* 0x0003503401007387 */ /* 0x0001e80000100a00 */
[----:B------:R1:W-:Y:S04]  /*fff30*/  STL.64 [R1+0x358], R54 ;  /* 0x0003583601007387 */ /* 0x0003e80000100a00 */
[----:B------:R-:W5:Y:S04]  /*fff40*/  LDL.LU R13, [R1+0x264] ;  /* 0x00026400010d7983 */ /* 0x000f680000300800 */
[----:B------:R-:W5:Y:S04]  /*fff50*/  LDL.LU R14, [R1+0x268] ;  /* 0x00026800010e7983 */ /* 0x000f680000300800 */
[----:B------:R-:W5:Y:S04]  /*fff60*/  LDL.LU R15, [R1+0x26c] ;  /* 0x00026c00010f7983 */ /* 0x000f680000300800 */
[----:B0-----:R-:W2:Y:S04]  /*fff70*/  LDL.LU R52, [R1+0x1c0] ;  /* 0x0001c00001347983 */ /* 0x001ea80000300800 */
[----:B------:R-:W2:Y:S04]  /*fff80*/  LDL.LU R53, [R1+0x1c4] ;  /* 0x0001c40001357983 */ /* 0x000ea80000300800 */
[----:B-1----:R-:W2:Y:S04]  /*fff90*/  LDL.LU R54, [R1+0x1c8] ;  /* 0x0001c80001367983 */ /* 0x002ea80000300800 */
[----:B------:R-:W2:Y:S04]  /*fffa0*/  LDL.LU R55, [R1+0x1cc] ;  /* 0x0001cc0001377983 */ /* 0x000ea80000300800 */
[----:B------:R-:W-:Y:S04]  /*fffb0*/  STL.64 [R1+0x320], R24 ;  /* 0x0003201801007387 */ /* 0x000fe80000100a00 */
[----:B------:R0:W-:Y:S04]  /*fffc0*/  STL.64 [R1+0x328], R26 ;  /* 0x0003281a01007387 */ /* 0x0001e80000100a00 */
[----:B0-----:R-:W2:Y:S04]  /*fffd0*/  LDL.LU.64 R26, [R1+0x8418] ;  /* 0x00841800011a7983 */ /* 0x001ea80000300a00 */
[----:B------:R-:W2:Y:S04]  /*fffe0*/  LDL.LU.64 R24, [R1+0x8410] ;  /* 0x0084100001187983 */ /* 0x000ea80000300a00 */
[----:B------:R-:W5:Y:S04]  /*ffff0*/  LDL.LU.64 R22, [R1+0x8408] ;  /* 0x0084080001167983 */ /* 0x000f680000300a00 */
[----:B------:R-:W2:Y:S04]  /*100000*/  LDL.LU.64 R20, [R1+0x8400] ;  /* 0x0084000001147983 */ /* 0x000ea80000300a00 */
[----:B------:R0:W-:Y:S04]  /*100010*/  STL.64 [R1+0x300], R16 ;  /* 0x0003001001007387 */ /* 0x0001e80000100a00 */
[----:B------:R1:W-:Y:S04]  /*100020*/  STL.64 [R1+0x308], R18 ;  /* 0x0003081201007387 */ /* 0x0003e80000100a00 */
[----:B0-----:R-:W2:Y:S04]  /*100030*/  LDL.LU R16, [R1+0x280] ;  /* 0x0002800001107983 */ /* 0x001ea80000300800 */
[----:B------:R-:W2:Y:S04]  /*100040*/  LDL.LU R17, [R1+0x284] ;  /* 0x0002840001117983 */ /* 0x000ea80000300800 */
[----:B-1----:R-:W2:Y:S04]  /*100050*/  LDL.LU R18, [R1+0x288] ;  /* 0x0002880001127983 */ /* 0x002ea80000300800 */
[----:B------:R-:W2:Y:S01]  /*100060*/  LDL.LU R19, [R1+0x28c] ;  /* 0x00028c0001137983 */ /* 0x000ea20000300800 */
[----:B------:R-:W0:Y:S01]  /*100070*/  S2R R61, SR_TID.X ;  /* 0x00000000003d7919 */ /* 0x000e220000002100 */
[----:B------:R-:W1:Y:S01]  /*100080*/  S2R R60, SR_TID.X ;  /* 0x00000000003c7919 */ /* 0x000e620000002100 */
[----:B0-----:R-:W-:Y:S01]  /*100090*/  LOP3.LUT R61, R61, 0x7, RZ, 0xc0, !PT ;  /* 0x000000073d3d7812 */ /* 0x001fe200078ec0ff */
[C---:B--2---:R-:W-:Y:S08]  /*1000a0*/  HMMA.16816.F32 R16, R28.reuse, R20, R16 ;  /* 0x000000141c10723c */ /* 0x044ff00000001810 */
[C---:B-----5:R-:W-:Y:S11]  /*1000b0*/  HMMA.16816.F32 R12, R28.reuse, R22, R12 ;  /* 0x000000161c0c723c */ /* 0x060ff6000000180c */
[----:B------:R-:W-:Y:S04]  /*1000c0*/  STL.64 [R1+0x2d0], R16 ;  /* 0x0002d01001007387 */ /* 0x000fe80000100a00 */
[----:B------:R0:W-:Y:S02]  /*1000d0*/  STL.64 [R1+0x2d8], R18 ;  /* 0x0002d81201007387 */ /* 0x0001e40000100a00 */
[C---:B0-----:R-:W-:Y:S08]  /*1000e0*/  HMMA.16816.F32 R16, R28.reuse, R24, R8 ;  /* 0x000000181c10723c */ /* 0x041ff00000001808 */
[C---:B------:R-:W-:Y:S01]  /*1000f0*/  HMMA.16816.F32 R8, R28.reuse, R26, R56 ;  /* 0x0000001a1c08723c */ /* 0x040fe20000001838 */
[----:B------:R-:W-:Y:S04]  /*100100*/  STL.64 [R1+0x2a0], R12 ;  /* 0x0002a00c01007387 */ /* 0x000fe80000100a00 */
[----:B------:R-:W-:Y:S06]  /*100110*/  STL.64 [R1+0x2a8], R14 ;  /* 0x0002a80e01007387 */ /* 0x000fec0000100a00 */
[----:B------:R0:W-:Y:S04]  /*100120*/  STL.64 [R1+0x280], R16 ;  /* 0x0002801001007387 */ /* 0x0001e80000100a00 */
[----:B------:R2:W-:Y:S04]  /*100130*/  STL.64 [R1+0x288], R18 ;  /* 0x0002881201007387 */ /* 0x0005e80000100a00 */
[----:B0-----:R-:W5:Y:S04]  /*100140*/  LDL.LU R16, [R1+0x190] ;  /* 0x0001900001107983 */ /* 0x001f680000300800 */
[----:B------:R-:W-:Y:S04]  /*100150*/  STL.64 [R1+0x260], R8 ;  /* 0x0002600801007387 */ /* 0x000fe80000100a00 */
[----:B------:R3:W-:Y:S04]  /*100160*/  STL.64 [R1+0x268], R10 ;  /* 0x0002680a01007387 */ /* 0x0007e80000100a00 */
[----:B------:R-:W5:Y:S04]  /*100170*/  LDL.LU R17, [R1+0x194] ;  /* 0x0001940001117983 */ /* 0x000f680000300800 */
[----:B--2---:R-:W5:Y:S04]  /*100180*/  LDL.LU R18, [R1+0x198] ;  /* 0x0001980001127983 */ /* 0x004f680000300800 */
        /* <DEDUP_REMOVED lines=13> */
[C---:B---3--:R-:W-:Y:S08]  /*100260*/  HMMA.16816.F32 R8, R28.reuse, R32, R4 ;  /* 0x000000201c08723c */ /* 0x048ff00000001804 */
[C---:B----4-:R-:W-:Y:S01]  /*100270*/  HMMA.16816.F32 R4, R28.reuse, R34, R48 ;  /* 0x000000221c04723c */ /* 0x050fe20000001830 */
[----:B------:R-:W3:Y:S10]  /*100280*/  LDL.LU R2, [R1+0x314c] ;  /* 0x00314c0001027983 */ /* 0x000ef40000300800 */
[----:B------:R-:W-:Y:S04]  /*100290*/  STL.64 [R1+0x230], R8 ;  /* 0x0002300801007387 */ /* 0x000fe80000100a00 */
[----:B------:R-:W-:Y:S04]  /*1002a0*/  STL.64 [R1+0x238], R10 ;  /* 0x0002380a01007387 */ /* 0x000fe80000100a00 */
[----:B------:R-:W3:Y:S04]  /*1002b0*/  LDL.LU R3, [R1+0x3148] ;  /* 0x0031480001037983 */ /* 0x000ee80000300800 */
[----:B------:R-:W-:Y:S04]  /*1002c0*/  STL.64 [R1+0x210], R4 ;  /* 0x0002100401007387 */ /* 0x000fe80000100a00 */
[----:B------:R0:W-:Y:S04]  /*1002d0*/  STL.64 [R1+0x218], R6 ;  /* 0x0002180601007387 */ /* 0x0001e80000100a00 */
[----:B------:R-:W4:Y:S04]  /*1002e0*/  LDL.LU R48, [R1+0x3154] ;  /* 0x0031540001307983 */ /* 0x000f280000300800 */
[----:B------:R-:W4:Y:S04]  /*1002f0*/  LDL.LU R49, [R1+0x3150] ;  /* 0x0031500001317983 */ /* 0x000f280000300800 */
[----:B------:R-:W3:Y:S04]  /*100300*/  LDL.LU R50, [R1+0x315c] ;  /* 0x00315c0001327983 */ /* 0x000ee80000300800 */
[----:B------:R-:W3:Y:S01]  /*100310*/  LDL.LU R51, [R1+0x3158] ;  /* 0x0031580001337983 */ /* 0x000ee20000300800 */
[----:B0-----:R-:W-:Y:S01]  /*100320*/  HMMA.16816.F32 R4, R28, R36, R52 ;  /* 0x000000241c04723c */ /* 0x001fe20000001834 */
[----:B------:R-:W-:-:S02]  /*100330*/  IMAD R61, R61, 0x90, RZ ;  /* 0x000000903d3d7824 */ /* 0x000fc400078e02ff */
[----:B-1----:R-:W-:-:S05]  /*100340*/  IMAD.SHL.U32 R60, R60, 0x2, RZ ;  /* 0x000000023c3c7824 */ /* 0x002fca00078e00ff */
[----:B------:R-:W-:-:S11]  /*100350*/  LOP3.LUT R13, R61, 0x30, R60, 0x78, !PT ;  /* 0x000000303d0d7812 */ /* 0x000fd600078e783c */
[----:B------:R-:W-:Y:S04]  /*100360*/  STL.64 [R1+0x1f0], R4 ;  /* 0x0001f00401007387 */ /* 0x000fe80000100a00 */
[----:B------:R-:W-:Y:S04]  /*100370*/  STL.64 [R1+0x1f8], R6 ;  /* 0x0001f80601007387 */ /* 0x000fe80000100a00 */
[----:B------:R-:W4:Y:S04]  /*100380*/  LDL.LU R60, [R1+0x3164] ;  /* 0x00316400013c7983 */ /* 0x000f280000300800 */
[----:B------:R-:W4:Y:S04]  /*100390*/  LDL.LU R61, [R1+0x3160] ;  /* 0x00316000013d7983 */ /* 0x000f280000300800 */
[----:B------:R-:W4:Y:S04]  /*1003a0*/  LDL.LU R52, [R1+0x140] ;  /* 0x0001400001347983 */ /* 0x000f280000300800 */
[----:B------:R-:W4:Y:S04]  /*1003b0*/  LDL.LU R53, [R1+0x144] ;  /* 0x0001440001357983 */ /* 0x000f280000300800 */
[----:B------:R-:W4:Y:S04]  /*1003c0*/  LDL.LU R54, [R1+0x148] ;  /* 0x0001480001367983 */ /* 0x000f280000300800 */
[----:B------:R-:W4:Y:S01]  /*1003d0*/  LDL.LU R55, [R1+0x14c] ;  /* 0x00014c0001377983 */ /* 0x000f220000300800 */
[----:B------:R-:W-:-:S05]  /*1003e0*/  LOP3.LUT R13, R13, 0x40, RZ, 0x3c, !PT ;  /* 0x000000400d0d7812 */ /* 0x000fca00078e3cff */
[----:B------:R-:W0:Y:S04]  /*1003f0*/  LDSM.16.M88.4 R4, [R13+UR4] ;  /* 0x000000040d04783b */ /* 0x000e280008000200 */
[----:B------:R-:W1:Y:S04]  /*100400*/  LDSM.16.M88.4 R32, [R13+UR4+0x400] ;  /* 0x000400040d20783b */ /* 0x000e680008000200 */
[----:B0-----:R-:W-:Y:S04]  /*100410*/  STL.64 [R1+0x1d60], R4 ;  /* 0x001d600401007387 */ /* 0x001fe80000100a00 */
[----:B------:R1:W-:Y:S02]  /*100420*/  STL.64 [R1+0x1d68], R6 ;  /* 0x001d680601007387 */ /* 0x0003e40000100a00 */
[----:B-1----:R-:W-:Y:S01]  /*100430*/  IMAD.MOV.U32 R7, RZ, RZ, R33 ;  /* 0x000000ffff077224 */ /* 0x002fe200078e0021 */
[----:B-----5:R-:W-:Y:S01]  /*100440*/  HMMA.16816.F32 R36, R28, R38, R16 ;  /* 0x000000261c24723c */ /* 0x020fe20000001810 */
[----:B------:R-:W-:-:S15]  /*100450*/  IMAD.MOV.U32 R16, RZ, RZ, R32 ;  /* 0x000000ffff107224 */ /* 0x000fde00078e0020 */
[----:B------:R-:W-:-:S03]  /*100460*/  NOP ;  /* 0x0000000000007918 */ /* 0x000fc60000000000 */
[----:B------:R-:W-:Y:S04]  /*100470*/  STL.64 [R1+0x1d0], R36 ;  /* 0x0001d02401007387 */ /* 0x000fe80000100a00 */
[----:B------:R-:W-:Y:S04]  /*100480*/  STL.64 [R1+0x1d8], R38 ;  /* 0x0001d82601007387 */ /* 0x000fe80000100a00 */
[----:B------:R-:W-:Y:S04]  /*100490*/  STL.64 [R1+0x1d50], R32 ;  /* 0x001d502001007387 */ /* 0x000fe80000100a00 */
[----:B------:R2:W-:Y:S02]  /*1004a0*/  STL.64 [R1+0x1d58], R34 ;  /* 0x001d582201007387 */ /* 0x0005e40000100a00 */
[----:B--2---:R-:W-:Y:S02]  /*1004b0*/  HMMA.16816.F32 R32, R28, R40, R24 ;  /* 0x000000281c20723c */ /* 0x004fe40000001818 */
[----:B------:R-:W0:-:S15]  /*1004c0*/  LDSM.16.M88.4 R24, [R13+UR4+0x800] ;  /* 0x000800040d18783b */ /* 0x000e1e0008000200 */
[----:B------:R-:W-:Y:S02]  /*1004d0*/  NOP ;  /* 0x0000000000007918 */ /* 0x000fe40000000000 */
[----:B------:R-:W-:Y:S04]  /*1004e0*/  STL.64 [R1+0x190], R32 ;  /* 0x0001902001007387 */ /* 0x000fe80000100a00 */
[----:B------:R-:W-:Y:S04]  /*1004f0*/  STL.64 [R1+0x198], R34 ;  /* 0x0001982201007387 */ /* 0x000fe80000100a00 */
[----:B0-----:R-:W-:Y:S01]  /*100500*/  STL.64 [R1+0x1d40], R24 ;  /* 0x001d401801007387 */ /* 0x001fe20000100a00 */
[----:B------:R-:W-:-:S03]  /*100510*/  IMAD.MOV.U32 R18, RZ, RZ, R24 ;  /* 0x000000ffff127224 */ /* 0x000fc600078e0018 */
[----:B------:R0:W-:Y:S01]  /*100520*/  STL.64 [R1+0x1d48], R26 ;  /* 0x001d481a01007387 */ /* 0x0001e20000100a00 */
[----:B------:R-:W-:Y:S02]  /*100530*/  IMAD.MOV.U32 R0, RZ, RZ, R25 ;  /* 0x000000ffff007224 */ /* 0x000fe400078e0019 */
[----:B0-----:R-:W-:Y:S01]  /*100540*/  HMMA.16816.F32 R24, R28, R42, R20 ;  /* 0x0000002a1c18723c */ /* 0x001fe20000001814 */
[----:B------:R-:W0:Y:S01]  /*100550*/  LDSM.16.M88.4 R20, [R13+UR4+0xc00] ;  /* 0x000c00040d14783b */ /* 0x000e220008000200 */
[----:B---3--:R-:W-:Y:S02]  /*100560*/  IMAD R2, R3, 0x100, R2 ;  /* 0x0000010003027824 */ /* 0x008fe400078e0202 */
[----:B------:R-:W-:Y:S02]  /*100570*/  IMAD.MOV.U32 R8, RZ, RZ, R4 ;  /* 0x000000ffff087224 */ /* 0x000fe400078e0004 */
[----:B------:R-:W-:Y:S01]  /*100580*/  IMAD.MOV.U32 R6, RZ, RZ, R5 ;  /* 0x000000ffff067224 */ /* 0x000fe200078e0005 */
[----:B------:R-:W-:-:S02]  /*100590*/  F2FP.F16.E4M3.UNPACK_B R16, R16 ;  /* 0x00000010ff10723e */ /* 0x000fc400020006ff */
[----:B------:R-:W-:Y:S01]  /*1005a0*/  F2FP.F16.E4M3.UNPACK_B R17, R7 ;  /* 0x00000007ff11723e */ /* 0x000fe200020006ff */
[----:B------:R-:W-:Y:S09]  /*1005b0*/  LDSM.16.M88.4 R40, [R13+UR4+0xc400] ;  /* 0x00c400040d28783b */ /* 0x000ff20008000200 */
[----:B------:R-:W-:Y:S04]  /*1005c0*/  STL.64 [R1+0x160], R24 ;  /* 0x0001601801007387 */ /* 0x000fe80000100a00 */
[----:B------:R-:W-:Y:S04]  /*1005d0*/  STL.64 [R1+0x168], R26 ;  /* 0x0001681a01007387 */ /* 0x000fe80000100a00 */
[----:B0-----:R-:W-:Y:S01]  /*1005e0*/  STL.64 [R1+0x1d30], R20 ;  /* 0x001d301401007387 */ /* 0x001fe20000100a00 */
[----:B------:R-:W-:-:S03]  /*1005f0*/  IMAD.MOV.U32 R15, RZ, RZ, R20 ;  /* 0x000000ffff0f7224 */ /* 0x000fc600078e0014 */
[----:B------:R0:W-:Y:S01]  /*100600*/  STL.64 [R1+0x1d38], R22 ;  /* 0x001d381601007387 */ /* 0x0001e20000100a00 */
[----:B------:R-:W-:Y:S02]  /*100610*/  IMAD.MOV.U32 R14, RZ, RZ, R21 ;  /* 0x000000ffff0e7224 */ /* 0x000fe400078e0015 */
[----:B0-----:R-:W-:Y:S01]  /*100620*/  HMMA.16816.F32 R20, R28, R44, R56 ;  /* 0x0000002c1c14723c */ /* 0x001fe20000001838 */
[----:B------:R-:W2:-:S15]  /*100630*/  LDL.LU R56, [R1+0x170] ;  /* 0x0001700001387983 */ /* 0x000e9e0000300800 */
[----:B------:R-:W-:-:S03]  /*100640*/  NOP ;  /* 0x0000000000007918 */ /* 0x000fc60000000000 */
[----:B------:R-:W-:Y:S04]  /*100650*/  STL.64 [R1+0x150], R20 ;  /* 0x0001501401007387 */ /* 0x000fe80000100a00 */
[----:B------:R-:W-:Y:S04]  /*100660*/  STL.64 [R1+0x158], R22 ;  /* 0x0001581601007387 */ /* 0x000fe80000100a00 */
[----:B------:R-:W2:Y:S04]  /*100670*/  LDL.LU R57, [R1+0x174] ;  /* 0x0001740001397983 */ /* 0x000ea80000300800 */
[----:B------:R-:W2:Y:S04]  /*100680*/  LDL.LU R58, [R1+0x178] ;  /* 0x00017800013a7983 */ /* 0x000ea80000300800 */
[----:B------:R-:W2:Y:S04]  /*100690*/  LDL.LU R59, [R1+0x17c] ;  /* 0x00017c00013b7983 */ /* 0x000ea80000300800 */
[----:B------:R-:W0:Y:S01]  /*1006a0*/  LDSM.16.M88.4 R20, [R13+UR4+0x1000] ;  /* 0x001000040d14783b */ /* 0x000e220008000200 */
[----:B----4-:R-:W-:-:S02]  /*1006b0*/  IMAD R3, R49, 0x100, R48 ;  /* 0x0000010031037824 */ /* 0x010fc400078e0230 */
[----:B------:R-:W-:Y:S01]  /*1006c0*/  IMAD R4, R51, 0x100, R50 ;  /* 0x0000010033047824 */ /* 0x000fe200078e0232 */
[----:B0-----:R-:W-:Y:S04]  /*1006d0*/  STL.64 [R1+0x1d20], R20 ;  /* 0x001d201401007387 */ /* 0x001fe80000100a00 */
[----:B------:R0:W-:Y:S04]  /*1006e0*/  STL.64 [R1+0x1d28], R22 ;  /* 0x001d281601007387 */ /* 0x0001e80000100a00 */
[----:B------:R-:W3:Y:S04]  /*1006f0*/  LDL.LU R48, [R1+0x1a0] ;  /* 0x0001a00001307983 */ /* 0x000ee80000300800 */
[----:B------:R-:W3:Y:S04]  /*100700*/  LDL.LU R49, [R1+0x1a4] ;  /* 0x0001a40001317983 */ /* 0x000ee80000300800 */
[----:B------:R-:W3:Y:S04]  /*100710*/  LDL.LU R50, [R1+0x1a8] ;  /* 0x0001a80001327983 */ /* 0x000ee80000300800 */
[----:B------:R-:W3:Y:S01]  /*100720*/  LDL.LU R51, [R1+0x1ac] ;  /* 0x0001ac0001337983 */ /* 0x000ee20000300800 */
[----:B------:R-:W-:-:S02]  /*100730*/  IMAD.MOV.U32 R12, RZ, RZ, R20 ;  /* 0x000000ffff0c7224 */ /* 0x000fc400078e0014 */
[----:B------:R-:W-:Y:S02]  /*100740*/  IMAD.MOV.U32 R11, RZ, RZ, R21 ;  /* 0x000000ffff0b7224 */ /* 0x000fe400078e0015 */
[----:B0-----:R-:W-:Y:S01]  /*100750*/  HMMA.16816.F32 R20, R28, R46, R52 ;  /* 0x0000002e1c14723c */ /* 0x001fe20000001834 */
[----:B------:R-:W4:-:S15]  /*100760*/  LDL.LU R52, [R1+0x1b0] ;  /* 0x0001b00001347983 */ /* 0x000f1e0000300800 */
[----:B------:R-:W-:-:S03]  /*100770*/  NOP ;  /* 0x0000000000007918 */ /* 0x000fc60000000000 */
[----:B------:R-:W-:Y:S04]  /*100780*/  STL.64 [R1+0x140], R20 ;  /* 0x0001401401007387 */ /* 0x000fe80000100a00 */
[----:B------:R-:W-:Y:S04]  /*100790*/  STL.64 [R1+0x148], R22 ;  /* 0x0001481601007387 */ /* 0x000fe80000100a00 */
[----:B------:R-:W4:Y:S04]  /*1007a0*/  LDL.LU R53, [R1+0x1b4] ;  /* 0x0001b40001357983 */ /* 0x000f280000300800 */
[----:B------:R-:W4:Y:S04]  /*1007b0*/  LDL.LU R54, [R1+0x1b8] ;  /* 0x0001b80001367983 */ /* 0x000f280000300800 */
[----:B------:R-:W4:Y:S04]  /*1007c0*/  LDL.LU R55, [R1+0x1bc] ;  /* 0x0001bc0001377983 */ /* 0x000f280000300800 */
[----:B------:R-:W0:Y:S01]  /*1007d0*/  LDSM.16.M88.4 R20, [R13+UR4+0x1400] ;  /* 0x001400040d14783b */ /* 0x000e220008000200 */
[----:B------:R-:W-:Y:S01]  /*1007e0*/  IMAD R5, R61, 0x100, R60 ;  /* 0x000001003d057824 */ /* 0x000fe200078e023c */
[----:B------:R-:W-:-:S02]  /*1007f0*/  F2FP.F16.E4M3.UNPACK_B R28, R2 ;  /* 0x00000002ff1c723e */ /* 0x000fc400020006ff */
[----:B------:R-:W-:Y:S01]  /*100800*/  F2FP.F16.E4M3.UNPACK_B R29, R3 ;  /* 0x00000003ff1d723e */ /* 0x000fe200020006ff */
[----:B0-----:R-:W-:Y:S01]  /*100810*/  STL.64 [R1+0x1970], R20 ;  /* 0x0019701401007387 */ /* 0x001fe20000100a00 */
[----:B------:R-:W-:-:S03]  /*100820*/  IMAD.MOV.U32 R10, RZ, RZ, R20 ;  /* 0x000000ffff0a7224 */ /* 0x000fc600078e0014 */
[----:B------:R-:W-:Y:S01]  /*100830*/  STL.64 [R1+0x1978], R22 ;  /* 0x0019781601007387 */ /* 0x000fe20000100a00 */
[----:B------:R-:W-:-:S03]  /*100840*/  IMAD.MOV.U32 R9, RZ, RZ, R21 ;  /* 0x000000ffff097224 */ /* 0x000fc600078e0015 */
[----:B------:R-:W0:Y:S01]  /*100850*/  LDSM.16.M88.4 R20, [R13+UR4+0x1800] ;  /* 0x001800040d14783b */ /* 0x000e220008000200 */
[----:B------:R-:W-:Y:S02]  /*100860*/  F2FP.F16.E4M3.UNPACK_B R30, R4 ;  /* 0x00000004ff1e723e */ /* 0x000fe400020006ff */
[----:B------:R-:W-:Y:S02]  /*100870*/  F2FP.F16.E4M3.UNPACK_B R31, R5 ;  /* 0x00000005ff1f723e */ /* 0x000fe400020006ff */
[----:B------:R-:W-:Y:S02]  /*100880*/  F2FP.F16.E4M3.UNPACK_B R2, R8 ;  /* 0x00000008ff02723e */ /* 0x000fe400020006ff */
[----:B------:R-:W-:Y:S01]  /*100890*/  F2FP.F16.E4M3.UNPACK_B R3, R6 ;  /* 0x00000006ff03723e */ /* 0x000fe200020006ff */
[----:B0-----:R-:W-:Y:S01]  /*1008a0*/  STL.64 [R1+0x1d10], R20 ;  /* 0x001d101401007387 */ /* 0x001fe20000100a00 */
[----:B------:R-:W-:-:S03]  /*1008b0*/  IMAD.MOV.U32 R8, RZ, RZ, R20 ;  /* 0x000000ffff087224 */ /* 0x000fc600078e0014 */
[----:B------:R2:W-:Y:S01]  /*1008c0*/  STL.64 [R1+0x1d18], R22 ;  /* 0x001d181601007387 */ /* 0x0005e20000100a00 */
[----:B------:R-:W-:-:S03]  /*1008d0*/  IMAD.MOV.U32 R6, RZ, RZ, R21 ;  /* 0x000000ffff067224 */ /* 0x000fc600078e0015 */
[----:B------:R0:W-:Y:S01]  /*1008e0*/  STL.64 [R1+0x118], R2 ;  /* 0x0001180201007387 */ /* 0x0001e20000100a00 */
[----:B--2---:R-:W-:Y:S03]  /*1008f0*/  HMMA.16816.F32 R20, R28, R2, R56 ;  /* 0x000000021c14723c */ /* 0x004fe60000001838 */
[----:B------:R-:W2:-:S15]  /*100900*/  LDL.LU R56, [R1+0x1e0] ;  /* 0x0001e00001387983 */ /* 0x000e9e0000300800 */
[----:B------:R-:W-:Y:S01]  /*100910*/  NOP ;  /* 0x0000000000007918 */ /* 0x000fe20000000000 */
[----:B------:R-:W-:Y:S04]  /*100920*/  STL.64 [R1+0x170], R20 ;  /* 0x0001701401007387 */ /* 0x000fe80000100a00 */
[----:B------:R-:W-:Y:S04]  /*100930*/  STL.64 [R1+0x178], R22 ;  /* 0x0001781601007387 */ /* 0x000fe80000100a00 */
[----:B------:R-:W-:Y:S04]  /*100940*/  STL [R1+0x110], R16 ;  /* 0x0001101001007387 */ /* 0x000fe80000100800 */
[----:B------:R-:W2:Y:S04]  /*100950*/  LDL.LU R57, [R1+0x1e4] ;  /* 0x0001e40001397983 */ /* 0x000ea80000300800 */
[----:B------:R-:W1:Y:S04]  /*100960*/  LDSM.16.M88.4 R20, [R13+UR4+0x1c00] ;  /* 0x001c00040d14783b */ /* 0x000e680008000200 */
[----:B------:R-:W2:Y:S04]  /*100970*/  LDL.LU R58, [R1+0x1e8] ;  /* 0x0001e800013a7983 */ /* 0x000ea80000300800 */
[----:B------:R3:W-:Y:S04]  /*100980*/  STL [R1+0x114], R17 ;  /* 0x0001141101007387 */ /* 0x0007e80000100800 */
[----:B------:R-:W2:Y:S01]  /*100990*/  LDL.LU R59, [R1+0x1ec] ;  /* 0x0001ec00013b7983 */ /* 0x000ea20000300800 */
[----:B0-----:R-:W-:-:S02]  /*1009a0*/  F2FP.F16.E4M3.UNPACK_B R2, R18 ;  /* 0x00000012ff02723e */ /* 0x001fc400020006ff */
[C---:B---3--:R-:W-:Y:S01]  /*1009b0*/  HMMA.16816.F32 R16, R28.reuse, R16, R48 ;  /* 0x000000101c10723c */ /* 0x048fe20000001830 */
[----:B------:R-:W-:Y:S01]  /*1009c0*/  F2FP.F16.E4M3.UNPACK_B R3, R0 ;  /* 0x00000000ff03723e */ /* 0x000fe200020006ff */
[----:B-1----:R-:W-:Y:S04]  /*1009d0*/  STL.64 [R1+0x1d00], R20 ;  /* 0x001d001401007387 */ /* 0x002fe80000100a00 */
[----:B------:R-:W-:Y:S04]  /*1009e0*/  STL.64 [R1+0x1d08], R22 ;  /* 0x001d081601007387 */ /* 0x000fe80000100a00 */
[----:B------:R-:W3:Y:S09]  /*1009f0*/  LDL.LU R48, [R1+0x220] ;  /* 0x0002200001307983 */ /* 0x000ef20000300800 */
[----:B------:R-:W-:Y:S04]  /*100a00*/  STL.64 [R1+0x180], R16 ;  /* 0x0001801001007387 */ /* 0x000fe80000100a00 */
[----:B------:R-:W-:Y:S04]  /*100a10*/  STL.64 [R1+0x188], R18 ;  /* 0x0001881201007387 */ /* 0x000fe80000100a00 */
[----:B------:R-:W-:Y:S04]  /*100a20*/  STL [R1+0x108], R2 ;  /* 0x0001080201007387 */ /* 0x000fe80000100800 */
[----:B------:R-:W3:Y:S04]  /*100a30*/  LDL.LU R49, [R1+0x224] ;  /* 0x0002240001317983 */ /* 0x000ee80000300800 */
[----:B------:R-:W3:Y:S04]  /*100a40*/  LDL.LU R50, [R1+0x228] ;  /* 0x0002280001327983 */ /* 0x000ee80000300800 */
[----:B------:R-:W-:Y:S04]  /*100a50*/  STL [R1+0x10c], R3 ;  /* 0x00010c0301007387 */ /* 0x000fe80000100800 */
[----:B------:R-:W3:Y:S04]  /*100a60*/  LDL.LU R51, [R1+0x22c] ;  /* 0x00022c0001337983 */ /* 0x000ee80000300800 */
[----:B------:R-:W0:Y:S01]  /*100a70*/  LDSM.16.M88.4 R16, [R13+UR4+0x2000] ;  /* 0x002000040d10783b */ /* 0x000e220008000200 */
[----:B----4-:R-:W-:Y:S01]  /*100a80*/  HMMA.16816.F32 R24, R28, R2, R52 ;  /* 0x000000021c18723c */ /* 0x010fe20000001834 */
[----:B------:R-:W-:-:S02]  /*100a90*/  IMAD.MOV.U32 R7, RZ, RZ, R20 ;  /* 0x000000ffff077224 */ /* 0x000fc400078e0014 */
[----:B------:R-:W-:Y:S02]  /*100aa0*/  IMAD.MOV.U32 R5, RZ, RZ, R21 ;  /* 0x000000ffff057224 */ /* 0x000fe400078e0015 */
[----:B0-----:R-:W-:Y:S01]  /*100ab0*/  IMAD.MOV.U32 R4, RZ, RZ, R16 ;  /* 0x000000ffff047224 */ /* 0x001fe200078e0010 */
[----:B------:R0:W-:Y:S04]  /*100ac0*/  STL.64 [R1+0x1cf0], R16 ;  /* 0x001cf01001007387 */ /* 0x0001e80000100a00 */
[----:B------:R-:W-:Y:S01]  /*100ad0*/  STL.64 [R1+0x1cf8], R18 ;  /* 0x001cf81201007387 */ /* 0x000fe20000100a00 */
[----:B------:R-:W-:-:S03]  /*100ae0*/  IMAD.MOV.U32 R0, RZ, RZ, R17 ;  /* 0x000000ffff007224 */ /* 0x000fc600078e0011 */
[----:B------:R-:W4:Y:S05]  /*100af0*/  LDL.LU R20, [R1+0x240] ;  /* 0x0002400001147983 */ /* 0x000f2a0000300800 */
[----:B------:R-:W-:Y:S04]  /*100b00*/  STL.64 [R1+0x1a0], R24 ;  /* 0x0001a01801007387 */ /* 0x000fe80000100a00 */
[----:B------:R-:W-:Y:S04]  /*100b10*/  STL.64 [R1+0x1a8], R26 ;  /* 0x0001a81a01007387 */ /* 0x000fe80000100a00 */
[----:B------:R-:W1:Y:S01]  /*100b20*/  LDSM.16.M88.4 R24, [R13+UR4+0x2400] ;  /* 0x002400040d18783b */ /* 0x000e620008000200 */
[----:B0-----:R-:W-:-:S02]  /*100b30*/  F2FP.F16.E4M3.UNPACK_B R16, R15 ;  /* 0x0000000fff10723e */ /* 0x001fc400020006ff */
[----:B------:R-:W-:-:S03]  /*100b40*/  F2FP.F16.E4M3.UNPACK_B R17, R14 ;  /* 0x0000000eff11723e */ /* 0x000fc600020006ff */
[----:B------:R-:W-:Y:S04]  /*100b50*/  STL [R1+0x100], R16 ;  /* 0x0001001001007387 */ /* 0x000fe80000100800 */
[----:B------:R-:W4:Y:S04]  /*100b60*/  LDL.LU R21, [R1+0x244] ;  /* 0x0002440001157983 */ /* 0x000f280000300800 */
[----:B------:R-:W4:Y:S04]  /*100b70*/  LDL.LU R22, [R1+0x248] ;  /* 0x0002480001167983 */ /* 0x000f280000300800 */
[----:B------:R2:W-:Y:S04]  /*100b80*/  STL [R1+0x104], R17 ;  /* 0x0001041101007387 */ /* 0x0005e80000100800 */
[----:B------:R-:W4:Y:S04]  /*100b90*/  LDL.LU R23, [R1+0x24c] ;  /* 0x00024c0001177983 */ /* 0x000f280000300800 */
[----:B------:R-:W5:Y:S04]  /*100ba0*/  LDL.LU R52, [R1+0x250] ;  /* 0x0002500001347983 */ /* 0x000f680000300800 */
[----:B------:R-:W5:Y:S04]  /*100bb0*/  LDL.LU R53, [R1+0x254] ;  /* 0x0002540001357983 */ /* 0x000f680000300800 */
[----:B------:R-:W5:Y:S04]  /*100bc0*/  LDL.LU R54, [R1+0x258] ;  /* 0x0002580001367983 */ /* 0x000f680000300800 */
[----:B------:R-:W5:Y:S01]  /*100bd0*/  LDL.LU R55, [R1+0x25c] ;  /* 0x00025c0001377983 */ /* 0x000f620000300800 */
[----:B------:R-:W-:-:S02]  /*100be0*/  F2FP.F16.E4M3.UNPACK_B R14, R12 ;  /* 0x0000000cff0e723e */ /* 0x000fc400020006ff */
[----:B------:R-:W-:Y:S01]  /*100bf0*/  F2FP.F16.E4M3.UNPACK_B R15, R11 ;  /* 0x0000000bff0f723e */ /* 0x000fe200020006ff */
[----:B-1----:R-:W-:Y:S04]  /*100c00*/  STL.64 [R1+0x1ce0], R24 ;  /* 0x001ce01801007387 */ /* 0x002fe80000100a00 */
[----:B------:R3:W-:Y:S01]  /*100c10*/  STL.64 [R1+0x1ce8], R26 ;  /* 0x001ce81a01007387 */ /* 0x0007e20000100a00 */
[----:B------:R-:W-:Y:S02]  /*100c20*/  IMAD.MOV.U32 R3, RZ, RZ, R24 ;  /* 0x000000ffff037224 */ /* 0x000fe400078e0018 */
[----:B------:R-:W-:Y:S01]  /*100c30*/  IMAD.MOV.U32 R2, RZ, RZ, R25 ;  /* 0x000000ffff027224 */ /* 0x000fe200078e0019 */
[----:B--2---:R-:W-:Y:S01]  /*100c40*/  HMMA.16816.F32 R16, R28, R16, R56 ;  /* 0x000000101c10723c */ /* 0x004fe20000001838 */
[----:B------:R-:W2:-:S15]  /*100c50*/  LDL.LU R56, [R1+0x270] ;  /* 0x0002700001387983 */ /* 0x000e9e0000300800 */
[----:B------:R-:W-:-:S03]  /*100c60*/  NOP ;  /* 0x0000000000007918 */ /* 0x000fc60000000000 */
[----:B------:R-:W-:Y:S04]  /*100c70*/  STL.64 [R1+0x1c0], R16 ;  /* 0x0001c01001007387 */ /* 0x000fe80000100a00 */
[----:B------:R-:W-:Y:S04]  /*100c80*/  STL.64 [R1+0x1c8], R18 ;  /* 0x0001c81201007387 */ /* 0x000fe80000100a00 */
[----:B------:R-:W0:Y:S04]  /*100c90*/  LDSM.16.M88.4 R16, [R13+UR4+0x2800] ;  /* 0x002800040d10783b */ /* 0x000e280008000200 */
[----:B------:R-:W-:Y:S04]  /*100ca0*/  STL [R1+0xf8], R14 ;  /* 0x0000f80e01007387 */ /* 0x000fe80000100800 */
[----:B------:R-:W2:Y:S04]  /*100cb0*/  LDL.LU R57, [R1+0x274] ;  /* 0x0002740001397983 */ /* 0x000ea80000300800 */
[----:B------:R-:W2:Y:S04]  /*100cc0*/  LDL.LU R58, [R1+0x278] ;  /* 0x00027800013a7983 */ /* 0x000ea80000300800 */
[----:B------:R-:W-:Y:S04]  /*100cd0*/  STL [R1+0xfc], R15 ;  /* 0x0000fc0f01007387 */ /* 0x000fe80000100800 */
[----:B------:R-:W2:Y:S01]  /*100ce0*/  LDL.LU R59, [R1+0x27c] ;  /* 0x00027c00013b7983 */ /* 0x000ea20000300800 */
[----:B---3--:R-:W-:Y:S01]  /*100cf0*/  HMMA.16816.F32 R24, R28, R14, R48 ;  /* 0x0000000e1c18723c */ /* 0x008fe20000001830 */
[----:B0-----:R-:W-:-:S02]  /*100d00*/  IMAD.MOV.U32 R12, RZ, RZ, R16 ;  /* 0x000000ffff0c7224 */ /* 0x001fc400078e0010 */
[----:B------:R0:W-:Y:S04]  /*100d10*/  STL.64 [R1+0x1cd0], R16 ;  /* 0x001cd01001007387 */ /* 0x0001e80000100a00 */
[----:B------:R-:W-:Y:S01]  /*100d20*/  STL.64 [R1+0x1cd8], R18 ;  /* 0x001cd81201007387 */ /* 0x000fe20000100a00 */
[----:B------:R-:W-:-:S03]  /*100d30*/  IMAD.MOV.U32 R11, RZ, RZ, R17 ;  /* 0x000000ffff0b7224 */ /* 0x000fc600078e0011 */
[----:B------:R-:W3:Y:S08]  /*100d40*/  LDL.LU R48, [R1+0x2b0] ;  /* 0x0002b00001307983 */ /* 0x000ef00000300800 */
[----:B------:R-:W-:Y:S04]  /*100d50*/  STL.64 [R1+0x1e0], R24 ;  /* 0x0001e01801007387 */ /* 0x000fe80000100a00 */
[----:B------:R-:W-:Y:S04]  /*100d60*/  STL.64 [R1+0x1e8], R26 ;  /* 0x0001e81a01007387 */ /* 0x000fe80000100a00 */
[----:B------:R-:W1:Y:S01]  /*100d70*/  LDSM.16.M88.4 R24, [R13+UR4+0x2c00] ;  /* 0x002c00040d18783b */ /* 0x000e620008000200 */
[----:B0-----:R-:W-:-:S02]  /*100d80*/  F2FP.F16.E4M3.UNPACK_B R16, R10 ;  /* 0x0000000aff10723e */ /* 0x001fc400020006ff */
[----:B------:R-:W-:-:S03]  /*100d90*/  F2FP.F16.E4M3.UNPACK_B R17, R9 ;  /* 0x00000009ff11723e */ /* 0x000fc600020006ff */
[----:B------:R-:W-:Y:S04]  /*100da0*/  STL [R1+0xf0], R16 ;  /* 0x0000f01001007387 */ /* 0x000fe80000100800 */
[----:B------:R-:W3:Y:S04]  /*100db0*/  LDL.LU R49, [R1+0x2b4] ;  /* 0x0002b40001317983 */ /* 0x000ee80000300800 */
[----:B------:R-:W3:Y:S04]  /*100dc0*/  LDL.LU R50, [R1+0x2b8] ;  /* 0x0002b80001327983 */ /* 0x000ee80000300800 */
[----:B------:R-:W-:Y:S04]  /*100dd0*/  STL [R1+0xf4], R17 ;  /* 0x0000f41101007387 */ /* 0x000fe80000100800 */
[----:B------:R-:W3:Y:S01]  /*100de0*/  LDL.LU R51, [R1+0x2bc] ;  /* 0x0002bc0001337983 */ /* 0x000ee20000300800 */
[----:B------:R-:W-:-:S02]  /*100df0*/  F2FP.F16.E4M3.UNPACK_B R14, R8 ;  /* 0x00000008ff0e723e */ /* 0x000fc400020006ff */
[----:B------:R-:W-:Y:S01]  /*100e00*/  F2FP.F16.E4M3.UNPACK_B R15, R6 ;  /* 0x00000006ff0f723e */ /* 0x000fe200020006ff */
[C---:B----4-:R-:W-:Y:S01]  /*100e10*/  HMMA.16816.F32 R20, R28.reuse, R16, R20 ;  /* 0x000000101c14723c */ /* 0x050fe20000001814 */
[----:B------:R-:W0:Y:S04]  /*100e20*/  LDSM.16.M88.4 R16, [R13+UR4+0x3000] ;  /* 0x003000040d10783b */ /* 0x000e280008000200 */
[----:B-1----:R-:W-:Y:S04]  /*100e30*/  STL.64 [R1+0x1cc0], R24 ;  /* 0x001cc01801007387 */ /* 0x002fe80000100a00 */
[----:B------:R-:W-:Y:S10]  /*100e40*/  STL.64 [R1+0x1cc8], R26 ;  /* 0x001cc81a01007387 */ /* 0x000ff40000100a00 */
[----:B------:R-:W-:Y:S04]  /*100e50*/  STL.64 [R1+0x200], R20 ;  /* 0x0002001401007387 */ /* 0x000fe80000100a00 */
[----:B------:R5:W-:Y:S02]  /*100e60*/  STL.64 [R1+0x208], R22 ;  /* 0x0002081601007387 */ /* 0x000be40000100a00 */
[----:B-----5:R-:W-:Y:S01]  /*100e70*/  HMMA.16816.F32 R20, R28, R14, R52 ;  /* 0x0000000e1c14723c */ /* 0x020fe20000001834 */
[----:B0-----:R-:W-:Y:S01]  /*100e80*/  IMAD.MOV.U32 R8, RZ, RZ, R16 ;  /* 0x000000ffff087224 */ /* 0x001fe200078e0010 */
[----:B------:R0:W-:Y:S04]  /*100e90*/  STL.64 [R1+0x1cb0], R16 ;  /* 0x001cb01001007387 */ /* 0x0001e80000100a00 */
[----:B------:R-:W-:Y:S04]  /*100ea0*/  STL.64 [R1+0x1cb8], R18 ;  /* 0x001cb81201007387 */ /* 0x000fe80000100a00 */
[----:B------:R1:W-:Y:S01]  /*100eb0*/  STL.64 [R1+0xe8], R14 ;  /* 0x0000e80e01007387 */ /* 0x0003e20000100a00 */
[----:B------:R-:W-:-:S03]  /*100ec0*/  IMAD.MOV.U32 R6, RZ, RZ, R17 ;  /* 0x000000ffff067224 */ /* 0x000fc600078e0011 */
[----:B------:R-:W4:Y:S05]  /*100ed0*/  LDL.LU R52, [R1+0x2e0] ;  /* 0x0002e00001347983 */ /* 0x000f2a0000300800 */
[----:B------:R-:W-:Y:S01]  /*100ee0*/  STL.64 [R1+0x220], R20 ;  /* 0x0002201401007387 */ /* 0x000fe20000100a00 */
[----:B0-----:R-:W-:Y:S02]  /*100ef0*/  F2FP.F16.E4M3.UNPACK_B R16, R7 ;  /* 0x00000007ff10723e */ /* 0x001fe400020006ff */
[----:B------:R-:W-:Y:S01]  /*100f00*/  F2FP.F16.E4M3.UNPACK_B R17, R5 ;  /* 0x00000005ff11723e */ /* 0x000fe200020006ff */
[----:B------:R-:W-:Y:S04]  /*100f10*/  STL.64 [R1+0x228], R22 ;  /* 0x0002281601007387 */ /* 0x000fe80000100a00 */
[----:B------:R-:W-:Y:S04]  /*100f20*/  STL [R1+0xe0], R16 ;  /* 0x0000e01001007387 */ /* 0x000fe80000100800 */
[----:B------:R-:W4:Y:S04]  /*100f30*/  LDL.LU R53, [R1+0x2e4] ;  /* 0x0002e40001357983 */ /* 0x000f280000300800 */
[----:B------:R-:W4:Y:S04]  /*100f40*/  LDL.LU R54, [R1+0x2e8] ;  /* 0x0002e80001367983 */ /* 0x000f280000300800 */
[----:B------:R-:W-:Y:S04]  /*100f50*/  STL [R1+0xe4], R17 ;  /* 0x0000e41101007387 */ /* 0x000fe80000100800 */
[----:B------:R-:W4:Y:S04]  /*100f60*/  LDL.LU R55, [R1+0x2ec] ;  /* 0x0002ec0001377983 */ /* 0x000f280000300800 */
[----:B------:R-:W0:Y:S01]  /*100f70*/  LDSM.16.M88.4 R20, [R13+UR4+0x3400] ;  /* 0x003400040d14783b */ /* 0x000e220008000200 */
[----:B-1----:R-:W-:-:S02]  /*100f80*/  F2FP.F16.E4M3.UNPACK_B R14, R4 ;  /* 0x00000004ff0e723e */ /* 0x002fc400020006ff */
[----:B------:R-:W-:Y:S01]  /*100f90*/  F2FP.F16.E4M3.UNPACK_B R15, R0 ;  /* 0x00000000ff0f723e */ /* 0x000fe200020006ff */
[----:B------:R-:W-:Y:S02]  /*100fa0*/  IMAD.MOV.U32 R10, RZ, RZ, R24 ;  /* 0x000000ffff0a7224 */ /* 0x000fe400078e0018 */
[----:B------:R-:W-:Y:S01]  /*100fb0*/  IMAD.MOV.U32 R9, RZ, RZ, R25 ;  /* 0x000000ffff097224 */ /* 0x000fe200078e0019 */
[----:B0-----:R-:W-:Y:S04]  /*100fc0*/  STL.64 [R1+0x1ca0], R20 ;  /* 0x001ca01401007387 */ /* 0x001fe80000100a00 */
[----:B------:R-:W-:Y:S01]  /*100fd0*/  STL.64 [R1+0x1ca8], R22 ;  /* 0x001ca81601007387 */ /* 0x000fe20000100a00 */
[----:B------:R-:W-:Y:S02]  /*100fe0*/  IMAD.MOV.U32 R7, RZ, RZ, R20 ;  /* 0x000000ffff077224 */ /* 0x000fe400078e0014 */
[----:B------:R-:W-:Y:S01]  /*100ff0*/  IMAD.MOV.U32 R5, RZ, RZ, R21 ;  /* 0x000000ffff057224 */ /* 0x000fe200078e0015 */
[----:B--2---:R-:W-:Y:S01]  /*101000*/  HMMA.16816.F32 R16, R28, R16, R56 ;  /* 0x000000101c10723c */ /* 0x004fe20000001838 */
[----:B------:R-:W2:-:S15]  /*101010*/  LDL.LU R56, [R1+0x2f0] ;  /* 0x0002f00001387983 */ /* 0x000e9e0000300800 */
[----:B------:R-:W-:-:S03]  /*101020*/  NOP ;  /* 0x0000000000007918 */ /* 0x000fc60000000000 */
[----:B------:R-:W-:Y:S04]  /*101030*/  STL.64 [R1+0x240], R16 ;  /* 0x0002401001007387 */ /* 0x000fe80000100a00 */
[----:B------:R-:W-:Y:S04]  /*101040*/  STL.64 [R1+0x248], R18 ;  /* 0x0002481201007387 */ /* 0x000fe80000100a00 */
[----:B------:R-:W-:Y:S04]  /*101050*/  STL [R1+0xd8], R14 ;  /* 0x0000d80e01007387 */ /* 0x000fe80000100800 */
[----:B------:R-:W0:Y:S04]  /*101060*/  LDSM.16.M88.4 R16, [R13+UR4+0x3800] ;  /* 0x003800040d10783b */ /* 0x000e280008000200 */
[----:B------:R-:W2:Y:S04]  /*101070*/  LDL.LU R57, [R1+0x2f4] ;  /* 0x0002f40001397983 */ /* 0x000ea80000300800 */
[----:B------:R-:W2:Y:S04]  /*101080*/  LDL.LU R58, [R1+0x2f8] ;  /* 0x0002f800013a7983 */ /* 0x000ea80000300800 */
[----:B------:R-:W-:Y:S04]  /*101090*/  STL [R1+0xdc], R15 ;  /* 0x0000dc0f01007387 */ /* 0x000fe80000100800 */
[----:B------:R-:W2:Y:S01]  /*1010a0*/  LDL.LU R59, [R1+0x2fc] ;  /* 0x0002fc00013b7983 */ /* 0x000ea20000300800 */
[----:B---3--:R-:W-:Y:S01]  /*1010b0*/  HMMA.16816.F32 R24, R28, R14, R48 ;  /* 0x0000000e1c18723c */ /* 0x008fe20000001830 */
[----:B0-----:R-:W-:-:S02]  /*1010c0*/  IMAD.MOV.U32 R0, RZ, RZ, R16 ;  /* 0x000000ffff007224 */ /* 0x001fc400078e0010 */
[----:B------:R0:W-:Y:S04]  /*1010d0*/  STL.64 [R1+0x1c90], R16 ;  /* 0x001c901001007387 */ /* 0x0001e80000100a00 */
[----:B------:R-:W-:Y:S04]  /*1010e0*/  STL.64 [R1+0x1c98], R18 ;  /* 0x001c981201007387 */ /* 0x000fe80000100a00 */
[----:B------:R-:W3:Y:S01]  /*1010f0*/  LDL.LU R20, [R1+0x310] ;  /* 0x0003100001147983 */ /* 0x000ee20000300800 */
[----:B0-----:R-:W-:-:S07]  /*101100*/  F2FP.F16.E4M3.UNPACK_B R16, R3 ;  /* 0x00000003ff10723e */ /* 0x001fce00020006ff */
[----:B------:R-:W-:Y:S04]  /*101110*/  STL.64 [R1+0x250], R24 ;  /* 0x0002501801007387 */ /* 0x000fe80000100a00 */
[----:B------:R-:W-:Y:S04]  /*101120*/  STL.64 [R1+0x258], R26 ;  /* 0x0002581a01007387 */ /* 0x000fe80000100a00 */
[----:B------:R-:W3:Y:S01]  /*101130*/  LDL.LU R21, [R1+0x314] ;  /* 0x0003140001157983 */ /* 0x000ee20000300800 */
[----:B------:R-:W-:-:S03]  /*101140*/  IMAD.MOV.U32 R4, RZ, RZ, R17 ;  /* 0x000000ffff047224 */ /* 0x000fc600078e0011 */
[----:B------:R-:W-:Y:S04]  /*101150*/  STL [R1+0xd0], R16 ;  /* 0x0000d01001007387 */ /* 0x000fe80000100800 */
[----:B------:R-:W3:Y:S04]  /*101160*/  LDL.LU R22, [R1+0x318] ;  /* 0x0003180001167983 */ /* 0x000ee80000300800 */
[----:B------:R-:W3:Y:S01]  /*101170*/  LDL.LU R23, [R1+0x31c] ;  /* 0x00031c0001177983 */ /* 0x000ee20000300800 */
[----:B------:R-:W-:-:S03]  /*101180*/  F2FP.F16.E4M3.UNPACK_B R17, R2 ;  /* 0x00000002ff11723e */ /* 0x000fc600020006ff */
[----:B------:R-:W5:Y:S04]  /*101190*/  LDL.LU R48, [R1+0x330] ;  /* 0x0003300001307983 */ /* 0x000f680000300800 */
[----:B------:R-:W5:Y:S04]  /*1011a0*/  LDL.LU R49, [R1+0x334] ;  /* 0x0003340001317983 */ /* 0x000f680000300800 */
[----:B------:R-:W5:Y:S04]  /*1011b0*/  LDL.LU R50, [R1+0x338] ;  /* 0x0003380001327983 */ /* 0x000f680000300800 */
[----:B------:R-:W0:Y:S04]  /*1011c0*/  LDSM.16.M88.4 R24, [R13+UR4+0x3c00] ;  /* 0x003c00040d18783b */ /* 0x000e280008000200 */
[----:B------:R4:W-:Y:S04]  /*1011d0*/  STL [R1+0xd4], R17 ;  /* 0x0000d41101007387 */ /* 0x0009e80000100800 */
[----:B------:R-:W5:Y:S01]  /*1011e0*/  LDL.LU R51, [R1+0x33c] ;  /* 0x00033c0001337983 */ /* 0x000f620000300800 */
[----:B------:R-:W-:-:S02]  /*1011f0*/  F2FP.F16.E4M3.UNPACK_B R14, R12 ;  /* 0x0000000cff0e723e */ /* 0x000fc400020006ff */
[----:B------:R-:W-:Y:S01]  /*101200*/  F2FP.F16.E4M3.UNPACK_B R15, R11 ;  /* 0x0000000bff0f723e */ /* 0x000fe200020006ff */
[----:B0-----:R-:W-:Y:S01]  /*101210*/  STL.64 [R1+0x1c80], R24 ;  /* 0x001c801801007387 */ /* 0x001fe20000100a00 */
[----:B----4-:R-:W-:Y:S03]  /*101220*/  HMMA.16816.F32 R16, R28, R16, R52 ;  /* 0x000000101c10723c */ /* 0x010fe60000001834 */
[----:B------:R-:W-:Y:S04]  /*101230*/  STL.64 [R1+0x1c88], R26 ;  /* 0x001c881a01007387 */ /* 0x000fe80000100a00 */
[----:B------:R-:W4:-:S12]  /*101240*/  LDL.LU R52, [R1+0x340] ;  /* 0x0003400001347983 */ /* 0x000f180000300800 */
[----:B------:R-:W-:Y:S04]  /*101250*/  STL.64 [R1+0x270], R16 ;  /* 0x0002701001007387 */ /* 0x000fe80000100a00 */
[----:B------:R-:W-:Y:S04]  /*101260*/  STL.64 [R1+0x278], R18 ;  /* 0x0002781201007387 */ /* 0x000fe80000100a00 */
[----:B------:R-:W-:Y:S04]  /*101270*/  STL [R1+0xc8], R14 ;  /* 0x0000c80e01007387 */ /* 0x000fe80000100800 */
[----:B------:R-:W4:Y:S04]  /*101280*/  LDL.LU R53, [R1+0x344] ;  /* 0x0003440001357983 */ /* 0x000f280000300800 */
[----:B------:R-:W4:Y:S04]  /*101290*/  LDL.LU R54, [R1+0x348] ;  /* 0x0003480001367983 */ /* 0x000f280000300800 */
[----:B------:R-:W-:Y:S04]  /*1012a0*/  STL [R1+0xcc], R15 ;  /* 0x0000cc0f01007387 */ /* 0x000fe80000100800 */
[----:B------:R-:W4:Y:S04]  /*1012b0*/  LDL.LU R55, [R1+0x34c] ;  /* 0x00034c0001377983 */ /* 0x000f280000300800 */
[----:B------:R-:W0:Y:S01]  /*1012c0*/  LDSM.16.M88.4 R16, [R13+UR4+0x4000] ;  /* 0x004000040d10783b */ /* 0x000e220008000200 */
[----:B------:R-:W-:-:S02]  /*1012d0*/  IMAD.MOV.U32 R3, RZ, RZ, R24 ;  /* 0x000000ffff037224 */ /* 0x000fc400078e0018 */
[----:B------:R-:W-:Y:S02]  /*1012e0*/  IMAD.MOV.U32 R2, RZ, RZ, R25 ;  /* 0x000000ffff027224 */ /* 0x000fe400078e0019 */
[----:B------:R-:W1:Y:S01]  /*1012f0*/  LDSM.16.M88.4 R24, [R13+UR4+0x4400] ;  /* 0x004400040d18783b */ /* 0x000e620008000200 */
[----:B0-----:R-:W-:-:S03]  /*101300*/  IMAD.MOV.U32 R12, RZ, RZ, R16 ;  /* 0x000000ffff0c7224 */ /* 0x001fc600078e0010 */
[----:B------:R0:W-:Y:S01]  /*101310*/  STL.64 [R1+0x1c70], R16 ;  /* 0x001c701001007387 */ /* 0x0001e20000100a00 */
[----:B------:R-:W-:-:S03]  /*101320*/  IMAD.MOV.U32 R11, RZ, RZ, R17 ;  /* 0x000000ffff0b7224 */ /* 0x000fc600078e0011 */
[----:B------:R-:W-:Y:S01]  /*101330*/  STL.64 [R1+0x1c78], R18 ;  /* 0x001c781201007387 */ /* 0x000fe20000100a00 */
[----:B0-----:R-:W-:Y:S02]  /*101340*/  F2FP.F16.E4M3.UNPACK_B R16, R10 ;  /* 0x0000000aff10723e */ /* 0x001fe400020006ff */
[----:B------:R-:W-:Y:S01]  /*101350*/  F2FP.F16.E4M3.UNPACK_B R17, R9 ;  /* 0x00000009ff11723e */ /* 0x000fe200020006ff */
[----:B-1----:R-:W-:Y:S02]  /*101360*/  IMAD.MOV.U32 R10, RZ, RZ, R24 ;  /* 0x000000ffff0a7224 */ /* 0x002fe400078e0018 */
[----:B------:R-:W-:Y:S01]  /*101370*/  IMAD.MOV.U32 R9, RZ, RZ, R25 ;  /* 0x000000ffff097224 */ /* 0x000fe200078e0019 */
[----:B--2---:R-:W-:-:S15]  /*101380*/  HMMA.16816.F32 R32, R28, R14, R56 ;  /* 0x0000000e1c20723c */ /* 0x004fde0000001838 */
[----:B------:R-:W-:-:S04]  /*101390*/  NOP ;  /* 0x0000000000007918 */ /* 0x000fc80000000000 */
[----:B------:R-:W-:Y:S04]  /*1013a0*/  STL.64 [R1+0x290], R32 ;  /* 0x0002902001007387 */ /* 0x000fe80000100a00 */
[----:B------:R-:W-:Y:S04]  /*1013b0*/  STL.64 [R1+0x298], R34 ;  /* 0x0002982201007387 */ /* 0x000fe80000100a00 */
[----:B------:R-:W-:Y:S04]  /*1013c0*/  STL.64 [R1+0x1c60], R24 ;  /* 0x001c601801007387 */ /* 0x000fe80000100a00 */
[----:B------:R5:W-:Y:S04]  /*1013d0*/  STL.64 [R1+0x1c68], R26 ;  /* 0x001c681a01007387 */ /* 0x000be80000100a00 */
[----:B------:R-:W-:Y:S04]  /*1013e0*/  STL.64 [R1+0xc0], R16 ;  /* 0x0000c01001007387 */ /* 0x000fe80000100a00 */
[----:B------:R-:W2:Y:S04]  /*1013f0*/  LDL.LU R56, [R1+0x380] ;  /* 0x0003800001387983 */ /* 0x000ea80000300800 */
[----:B------:R-:W2:Y:S04]  /*101400*/  LDL.LU R57, [R1+0x384] ;  /* 0x0003840001397983 */ /* 0x000ea80000300800 */
[----:B------:R-:W2:Y:S04]  /*101410*/  LDL.LU R58, [R1+0x388] ;  /* 0x00038800013a7983 */ /* 0x000ea80000300800 */
[----:B------:R-:W2:Y:S01]  /*101420*/  LDL.LU R59, [R1+0x38c] ;  /* 0x00038c00013b7983 */ /* 0x000ea20000300800 */
[----:B---3--:R-:W-:Y:S03]  /*101430*/  HMMA.16816.F32 R20, R28, R16, R20 ;  /* 0x000000101c14723c */ /* 0x008fe60000001814 */
[----:B------:R-:W0:Y:S01]  /*101440*/  LDSM.16.M88.4 R16, [R13+UR4+0x4800] ;  /* 0x004800040d10783b */ /* 0x000e220008000200 */
[----:B------:R-:W-:-:S02]  /*101450*/  F2FP.F16.E4M3.UNPACK_B R14, R8 ;  /* 0x00000008ff0e723e */ /* 0x000fc400020006ff */
[----:B------:R-:W-:-:S13]  /*101460*/  F2FP.F16.E4M3.UNPACK_B R15, R6 ;  /* 0x00000006ff0f723e */ /* 0x000fda00020006ff */
[----:B------:R-:W-:Y:S04]  /*101470*/  STL.64 [R1+0x2c0], R20 ;  /* 0x0002c01401007387 */ /* 0x000fe80000100a00 */
[----:B------:R-:W-:Y:S04]  /*101480*/  STL.64 [R1+0x2c8], R22 ;  /* 0x0002c81601007387 */ /* 0x000fe80000100a00 */
[----:B------:R-:W1:Y:S01]  /*101490*/  LDSM.16.M88.4 R20, [R13+UR4+0x4c00] ;  /* 0x004c00040d14783b */ /* 0x000e620008000200 */
[----:B-----5:R-:W-:Y:S03]  /*1014a0*/  HMMA.16816.F32 R24, R28, R14, R48 ;  /* 0x0000000e1c18723c */ /* 0x020fe60000001830 */
[----:B0-----:R-:W-:Y:S04]  /*1014b0*/  STL.64 [R1+0x1c50], R16 ;  /* 0x001c501001007387 */ /* 0x001fe80000100a00 */
[----:B------:R0:W-:Y:S04]  /*1014c0*/  STL.64 [R1+0x1c58], R18 ;  /* 0x001c581201007387 */ /* 0x0001e80000100a00 */
[----:B------:R-:W-:Y:S08]  /*1014d0*/  STL.64 [R1+0xb8], R14 ;  /* 0x0000b80e01007387 */ /* 0x000ff00000100a00 */
[----:B------:R-:W-:Y:S04]  /*1014e0*/  STL.64 [R1+0x2e0], R24 ;  /* 0x0002e01801007387 */ /* 0x000fe80000100a00 */
[----:B------:R-:W-:Y:S01]  /*1014f0*/  STL.64 [R1+0x2e8], R26 ;  /* 0x0002e81a01007387 */ /* 0x000fe20000100a00 */
[----:B------:R-:W-:Y:S01]  /*101500*/  IMAD.MOV.U32 R8, RZ, RZ, R16 ;  /* 0x000000ffff087224 */ /* 0x000fe200078e0010 */
[----:B0-----:R-:W-:-:S02]  /*101510*/  F2FP.F16.E4M3.UNPACK_B R18, R7 ;  /* 0x00000007ff12723e */ /* 0x001fc400020006ff */
[----:B------:R-:W-:Y:S01]  /*101520*/  F2FP.F16.E4M3.UNPACK_B R19, R5 ;  /* 0x00000005ff13723e */ /* 0x000fe200020006ff */
[----:B-1----:R0:W-:Y:S04]  /*101530*/  STL.64 [R1+0x1c40], R20 ;  /* 0x001c401401007387 */ /* 0x0021e80000100a00 */
[----:B------:R1:W-:Y:S01]  /*101540*/  STL.64 [R1+0x1c48], R22 ;  /* 0x001c481601007387 */ /* 0x0003e20000100a00 */
[----:B------:R-:W-:-:S03]  /*101550*/  IMAD.MOV.U32 R16, RZ, RZ, R20 ;  /* 0x000000ffff107224 */ /* 0x000fc600078e0014 */
[----:B------:R-:W-:Y:S01]  /*101560*/  STL.64 [R1+0xb0], R18 ;  /* 0x0000b01201007387 */ /* 0x000fe20000100a00 */
[----:B------:R-:W-:-:S03]  /*101570*/  IMAD.MOV.U32 R7, RZ, RZ, R21 ;  /* 0x000000ffff077224 */ /* 0x000fc600078e0015 */
[----:B0-----:R-:W3:Y:S04]  /*101580*/  LDL.LU R20, [R1+0x3b0] ;  /* 0x0003b00001147983 */ /* 0x001ee80000300800 */
[----:B------:R-:W3:Y:S04]  /*101590*/  LDL.LU R21, [R1+0x3b4] ;  /* 0x0003b40001157983 */ /* 0x000ee80000300800 */
[----:B-1----:R-:W3:Y:S04]  /*1015a0*/  LDL.LU R22, [R1+0x3b8] ;  /* 0x0003b80001167983 */ /* 0x002ee80000300800 */
[----:B------:R-:W3:Y:S01]  /*1015b0*/  LDL.LU R23, [R1+0x3bc] ;  /* 0x0003bc0001177983 */ /* 0x000ee20000300800 */
[----:B----4-:R-:W-:Y:S01]  /*1015c0*/  HMMA.16816.F32 R24, R28, R18, R52 ;  /* 0x000000121c18723c */ /* 0x010fe20000001834 */
[----:B------:R-:W-:Y:S01]  /*1015d0*/  F2FP.F16.E4M3.UNPACK_B R14, R0 ;  /* 0x00000000ff0e723e */ /* 0x000fe200020006ff */
[----:B------:R-:W-:Y:S01]  /*1015e0*/  IMAD.MOV.U32 R0, RZ, RZ, R19 ;  /* 0x000000ffff007224 */ /* 0x000fe200078e0013 */
[----:B------:R-:W-:-:S04]  /*1015f0*/  F2FP.F16.E4M3.UNPACK_B R15, R4 ;  /* 0x00000004ff0f723e */ /* 0x000fc800020006ff */
[----:B------:R0:W-:-:S12]  /*101600*/  STL [R1+0x8318], R0 ;  /* 0x0083180001007387 */ /* 0x0001d80000100800 */
[----:B------:R-:W-:Y:S04]  /*101610*/  STL.64 [R1+0x2f0], R24 ;  /* 0x0002f01801007387 */ /* 0x000fe80000100a00 */
[----:B------:R-:W-:Y:S04]  /*101620*/  STL.64 [R1+0x2f8], R26 ;  /* 0x0002f81a01007387 */ /* 0x000fe80000100a00 */
[----:B------:R-:W-:Y:S04]  /*101630*/  STL [R1+0xa8], R14 ;  /* 0x0000a80e01007387 */ /* 0x000fe80000100800 */
[----:B------:R-:W4:Y:S04]  /*101640*/  LDL.LU R52, [R1+0x3d0] ;  /* 0x0003d00001347983 */ /* 0x000f280000300800 */
[----:B------:R-:W4:Y:S04]  /*101650*/  LDL.LU R53, [R1+0x3d4] ;  /* 0x0003d40001357983 */ /* 0x000f280000300800 */
[----:B------:R-:W4:Y:S04]  /*101660*/  LDL.LU R54, [R1+0x3d8] ;  /* 0x0003d80001367983 */ /* 0x000f280000300800 */
[----:B------:R-:W-:Y:S04]  /*101670*/  STL [R1+0xac], R15 ;  /* 0x0000ac0f01007387 */ /* 0x000fe80000100800 */
[----:B------:R-:W4:Y:S04]  /*101680*/  LDL.LU R55, [R1+0x3dc] ;  /* 0x0003dc0001377983 */ /* 0x000f280000300800 */
[----:B------:R-:W1:Y:S01]  /*101690*/  LDSM.16.M88.4 R24, [R13+UR4+0x5000] ;  /* 0x005000040d18783b */ /* 0x000e620008000200 */
[----:B0-----:R-:W-:Y:S01]  /*1016a0*/  IMAD.MOV.U32 R0, RZ, RZ, R15 ;  /* 0x000000ffff007224 */ /* 0x001fe200078e000f */
[----:B------:R-:W-:-:S02]  /*1016b0*/  F2FP.F16.E4M3.UNPACK_B R18, R3 ;  /* 0x00000003ff12723e */ /* 0x000fc400020006ff */
[----:B------:R-:W-:Y:S01]  /*1016c0*/  F2FP.F16.E4M3.UNPACK_B R19, R2 ;  /* 0x00000002ff13723e */ /* 0x000fe200020006ff */
[----:B-1----:R-:W-:Y:S01]  /*1016d0*/  STL.64 [R1+0x1c30], R24 ;  /* 0x001c301801007387 */ /* 0x002fe20000100a00 */
[----:B------:R-:W-:-:S03]  /*1016e0*/  IMAD.MOV.U32 R5, RZ, RZ, R24 ;  /* 0x000000ffff057224 */ /* 0x000fc600078e0018 */
[----:B------:R-:W-:Y:S01]  /*1016f0*/  STL.64 [R1+0x1c38], R26 ;  /* 0x001c381a01007387 */ /* 0x000fe20000100a00 */
[----:B------:R-:W-:-:S03]  /*101700*/  IMAD.MOV.U32 R4, RZ, RZ, R25 ;  /* 0x000000ffff047224 */ /* 0x000fc600078e0019 */
[----:B------:R0:W-:Y:S02]  /*101710*/  STL [R1+0x831c], R0 ;  /* 0x00831c0001007387 */ /* 0x0001e40000100800 */
[----:B0-----:R-:W-:Y:S01]  /*101720*/  IMAD.MOV.U32 R0, RZ, RZ, R19 ;  /* 0x000000ffff007224 */ /* 0x001fe200078e0013 */
[----:B--2---:R-:W-:-:S15]  /*101730*/  HMMA.16816.F32 R24, R28, R14, R56 ;  /* 0x0000000e1c18723c */ /* 0x004fde0000001838 */
[----:B------:R-:W-:-:S04]  /*101740*/  NOP ;  /* 0x0000000000007918 */ /* 0x000fc80000000000 */
[----:B------:R-:W-:Y:S04]  /*101750*/  STL.64 [R1+0x310], R24 ;  /* 0x0003101801007387 */ /* 0x000fe80000100a00 */
[----:B------:R-:W-:Y:S04]  /*101760*/  STL.64 [R1+0x318], R26 ;  /* 0x0003181a01007387 */ /* 0x000fe80000100a00 */
[----:B------:R-:W0:Y:S04]  /*101770*/  LDSM.16.M88.4 R24, [R13+UR4+0x5400] ;  /* 0x005400040d18783b */ /* 0x000e280008000200 */
[----:B------:R-:W-:Y:S04]  /*101780*/  STL [R1+0xa0], R18 ;  /* 0x0000a01201007387 */ /* 0x000fe80000100800 */
[----:B------:R-:W2:Y:S04]  /*101790*/  LDL.LU R56, [R1+0x400] ;  /* 0x0004000001387983 */ /* 0x000ea80000300800 */
[----:B------:R-:W2:Y:S04]  /*1017a0*/  LDL.LU R57, [R1+0x404] ;  /* 0x0004040001397983 */ /* 0x000ea80000300800 */
[----:B------:R-:W2:Y:S04]  /*1017b0*/  LDL.LU R58, [R1+0x408] ;  /* 0x00040800013a7983 */ /* 0x000ea80000300800 */
[----:B------:R-:W-:Y:S04]  /*1017c0*/  STL [R1+0xa4], R19 ;  /* 0x0000a41301007387 */ /* 0x000fe80000100800 */
[----:B------:R-:W2:Y:S04]  /*1017d0*/  LDL.LU R59, [R1+0x40c] ;  /* 0x00040c00013b7983 */ /* 0x000ea80000300800 */
[----:B0-----:R-:W-:Y:S04]  /*1017e0*/  STL.64 [R1+0x1c20], R24 ;  /* 0x001c201801007387 */ /* 0x001fe80000100a00 */
[----:B------:R-:W-:Y:S04]  /*1017f0*/  STL.64 [R1+0x1c28], R26 ;  /* 0x001c281a01007387 */ /* 0x000fe80000100a00 */
[----:B------:R-:W5:Y:S04]  /*101800*/  LDL.LU R48, [R1+0x420] ;  /* 0x0004200001307983 */ /* 0x000f680000300800 */
[----:B------:R-:W5:Y:S04]  /*101810*/  LDL.LU R49, [R1+0x424] ;  /* 0x0004240001317983 */ /* 0x000f680000300800 */
[----:B------:R-:W5:Y:S04]  /*101820*/  LDL.LU R50, [R1+0x428] ;  /* 0x0004280001327983 */ /* 0x000f680000300800 */
[----:B------:R-:W5:Y:S04]  /*101830*/  LDL.LU R51, [R1+0x42c] ;  /* 0x00042c0001337983 */ /* 0x000f680000300800 */
[----:B------:R0:W-:Y:S01]  /*101840*/  STL [R1+0x8320], R0 ;  /* 0x0083200001007387 */ /* 0x0001e20000100800 */
[----:B---3--:R-:W-:-:S15]  /*101850*/  HMMA.16816.F32 R20, R28, R18, R20 ;  /* 0x000000121c14723c */ /* 0x008fde0000001814 */
[----:B------:R-:W-:-:S04]  /*101860*/  NOP ;  /* 0x0000000000007918 */ /* 0x000fc80000000000 */
[----:B------:R-:W-:Y:S04]  /*101870*/  STL.64 [R1+0x330], R20 ;  /* 0x0003301401007387 */ /* 0x000fe80000100a00 */
[----:B------:R-:W-:Y:S04]  /*101880*/  STL.64 [R1+0x338], R22 ;  /* 0x0003381601007387 */ /* 0x000fe80000100a00 */
[----:B------:R-:W1:Y:S01]  /*101890*/  LDSM.16.M88.4 R20, [R13+UR4+0x5800] ;  /* 0x005800040d14783b */ /* 0x000e620008000200 */
[----:B------:R-:W-:Y:S02]  /*1018a0*/  F2FP.F16.E4M3.UNPACK_B R14, R12 ;  /* 0x0000000cff0e723e */ /* 0x000fe400020006ff */
[----:B------:R-:W-:-:S03]  /*1018b0*/  F2FP.F16.E4M3.UNPACK_B R15, R11 ;  /* 0x0000000bff0f723e */ /* 0x000fc600020006ff */
[----:B------:R-:W-:Y:S02]  /*1018c0*/  STL [R1+0x98], R14 ;  /* 0x0000980e01007387 */ /* 0x000fe40000100800 */
[----:B0-----:R-:W-:Y:S01]  /*1018d0*/  IMAD.MOV.U32 R0, RZ, RZ, R15 ;  /* 0x000000ffff007224 */ /* 0x001fe200078e000f */
[----:B------:R-:W-:Y:S02]  /*1018e0*/  F2FP.F16.E4M3.UNPACK_B R18, R10 ;  /* 0x0000000aff12723e */ /* 0x000fe400020006ff */
[----:B------:R-:W-:Y:S01]  /*1018f0*/  F2FP.F16.E4M3.UNPACK_B R19, R9 ;  /* 0x00000009ff13723e */ /* 0x000fe200020006ff */
[----:B-1----:R-:W-:Y:S01]  /*101900*/  STL.64 [R1+0x1c10], R20 ;  /* 0x001c101401007387 */ /* 0x002fe20000100a00 */
[----:B------:R-:W-:-:S03]  /*101910*/  IMAD.MOV.U32 R12, RZ, RZ, R20 ;  /* 0x000000ffff0c7224 */ /* 0x000fc600078e0014 */
[----:B------:R4:W-:Y:S01]  /*101920*/  STL.64 [R1+0x1c18], R22 ;  /* 0x001c181601007387 */ /* 0x0009e20000100a00 */
[----:B------:R-:W-:Y:S02]  /*101930*/  IMAD.MOV.U32 R11, RZ, RZ, R21 ;  /* 0x000000ffff0b7224 */ /* 0x000fe400078e0015 */
[----:B----4-:R-:W-:Y:S01]  /*101940*/  HMMA.16816.F32 R20, R28, R14, R52 ;  /* 0x0000000e1c14723c */ /* 0x010fe20000001834 */
[----:B------:R-:W-:Y:S04]  /*101950*/  STL [R1+0x9c], R15 ;  /* 0x00009c0f01007387 */ /* 0x000fe80000100800 */
[----:B------:R-:W-:-:S14]  /*101960*/  STL [R1+0x8324], R0 ;  /* 0x0083240001007387 */ /* 0x000fdc0000100800 */
[----:B------:R-:W-:Y:S04]  /*101970*/  STL.64 [R1+0x340], R20 ;  /* 0x0003401401007387 */ /* 0x000fe80000100a00 */
[----:B------:R-:W-:Y:S04]  /*101980*/  STL.64 [R1+0x348], R22 ;  /* 0x0003481601007387 */ /* 0x000fe80000100a00 */
[----:B------:R-:W-:Y:S04]  /*101990*/  STL [R1+0x90], R18 ;  /* 0x0000901201007387 */ /* 0x000fe80000100800 */
[----:B------:R-:W3:Y:S04]  /*1019a0*/  LDL.LU R52, [R1+0x450] ;  /* 0x0004500001347983 */ /* 0x000ee80000300800 */
[----:B------:R-:W3:Y:S04]  /*1019b0*/  LDL.LU R53, [R1+0x454] ;  /* 0x0004540001357983 */ /* 0x000ee80000300800 */
[----:B------:R-:W3:Y:S04]  /*1019c0*/  LDL.LU R54, [R1+0x458] ;  /* 0x0004580001367983 */ /* 0x000ee80000300800 */
[----:B------:R-:W-:Y:S04]  /*1019d0*/  STL [R1+0x94], R19 ;  /* 0x0000941301007387 */ /* 0x000fe80000100800 */
[----:B------:R-:W3:Y:S04]  /*1019e0*/  LDL.LU R55, [R1+0x45c] ;  /* 0x00045c0001377983 */ /* 0x000ee80000300800 */
[----:B------:R-:W0:Y:S01]  /*1019f0*/  LDSM.16.M88.4 R20, [R13+UR4+0x5c00] ;  /* 0x005c00040d14783b */ /* 0x000e220008000200 */
[----:B------:R-:W-:-:S02]  /*101a00*/  IMAD.MOV.U32 R3, RZ, RZ, R24 ;  /* 0x000000ffff037224 */ /* 0x000fc400078e0018 */
[----:B------:R-:W-:Y:S02]  /*101a10*/  IMAD.MOV.U32 R2, RZ, RZ, R25 ;  /* 0x000000ffff027224 */ /* 0x000fe400078e0019 */
[----:B------:R-:W-:Y:S01]  /*101a20*/  IMAD.MOV.U32 R6, RZ, RZ, R17 ;  /* 0x000000ffff067224 */ /* 0x000fe200078e0011 */
[----:B0-----:R-:W-:Y:S01]  /*101a30*/  STL.64 [R1+0x1c00], R20 ;  /* 0x001c001401007387 */ /* 0x001fe20000100a00 */
[----:B------:R-:W-:-:S03]  /*101a40*/  IMAD.MOV.U32 R10, RZ, RZ, R20 ;  /* 0x000000ffff0a7224 */ /* 0x000fc600078e0014 */
[----:B------:R-:W-:Y:S01]  /*101a50*/  STL.64 [R1+0x1c08], R22 ;  /* 0x001c081601007387 */ /* 0x000fe20000100a00 */
[----:B------:R-:W-:-:S03]  /*101a60*/  IMAD.MOV.U32 R9, RZ, RZ, R21 ;  /* 0x000000ffff097224 */ /* 0x000fc600078e0015 */
[----:B------:R-:W0:Y:S01]  /*101a70*/  LDSM.16.M88.4 R20, [R13+UR4+0x6000] ;  /* 0x006000040d14783b */ /* 0x000e220008000200 */
[----:B------:R-:W-:Y:S02]  /*101a80*/  F2FP.F16.E4M3.UNPACK_B R14, R8 ;  /* 0x00000008ff0e723e */ /* 0x000fe400020006ff */
[----:B------:R-:W-:-:S05]  /*101a90*/  F2FP.F16.E4M3.UNPACK_B R15, R6 ;  /* 0x00000006ff0f723e */ /* 0x000fca00020006ff */
[----:B------:R-:W-:Y:S02]  /*101aa0*/  IMAD.MOV.U32 R0, RZ, RZ, R15 ;  /* 0x000000ffff007224 */ /* 0x000fe400078e000f */
[----:B0-----:R-:W-:Y:S02]  /*101ab0*/  IMAD.MOV.U32 R8, RZ, RZ, R20 ;  /* 0x000000ffff087224 */ /* 0x001fe400078e0014 */
        /* <DEDUP_REMOVED lines=12> */
[----:B-----5:R-:W-:Y:S03]  /*101b80*/  HMMA.16816.F32 R20, R28, R14, R48 ;  /* 0x0000000e1c14723c */ /* 0x020fe60000001830 */
[----:B------:R-:W-:-:S15]  /*101b90*/  STL [R1+0x8328], R0 ;  /* 0x0083280001007387 */ /* 0x000fde0000100800 */
[----:B------:R-:W-:Y:S01]  /*101ba0*/  NOP ;  /* 0x0000000000007918 */ /* 0x000fe20000000000 */
[----:B------:R-:W-:Y:S04]  /*101bb0*/  STL.64 [R1+0x380], R20 ;  /* 0x0003801401007387 */ /* 0x000fe80000100a00 */
[----:B------:R-:W-:Y:S04]  /*101bc0*/  STL.64 [R1+0x388], R22 ;  /* 0x0003881601007387 */ /* 0x000fe80000100a00 */
[----:B------:R-:W0:Y:S01]  /*101bd0*/  LDSM.16.M88.4 R20, [R13+UR4+0x6400] ;  /* 0x006400040d14783b */ /* 0x000e220008000200 */
[----:B------:R-:W-:Y:S02]  /*101be0*/  F2FP.F16.E4M3.UNPACK_B R18, R16 ;  /* 0x00000010ff12723e */ /* 0x000fe400020006ff */
[----:B------:R-:W-:-:S03]  /*101bf0*/  F2FP.F16.E4M3.UNPACK_B R19, R7 ;  /* 0x00000007ff13723e */ /* 0x000fc600020006ff */
[----:B------:R-:W-:Y:S04]  /*101c00*/  STL [R1+0x80], R18 ;  /* 0x0000801201007387 */ /* 0x000fe80000100800 */
[----:B0-----:R0:W-:Y:S04]  /*101c10*/  STL.64 [R1+0x1be0], R20 ;  /* 0x001be01401007387 */ /* 0x0011e80000100a00 */
[----:B------:R1:W-:Y:S01]  /*101c20*/  STL.64 [R1+0x1be8], R22 ;  /* 0x001be81601007387 */ /* 0x0003e20000100a00 */
[----:B------:R-:W-:-:S03]  /*101c30*/  IMAD.MOV.U32 R16, RZ, RZ, R20 ;  /* 0x000000ffff107224 */ /* 0x000fc600078e0014 */
[----:B------:R-:W-:Y:S01]  /*101c40*/  STL [R1+0x84], R19 ;  /* 0x0000841301007387 */ /* 0x000fe20000100800 */
[----:B------:R-:W-:-:S03]  /*101c50*/  IMAD.MOV.U32 R7, RZ, RZ, R21 ;  /* 0x000000ffff077224 */ /* 0x000fc600078e0015 */
[----:B0-----:R-:W4:Y:S04]  /*101c60*/  LDL.LU R20, [R1+0x4a0] ;  /* 0x0004a00001147983 */ /* 0x001f280000300800 */
[----:B------:R-:W4:Y:S04]  /*101c70*/  LDL.LU R21, [R1+0x4a4] ;  /* 0x0004a40001157983 */ /* 0x000f280000300800 */
[----:B-1----:R-:W4:Y:S04]  /*101c80*/  LDL.LU R22, [R1+0x4a8] ;  /* 0x0004a80001167983 */ /* 0x002f280000300800 */
[----:B------:R-:W4:Y:S04]  /*101c90*/  LDL.LU R23, [R1+0x4ac] ;  /* 0x0004ac0001177983 */ /* 0x000f280000300800 */
[----:B------:R-:W5:Y:S04]  /*101ca0*/  LDL.LU R48, [R1+0x4c0] ;  /* 0x0004c00001307983 */ /* 0x000f680000300800 */
[----:B------:R-:W5:Y:S04]  /*101cb0*/  LDL.LU R49, [R1+0x4c4] ;  /* 0x0004c40001317983 */ /* 0x000f680000300800 */
[----:B------:R-:W5:Y:S04]  /*101cc0*/  LDL.LU R50, [R1+0x4c8] ;  /* 0x0004c80001327983 */ /* 0x000f680000300800 */
[----:B------:R-:W5:Y:S01]  /*101cd0*/  LDL.LU R51, [R1+0x4cc] ;  /* 0x0004cc0001337983 */ /* 0x000f620000300800 */
[----:B------:R-:W-:-:S05]  /*101ce0*/  IMAD.MOV.U32 R0, RZ, RZ, R19 ;  /* 0x000000ffff007224 */ /* 0x000fca00078e0013 */
[----:B------:R-:W-:Y:S01]  /*101cf0*/  STL [R1+0x832c], R0 ;  /* 0x00832c0001007387 */ /* 0x000fe20000100800 */
[----:B---3--:R-:W-:-:S15]  /*101d00*/  HMMA.16816.F32 R24, R28, R18, R52 ;  /* 0x000000121c18723c */ /* 0x008fde0000001834 */
[----:B------:R-:W-:-:S04]  /*101d10*/  NOP ;  /* 0x0000000000007918 */ /* 0x000fc80000000000 */
[----:B------:R-:W-:Y:S04]  /*101d20*/  STL.64 [R1+0x390], R24 ;  /* 0x0003901801007387 */ /* 0x000fe80000100a00 */
[----:B------:R-:W-:Y:S04]  /*101d30*/  STL.64 [R1+0x398], R26 ;  /* 0x0003981a01007387 */ /* 0x000fe80000100a00 */
[----:B------:R-:W0:Y:S01]  /*101d40*/  LDSM.16.M88.4 R24, [R13+UR4+0x6800] ;  /* 0x006800040d18783b */ /* 0x000e220008000200 */
[----:B------:R-:W-:Y:S02]  /*101d50*/  F2FP.F16.E4M3.UNPACK_B R14, R5 ;  /* 0x00000005ff0e723e */ /* 0x000fe400020006ff */
[----:B------:R-:W-:-:S03]  /*101d60*/  F2FP.F16.E4M3.UNPACK_B R15, R4 ;  /* 0x00000004ff0f723e */ /* 0x000fc600020006ff */
[----:B------:R-:W-:Y:S04]  /*101d70*/  STL [R1+0x78], R14 ;  /* 0x0000780e01007387 */ /* 0x000fe80000100800 */
[----:B0-----:R-:W-:Y:S04]  /*101d80*/  STL.64 [R1+0x1bd0], R24 ;  /* 0x001bd01801007387 */ /* 0x001fe80000100a00 */
[----:B------:R2:W-:Y:S04]  /*101d90*/  STL.64 [R1+0x1bd8], R26 ;  /* 0x001bd81a01007387 */ /* 0x0005e80000100a00 */
[----:B------:R-:W-:Y:S04]  /*101da0*/  STL [R1+0x7c], R15 ;  /* 0x00007c0f01007387 */ /* 0x000fe80000100800 */
[----:B------:R-:W3:Y:S04]  /*101db0*/  LDL.LU R52, [R1+0x4f0] ;  /* 0x0004f00001347983 */ /* 0x000ee80000300800 */
[----:B------:R-:W3:Y:S04]  /*101dc0*/  LDL.LU R53, [R1+0x4f4] ;  /* 0x0004f40001357983 */ /* 0x000ee80000300800 */
[----:B------:R-:W3:Y:S04]  /*101dd0*/  LDL.LU R54, [R1+0x4f8] ;  /* 0x0004f80001367983 */ /* 0x000ee80000300800 */
[----:B------:R-:W3:Y:S01]  /*101de0*/  LDL.LU R55, [R1+0x4fc] ;  /* 0x0004fc0001377983 */ /* 0x000ee20000300800 */
[----:B------:R-:W-:-:S02]  /*101df0*/  IMAD.MOV.U32 R5, RZ, RZ, R24 ;  /* 0x000000ffff057224 */ /* 0x000fc400078e0018 */
[----:B------:R-:W-:Y:S02]  /*101e00*/  IMAD.MOV.U32 R4, RZ, RZ, R25 ;  /* 0x000000ffff047224 */ /* 0x000fe400078e0019 */
[----:B------:R-:W-:-:S05]  /*101e10*/  IMAD.MOV.U32 R0, RZ, RZ, R15 ;  /* 0x000000ffff007224 */ /* 0x000fca00078e000f */
[----:B------:R-:W-:Y:S01]  /*101e20*/  STL [R1+0x8330], R0 ;  /* 0x0083300001007387 */ /* 0x000fe20000100800 */
        /* <DEDUP_REMOVED lines=8> */
[----:B0-----:R-:W-:Y:S04]  /*101eb0*/  STL.64 [R1+0x1bc0], R24 ;  /* 0x001bc01801007387 */ /* 0x001fe80000100a00 */
[----:B------:R4:W-:Y:S04]  /*101ec0*/  STL.64 [R1+0x1bc8], R26 ;  /* 0x001bc81a01007387 */ /* 0x0009e80000100a00 */
[----:B------:R-:W-:Y:S04]  /*101ed0*/  STL [R1+0x74], R19 ;  /* 0x0000741301007387 */ /* 0x000fe80000100800 */
[----:B------:R-:W2:Y:S04]  /*101ee0*/  LDL.LU R56, [R1+0x510] ;  /* 0x0005100001387983 */ /* 0x000ea80000300800 */
[----:B------:R-:W2:Y:S01]  /*101ef0*/  LDL.LU R57, [R1+0x514] ;  /* 0x0005140001397983 */ /* 0x000ea20000300800 */
[----:B------:R-:W-:-:S02]  /*101f00*/  IMAD.MOV.U32 R3, RZ, RZ, R24 ;  /* 0x000000ffff037224 */ /* 0x000fc400078e0018 */
[----:B------:R-:W-:Y:S01]  /*101f10*/  IMAD.MOV.U32 R2, RZ, RZ, R25 ;  /* 0x000000ffff027224 */ /* 0x000fe200078e0019 */
[----:B------:R-:W2:Y:S04]  /*101f20*/  LDL.LU R58, [R1+0x518] ;  /* 0x00051800013a7983 */ /* 0x000ea80000300800 */
[----:B------:R-:W2:Y:S01]  /*101f30*/  LDL.LU R59, [R1+0x51c] ;  /* 0x00051c00013b7983 */ /* 0x000ea20000300800 */
[----:B----4-:R-:W-:Y:S03]  /*101f40*/  HMMA.16816.F32 R24, R28, R18, R20 ;  /* 0x000000121c18723c */ /* 0x010fe60000001814 */
[----:B------:R-:W0:Y:S01]  /*101f50*/  LDSM.16.M88.4 R20, [R13+UR4+0x7000] ;  /* 0x007000040d14783b */ /* 0x000e220008000200 */
[----:B------:R-:W-:-:S02]  /*101f60*/  F2FP.F16.E4M3.UNPACK_B R14, R12 ;  /* 0x0000000cff0e723e */ /* 0x000fc400020006ff */
[----:B------:R-:W-:-:S13]  /*101f70*/  F2FP.F16.E4M3.UNPACK_B R15, R11 ;  /* 0x0000000bff0f723e */ /* 0x000fda00020006ff */
[----:B------:R-:W-:Y:S04]  /*101f80*/  STL.64 [R1+0x3d0], R24 ;  /* 0x0003d01801007387 */ /* 0x000fe80000100a00 */
[----:B------:R-:W-:Y:S01]  /*101f90*/  STL.64 [R1+0x3d8], R26 ;  /* 0x0003d81a01007387 */ /* 0x000fe20000100a00 */
[----:B------:R-:W-:-:S03]  /*101fa0*/  F2FP.F16.E4M3.UNPACK_B R18, R10 ;  /* 0x0000000aff12723e */ /* 0x000fc600020006ff */
[----:B0-----:R-:W-:Y:S01]  /*101fb0*/  STL.64 [R1+0x1bb0], R20 ;  /* 0x001bb01401007387 */ /* 0x001fe20000100a00 */
[----:B------:R-:W-:-:S03]  /*101fc0*/  IMAD.MOV.U32 R12, RZ, RZ, R20 ;  /* 0x000000ffff0c7224 */ /* 0x000fc600078e0014 */
[----:B------:R5:W-:Y:S01]  /*101fd0*/  STL.64 [R1+0x1bb8], R22 ;  /* 0x001bb81601007387 */ /* 0x000be20000100a00 */
[----:B------:R-:W-:Y:S02]  /*101fe0*/  IMAD.MOV.U32 R11, RZ, RZ, R21 ;  /* 0x000000ffff0b7224 */ /* 0x000fe400078e0015 */
[----:B-----5:R-:W-:Y:S01]  /*101ff0*/  HMMA.16816.F32 R20, R28, R14, R48 ;  /* 0x0000000e1c14723c */ /* 0x020fe20000001830 */
[----:B------:R0:W-:Y:S04]  /*102000*/  STL.64 [R1+0x68], R14 ;  /* 0x0000680e01007387 */ /* 0x0001e80000100a00 */
[----:B------:R-:W4:Y:S01]  /*102010*/  LDL.LU R48, [R1+0x540] ;  /* 0x0005400001307983 */ /* 0x000f220000300800 */
[----:B------:R-:W-:-:S13]  /*102020*/  F2FP.F16.E4M3.UNPACK_B R19, R9 ;  /* 0x00000009ff13723e */ /* 0x000fda00020006ff */
[----:B------:R-:W-:Y:S04]  /*102030*/  STL.64 [R1+0x3e0], R20 ;  /* 0x0003e01401007387 */ /* 0x000fe80000100a00 */
[----:B------:R-:W-:Y:S04]  /*102040*/  STL.64 [R1+0x3e8], R22 ;  /* 0x0003e81601007387 */ /* 0x000fe80000100a00 */
[----:B------:R-:W-:Y:S04]  /*102050*/  STL [R1+0x60], R18 ;  /* 0x0000601201007387 */ /* 0x000fe80000100800 */
[----:B------:R-:W4:Y:S04]  /*102060*/  LDL.LU R49, [R1+0x544] ;  /* 0x0005440001317983 */ /* 0x000f280000300800 */
[----:B------:R-:W1:Y:S04]  /*102070*/  LDSM.16.M88.4 R20, [R13+UR4+0x7400] ;  /* 0x007400040d14783b */ /* 0x000e680008000200 */
[----:B------:R-:W4:Y:S04]  /*102080*/  LDL.LU R50, [R1+0x548] ;  /* 0x0005480001327983 */ /* 0x000f280000300800 */
[----:B------:R-:W-:Y:S04]  /*102090*/  STL [R1+0x64], R19 ;  /* 0x0000641301007387 */ /* 0x000fe80000100800 */
[----:B------:R-:W4:Y:S01]  /*1020a0*/  LDL.LU R51, [R1+0x54c] ;  /* 0x00054c0001337983 */ /* 0x000f220000300800 */
[----:B0-----:R-:W-:-:S03]  /*1020b0*/  F2FP.F16.E4M3.UNPACK_B R14, R8 ;  /* 0x00000008ff0e723e */ /* 0x001fc600020006ff */
[----:B-1----:R-:W-:Y:S01]  /*1020c0*/  STL.64 [R1+0x1ba0], R20 ;  /* 0x001ba01401007387 */ /* 0x002fe20000100a00 */
[----:B------:R-:W-:-:S03]  /*1020d0*/  IMAD.MOV.U32 R10, RZ, RZ, R20 ;  /* 0x000000ffff0a7224 */ /* 0x000fc600078e0014 */
[----:B------:R3:W-:Y:S01]  /*1020e0*/  STL.64 [R1+0x1ba8], R22 ;  /* 0x001ba81601007387 */ /* 0x0007e20000100a00 */
[----:B------:R-:W-:Y:S02]  /*1020f0*/  IMAD.MOV.U32 R9, RZ, RZ, R21 ;  /* 0x000000ffff097224 */ /* 0x000fe400078e0015 */
[----:B---3--:R-:W-:Y:S01]  /*102100*/  HMMA.16816.F32 R20, R28, R18, R52 ;  /* 0x000000121c14723c */ /* 0x008fe20000001834 */
[----:B------:R-:W3:-:S15]  /*102110*/  LDL.LU R52, [R1+0x560] ;  /* 0x0005600001347983 */ /* 0x000ede0000300800 */
[----:B------:R-:W-:-:S03]  /*102120*/  NOP ;  /* 0x0000000000007918 */ /* 0x000fc60000000000 */
[----:B------:R-:W-:Y:S04]  /*102130*/  STL.64 [R1+0x400], R20 ;  /* 0x0004001401007387 */ /* 0x000fe80000100a00 */
[----:B------:R-:W-:Y:S04]  /*102140*/  STL.64 [R1+0x408], R22 ;  /* 0x0004081601007387 */ /* 0x000fe80000100a00 */
[----:B------:R-:W-:Y:S04]  /*102150*/  STL [R1+0x58], R14 ;  /* 0x0000580e01007387 */ /* 0x000fe80000100800 */
[----:B------:R-:W3:Y:S04]  /*102160*/  LDL.LU R53, [R1+0x564] ;  /* 0x0005640001357983 */ /* 0x000ee80000300800 */
[----:B------:R-:W3:Y:S04]  /*102170*/  LDL.LU R54, [R1+0x568] ;  /* 0x0005680001367983 */ /* 0x000ee80000300800 */
[----:B------:R-:W3:Y:S04]  /*102180*/  LDL.LU R55, [R1+0x56c] ;  /* 0x00056c0001377983 */ /* 0x000ee80000300800 */
[----:B------:R-:W0:Y:S01]  /*102190*/  LDSM.16.M88.4 R20, [R13+UR4+0x7800] ;  /* 0x007800040d14783b */ /* 0x000e220008000200 */
[----:B------:R-:W-:Y:S01]  /*1021a0*/  IMAD.MOV.U32 R0, RZ, RZ, R19 ;  /* 0x000000ffff007224 */ /* 0x000fe200078e0013 */
[----:B------:R-:W-:-:S04]  /*1021b0*/  F2FP.F16.E4M3.UNPACK_B R15, R6 ;  /* 0x00000006ff0f723e */ /* 0x000fc800020006ff */
[----:B------:R-:W-:Y:S04]  /*1021c0*/  STL [R1+0x8334], R0 ;  /* 0x0083340001007387 */ /* 0x000fe80000100800 */
[----:B0-----:R-:W-:Y:S01]  /*1021d0*/  STL.64 [R1+0x1b90], R20 ;  /* 0x001b901401007387 */ /* 0x001fe20000100a00 */
[----:B------:R-:W-:-:S03]  /*1021e0*/  IMAD.MOV.U32 R8, RZ, RZ, R20 ;  /* 0x000000ffff087224 */ /* 0x000fc600078e0014 */
[----:B------:R-:W-:Y:S01]  /*1021f0*/  STL.64 [R1+0x1b98], R22 ;  /* 0x001b981601007387 */ /* 0x000fe20000100a00 */
[----:B------:R-:W-:-:S03]  /*102200*/  IMAD.MOV.U32 R6, RZ, RZ, R21 ;  /* 0x000000ffff067224 */ /* 0x000fc600078e0015 */
[----:B------:R-:W0:Y:S04]  /*102210*/  LDSM.16.M88.4 R20, [R13+UR4+0x7c00] ;  /* 0x007c00040d14783b */ /* 0x000e280008000200 */
[----:B------:R-:W-:Y:S01]  /*102220*/  STL [R1+0x5c], R15 ;  /* 0x00005c0f01007387 */ /* 0x000fe20000100800 */
[----:B------:R-:W-:Y:S02]  /*102230*/  F2FP.F16.E4M3.UNPACK_B R18, R16 ;  /* 0x00000010ff12723e */ /* 0x000fe400020006ff */
[----:B------:R-:W-:Y:S01]  /*102240*/  F2FP.F16.E4M3.UNPACK_B R19, R7 ;  /* 0x00000007ff13723e */ /* 0x000fe200020006ff */
[----:B0-----:R-:W-:Y:S02]  /*102250*/  IMAD.MOV.U32 R16, RZ, RZ, R20 ;  /* 0x000000ffff107224 */ /* 0x001fe400078e0014 */
[----:B------:R-:W-:Y:S01]  /*102260*/  IMAD.MOV.U32 R7, RZ, RZ, R21 ;  /* 0x000000ffff077224 */ /* 0x000fe200078e0015 */
[----:B--2---:R-:W-:-:S15]  /*102270*/  HMMA.16816.F32 R24, R28, R14, R56 ;  /* 0x0000000e1c18723c */ /* 0x004fde0000001838 */
[----:B------:R-:W-:-:S04]  /*102280*/  NOP ;  /* 0x0000000000007918 */ /* 0x000fc80000000000 */
[----:B------:R-:W-:Y:S04]  /*102290*/  STL.64 [R1+0x420], R24 ;  /* 0x0004201801007387 */ /* 0x000fe80000100a00 */
[----:B------:R-:W-:Y:S04]  /*1022a0*/  STL.64 [R1+0x428], R26 ;  /* 0x0004281a01007387 */ /* 0x000fe80000100a00 */
[----:B------:R0:W-:Y:S04]  /*1022b0*/  STL.64 [R1+0x1b80], R20 ;  /* 0x001b801401007387 */ /* 0x0001e80000100a00 */
[----:B------:R1:W-:Y:S04]  /*1022c0*/  STL.64 [R1+0x1b88], R22 ;  /* 0x001b881601007387 */ /* 0x0003e80000100a00 */
[----:B------:R2:W-:Y:S04]  /*1022d0*/  STL.64 [R1+0x50], R18 ;  /* 0x0000501201007387 */ /* 0x0005e80000100a00 */
[----:B0-----:R-:W5:Y:S04]  /*1022e0*/  LDL.LU R20, [R1+0x590] ;  /* 0x0005900001147983 */ /* 0x001f680000300800 */
[----:B------:R-:W5:Y:S04]  /*1022f0*/  LDL.LU R21, [R1+0x594] ;  /* 0x0005940001157983 */ /* 0x000f680000300800 */
[----:B-1----:R-:W5:Y:S04]  /*102300*/  LDL.LU R22, [R1+0x598] ;  /* 0x0005980001167983 */ /* 0x002f680000300800 */
[----:B------:R-:W5:Y:S04]  /*102310*/  LDL.LU R23, [R1+0x59c] ;  /* 0x00059c0001177983 */ /* 0x000f680000300800 */
[----:B------:R-:W5:Y:S04]  /*102320*/  LDL.LU R56, [R1+0x5b0] ;  /* 0x0005b00001387983 */ /* 0x000f680000300800 */
[----:B------:R-:W5:Y:S04]  /*102330*/  LDL.LU R57, [R1+0x5b4] ;  /* 0x0005b40001397983 */ /* 0x000f680000300800 */
[----:B------:R-:W5:Y:S04]  /*102340*/  LDL.LU R58, [R1+0x5b8] ;  /* 0x0005b800013a7983 */ /* 0x000f680000300800 */
[----:B------:R-:W5:Y:S01]  /*102350*/  LDL.LU R59, [R1+0x5bc] ;  /* 0x0005bc00013b7983 */ /* 0x000f620000300800 */
[----:B------:R-:W-:-:S05]  /*102360*/  IMAD.MOV.U32 R0, RZ, RZ, R19 ;  /* 0x000000ffff007224 */ /* 0x000fca00078e0013 */
[----:B------:R-:W-:Y:S01]  /*102370*/  STL [R1+0x8338], R0 ;  /* 0x0083380001007387 */ /* 0x000fe20000100800 */
[----:B----4-:R-:W-:-:S15]  /*102380*/  HMMA.16816.F32 R24, R28, R18, R48 ;  /* 0x000000121c18723c */ /* 0x010fde0000001830 */
[----:B------:R-:W-:-:S04]  /*102390*/  NOP ;  /* 0x0000000000007918 */ /* 0x000fc80000000000 */
[----:B------:R-:W-:Y:S04]  /*1023a0*/  STL.64 [R1+0x430], R24 ;  /* 0x0004301801007387 */ /* 0x000fe80000100a00 */
[----:B------:R-:W-:Y:S04]  /*1023b0*/  STL.64 [R1+0x438], R26 ;  /* 0x0004381a01007387 */ /* 0x000fe80000100a00 */
[----:B------:R-:W0:Y:S01]  /*1023c0*/  LDSM.16.M88.4 R24, [R13+UR4+0x8000] ;  /* 0x008000040d18783b */ /* 0x000e220008000200 */
[----:B------:R-:W-:Y:S02]  /*1023d0*/  F2FP.F16.E4M3.UNPACK_B R14, R5 ;  /* 0x00000005ff0e723e */ /* 0x000fe400020006ff */
[----:B------:R-:W-:-:S03]  /*1023e0*/  F2FP.F16.E4M3.UNPACK_B R15, R4 ;  /* 0x00000004ff0f723e */ /* 0x000fc600020006ff */
[----:B------:R-:W-:Y:S01]  /*1023f0*/  STL [R1+0x48], R14 ;  /* 0x0000480e01007387 */ /* 0x000fe20000100800 */
[----:B--2---:R-:W-:-:S03]  /*102400*/  F2FP.F16.E4M3.UNPACK_B R18, R3 ;  /* 0x00000003ff12723e */ /* 0x004fc600020006ff */
[----:B0-----:R-:W-:Y:S01]  /*102410*/  STL.64 [R1+0x1b70], R24 ;  /* 0x001b701801007387 */ /* 0x001fe20000100a00 */
[----:B------:R-:W-:-:S03]  /*102420*/  IMAD.MOV.U32 R5, RZ, RZ, R24 ;  /* 0x000000ffff057224 */ /* 0x000fc600078e0018 */
[----:B------:R3:W-:Y:S01]  /*102430*/  STL.64 [R1+0x1b78], R26 ;  /* 0x001b781a01007387 */ /* 0x0007e20000100a00 */
[----:B------:R-:W-:Y:S02]  /*102440*/  IMAD.MOV.U32 R4, RZ, RZ, R25 ;  /* 0x000000ffff047224 */ /* 0x000fe400078e0019 */
[----:B---3--:R-:W-:Y:S01]  /*102450*/  HMMA.16816.F32 R24, R28, R14, R52 ;  /* 0x0000000e1c18723c */ /* 0x008fe20000001834 */
[----:B------:R-:W-:Y:S04]  /*102460*/  STL [R1+0x4c], R15 ;  /* 0x00004c0f01007387 */ /* 0x000fe80000100800 */
[----:B------:R-:W2:-:S14]  /*102470*/  LDL.LU R48, [R1+0x5e0] ;  /* 0x0005e00001307983 */ /* 0x000e9c0000300800 */
[----:B------:R-:W-:Y:S04]  /*102480*/  STL.64 [R1+0x450], R24 ;  /* 0x0004501801007387 */ /* 0x000fe80000100a00 */
[----:B------:R-:W-:Y:S04]  /*102490*/  STL.64 [R1+0x458], R26 ;  /* 0x0004581a01007387 */ /* 0x000fe80000100a00 */
[----:B------:R-:W-:Y:S04]  /*1024a0*/  STL [R1+0x40], R18 ;  /* 0x0000401201007387 */ /* 0x000fe80000100800 */
[----:B------:R-:W2:Y:S04]  /*1024b0*/  LDL.LU R49, [R1+0x5e4] ;  /* 0x0005e40001317983 */ /* 0x000ea80000300800 */
[----:B------:R-:W2:Y:S04]  /*1024c0*/  LDL.LU R50, [R1+0x5e8] ;  /* 0x0005e80001327983 */ /* 0x000ea80000300800 */
[----:B------:R-:W2:Y:S04]  /*1024d0*/  LDL.LU R51, [R1+0x5ec] ;  /* 0x0005ec0001337983 */ /* 0x000ea80000300800 */
[----:B------:R-:W0:Y:S01]  /*1024e0*/  LDSM.16.M88.4 R24, [R13+UR4+0x8400] ;  /* 0x008400040d18783b */ /* 0x000e220008000200 */
[----:B------:R-:W-:Y:S01]  /*1024f0*/  IMAD.MOV.U32 R0, RZ, RZ, R15 ;  /* 0x000000ffff007224 */ /* 0x000fe200078e000f */
[----:B------:R-:W-:-:S04]  /*102500*/  F2FP.F16.E4M3.UNPACK_B R19, R2 ;  /* 0x00000002ff13723e */ /* 0x000fc800020006ff */
[----:B------:R1:W-:Y:S04]  /*102510*/  STL [R1+0x833c], R0 ;  /* 0x00833c0001007387 */ /* 0x0003e80000100800 */
[----:B0-----:R-:W-:Y:S04]  /*102520*/  STL.64 [R1+0x1b60], R24 ;  /* 0x001b601801007387 */ /* 0x001fe80000100a00 */
[----:B------:R5:W-:Y:S04]  /*102530*/  STL.64 [R1+0x1b68], R26 ;  /* 0x001b681a01007387 */ /* 0x000be80000100a00 */
[----:B------:R0:W-:Y:S04]  /*102540*/  STL [R1+0x44], R19 ;  /* 0x0000441301007387 */ /* 0x0001e80000100800 */
[----:B------:R-:W3:Y:S04]  /*102550*/  LDL.LU R52, [R1+0x600] ;  /* 0x0006000001347983 */ /* 0x000ee80000300800 */
[----:B------:R-:W3:Y:S04]  /*102560*/  LDL.LU R53, [R1+0x604] ;  /* 0x0006040001357983 */ /* 0x000ee80000300800 */
[----:B------:R-:W3:Y:S04]  /*102570*/  LDL.LU R54, [R1+0x608] ;  /* 0x0006080001367983 */ /* 0x000ee80000300800 */
[----:B------:R-:W3:Y:S01]  /*102580*/  LDL.LU R55, [R1+0x60c] ;  /* 0x00060c0001377983 */ /* 0x000ee20000300800 */
[----:B------:R-:W-:-:S02]  /*102590*/  IMAD.MOV.U32 R3, RZ, RZ, R24 ;  /* 0x000000ffff037224 */ /* 0x000fc400078e0018 */
[----:B------:R-:W-:Y:S01]  /*1025a0*/  IMAD.MOV.U32 R2, RZ, RZ, R25 ;  /* 0x000000ffff027224 */ /* 0x000fe200078e0019 */
[----:B------:R-:W-:Y:S02]  /*1025b0*/  F2FP.F16.E4M3.UNPACK_B R14, R12 ;  /* 0x0000000cff0e723e */ /* 0x000fe400020006ff */
[----:B------:R-:W-:-:S05]  /*1025c0*/  F2FP.F16.E4M3.UNPACK_B R15, R11 ;  /* 0x0000000bff0f723e */ /* 0x000fca00020006ff */
[----:B-1----:R-:W-:Y:S01]  /*1025d0*/  IMAD.MOV.U32 R0, RZ, RZ, R15 ;  /* 0x000000ffff007224 */ /* 0x002fe200078e000f */
[----:B-----5:R-:W-:Y:S01]  /*1025e0*/  HMMA.16816.F32 R24, R28, R18, R20 ;  /* 0x000000121c18723c */ /* 0x020fe20000001814 */
[----:B------:R-:W1:-:S15]  /*1025f0*/  LDSM.16.M88.4 R20, [R13+UR4+0x8800] ;  /* 0x008800040d14783b */ /* 0x000e5e0008000200 */
[----:B------:R-:W-:-:S03]  /*102600*/  NOP ;  /* 0x0000000000007918 */ /* 0x000fc60000000000 */
[----:B------:R-:W-:Y:S04]  /*102610*/  STL.64 [R1+0x470], R24 ;  /* 0x0004701801007387 */ /* 0x000fe80000100a00 */
[----:B------:R-:W-:Y:S01]  /*102620*/  STL.64 [R1+0x478], R26 ;  /* 0x0004781a01007387 */ /* 0x000fe20000100a00 */
[----:B------:R-:W-:Y:S02]  /*102630*/  F2FP.F16.E4M3.UNPACK_B R18, R10 ;  /* 0x0000000aff12723e */ /* 0x000fe400020006ff */
[----:B0-----:R-:W-:Y:S02]  /*102640*/  F2FP.F16.E4M3.UNPACK_B R19, R9 ;  /* 0x00000009ff13723e */ /* 0x001fe400020006ff */
[----:B------:R-:W-:Y:S02]  /*102650*/  F2FP.F16.E4M3.UNPACK_B R16, R16 ;  /* 0x00000010ff10723e */ /* 0x000fe400020006ff */
[----:B------:R-:W-:Y:S01]  /*102660*/  F2FP.F16.E4M3.UNPACK_B R17, R7 ;  /* 0x00000007ff11723e */ /* 0x000fe200020006ff */
[----:B------:R-:W-:Y:S04]  /*102670*/  LDSM.16.M88.4 R24, [R13+UR4+0x9400] ;  /* 0x009400040d18783b */ /* 0x000fe80008000200 */
[----:B-1----:R-:W-:Y:S01]  /*102680*/  STL.64 [R1+0x1b50], R20 ;  /* 0x001b501401007387 */ /* 0x002fe20000100a00 */
[----:B------:R-:W-:-:S03]  /*102690*/  IMAD.MOV.U32 R12, RZ, RZ, R20 ;  /* 0x000000ffff0c7224 */ /* 0x000fc600078e0014 */
[----:B------:R0:W-:Y:S01]  /*1026a0*/  STL.64 [R1+0x1b58], R22 ;  /* 0x001b581601007387 */ /* 0x0001e20000100a00 */
[----:B------:R-:W-:Y:S02]  /*1026b0*/  IMAD.MOV.U32 R11, RZ, RZ, R21 ;  /* 0x000000ffff0b7224 */ /* 0x000fe400078e0015 */
[----:B0-----:R-:W-:Y:S01]  /*1026c0*/  HMMA.16816.F32 R20, R28, R14, R56 ;  /* 0x0000000e1c14723c */ /* 0x001fe20000001838 */
[----:B------:R0:W-:Y:S04]  /*1026d0*/  STL.64 [R1+0x38], R14 ;  /* 0x0000380e01007387 */ /* 0x0001e80000100a00 */
[----:B------:R-:W-:-:S14]  /*1026e0*/  STL [R1+0x8340], R0 ;  /* 0x0083400001007387 */ /* 0x000fdc0000100800 */
        /* <DEDUP_REMOVED lines=9> */
[----:B0-----:R-:W-:-:S02]  /*102780*/  F2FP.F16.E4M3.UNPACK_B R14, R8 ;  /* 0x00000008ff0e723e */ /* 0x001fc400020006ff */
[----:B------:R-:W-:Y:S01]  /*102790*/  F2FP.F16.E4M3.UNPACK_B R15, R6 ;  /* 0x00000006ff0f723e */ /* 0x000fe200020006ff */
[----:B-1----:R-:W-:Y:S01]  /*1027a0*/  STL.64 [R1+0x1b40], R20 ;  /* 0x001b401401007387 */ /* 0x002fe20000100a00 */
[----:B------:R-:W-:-:S03]  /*1027b0*/  IMAD.MOV.U32 R10, RZ, RZ, R20 ;  /* 0x000000ffff0a7224 */ /* 0x000fc600078e0014 */
[----:B------:R2:W-:Y:S01]  /*1027c0*/  STL.64 [R1+0x1b48], R22 ;  /* 0x001b481601007387 */ /* 0x0005e20000100a00 */
[----:B------:R-:W-:Y:S02]  /*1027d0*/  IMAD.MOV.U32 R9, RZ, RZ, R21 ;  /* 0x000000ffff097224 */ /* 0x000fe400078e0015 */
[----:B--2---:R-:W-:Y:S01]  /*1027e0*/  HMMA.16816.F32 R20, R28, R18, R48 ;  /* 0x000000121c14723c */ /* 0x004fe20000001830 */
[----:B------:R-:W2:-:S15]  /*1027f0*/  LDL.LU R48, [R1+0x650] ;  /* 0x0006500001307983 */ /* 0x000e9e0000300800 */
[----:B------:R-:W-:-:S03]  /*102800*/  NOP ;  /* 0x0000000000007918 */ /* 0x000fc60000000000 */
[----:B------:R-:W-:Y:S04]  /*102810*/  STL.64 [R1+0x4a0], R20 ;  /* 0x0004a01401007387 */ /* 0x000fe80000100a00 */
[----:B------:R-:W-:Y:S04]  /*102820*/  STL.64 [R1+0x4a8], R22 ;  /* 0x0004a81601007387 */ /* 0x000fe80000100a00 */
[----:B------:R-:W-:Y:S04]  /*102830*/  STL [R1+0x28], R14 ;  /* 0x0000280e01007387 */ /* 0x000fe80000100800 */
[----:B------:R-:W2:Y:S04]  /*102840*/  LDL.LU R49, [R1+0x654] ;  /* 0x0006540001317983 */ /* 0x000ea80000300800 */
[----:B------:R-:W2:Y:S04]  /*102850*/  LDL.LU R50, [R1+0x658] ;  /* 0x0006580001327983 */ /* 0x000ea80000300800 */
[----:B------:R-:W-:Y:S04]  /*102860*/  STL [R1+0x2c], R15 ;  /* 0x00002c0f01007387 */ /* 0x000fe80000100800 */
[----:B------:R-:W2:Y:S04]  /*102870*/  LDL.LU R51, [R1+0x65c] ;  /* 0x00065c0001337983 */ /* 0x000ea80000300800 */
[----:B------:R-:W0:Y:S01]  /*102880*/  LDSM.16.M88.4 R20, [R13+UR4+0x9000] ;  /* 0x009000040d14783b */ /* 0x000e220008000200 */
[----:B------:R-:W-:-:S03]  /*102890*/  IMAD.MOV.U32 R0, RZ, RZ, R15 ;  /* 0x000000ffff007224 */ /* 0x000fc600078e000f */
[----:B0-----:R-:W-:Y:S01]  /*1028a0*/  STL.64 [R1+0x1b30], R20 ;  /* 0x001b301401007387 */ /* 0x001fe20000100a00 */
[----:B------:R-:W-:-:S03]  /*1028b0*/  IMAD.MOV.U32 R8, RZ, RZ, R20 ;  /* 0x000000ffff087224 */ /* 0x000fc600078e0014 */
[----:B------:R3:W-:Y:S01]  /*1028c0*/  STL.64 [R1+0x1b38], R22 ;  /* 0x001b381601007387 */ /* 0x0007e20000100a00 */
[----:B------:R-:W-:Y:S02]  /*1028d0*/  IMAD.MOV.U32 R6, RZ, RZ, R21 ;  /* 0x000000ffff067224 */ /* 0x000fe400078e0015 */
[----:B---3--:R-:W-:Y:S01]  /*1028e0*/  HMMA.16816.F32 R20, R28, R14, R52 ;  /* 0x0000000e1c14723c */ /* 0x008fe20000001834 */
[----:B------:R-:W-:-:S15]  /*1028f0*/  STL [R1+0x8344], R0 ;  /* 0x0083440001007387 */ /* 0x000fde0000100800 */
[----:B------:R-:W-:-:S03]  /*102900*/  NOP ;  /* 0x0000000000007918 */ /* 0x000fc60000000000 */
[----:B------:R0:W-:Y:S04]  /*102910*/  STL.64 [R1+0x4c0], R20 ;  /* 0x0004c01401007387 */ /* 0x0001e80000100a00 */
[----:B------:R1:W-:Y:S04]  /*102920*/  STL.64 [R1+0x4c8], R22 ;  /* 0x0004c81601007387 */ /* 0x0003e80000100a00 */
[----:B------:R-:W-:Y:S04]  /*102930*/  STL [R1+0x20], R16 ;  /* 0x0000201001007387 */ /* 0x000fe80000100800 */
[----:B0-----:R-:W3:Y:S04]  /*102940*/  LDL.LU R20, [R1+0x680] ;  /* 0x0006800001147983 */ /* 0x001ee80000300800 */
[----:B------:R-:W3:Y:S04]  /*102950*/  LDL.LU R21, [R1+0x684] ;  /* 0x0006840001157983 */ /* 0x000ee80000300800 */
[----:B-1----:R-:W3:Y:S04]  /*102960*/  LDL.LU R22, [R1+0x688] ;  /* 0x0006880001167983 */ /* 0x002ee80000300800 */
[----:B------:R-:W-:Y:S04]  /*102970*/  STL [R1+0x24], R17 ;  /* 0x0000241101007387 */ /* 0x000fe80000100800 */
[----:B------:R-:W3:Y:S04]  /*102980*/  LDL.LU R23, [R1+0x68c] ;  /* 0x00068c0001177983 */ /* 0x000ee80000300800 */
[----:B------:R-:W-:Y:S04]  /*102990*/  STL.64 [R1+0x1b20], R24 ;  /* 0x001b201801007387 */ /* 0x000fe80000100a00 */
[----:B------:R-:W-:Y:S04]  /*1029a0*/  STL.64 [R1+0x1b28], R26 ;  /* 0x001b281a01007387 */ /* 0x000fe80000100a00 */
[----:B------:R-:W5:Y:S04]  /*1029b0*/  LDL.LU R52, [R1+0x6a0] ;  /* 0x0006a00001347983 */ /* 0x000f680000300800 */
[----:B------:R-:W5:Y:S04]  /*1029c0*/  LDL.LU R53, [R1+0x6a4] ;  /* 0x0006a40001357983 */ /* 0x000f680000300800 */
[----:B------:R-:W5:Y:S04]  /*1029d0*/  LDL.LU R54, [R1+0x6a8] ;  /* 0x0006a80001367983 */ /* 0x000f680000300800 */
[----:B------:R-:W5:Y:S01]  /*1029e0*/  LDL.LU R55, [R1+0x6ac] ;  /* 0x0006ac0001377983 */ /* 0x000f620000300800 */
[----:B------:R-:W-:-:S02]  /*1029f0*/  IMAD.MOV.U32 R14, RZ, RZ, R24 ;  /* 0x000000ffff0e7224 */ /* 0x000fc400078e0018 */
[----:B------:R-:W-:Y:S02]  /*102a00*/  IMAD.MOV.U32 R7, RZ, RZ, R25 ;  /* 0x000000ffff077224 */ /* 0x000fe400078e0019 */
[----:B------:R-:W0:Y:S01]  /*102a10*/  LDSM.16.M88.4 R24, [R13+UR4+0x9800] ;  /* 0x009800040d18783b */ /* 0x000e220008000200 */
[----:B------:R-:W-:Y:S02]  /*102a20*/  F2FP.F16.E4M3.UNPACK_B R18, R5 ;  /* 0x00000005ff12723e */ /* 0x000fe400020006ff */
[----:B------:R-:W-:Y:S01]  /*102a30*/  F2FP.F16.E4M3.UNPACK_B R19, R4 ;  /* 0x00000004ff13723e */ /* 0x000fe200020006ff */
[----:B----4-:R-:W-:-:S15]  /*102a40*/  HMMA.16816.F32 R32, R28, R16, R56 ;  /* 0x000000101c20723c */ /* 0x010fde0000001838 */
[----:B------:R-:W-:-:S04]  /*102a50*/  NOP ;  /* 0x0000000000007918 */ /* 0x000fc80000000000 */
[----:B------:R-:W-:Y:S04]  /*102a60*/  STL.64 [R1+0x4d0], R32 ;  /* 0x0004d02001007387 */ /* 0x000fe80000100a00 */
[----:B------:R-:W-:Y:S04]  /*102a70*/  STL.64 [R1+0x4d8], R34 ;  /* 0x0004d82201007387 */ /* 0x000fe80000100a00 */
[----:B0-----:R-:W-:Y:S04]  /*102a80*/  STL.64 [R1+0x1b10], R24 ;  /* 0x001b101801007387 */ /* 0x001fe80000100a00 */
[----:B------:R2:W-:Y:S04]  /*102a90*/  STL.64 [R1+0x1b18], R26 ;  /* 0x001b181a01007387 */ /* 0x0005e80000100a00 */
[----:B------:R0:W-:Y:S04]  /*102aa0*/  STL.64 [R1+0x18], R18 ;  /* 0x0000181201007387 */ /* 0x0001e80000100a00 */
[----:B------:R-:W4:Y:S04]  /*102ab0*/  LDL.LU R56, [R1+0x6d0] ;  /* 0x0006d00001387983 */ /* 0x000f280000300800 */
[----:B------:R-:W4:Y:S04]  /*102ac0*/  LDL.LU R57, [R1+0x6d4] ;  /* 0x0006d40001397983 */ /* 0x000f280000300800 */
[----:B------:R-:W4:Y:S04]  /*102ad0*/  LDL.LU R58, [R1+0x6d8] ;  /* 0x0006d800013a7983 */ /* 0x000f280000300800 */
[----:B------:R-:W4:Y:S01]  /*102ae0*/  LDL.LU R59, [R1+0x6dc] ;  /* 0x0006dc00013b7983 */ /* 0x000f220000300800 */
[----:B------:R-:W-:-:S02]  /*102af0*/  IMAD.MOV.U32 R5, RZ, RZ, R24 ;  /* 0x000000ffff057224 */ /* 0x000fc400078e0018 */
[----:B------:R-:W-:Y:S02]  /*102b00*/  IMAD.MOV.U32 R4, RZ, RZ, R25 ;  /* 0x000000ffff047224 */ /* 0x000fe400078e0019 */
[----:B------:R-:W-:Y:S01]  /*102b10*/  IMAD.MOV.U32 R0, RZ, RZ, R19 ;  /* 0x000000ffff007224 */ /* 0x000fe200078e0013 */
[----:B------:R-:W-:Y:S02]  /*102b20*/  F2FP.F16.E4M3.UNPACK_B R16, R3 ;  /* 0x00000003ff10723e */ /* 0x000fe400020006ff */
[----:B------:R-:W-:Y:S02]  /*102b30*/  F2FP.F16.E4M3.UNPACK_B R17, R2 ;  /* 0x00000002ff11723e */ /* 0x000fe400020006ff */
[----:B------:R-:W-:Y:S01]  /*102b40*/  STL [R1+0x83b8], R0 ;  /* 0x0083b80001007387 */ /* 0x000fe20000100800 */
[----:B--2---:R-:W-:-:S15]  /*102b50*/  HMMA.16816.F32 R24, R28, R18, R48 ;  /* 0x000000121c18723c */ /* 0x004fde0000001830 */
[----:B------:R-:W-:-:S04]  /*102b60*/  NOP ;  /* 0x0000000000007918 */ /* 0x000fc80000000000 */
[----:B------:R-:W-:Y:S04]  /*102b70*/  STL.64 [R1+0x4f0], R24 ;  /* 0x0004f01801007387 */ /* 0x000fe80000100a00 */
[----:B------:R-:W-:Y:S04]  /*102b80*/  STL.64 [R1+0x4f8], R26 ;  /* 0x0004f81a01007387 */ /* 0x000fe80000100a00 */
[----:B------:R-:W-:Y:S04]  /*102b90*/  STL [R1+0x10], R16 ;  /* 0x0000101001007387 */ /* 0x000fe80000100800 */
[----:B------:R-:W2:Y:S04]  /*102ba0*/  LDL.LU R48, [R1+0x6f0] ;  /* 0x0006f00001307983 */ /* 0x000ea80000300800 */
[----:B------:R-:W2:Y:S04]  /*102bb0*/  LDL.LU R49, [R1+0x6f4] ;  /* 0x0006f40001317983 */ /* 0x000ea80000300800 */
[----:B------:R-:W2:Y:S04]  /*102bc0*/  LDL.LU R50, [R1+0x6f8] ;  /* 0x0006f80001327983 */ /* 0x000ea80000300800 */
[----:B------:R-:W-:Y:S04]  /*102bd0*/  STL [R1+0x14], R17 ;  /* 0x0000141101007387 */ /* 0x000fe80000100800 */
[----:B------:R-:W2:Y:S04]  /*102be0*/  LDL.LU R51, [R1+0x6fc] ;  /* 0x0006fc0001337983 */ /* 0x000ea80000300800 */
[----:B------:R-:W1:Y:S01]  /*102bf0*/  LDSM.16.M88.4 R24, [R13+UR4+0x9c00] ;  /* 0x009c00040d18783b */ /* 0x000e620008000200 */
[----:B0-----:R-:W-:-:S02]  /*102c00*/  F2FP.F16.E4M3.UNPACK_B R18, R12 ;  /* 0x0000000cff12723e */ /* 0x001fc400020006ff */
[----:B------:R-:W-:Y:S01]  /*102c10*/  F2FP.F16.E4M3.UNPACK_B R19, R11 ;  /* 0x0000000bff13723e */ /* 0x000fe200020006ff */
[----:B-1----:R-:W-:Y:S01]  /*102c20*/  STL.64 [R1+0x1b00], R24 ;  /* 0x001b001801007387 */ /* 0x002fe20000100a00 */
[----:B------:R-:W-:-:S03]  /*102c30*/  IMAD.MOV.U32 R3, RZ, RZ, R24 ;  /* 0x000000ffff037224 */ /* 0x000fc600078e0018 */
[----:B------:R3:W-:Y:S01]  /*102c40*/  STL.64 [R1+0x1b08], R26 ;  /* 0x001b081a01007387 */ /* 0x0007e20000100a00 */
[----:B------:R-:W-:Y:S02]  /*102c50*/  IMAD.MOV.U32 R2, RZ, RZ, R25 ;  /* 0x000000ffff027224 */ /* 0x000fe400078e0019 */
[----:B---3--:R-:W-:Y:S01]  /*102c60*/  HMMA.16816.F32 R24, R28, R16, R20 ;  /* 0x000000101c18723c */ /* 0x008fe20000001814 */
[----:B------:R-:W0:-:S15]  /*102c70*/  LDSM.16.M88.4 R20, [R13+UR4+0xa000] ;  /* 0x00a000040d14783b */ /* 0x000e1e0008000200 */
[----:B------:R-:W-:-:S03]  /*102c80*/  NOP ;  /* 0x0000000000007918 */ /* 0x000fc60000000000 */
[----:B------:R-:W-:Y:S04]  /*102c90*/  STL.64 [R1+0x510], R24 ;  /* 0x0005101801007387 */ /* 0x000fe80000100a00 */
[----:B------:R-:W-:Y:S04]  /*102ca0*/  STL.64 [R1+0x518], R26 ;  /* 0x0005181a01007387 */ /* 0x000fe80000100a00 */
[----:B0-----:R-:W-:Y:S01]  /*102cb0*/  STL.64 [R1+0x1af0], R20 ;  /* 0x001af01401007387 */ /* 0x001fe20000100a00 */
[----:B------:R-:W-:-:S03]  /*102cc0*/  IMAD.MOV.U32 R12, RZ, RZ, R20 ;  /* 0x000000ffff0c7224 */ /* 0x000fc600078e0014 */
[----:B------:R5:W-:Y:S01]  /*102cd0*/  STL.64 [R1+0x1af8], R22 ;  /* 0x001af81601007387 */ /* 0x000be20000100a00 */
[----:B------:R-:W-:Y:S02]  /*102ce0*/  IMAD.MOV.U32 R11, RZ, RZ, R21 ;  /* 0x000000ffff0b7224 */ /* 0x000fe400078e0015 */
[----:B-----5:R-:W-:Y:S01]  /*102cf0*/  HMMA.16816.F32 R20, R28, R18, R52 ;  /* 0x000000121c14723c */ /* 0x020fe20000001834 */
[----:B------:R-:W-:Y:S04]  /*102d00*/  STL.64 [R1+0x8], R18 ;  /* 0x0000081201007387 */ /* 0x000fe80000100a00 */
[----:B------:R-:W3:Y:S01]  /*102d10*/  LDL.LU R52, [R1+0x710] ;  /* 0x0007100001347983 */ /* 0x000ee20000300800 */
[----:B------:R-:W-:Y:S02]  /*102d20*/  F2FP.F16.E4M3.UNPACK_B R16, R10 ;  /* 0x0000000aff10723e */ /* 0x000fe400020006ff */
[----:B------:R-:W-:-:S11]  /*102d30*/  F2FP.F16.E4M3.UNPACK_B R17, R9 ;  /* 0x00000009ff11723e */ /* 0x000fd600020006ff */
[----:B------:R-:W-:Y:S04]  /*102d40*/  STL.64 [R1+0x520], R20 ;  /* 0x0005201401007387 */ /* 0x000fe80000100a00 */
[----:B------:R-:W-:Y:S04]  /*102d50*/  STL.64 [R1+0x528], R22 ;  /* 0x0005281601007387 */ /* 0x000fe80000100a00 */
[----:B------:R-:W0:Y:S04]  /*102d60*/  LDSM.16.M88.4 R20, [R13+UR4+0xa400] ;  /* 0x00a400040d14783b */ /* 0x000e280008000200 */
[----:B------:R-:W-:Y:S04]  /*102d70*/  STL [R1], R16 ;  /* 0x0000001001007387 */ /* 0x000fe80000100800 */
[----:B------:R-:W3:Y:S04]  /*102d80*/  LDL.LU R53, [R1+0x714] ;  /* 0x0007140001357983 */ /* 0x000ee80000300800 */
[----:B------:R-:W3:Y:S04]  /*102d90*/  LDL.LU R54, [R1+0x718] ;  /* 0x0007180001367983 */ /* 0x000ee80000300800 */
[----:B------:R-:W-:Y:S04]  /*102da0*/  STL [R1+0x4], R17 ;  /* 0x0000041101007387 */ /* 0x000fe80000100800 */
[----:B------:R-:W3:Y:S04]  /*102db0*/  LDL.LU R55, [R1+0x71c] ;  /* 0x00071c0001377983 */ /* 0x000ee80000300800 */
[----:B0-----:R-:W-:Y:S01]  /*102dc0*/  STL.64 [R1+0x1ae0], R20 ;  /* 0x001ae01401007387 */ /* 0x001fe20000100a00 */
[----:B------:R-:W-:-:S03]  /*102dd0*/  IMAD.MOV.U32 R10, RZ, RZ, R20 ;  /* 0x000000ffff0a7224 */ /* 0x000fc600078e0014 */
[----:B------:R4:W-:Y:S01]  /*102de0*/  STL.64 [R1+0x1ae8], R22 ;  /* 0x001ae81601007387 */ /* 0x0009e20000100a00 */
[----:B------:R-:W-:Y:S02]  /*102df0*/  IMAD.MOV.U32 R9, RZ, RZ, R21 ;  /* 0x000000ffff097224 */ /* 0x000fe400078e0015 */
[----:B----4-:R-:W-:Y:S01]  /*102e00*/  HMMA.16816.F32 R20, R28, R16, R56 ;  /* 0x000000101c14723c */ /* 0x010fe20000001838 */
        /* <DEDUP_REMOVED lines=8> */
[----:B------:R-:W-:-:S02]  /*102e90*/  F2FP.F16.E4M3.UNPACK_B R60, R8 ;  /* 0x00000008ff3c723e */ /* 0x000fc400020006ff */
[----:B------:R-:W-:Y:S01]  /*102ea0*/  F2FP.F16.E4M3.UNPACK_B R61, R6 ;  /* 0x00000006ff3d723e */ /* 0x000fe200020006ff */
[----:B0-----:R-:W-:Y:S01]  /*102eb0*/  STL.64 [R1+0x1ad0], R20 ;  /* 0x001ad01401007387 */ /* 0x001fe20000100a00 */
[----:B------:R-:W-:-:S03]  /*102ec0*/  IMAD.MOV.U32 R8, RZ, RZ, R20 ;  /* 0x000000ffff087224 */ /* 0x000fc600078e0014 */
[----:B------:R2:W-:Y:S01]  /*102ed0*/  STL.64 [R1+0x1ad8], R22 ;  /* 0x001ad81601007387 */ /* 0x0005e20000100a00 */
[----:B------:R-:W-:-:S03]  /*102ee0*/  IMAD.MOV.U32 R6, RZ, RZ, R21 ;  /* 0x000000ffff067224 */ /* 0x000fc600078e0015 */
[----:B------:R-:W-:Y:S04]  /*102ef0*/  STL [R1+0x83d0], R60 ;  /* 0x0083d03c01007387 */ /* 0x000fe80000100800 */
[----:B------:R-:W-:Y:S01]  /*102f00*/  STL [R1+0x83bc], R61 ;  /* 0x0083bc3d01007387 */ /* 0x000fe20000100800 */
[----:B--2---:R-:W-:-:S15]  /*102f10*/  HMMA.16816.F32 R20, R28, R60, R48 ;  /* 0x0000003c1c14723c */ /* 0x004fde0000001830 */
[----:B------:R-:W-:-:S04]  /*102f20*/  NOP ;  /* 0x0000000000007918 */ /* 0x000fc80000000000 */
[----:B------:R-:W-:Y:S04]  /*102f30*/  STL.64 [R1+0x560], R20 ;  /* 0x0005601401007387 */ /* 0x000fe80000100a00 */
[----:B------:R-:W-:Y:S04]  /*102f40*/  STL.64 [R1+0x568], R22 ;  /* 0x0005681601007387 */ /* 0x000fe80000100a00 */
        /* <DEDUP_REMOVED lines=8> */
[----:B------:R-:W0:Y:S01]  /*102fd0*/  LDSM.16.M88.4 R20, [R13+UR4+0xac00] ;  /* 0x00ac00040d14783b */ /* 0x000e220008000200 */
        /* <DEDUP_REMOVED lines=8> */
[----:B------:R-:W-:Y:S01]  /*103060*/  F2FP.F16.E4M3.UNPACK_B R57, R4 ;  /* 0x00000004ff39723e */ /* 0x000fe200020006ff */
[----:B0-----:R-:W-:Y:S02]  /*103070*/  IMAD.MOV.U32 R5, RZ, RZ, R20 ;  /* 0x000000ffff057224 */ /* 0x001fe400078e0014 */
[----:B------:R-:W-:Y:S01]  /*103080*/  IMAD.MOV.U32 R4, RZ, RZ, R21 ;  /* 0x000000ffff047224 */ /* 0x000fe200078e0015 */
[----:B---3--:R-:W-:-:S15]  /*103090*/  HMMA.16816.F32 R32, R28, R58, R52 ;  /* 0x0000003a1c20723c */ /* 0x008fde0000001834 */
[----:B------:R-:W-:-:S04]  /*1030a0*/  NOP ;  /* 0x0000000000007918 */ /* 0x000fc80000000000 */
[----:B------:R-:W-:Y:S04]  /*1030b0*/  STL.64 [R1+0x570], R32 ;  /* 0x0005702001007387 */ /* 0x000fe80000100a00 */
[----:B------:R-:W-:Y:S04]  /*1030c0*/  STL.64 [R1+0x578], R34 ;  /* 0x0005782201007387 */ /* 0x000fe80000100a00 */
[----:B------:R0:W-:Y:S04]  /*1030d0*/  STL.64 [R1+0x1ab0], R20 ;  /* 0x001ab01401007387 */ /* 0x0001e80000100a00 */
[----:B------:R1:W-:Y:S04]  /*1030e0*/  STL.64 [R1+0x1ab8], R22 ;  /* 0x001ab81601007387 */ /* 0x0003e80000100a00 */
[----:B------:R-:W3:Y:S04]  /*1030f0*/  LDSM.16.M88.4 R32, [R13+UR4+0xb400] ;  /* 0x00b400040d20783b */ /* 0x000ee80008000200 */
[----:B0-----:R-:W5:Y:S04]  /*103100*/  LDL.LU R20, [R1+0x7a0] ;  /* 0x0007a00001147983 */ /* 0x001f680000300800 */
[----:B------:R-:W5:Y:S04]  /*103110*/  LDL.LU R21, [R1+0x7a4] ;  /* 0x0007a40001157983 */ /* 0x000f680000300800 */
[----:B-1----:R-:W5:Y:S04]  /*103120*/  LDL.LU R22, [R1+0x7a8] ;  /* 0x0007a80001167983 */ /* 0x002f680000300800 */
[----:B------:R-:W5:Y:S04]  /*103130*/  LDL.LU R23, [R1+0x7ac] ;  /* 0x0007ac0001177983 */ /* 0x000f680000300800 */
[----:B------:R-:W-:Y:S04]  /*103140*/  STL.64 [R1+0x81b0], R58 ;  /* 0x0081b03a01007387 */ /* 0x000fe80000100a00 */
[----:B------:R-:W-:Y:S01]  /*103150*/  STL.64 [R1+0x81a8], R56 ;  /* 0x0081a83801007387 */ /* 0x000fe20000100a00 */
[----:B----4-:R-:W-:-:S15]  /*103160*/  HMMA.16816.F32 R16, R28, R56, R16 ;  /* 0x000000381c10723c */ /* 0x010fde0000001810 */
[----:B------:R-:W-:-:S04]  /*103170*/  NOP ;  /* 0x0000000000007918 */ /* 0x000fc80000000000 */
[----:B------:R0:W-:Y:S04]  /*103180*/  STL.64 [R1+0x590], R16 ;  /* 0x0005901001007387 */ /* 0x0001e80000100a00 */
[----:B------:R1:W-:Y:S04]  /*103190*/  STL.64 [R1+0x598], R18 ;  /* 0x0005981201007387 */ /* 0x0003e80000100a00 */
[----:B0-----:R-:W4:Y:S04]  /*1031a0*/  LDL.LU R16, [R1+0x7c0] ;  /* 0x0007c00001107983 */ /* 0x001f280000300800 */
[----:B------:R-:W4:Y:S04]  /*1031b0*/  LDL.LU R17, [R1+0x7c4] ;  /* 0x0007c40001117983 */ /* 0x000f280000300800 */
[----:B-1----:R-:W4:Y:S04]  /*1031c0*/  LDL.LU R18, [R1+0x7c8] ;  /* 0x0007c80001127983 */ /* 0x002f280000300800 */
[----:B------:R-:W4:Y:S01]  /*1031d0*/  LDL.LU R19, [R1+0x7cc] ;  /* 0x0007cc0001137983 */ /* 0x000f220000300800 */
[----:B------:R-:W-:-:S02]  /*1031e0*/  F2FP.F16.E4M3.UNPACK_B R54, R3 ;  /* 0x00000003ff36723e */ /* 0x000fc400020006ff */
[----:B------:R-:W-:Y:S01]  /*1031f0*/  F2FP.F16.E4M3.UNPACK_B R55, R2 ;  /* 0x00000002ff37723e */ /* 0x000fe200020006ff */
[----:B---3--:R-:W-:Y:S01]  /*103200*/  STL.64 [R1+0x1aa0], R32 ;  /* 0x001aa02001007387 */ /* 0x008fe20000100a00 */
[----:B------:R-:W-:-:S03]  /*103210*/  IMAD.MOV.U32 R3, RZ, RZ, R32 ;  /* 0x000000ffff037224 */ /* 0x000fc600078e0020 */
[----:B------:R-:W-:Y:S01]  /*103220*/  STL.64 [R1+0x1aa8], R34 ;  /* 0x001aa82201007387 */ /* 0x000fe20000100a00 */
[----:B------:R-:W-:-:S03]  /*103230*/  IMAD.MOV.U32 R2, RZ, RZ, R33 ;  /* 0x000000ffff027224 */ /* 0x000fc600078e0021 */
[----:B------:R-:W0:Y:S01]  /*103240*/  LDSM.16.M88.4 R32, [R13+UR4+0xb800] ;  /* 0x00b800040d20783b */ /* 0x000e220008000200 */
[----:B------:R-:W-:Y:S02]  /*103250*/  F2FP.F16.E4M3.UNPACK_B R52, R12 ;  /* 0x0000000cff34723e */ /* 0x000fe400020006ff */
[----:B------:R-:W-:Y:S01]  /*103260*/  F2FP.F16.E4M3.UNPACK_B R53, R11 ;  /* 0x0000000bff35723e */ /* 0x000fe200020006ff */
[C---:B--2---:R-:W-:Y:S08]  /*103270*/  HMMA.16816.F32 R36, R28.reuse, R54, R48 ;  /* 0x000000361c24723c */ /* 0x044ff00000001830 */
[----:B-----5:R-:W-:Y:S11]  /*103280*/  HMMA.16816.F32 R24, R28, R52, R24 ;  /* 0x000000341c18723c */ /* 0x020ff60000001818 */
[----:B------:R-:W-:Y:S04]  /*103290*/  STL.64 [R1+0x5b0], R36 ;  /* 0x0005b02401007387 */ /* 0x000fe80000100a00 */
[----:B------:R-:W-:Y:S04]  /*1032a0*/  STL.64 [R1+0x5b8], R38 ;  /* 0x0005b82601007387 */ /* 0x000fe80000100a00 */
[----:B0-----:R-:W-:Y:S04]  /*1032b0*/  STL.64 [R1+0x1a90], R32 ;  /* 0x001a902001007387 */ /* 0x001fe80000100a00 */
[----:B------:R-:W-:Y:S04]  /*1032c0*/  STL.64 [R1+0x1a98], R34 ;  /* 0x001a982201007387 */ /* 0x000fe80000100a00 */
[----:B------:R-:W-:Y:S04]  /*1032d0*/  STL.64 [R1+0x8190], R54 ;  /* 0x0081903601007387 */ /* 0x000fe80000100a00 */
[----:B------:R-:W-:Y:S04]  /*1032e0*/  STL.64 [R1+0x8188], R52 ;  /* 0x0081883401007387 */ /* 0x000fe80000100a00 */
[----:B------:R0:W-:Y:S04]  /*1032f0*/  STL.64 [R1+0x5c0], R24 ;  /* 0x0005c01801007387 */ /* 0x0001e80000100a00 */
[----:B------:R1:W-:Y:S04]  /*103300*/  STL.64 [R1+0x5c8], R26 ;  /* 0x0005c81a01007387 */ /* 0x0003e80000100a00 */
[----:B0-----:R-:W2:Y:S04]  /*103310*/  LDL.LU R24, [R1+0x7e0] ;  /* 0x0007e00001187983 */ /* 0x001ea80000300800 */
[----:B------:R-:W2:Y:S04]  /*103320*/  LDL.LU R25, [R1+0x7e4] ;  /* 0x0007e40001197983 */ /* 0x000ea80000300800 */
[----:B-1----:R-:W2:Y:S04]  /*103330*/  LDL.LU R26, [R1+0x7e8] ;  /* 0x0007e800011a7983 */ /* 0x002ea80000300800 */
[----:B------:R-:W2:Y:S01]  /*103340*/  LDL.LU R27, [R1+0x7ec] ;  /* 0x0007ec00011b7983 */ /* 0x000ea20000300800 */
[----:B------:R-:W-:-:S02]  /*103350*/  IMAD.MOV.U32 R12, RZ, RZ, R32 ;  /* 0x000000ffff0c7224 */ /* 0x000fc400078e0020 */
[----:B------:R-:W-:Y:S02]  /*103360*/  IMAD.MOV.U32 R11, RZ, RZ, R33 ;  /* 0x000000ffff0b7224 */ /* 0x000fe400078e0021 */
[----:B------:R-:W0:Y:S01]  /*103370*/  LDSM.16.M88.4 R32, [R13+UR4+0xbc00] ;  /* 0x00bc00040d20783b */ /* 0x000e220008000200 */
[----:B------:R-:W-:Y:S02]  /*103380*/  F2FP.F16.E4M3.UNPACK_B R50, R10 ;  /* 0x0000000aff32723e */ /* 0x000fe400020006ff */
[----:B------:R-:W-:Y:S01]  /*103390*/  F2FP.F16.E4M3.UNPACK_B R51, R9 ;  /* 0x00000009ff33723e */ /* 0x000fe200020006ff */
[----:B0-----:R-:W-:Y:S01]  /*1033a0*/  STL.64 [R1+0x1a80], R32 ;  /* 0x001a802001007387 */ /* 0x001fe20000100a00 */
[----:B------:R-:W-:-:S03]  /*1033b0*/  IMAD.MOV.U32 R10, RZ, RZ, R32 ;  /* 0x000000ffff0a7224 */ /* 0x000fc600078e0020 */
[----:B------:R0:W-:Y:S01]  /*1033c0*/  STL.64 [R1+0x1a88], R34 ;  /* 0x001a882201007387 */ /* 0x0001e20000100a00 */
[----:B------:R-:W-:Y:S01]  /*1033d0*/  IMAD.MOV.U32 R9, RZ, RZ, R33 ;  /* 0x000000ffff097224 */ /* 0x000fe200078e0021 */
[----:B------:R-:W-:Y:S02]  /*1033e0*/  F2FP.F16.E4M3.UNPACK_B R48, R8 ;  /* 0x00000008ff30723e */ /* 0x000fe400020006ff */
[----:B------:R-:W-:Y:S01]  /*1033f0*/  F2FP.F16.E4M3.UNPACK_B R49, R6 ;  /* 0x00000006ff31723e */ /* 0x000fe200020006ff */
[----:B0-----:R-:W-:Y:S01]  /*103400*/  HMMA.16816.F32 R32, R28, R50, R20 ;  /* 0x000000321c20723c */ /* 0x001fe20000001814 */
[----:B------:R-:W3:-:S15]  /*103410*/  LDL.LU R20, [R1+0x800] ;  /* 0x0008000001147983 */ /* 0x000ede0000300800 */
[----:B------:R-:W-:-:S03]  /*103420*/  NOP ;  /* 0x0000000000007918 */ /* 0x000fc60000000000 */
[----:B------:R-:W-:Y:S04]  /*103430*/  STL.64 [R1+0x5e0], R32 ;  /* 0x0005e02001007387 */ /* 0x000fe80000100a00 */
[----:B------:R-:W-:Y:S04]  /*103440*/  STL.64 [R1+0x5e8], R34 ;  /* 0x0005e82201007387 */ /* 0x000fe80000100a00 */
[----:B------:R-:W0:Y:S04]  /*103450*/  LDSM.16.M88.4 R32, [R13+UR4+0xc000] ;  /* 0x00c000040d20783b */ /* 0x000e280008000200 */
[----:B------:R-:W3:Y:S04]  /*103460*/  LDL.LU R21, [R1+0x804] ;  /* 0x0008040001157983 */ /* 0x000ee80000300800 */
[----:B------:R-:W3:Y:S04]  /*103470*/  LDL.LU R22, [R1+0x808] ;  /* 0x0008080001167983 */ /* 0x000ee80000300800 */
[----:B------:R-:W3:Y:S01]  /*103480*/  LDL.LU R23, [R1+0x80c] ;  /* 0x00080c0001177983 */ /* 0x000ee20000300800 */
[----:B----4-:R-:W-:Y:S03]  /*103490*/  HMMA.16816.F32 R16, R28, R48, R16 ;  /* 0x000000301c10723c */ /* 0x010fe60000001810 */
[----:B0-----:R0:W-:Y:S04]  /*1034a0*/  STL.64 [R1+0x1a70], R32 ;  /* 0x001a702001007387 */ /* 0x0011e80000100a00 */
[----:B------:R1:W-:Y:S04]  /*1034b0*/  STL.64 [R1+0x1a78], R34 ;  /* 0x001a782201007387 */ /* 0x0003e80000100a00 */
[----:B------:R-:W-:Y:S04]  /*1034c0*/  STL.64 [R1+0x8170], R50 ;  /* 0x0081703201007387 */ /* 0x000fe80000100a00 */
[----:B------:R-:W-:Y:S01]  /*1034d0*/  STL.64 [R1+0x8168], R48 ;  /* 0x0081683001007387 */ /* 0x000fe20000100a00 */
[----:B------:R-:W-:-:S02]  /*1034e0*/  IMAD.MOV.U32 R8, RZ, RZ, R32 ;  /* 0x000000ffff087224 */ /* 0x000fc400078e0020 */
[----:B------:R-:W-:Y:S01]  /*1034f0*/  IMAD.MOV.U32 R6, RZ, RZ, R33 ;  /* 0x000000ffff067224 */ /* 0x000fe200078e0021 */
[----:B------:R4:W-:Y:S04]  /*103500*/  STL.64 [R1+0x600], R16 ;  /* 0x0006001001007387 */ /* 0x0009e80000100a00 */
[----:B------:R5:W-:Y:S04]  /*103510*/  STL.64 [R1+0x608], R18 ;  /* 0x0006081201007387 */ /* 0x000be80000100a00 */
[----:B0-----:R-:W3:Y:S04]  /*103520*/  LDL.LU R32, [R1+0x820] ;  /* 0x0008200001207983 */ /* 0x001ee80000300800 */
[----:B------:R-:W3:Y:S04]  /*103530*/  LDL.LU R33, [R1+0x824] ;  /* 0x0008240001217983 */ /* 0x000ee80000300800 */
[----:B-1----:R-:W3:Y:S04]  /*103540*/  LDL.LU R34, [R1+0x828] ;  /* 0x0008280001227983 */ /* 0x002ee80000300800 */
[----:B------:R-:W3:Y:S04]  /*103550*/  LDL.LU R35, [R1+0x82c] ;  /* 0x00082c0001237983 */ /* 0x000ee80000300800 */
[----:B----4-:R-:W4:Y:S04]  /*103560*/  LDL.LU R16, [R1+0x840] ;  /* 0x0008400001107983 */ /* 0x010f280000300800 */
[----:B------:R-:W4:Y:S04]  /*103570*/  LDL.LU R17, [R1+0x844] ;  /* 0x0008440001117983 */ /* 0x000f280000300800 */
[----:B-----5:R-:W4:Y:S04]  /*103580*/  LDL.LU R18, [R1+0x848] ;  /* 0x0008480001127983 */ /* 0x020f280000300800 */
[----:B------:R-:W4:Y:S01]  /*103590*/  LDL.LU R19, [R1+0x84c] ;  /* 0x00084c0001137983 */ /* 0x000f220000300800 */
[----:B------:R-:W-:-:S02]  /*1035a0*/  F2FP.F16.E4M3.UNPACK_B R36, R7 ;  /* 0x00000007ff24723e */ /* 0x000fc400020006ff */
[----:B------:R-:W-:Y:S01]  /*1035b0*/  F2FP.F16.E4M3.UNPACK_B R37, R0 ;  /* 0x00000000ff25723e */ /* 0x000fe200020006ff */
[----:B------:R-:W-:Y:S01]  /*1035c0*/  STL.64 [R1+0x1a60], R40 ;  /* 0x001a602801007387 */ /* 0x000fe20000100a00 */
[----:B------:R-:W-:-:S03]  /*1035d0*/  IMAD.MOV.U32 R7, RZ, RZ, R40 ;  /* 0x000000ffff077224 */ /* 0x000fc600078e0028 */
[----:B------:R2:W-:Y:S01]  /*1035e0*/  STL.64 [R1+0x1a68], R42 ;  /* 0x001a682a01007387 */ /* 0x0005e20000100a00 */
[----:B------:R-:W-:Y:S01]  /*1035f0*/  IMAD.MOV.U32 R0, RZ, RZ, R41 ;  /* 0x000000ffff007224 */ /* 0x000fe200078e0029 */
[----:B------:R-:W-:Y:S02]  /*103600*/  F2FP.F16.E4M3.UNPACK_B R38, R5 ;  /* 0x00000005ff26723e */ /* 0x000fe400020006ff */
[----:B------:R-:W-:Y:S01]  /*103610*/  F2FP.F16.E4M3.UNPACK_B R39, R4 ;  /* 0x00000004ff27723e */ /* 0x000fe200020006ff */
[----:B--2---:R-:W-:Y:S01]  /*103620*/  HMMA.16816.F32 R40, R28, R36, R24 ;  /* 0x000000241c28723c */ /* 0x004fe20000001818 */
[----:B------:R-:W0:-:S15]  /*103630*/  LDSM.16.M88.4 R24, [R13+UR4+0xc800] ;  /* 0x00c800040d18783b */ /* 0x000e1e0008000200 */
[----:B------:R-:W-:-:S03]  /*103640*/  NOP ;  /* 0x0000000000007918 */ /* 0x000fc60000000000 */
[----:B------:R-:W-:Y:S04]  /*103650*/  STL.64 [R1+0x610], R40 ;  /* 0x0006102801007387 */ /* 0x000fe80000100a00 */
[----:B------:R-:W-:Y:S04]  /*103660*/  STL.64 [R1+0x618], R42 ;  /* 0x0006182a01007387 */ /* 0x000fe80000100a00 */
[----:B0-----:R0:W-:Y:S01]  /*103670*/  STL.64 [R1+0x1a50], R24 ;  /* 0x001a501801007387 */ /* 0x0011e20000100a00 */
[----:B------:R-:W-:-:S03]  /*103680*/  IMAD.MOV.U32 R5, RZ, RZ, R24 ;  /* 0x000000ffff057224 */ /* 0x000fc600078e0018 */
[----:B------:R1:W-:Y:S01]  /*103690*/  STL.64 [R1+0x1a58], R26 ;  /* 0x001a581a01007387 */ /* 0x0003e20000100a00 */
[----:B------:R-:W-:-:S03]  /*1036a0*/  IMAD.MOV.U32 R4, RZ, RZ, R25 ;  /* 0x000000ffff047224 */ /* 0x000fc600078e0019 */
[----:B0-----:R-:W2:Y:S04]  /*1036b0*/  LDL.LU R24, [R1+0x870] ;  /* 0x0008700001187983 */ /* 0x001ea80000300800 */
[----:B------:R-:W2:Y:S04]  /*1036c0*/  LDL.LU R25, [R1+0x874] ;  /* 0x0008740001197983 */ /* 0x000ea80000300800 */
[----:B-1----:R-:W2:Y:S04]  /*1036d0*/  LDL.LU R26, [R1+0x878] ;  /* 0x00087800011a7983 */ /* 0x002ea80000300800 */
[----:B------:R-:W2:Y:S04]  /*1036e0*/  LDL.LU R27, [R1+0x87c] ;  /* 0x00087c00011b7983 */ /* 0x000ea80000300800 */
[----:B------:R-:W-:Y:S04]  /*1036f0*/  STL.64 [R1+0x8150], R38 ;  /* 0x0081502601007387 */ /* 0x000fe80000100a00 */
[----:B------:R-:W-:Y:S01]  /*103700*/  STL.64 [R1+0x8148], R36 ;  /* 0x0081482401007387 */ /* 0x000fe20000100a00 */
[----:B------:R-:W-:-:S02]  /*103710*/  F2FP.F16.E4M3.UNPACK_B R40, R3 ;  /* 0x00000003ff28723e */ /* 0x000fc400020006ff */
[----:B------:R-:W-:Y:S02]  /*103720*/  F2FP.F16.E4M3.UNPACK_B R41, R2 ;  /* 0x00000002ff29723e */ /* 0x000fe400020006ff */
[----:B------:R-:W-:Y:S02]  /*103730*/  F2FP.F16.E4M3.UNPACK_B R42, R12 ;  /* 0x0000000cff2a723e */ /* 0x000fe400020006ff */
[----:B------:R-:W-:Y:S01]  /*103740*/  F2FP.F16.E4M3.UNPACK_B R43, R11 ;  /* 0x0000000bff2b723e */ /* 0x000fe200020006ff */
[----:B---3--:R-:W-:Y:S01]  /*103750*/  HMMA.16816.F32 R20, R28, R38, R20 ;  /* 0x000000261c14723c */ /* 0x008fe20000001814 */
[----:B------:R-:W0:-:S15]  /*103760*/  LDSM.16.M88.4 R36, [R13+UR4+0xcc00] ;  /* 0x00cc00040d24783b */ /* 0x000e1e0008000200 */
[----:B------:R-:W-:-:S03]  /*103770*/  NOP ;  /* 0x0000000000007918 */ /* 0x000fc60000000000 */
[----:B------:R1:W-:Y:S04]  /*103780*/  STL.64 [R1+0x630], R20 ;  /* 0x0006301401007387 */ /* 0x0003e80000100a00 */
[----:B------:R3:W-:Y:S04]  /*103790*/  STL.64 [R1+0x638], R22 ;  /* 0x0006381601007387 */ /* 0x0007e80000100a00 */
[----:B-1----:R-:W5:Y:S04]  /*1037a0*/  LDL.LU R20, [R1+0x890] ;  /* 0x0008900001147983 */ /* 0x002f680000300800 */
[----:B------:R-:W5:Y:S04]  /*1037b0*/  LDL.LU R21, [R1+0x894] ;  /* 0x0008940001157983 */ /* 0x000f680000300800 */
[----:B---3--:R-:W5:Y:S04]  /*1037c0*/  LDL.LU R22, [R1+0x898] ;  /* 0x0008980001167983 */ /* 0x008f680000300800 */
[----:B------:R-:W5:Y:S04]  /*1037d0*/  LDL.LU R23, [R1+0x89c] ;  /* 0x00089c0001177983 */ /* 0x000f680000300800 */
[----:B0-----:R-:W-:Y:S01]  /*1037e0*/  STL.64 [R1+0x1a40], R36 ;  /* 0x001a402401007387 */ /* 0x001fe20000100a00 */
[----:B------:R-:W-:-:S03]  /*1037f0*/  IMAD.MOV.U32 R3, RZ, RZ, R36 ;  /* 0x000000ffff037224 */ /* 0x000fc600078e0024 */
[----:B------:R0:W-:Y:S01]  /*103800*/  STL.64 [R1+0x1a48], R38 ;  /* 0x001a482601007387 */ /* 0x0001e20000100a00 */
[----:B------:R-:W-:Y:S02]  /*103810*/  IMAD.MOV.U32 R2, RZ, RZ, R37 ;  /* 0x000000ffff027224 */ /* 0x000fe400078e0025 */
[C---:B0-----:R-:W-:Y:S01]  /*103820*/  HMMA.16816.F32 R36, R28.reuse, R40, R32 ;  /* 0x000000281c24723c */ /* 0x041fe20000001820 */
[----:B------:R-:W0:Y:S07]  /*103830*/  LDSM.16.M88.4 R32, [R13+UR4+0xd000] ;  /* 0x00d000040d20783b */ /* 0x000e2e0008000200 */
[----:B----4-:R-:W-:Y:S11]  /*103840*/  HMMA.16816.F32 R16, R28, R42, R16 ;  /* 0x0000002a1c10723c */ /* 0x010ff60000001810 */
        /* <DEDUP_REMOVED lines=8> */
[----:B0-----:R-:W3:Y:S04]  /*1038d0*/  LDL.LU R16, [R1+0x8b0] ;  /* 0x0008b00001107983 */ /* 0x001ee80000300800 */
[----:B------:R-:W3:Y:S04]  /*1038e0*/  LDL.LU R17, [R1+0x8b4] ;  /* 0x0008b40001117983 */ /* 0x000ee80000300800 */
[----:B-1----:R-:W3:Y:S04]  /*1038f0*/  LDL.LU R18, [R1+0x8b8] ;  /* 0x0008b80001127983 */ /* 0x002ee80000300800 */
[----:B------:R-:W3:Y:S01]  /*103900*/  LDL.LU R19, [R1+0x8bc] ;  /* 0x0008bc0001137983 */ /* 0x000ee20000300800 */
[----:B------:R-:W-:-:S02]  /*103910*/  IMAD.MOV.U32 R12, RZ, RZ, R32 ;  /* 0x000000ffff0c7224 */ /* 0x000fc400078e0020 */
[----:B------:R-:W-:Y:S02]  /*103920*/  IMAD.MOV.U32 R11, RZ, RZ, R33 ;  /* 0x000000ffff0b7224 */ /* 0x000fe400078e0021 */
[----:B------:R-:W0:Y:S01]  /*103930*/  LDSM.16.M88.4 R32, [R13+UR4+0xd400] ;  /* 0x00d400040d20783b */ /* 0x000e220008000200 */
[----:B------:R-:W-:Y:S02]  /*103940*/  F2FP.F16.E4M3.UNPACK_B R44, R10 ;  /* 0x0000000aff2c723e */ /* 0x000fe400020006ff */
[----:B------:R-:W-:Y:S01]  /*103950*/  F2FP.F16.E4M3.UNPACK_B R45, R9 ;  /* 0x00000009ff2d723e */ /* 0x000fe200020006ff */
[----:B0-----:R-:W-:Y:S04]  /*103960*/  STL.64 [R1+0x1a20], R32 ;  /* 0x001a202001007387 */ /* 0x001fe80000100a00 */
[----:B------:R-:W-:Y:S04]  /*103970*/  STL.64 [R1+0x1a28], R34 ;  /* 0x001a282201007387 */ /* 0x000fe80000100a00 */
[----:B------:R-:W4:Y:S01]  /*103980*/  LDL.LU R56, [R1+0x8e0] ;  /* 0x0008e00001387983 */ /* 0x000f220000300800 */
[----:B--2---:R-:W-:-:S15]  /*103990*/  HMMA.16816.F32 R24, R28, R44, R24 ;  /* 0x0000002c1c18723c */ /* 0x004fde0000001818 */
[----:B------:R-:W-:-:S04]  /*1039a0*/  NOP ;  /* 0x0000000000007918 */ /* 0x000fc80000000000 */
        /* <DEDUP_REMOVED lines=8> */
[----:B0-----:R-:W-:Y:S04]  /*103a30*/  STL.64 [R1+0x1a10], R24 ;  /* 0x001a101801007387 */ /* 0x001fe80000100a00 */
[----:B------:R-:W-:Y:S04]  /*103a40*/  STL.64 [R1+0x1a18], R26 ;  /* 0x001a181a01007387 */ /* 0x000fe80000100a00 */
[----:B------:R-:W-:Y:S04]  /*103a50*/  STL.64 [R1+0x8180], R46 ;  /* 0x0081802e01007387 */ /* 0x000fe80000100a00 */
[----:B------:R-:W-:Y:S01]  /*103a60*/  STL.64 [R1+0x8178], R44 ;  /* 0x0081782c01007387 */ /* 0x000fe20000100a00 */
[----:B------:R-:W-:-:S02]  /*103a70*/  IMAD.MOV.U32 R8, RZ, RZ, R24 ;  /* 0x000000ffff087224 */ /* 0x000fc400078e0018 */
[----:B------:R-:W-:Y:S02]  /*103a80*/  IMAD.MOV.U32 R6, RZ, RZ, R25 ;  /* 0x000000ffff067224 */ /* 0x000fe400078e0019 */
[----:B------:R-:W0:Y:S01]  /*103a90*/  LDSM.16.M88.4 R24, [R13+UR4+0xdc00] ;  /* 0x00dc00040d18783b */ /* 0x000e220008000200 */
[----:B-----5:R-:W-:-:S15]  /*103aa0*/  HMMA.16816.F32 R20, R28, R46, R20 ;  /* 0x0000002e1c14723c */ /* 0x020fde0000001814 */
[----:B------:R-:W-:-:S04]  /*103ab0*/  NOP ;  /* 0x0000000000007918 */ /* 0x000fc80000000000 */
[----:B------:R1:W-:Y:S04]  /*103ac0*/  STL.64 [R1+0x6a0], R20 ;  /* 0x0006a01401007387 */ /* 0x0003e80000100a00 */
[----:B------:R2:W-:Y:S04]  /*103ad0*/  STL.64 [R1+0x6a8], R22 ;  /* 0x0006a81601007387 */ /* 0x0005e80000100a00 */
[----:B-1----:R-:W5:Y:S04]  /*103ae0*/  LDL.LU R20, [R1+0x910] ;  /* 0x0009100001147983 */ /* 0x002f680000300800 */
[----:B------:R-:W5:Y:S04]  /*103af0*/  LDL.LU R21, [R1+0x914] ;  /* 0x0009140001157983 */ /* 0x000f680000300800 */
[----:B--2---:R-:W5:Y:S04]  /*103b00*/  LDL.LU R22, [R1+0x918] ;  /* 0x0009180001167983 */ /* 0x004f680000300800 */
[----:B------:R-:W5:Y:S01]  /*103b10*/  LDL.LU R23, [R1+0x91c] ;  /* 0x00091c0001177983 */ /* 0x000f620000300800 */
[----:B------:R-:W-:-:S02]  /*103b20*/  F2FP.F16.E4M3.UNPACK_B R34, R7 ;  /* 0x00000007ff22723e */ /* 0x000fc400020006ff */
[----:B------:R-:W-:Y:S01]  /*103b30*/  F2FP.F16.E4M3.UNPACK_B R35, R0 ;  /* 0x00000000ff23723e */ /* 0x000fe200020006ff */
[----:B------:R-:W2:Y:S04]  /*103b40*/  LDL.LU R52, [R1+0x950] ;  /* 0x0009500001347983 */ /* 0x000ea80000300800 */
[----:B------:R-:W2:Y:S04]  /*103b50*/  LDL.LU R53, [R1+0x954] ;  /* 0x0009540001357983 */ /* 0x000ea80000300800 */
[----:B------:R-:W2:Y:S04]  /*103b60*/  LDL.LU R54, [R1+0x958] ;  /* 0x0009580001367983 */ /* 0x000ea80000300800 */
[----:B------:R-:W2:Y:S04]  /*103b70*/  LDL.LU R55, [R1+0x95c] ;  /* 0x00095c0001377983 */ /* 0x000ea80000300800 */
[----:B0-----:R-:W-:Y:S01]  /*103b80*/  STL.64 [R1+0x1a00], R24 ;  /* 0x001a001801007387 */ /* 0x001fe20000100a00 */
        /* <DEDUP_REMOVED lines=8> */
[----:B------:R-:W3:Y:S04]  /*103c10*/  LDL.LU R17, [R1+0x984] ;  /* 0x0009840001117983 */ /* 0x000ee80000300800 */
[----:B------:R-:W3:Y:S04]  /*103c20*/  LDL.LU R18, [R1+0x988] ;  /* 0x0009880001127983 */ /* 0x000ee80000300800 */
[----:B------:R-:W3:Y:S04]  /*103c30*/  LDL.LU R19, [R1+0x98c] ;  /* 0x00098c0001137983 */ /* 0x000ee80000300800 */
[----:B------:R-:W0:Y:S01]  /*103c40*/  LDSM.16.M88.4 R24, [R13+UR4+0xe000] ;  /* 0x00e000040d18783b */ /* 0x000e220008000200 */
[----:B------:R-:W-:-:S02]  /*103c50*/  IMAD.MOV.U32 R10, RZ, RZ, R32 ;  /* 0x000000ffff0a7224 */ /* 0x000fc400078e0020 */
[----:B------:R-:W-:Y:S01]  /*103c60*/  IMAD.MOV.U32 R9, RZ, RZ, R33 ;  /* 0x000000ffff097224 */ /* 0x000fe200078e0021 */
[----:B------:R-:W-:Y:S02]  /*103c70*/  F2FP.F16.E4M3.UNPACK_B R32, R5 ;  /* 0x00000005ff20723e */ /* 0x000fe400020006ff */
[----:B------:R-:W-:Y:S01]  /*103c80*/  F2FP.F16.E4M3.UNPACK_B R33, R4 ;  /* 0x00000004ff21723e */ /* 0x000fe200020006ff */
[----:B0-----:R-:W-:Y:S04]  /*103c90*/  STL.64 [R1+0x19f0], R24 ;  /* 0x0019f01801007387 */ /* 0x001fe80000100a00 */
[----:B------:R0:W-:Y:S04]  /*103ca0*/  STL.64 [R1+0x19f8], R26 ;  /* 0x0019f81a01007387 */ /* 0x0001e80000100a00 */
[----:B------:R-:W-:Y:S04]  /*103cb0*/  STL.64 [R1+0x81a0], R34 ;  /* 0x0081a02201007387 */ /* 0x000fe80000100a00 */
[----:B------:R-:W-:Y:S01]  /*103cc0*/  STL.64 [R1+0x8198], R32 ;  /* 0x0081982001007387 */ /* 0x000fe20000100a00 */
[----:B----4-:R-:W-:Y:S03]  /*103cd0*/  HMMA.16816.F32 R36, R28, R32, R56 ;  /* 0x000000201c24723c */ /* 0x010fe60000001838 */
[----:B------:R-:W1:-:S15]  /*103ce0*/  LDSM.16.M88.4 R32, [R13+UR4+0xe400] ;  /* 0x00e400040d20783b */ /* 0x000e5e0008000200 */
[----:B------:R-:W-:Y:S01]  /*103cf0*/  NOP ;  /* 0x0000000000007918 */ /* 0x000fe20000000000 */
[----:B------:R-:W-:Y:S04]  /*103d00*/  STL.64 [R1+0x6d0], R36 ;  /* 0x0006d02401007387 */ /* 0x000fe80000100a00 */
[----:B------:R-:W-:Y:S04]  /*103d10*/  STL.64 [R1+0x6d8], R38 ;  /* 0x0006d82601007387 */ /* 0x000fe80000100a00 */
[----:B------:R-:W4:Y:S04]  /*103d20*/  LDL.LU R56, [R1+0x9b0] ;  /* 0x0009b00001387983 */ /* 0x000f280000300800 */
[----:B------:R-:W4:Y:S04]  /*103d30*/  LDL.LU R57, [R1+0x9b4] ;  /* 0x0009b40001397983 */ /* 0x000f280000300800 */
[----:B------:R-:W4:Y:S04]  /*103d40*/  LDL.LU R58, [R1+0x9b8] ;  /* 0x0009b800013a7983 */ /* 0x000f280000300800 */
[----:B------:R-:W4:Y:S01]  /*103d50*/  LDL.LU R59, [R1+0x9bc] ;  /* 0x0009bc00013b7983 */ /* 0x000f220000300800 */
[----:B0-----:R-:W-:-:S02]  /*103d60*/  F2FP.F16.E4M3.UNPACK_B R26, R3 ;  /* 0x00000003ff1a723e */ /* 0x001fc400020006ff */
[----:B------:R-:W-:Y:S01]  /*103d70*/  F2FP.F16.E4M3.UNPACK_B R27, R2 ;  /* 0x00000002ff1b723e */ /* 0x000fe200020006ff */
[----:B-1----:R-:W-:Y:S01]  /*103d80*/  STL.64 [R1+0x19e0], R32 ;  /* 0x0019e02001007387 */ /* 0x002fe20000100a00 */
[----:B------:R-:W-:-:S03]  /*103d90*/  IMAD.MOV.U32 R3, RZ, RZ, R32 ;  /* 0x000000ffff037224 */ /* 0x000fc600078e0020 */
[----:B------:R5:W-:Y:S01]  /*103da0*/  STL.64 [R1+0x19e8], R34 ;  /* 0x0019e82201007387 */ /* 0x000be20000100a00 */
[----:B------:R-:W-:Y:S02]  /*103db0*/  IMAD.MOV.U32 R2, RZ, RZ, R33 ;  /* 0x000000ffff027224 */ /* 0x000fe400078e0021 */
[----:B------:R-:W-:Y:S02]  /*103dc0*/  IMAD.MOV.U32 R5, RZ, RZ, R24 ;  /* 0x000000ffff057224 */ /* 0x000fe400078e0018 */
[----:B------:R-:W-:Y:S01]  /*103dd0*/  IMAD.MOV.U32 R4, RZ, RZ, R25 ;  /* 0x000000ffff047224 */ /* 0x000fe200078e0019 */
[----:B------:R-:W-:Y:S02]  /*103de0*/  F2FP.F16.E4M3.UNPACK_B R24, R12 ;  /* 0x0000000cff18723e */ /* 0x000fe400020006ff */
[----:B------:R-:W-:Y:S01]  /*103df0*/  F2FP.F16.E4M3.UNPACK_B R25, R11 ;  /* 0x0000000bff19723e */ /* 0x000fe200020006ff */
[----:B-----5:R-:W-:Y:S01]  /*103e00*/  HMMA.16816.F32 R32, R28, R26, R20 ;  /* 0x0000001a1c20723c */ /* 0x020fe20000001814 */
[----:B------:R-:W0:-:S15]  /*103e10*/  LDSM.16.M88.4 R20, [R13+UR4+0xe800] ;  /* 0x00e800040d14783b */ /* 0x000e1e0008000200 */
[----:B------:R-:W-:-:S03]  /*103e20*/  NOP ;  /* 0x0000000000007918 */ /* 0x000fc60000000000 */
[----:B------:R-:W-:Y:S04]  /*103e30*/  STL.64 [R1+0x6f0], R32 ;  /* 0x0006f02001007387 */ /* 0x000fe80000100a00 */
[----:B------:R2:W-:Y:S02]  /*103e40*/  STL.64 [R1+0x6f8], R34 ;  /* 0x0006f82201007387 */ /* 0x0005e40000100a00 */
[----:B--2---:R-:W-:Y:S02]  /*103e50*/  HMMA.16816.F32 R32, R28, R24, R52 ;  /* 0x000000181c20723c */ /* 0x004fe40000001834 */
[----:B0-----:R-:W-:Y:S04]  /*103e60*/  STL.64 [R1+0x19d0], R20 ;  /* 0x0019d01401007387 */ /* 0x001fe80000100a00 */
[----:B------:R0:W-:Y:S04]  /*103e70*/  STL.64 [R1+0x19d8], R22 ;  /* 0x0019d81601007387 */ /* 0x0001e80000100a00 */
[----:B------:R-:W-:Y:S04]  /*103e80*/  STL.64 [R1+0x81c0], R26 ;  /* 0x0081c01a01007387 */ /* 0x000fe80000100a00 */
[----:B------:R-:W-:Y:S04]  /*103e90*/  STL.64 [R1+0x81b8], R24 ;  /* 0x0081b81801007387 */ /* 0x000fe80000100a00 */
[----:B------:R-:W1:Y:S01]  /*103ea0*/  LDSM.16.M88.4 R24, [R13+UR4+0xec00] ;  /* 0x00ec00040d18783b */ /* 0x000e620008000200 */
[----:B0-----:R-:W-:-:S02]  /*103eb0*/  F2FP.F16.E4M3.UNPACK_B R22, R10 ;  /* 0x0000000aff16723e */ /* 0x001fc400020006ff */
[----:B------:R-:W-:Y:S01]  /*103ec0*/  F2FP.F16.E4M3.UNPACK_B R23, R9 ;  /* 0x00000009ff17723e */ /* 0x000fe200020006ff */
[----:B------:R-:W-:Y:S04]  /*103ed0*/  STL.64 [R1+0x710], R32 ;  /* 0x0007102001007387 */ /* 0x000fe80000100a00 */
[----:B------:R-:W-:Y:S02]  /*103ee0*/  STL.64 [R1+0x718], R34 ;  /* 0x0007182201007387 */ /* 0x000fe40000100a00 */
[----:B---3--:R-:W-:Y:S02]  /*103ef0*/  HMMA.16816.F32 R16, R28, R22, R16 ;  /* 0x000000161c10723c */ /* 0x008fe40000001810 */
[----:B-1----:R-:W-:Y:S04]  /*103f00*/  STL.64 [R1+0x19c0], R24 ;  /* 0x0019c01801007387 */ /* 0x002fe80000100a00 */
[----:B------:R-:W-:Y:S04]  /*103f10*/  STL.64 [R1+0x19c8], R26 ;  /* 0x0019c81a01007387 */ /* 0x000fe80000100a00 */
[----:B------:R-:W2:Y:S09]  /*103f20*/  LDL.LU R44, [R1+0x9f0] ;  /* 0x0009f000012c7983 */ /* 0x000eb20000300800 */
[----:B------:R-:W-:Y:S04]  /*103f30*/  STL.64 [R1+0x740], R16 ;  /* 0x0007401001007387 */ /* 0x000fe80000100a00 */
[----:B------:R-:W-:Y:S04]  /*103f40*/  STL.64 [R1+0x748], R18 ;  /* 0x0007481201007387 */ /* 0x000fe80000100a00 */
[----:B------:R-:W0:Y:S04]  /*103f50*/  LDSM.16.M88.4 R16, [R13+UR4+0xf000] ;  /* 0x00f000040d10783b */ /* 0x000e280008000200 */
[----:B------:R-:W2:Y:S04]  /*103f60*/  LDL.LU R45, [R1+0x9f4] ;  /* 0x0009f400012d7983 */ /* 0x000ea80000300800 */
[----:B------:R-:W2:Y:S04]  /*103f70*/  LDL.LU R46, [R1+0x9f8] ;  /* 0x0009f800012e7983 */ /* 0x000ea80000300800 */
[----:B------:R-:W2:Y:S01]  /*103f80*/  LDL.LU R47, [R1+0x9fc] ;  /* 0x0009fc00012f7983 */ /* 0x000ea20000300800 */
[----:B------:R-:W-:-:S02]  /*103f90*/  IMAD.MOV.U32 R12, RZ, RZ, R20 ;  /* 0x000000ffff0c7224 */ /* 0x000fc400078e0014 */
[----:B------:R-:W-:Y:S01]  /*103fa0*/  IMAD.MOV.U32 R11, RZ, RZ, R21 ;  /* 0x000000ffff0b7224 */ /* 0x000fe200078e0015 */
[----:B------:R-:W-:Y:S02]  /*103fb0*/  F2FP.F16.E4M3.UNPACK_B R20, R8 ;  /* 0x00000008ff14723e */ /* 0x000fe400020006ff */
[----:B------:R-:W-:Y:S01]  /*103fc0*/  F2FP.F16.E4M3.UNPACK_B R21, R6 ;  /* 0x00000006ff15723e */ /* 0x000fe200020006ff */
[----:B------:R-:W-:Y:S02]  /*103fd0*/  IMAD.MOV.U32 R10, RZ, RZ, R24 ;  /* 0x000000ffff0a7224 */ /* 0x000fe400078e0018 */
[----:B------:R-:W-:Y:S01]  /*103fe0*/  IMAD.MOV.U32 R9, RZ, RZ, R25 ;  /* 0x000000ffff097224 */ /* 0x000fe200078e0019 */
[----:B0-----:R-:W-:Y:S04]  /*103ff0*/  STL.64 [R1+0x19b0], R16 ;  /* 0x0019b01001007387 */ /* 0x001fe80000100a00 */
[----:B------:R0:W-:Y:S04]  /*104000*/  STL.64 [R1+0x19b8], R18 ;  /* 0x0019b81201007387 */ /* 0x0001e80000100a00 */
[----:B------:R-:W3:Y:S04]  /*104010*/  LDL.LU R40, [R1+0xa50] ;  /* 0x000a500001287983 */ /* 0x000ee80000300800 */
[----:B------:R-:W3:Y:S04]  /*104020*/  LDL.LU R41, [R1+0xa54] ;  /* 0x000a540001297983 */ /* 0x000ee80000300800 */
[----:B------:R-:W3:Y:S04]  /*104030*/  LDL.LU R42, [R1+0xa58] ;  /* 0x000a5800012a7983 */ /* 0x000ee80000300800 */
[----:B------:R-:W3:Y:S04]  /*104040*/  LDL.LU R43, [R1+0xa5c] ;  /* 0x000a5c00012b7983 */ /* 0x000ee80000300800 */
[----:B------:R-:W5:Y:S01]  /*104050*/  LDL.LU R36, [R1+0xaf0] ;  /* 0x000af00001247983 */ /* 0x000f620000300800 */
[----:B----4-:R-:W-:-:S15]  /*104060*/  HMMA.16816.F32 R24, R28, R20, R56 ;  /* 0x000000141c18723c */ /* 0x010fde0000001838 */
[----:B------:R-:W-:-:S04]  /*104070*/  NOP ;  /* 0x0000000000007918 */ /* 0x000fc80000000000 */
[----:B------:R-:W-:Y:S04]  /*104080*/  STL.64 [R1+0x760], R24 ;  /* 0x0007601801007387 */ /* 0x000fe80000100a00 */
[----:B------:R-:W-:Y:S04]  /*104090*/  STL.64 [R1+0x768], R26 ;  /* 0x0007681a01007387 */ /* 0x000fe80000100a00 */
        /* <DEDUP_REMOVED lines=16> */
[----:B------:R-:W-:Y:S04]  /*1041a0*/  STL.64 [R1+0x8128], R20 ;  /* 0x0081281401007387 */ /* 0x000fe80000100a00 */
[----:B------:R-:W1:Y:S01]  /*1041b0*/  LDSM.16.M88.4 R20, [R13+UR4+0xf400] ;  /* 0x00f400040d14783b */ /* 0x000e620008000200 */
[----:B0-----:R-:W-:-:S02]  /*1041c0*/  F2FP.F16.E4M3.UNPACK_B R18, R7 ;  /* 0x00000007ff12723e */ /* 0x001fc400020006ff */
[----:B------:R-:W-:Y:S01]  /*1041d0*/  F2FP.F16.E4M3.UNPACK_B R19, R0 ;  /* 0x00000000ff13723e */ /* 0x000fe200020006ff */
[----:B------:R-:W-:Y:S01]  /*1041e0*/  IMAD.MOV.U32 R8, RZ, RZ, R16 ;  /* 0x000000ffff087224 */ /* 0x000fe200078e0010 */
[----:B-1----:R-:W-:Y:S01]  /*1041f0*/  STL.64 [R1+0x19a0], R20 ;  /* 0x0019a01401007387 */ /* 0x002fe20000100a00 */
[----:B------:R-:W-:-:S03]  /*104200*/  IMAD.MOV.U32 R0, RZ, RZ, R20 ;  /* 0x000000ffff007224 */ /* 0x000fc600078e0014 */
[----:B------:R-:W-:Y:S01]  /*104210*/  STL.64 [R1+0x19a8], R22 ;  /* 0x0019a81601007387 */ /* 0x000fe20000100a00 */
[----:B------:R-:W-:-:S03]  /*104220*/  IMAD.MOV.U32 R7, RZ, RZ, R21 ;  /* 0x000000ffff077224 */ /* 0x000fc600078e0015 */
[----:B------:R-:W0:Y:S01]  /*104230*/  LDSM.16.M88.4 R20, [R13+UR4+0xf800] ;  /* 0x00f800040d14783b */ /* 0x000e220008000200 */
[----:B------:R-:W-:Y:S01]  /*104240*/  IMAD.MOV.U32 R6, RZ, RZ, R17 ;  /* 0x000000ffff067224 */ /* 0x000fe200078e0011 */
[----:B------:R-:W-:Y:S02]  /*104250*/  F2FP.F16.E4M3.UNPACK_B R16, R5 ;  /* 0x00000005ff10723e */ /* 0x000fe400020006ff */
[----:B------:R-:W-:Y:S01]  /*104260*/  F2FP.F16.E4M3.UNPACK_B R17, R4 ;  /* 0x00000004ff11723e */ /* 0x000fe200020006ff */
[----:B0-----:R-:W-:Y:S02]  /*104270*/  IMAD.MOV.U32 R4, RZ, RZ, R20 ;  /* 0x000000ffff047224 */ /* 0x001fe400078e0014 */
[----:B------:R-:W-:Y:S01]  /*104280*/  IMAD.MOV.U32 R5, RZ, RZ, R21 ;  /* 0x000000ffff057224 */ /* 0x000fe200078e0015 */
[----:B------:R-:W-:Y:S02]  /*104290*/  F2FP.F16.E4M3.UNPACK_B R14, R3 ;  /* 0x00000003ff0e723e */ /* 0x000fe400020006ff */
[----:B------:R-:W-:-:S02]  /*1042a0*/  F2FP.F16.E4M3.UNPACK_B R15, R2 ;  /* 0x00000002ff0f723e */ /* 0x000fc400020006ff */
[----:B------:R-:W-:Y:S02]  /*1042b0*/  F2FP.F16.E4M3.UNPACK_B R12, R12 ;  /* 0x0000000cff0c723e */ /* 0x000fe400020006ff */
[----:B------:R-:W-:Y:S01]  /*1042c0*/  F2FP.F16.E4M3.UNPACK_B R10, R10 ;  /* 0x0000000aff0a723e */ /* 0x000fe200020006ff */
[----:B--2---:R-:W-:-:S15]  /*1042d0*/  HMMA.16816.F32 R24, R28, R18, R44 ;  /* 0x000000121c18723c */ /* 0x004fde000000182c */
[----:B------:R-:W-:-:S04]  /*1042e0*/  NOP ;  /* 0x0000000000007918 */ /* 0x000fc80000000000 */
[----:B------:R-:W-:Y:S04]  /*1042f0*/  STL.64 [R1+0x780], R24 ;  /* 0x0007801801007387 */ /* 0x000fe80000100a00 */
[----:B------:R-:W-:Y:S04]  /*104300*/  STL.64 [R1+0x788], R26 ;  /* 0x0007881a01007387 */ /* 0x000fe80000100a00 */
[----:B------:R-:W-:Y:S04]  /*104310*/  STL.64 [R1+0x1990], R20 ;  /* 0x0019901401007387 */ /* 0x000fe80000100a00 */
[----:B------:R3:W-:Y:S04]  /*104320*/  STL.64 [R1+0x1998], R22 ;  /* 0x0019981601007387 */ /* 0x0007e80000100a00 */
[----:B------:R-:W-:Y:S04]  /*104330*/  STL.64 [R1+0x8110], R18 ;  /* 0x0081101201007387 */ /* 0x000fe80000100a00 */
[----:B------:R-:W-:Y:S01]  /*104340*/  STL.64 [R1+0x8108], R16 ;  /* 0x0081081001007387 */ /* 0x000fe20000100a00 */
[----:B---3--:R-:W-:Y:S03]  /*104350*/  HMMA.16816.F32 R20, R28, R16, R40 ;  /* 0x000000101c14723c */ /* 0x008fe60000001828 */
[----:B------:R0:W1:-:S15]  /*104360*/  LDSM.16.M88.4 R16, [R13+UR4+0xfc00] ;  /* 0x00fc00040d10783b */ /* 0x00005e0008000200 */
[----:B------:R-:W-:Y:S01]  /*104370*/  NOP ;  /* 0x0000000000007918 */ /* 0x000fe20000000000 */
[----:B------:R-:W-:Y:S04]  /*104380*/  STL.64 [R1+0x7a0], R20 ;  /* 0x0007a01401007387 */ /* 0x000fe80000100a00 */
[----:B------:R-:W-:Y:S01]  /*104390*/  STL.64 [R1+0x7a8], R22 ;  /* 0x0007a81601007387 */ /* 0x000fe20000100a00 */
[----:B0-----:R-:W-:Y:S02]  /*1043a0*/  F2FP.F16.E4M3.UNPACK_B R13, R11 ;  /* 0x0000000bff0d723e */ /* 0x001fe400020006ff */
[----:B------:R-:W-:Y:S01]  /*1043b0*/  F2FP.F16.E4M3.UNPACK_B R11, R9 ;  /* 0x00000009ff0b723e */ /* 0x000fe200020006ff */
[----:B-1----:R-:W-:Y:S01]  /*1043c0*/  STL.64 [R1+0x1980], R16 ;  /* 0x0019801001007387 */ /* 0x002fe20000100a00 */
[----:B------:R-:W-:-:S03]  /*1043d0*/  IMAD.MOV.U32 R2, RZ, RZ, R16 ;  /* 0x000000ffff027224 */ /* 0x000fc600078e0010 */
[----:B------:R5:W-:Y:S01]  /*1043e0*/  STL.64 [R1+0x1988], R18 ;  /* 0x0019881201007387 */ /* 0x000be20000100a00 */
[----:B------:R-:W-:Y:S02]  /*1043f0*/  IMAD.MOV.U32 R3, RZ, RZ, R17 ;  /* 0x000000ffff037224 */ /* 0x000fe400078e0011 */
[----:B-----5:R-:W-:Y:S01]  /*104400*/  HMMA.16816.F32 R16, R28, R14, R36 ;  /* 0x0000000e1c10723c */ /* 0x020fe20000001824 */
[----:B------:R-:W-:-:S15]  /*104410*/  F2FP.F16.E4M3.UNPACK_B R8, R8 ;  /* 0x00000008ff08723e */ /* 0x000fde00020006ff */
[----:B------:R-:W-:-:S03]  /*104420*/  NOP ;  /* 0x0000000000007918 */ /* 0x000fc60000000000 */
[----:B------:R-:W-:Y:S04]  /*104430*/  STL.64 [R1+0x7c0], R16 ;  /* 0x0007c01001007387 */ /* 0x000fe80000100a00 */
[----:B------:R4:W-:Y:S04]  /*104440*/  STL.64 [R1+0x7c8], R18 ;  /* 0x0007c81201007387 */ /* 0x0009e80000100a00 */
[----:B------:R-:W-:Y:S04]  /*104450*/  STL.64 [R1+0x80f0], R14 ;  /* 0x0080f00e01007387 */ /* 0x000fe80000100a00 */
[----:B------:R0:W-:Y:S01]  /*104460*/  STL.64 [R1+0x80e8], R12 ;  /* 0x0080e80c01007387 */ /* 0x0001e20000100a00 */
[C---:B----4-:R-:W-:Y:S08]  /*104470*/  HMMA.16816.F32 R16, R28.reuse, R12, R48 ;  /* 0x0000000c1c10723c */ /* 0x050ff00000001830 */
[----:B0-----:R-:W-:Y:S01]  /*104480*/  HMMA.16816.F32 R12, R28, R10, R52 ;  /* 0x0000000a1c0c723c */ /* 0x001fe20000001834 */
[----:B------:R-:W-:-:S10]  /*104490*/  F2FP.F16.E4M3.UNPACK_B R9, R6 ;  /* 0x00000006ff09723e */ /* 0x000fd400020006ff */
[----:B------:R-:W-:Y:S04]  /*1044a0*/  STL.64 [R1+0x7e0], R16 ;  /* 0x0007e01001007387 */ /* 0x000fe80000100a00 */
[----:B------:R-:W-:Y:S04]  /*1044b0*/  STL.64 [R1+0x7e8], R18 ;  /* 0x0007e81201007387 */ /* 0x000fe80000100a00 */
[----:B------:R-:W-:Y:S04]  /*1044c0*/  STL.64 [R1+0x800], R12 ;  /* 0x0008000c01007387 */ /* 0x000fe80000100a00 */
[----:B------:R0:W-:Y:S02]  /*1044d0*/  STL.64 [R1+0x808], R14 ;  /* 0x0008080e01007387 */ /* 0x0001e40000100a00 */
[----:B0-----:R-:W-:Y:S02]  /*1044e0*/  HMMA.16816.F32 R12, R28, R8, R56 ;  /* 0x000000081c0c723c */ /* 0x001fe40000001838 */
[----:B------:R-:W2:-:S15]  /*1044f0*/  LDL R58, [R1+0xb8] ;  /* 0x0000b800013a7983 */ /* 0x000e9e0000100800 */
[----:B------:R-:W-:Y:S02]  /*104500*/  NOP ;  /* 0x0000000000007918 */ /* 0x000fe40000000000 */
[----:B------:R0:W-:Y:S04]  /*104510*/  STL.64 [R1+0x820], R12 ;  /* 0x0008200c01007387 */ /* 0x0001e80000100a00 */
[----:B------:R1:W-:Y:S04]  /*104520*/  STL.64 [R1+0x828], R14 ;  /* 0x0008280e01007387 */ /* 0x0003e80000100a00 */
[----:B------:R-:W2:Y:S04]  /*104530*/  LDL R59, [R1+0xbc] ;  /* 0x0000bc00013b7983 */ /* 0x000ea80000100800 */
[----:B------:R-:W3:Y:S04]  /*104540*/  LDL.LU R52, [R1+0x1390] ;  /* 0x0013900001347983 */ /* 0x000ee80000300800 */
[----:B------:R-:W3:Y:S04]  /*104550*/  LDL.LU R53, [R1+0x1394] ;  /* 0x0013940001357983 */ /* 0x000ee80000300800 */
[----:B------:R-:W4:Y:S04]  /*104560*/  LDL.LU R54, [R1+0x1398] ;  /* 0x0013980001367983 */ /* 0x000f280000300800 */
[----:B------:R-:W4:Y:S04]  /*104570*/  LDL.LU R55, [R1+0x139c] ;  /* 0x00139c0001377983 */ /* 0x000f280000300800 */
[----:B----4-:R-:W-:Y:S04]  /*104580*/  STL.64 [R1+0x8350], R54 ;  /* 0x0083503601007387 */ /* 0x010fe80000100a00 */
[----:B---3--:R-:W-:Y:S04]  /*104590*/  STL.64 [R1+0x8348], R52 ;  /* 0x0083483401007387 */ /* 0x008fe80000100a00 */
[----:B------:R-:W3:Y:S04]  /*1045a0*/  LDL R56, [R1+0xc0] ;  /* 0x0000c00001387983 */ /* 0x000ee80000100800 */
[----:B------:R-:W3:Y:S04]  /*1045b0*/  LDL R57, [R1+0xc4] ;  /* 0x0000c40001397983 */ /* 0x000ee80000100800 */
[----:B--2---:R2:W-:Y:S04]  /*1045c0*/  STL.64 [R1+0x8360], R58 ;  /* 0x0083603a01007387 */ /* 0x0045e80000100a00 */
[----:B---3--:R-:W-:Y:S04]  /*1045d0*/  STL.64 [R1+0x8358], R56 ;  /* 0x0083583801007387 */ /* 0x008fe80000100a00 */
[----:B------:R-:W3:Y:S04]  /*1045e0*/  LDL.LU R48, [R1+0x13b0] ;  /* 0x0013b00001307983 */ /* 0x000ee80000300800 */
[----:B------:R-:W3:Y:S04]  /*1045f0*/  LDL.LU R49, [R1+0x13b4] ;  /* 0x0013b40001317983 */ /* 0x000ee80000300800 */
[----:B------:R-:W4:Y:S04]  /*104600*/  LDL.LU R50, [R1+0x13b8] ;  /* 0x0013b80001327983 */ /* 0x000f280000300800 */
[----:B------:R-:W4:Y:S04]  /*104610*/  LDL.LU R51, [R1+0x13bc] ;  /* 0x0013bc0001337983 */ /* 0x000f280000300800 */
[----:B----4-:R-:W-:Y:S04]  /*104620*/  STL.64 [R1+0x8370], R50 ;  /* 0x0083703201007387 */ /* 0x010fe80000100a00 */
[----:B---3--:R3:W-:Y:S04]  /*104630*/  STL.64 [R1+0x8368], R48 ;  /* 0x0083683001007387 */ /* 0x0087e80000100a00 */
[----:B------:R-:W4:Y:S04]  /*104640*/  LDL R38, [R1+0xc8] ;  /* 0x0000c80001267983 */ /* 0x000f280000100800 */
[----:B------:R-:W4:Y:S04]  /*104650*/  LDL R39, [R1+0xcc] ;  /* 0x0000cc0001277983 */ /* 0x000f280000100800 */
[----:B------:R-:W5:Y:S04]  /*104660*/  LDL R36, [R1+0xd0] ;  /* 0x0000d00001247983 */ /* 0x000f680000100800 */
[----:B------:R-:W5:Y:S04]  /*104670*/  LDL R37, [R1+0xd4] ;  /* 0x0000d40001257983 */ /* 0x000f680000100800 */
[----:B----4-:R-:W-:Y:S04]  /*104680*/  STL.64 [R1+0x8380], R38 ;  /* 0x0083802601007387 */ /* 0x010fe80000100a00 */
[----:B-----5:R4:W-:Y:S04]  /*104690*/  STL.64 [R1+0x8378], R36 ;  /* 0x0083782401007387 */ /* 0x0209e80000100a00 */
[----:B------:R-:W5:Y:S04]  /*1046a0*/  LDL.LU R44, [R1+0x13f0] ;  /* 0x0013f000012c7983 */ /* 0x000f680000300800 */
[----:B------:R-:W5:Y:S04]  /*1046b0*/  LDL.LU R45, [R1+0x13f4] ;  /* 0x0013f400012d7983 */ /* 0x000f680000300800 */
[----:B------:R-:W2:Y:S04]  /*1046c0*/  LDL.LU R46, [R1+0x13f8] ;  /* 0x0013f800012e7983 */ /* 0x000ea80000300800 */
[----:B------:R-:W2:Y:S04]  /*1046d0*/  LDL.LU R47, [R1+0x13fc] ;  /* 0x0013fc00012f7983 */ /* 0x000ea80000300800 */
[----:B--2---:R2:W-:Y:S04]  /*1046e0*/  STL.64 [R1+0x8390], R46 ;  /* 0x0083902e01007387 */ /* 0x0045e80000100a00 */
[----:B-----5:R-:W-:Y:S04]  /*1046f0*/  STL.64 [R1+0x8388], R44 ;  /* 0x0083882c01007387 */ /* 0x020fe80000100a00 */
[----:B------:R-:W5:Y:S04]  /*104700*/  LDL R34, [R1+0xd8] ;  /* 0x0000d80001227983 */ /* 0x000f680000100800 */
[----:B------:R-:W5:Y:S04]  /*104710*/  LDL R35, [R1+0xdc] ;  /* 0x0000dc0001237983 */ /* 0x000f680000100800 */
        /* <DEDUP_REMOVED lines=8> */
[----:B-----5:R-:W-:Y:S04]  /*1047a0*/  STL.64 [R1+0x83b0], R34 ;  /* 0x0083b02201007387 */ /* 0x020fe80000100a00 */
[----:B--2---:R-:W-:Y:S04]  /*1047b0*/  STL.64 [R1+0x83a8], R32 ;  /* 0x0083a82001007387 */ /* 0x004fe80000100a00 */
[----:B------:R-:W2:Y:S04]  /*1047c0*/  LDL.LU R20, [R1+0x1420] ;  /* 0x0014200001147983 */ /* 0x000ea80000300800 */
[----:B------:R-:W2:Y:S04]  /*1047d0*/  LDL.LU R21, [R1+0x1424] ;  /* 0x0014240001157983 */ /* 0x000ea80000300800 */
[----:B------:R-:W5:Y:S04]  /*1047e0*/  LDL.LU R22, [R1+0x1428] ;  /* 0x0014280001167983 */ /* 0x000f680000300800 */
[----:B------:R-:W5:Y:S04]  /*1047f0*/  LDL.LU R23, [R1+0x142c] ;  /* 0x00142c0001177983 */ /* 0x000f680000300800 */
[----:B-----5:R-:W-:Y:S04]  /*104800*/  STL.64 [R1+0x83c8], R22 ;  /* 0x0083c81601007387 */ /* 0x020fe80000100a00 */
[----:B--2---:R-:W-:Y:S04]  /*104810*/  STL.64 [R1+0x83c0], R20 ;  /* 0x0083c01401007387 */ /* 0x004fe80000100a00 */
[----:B------:R-:W2:Y:S04]  /*104820*/  LDL R18, [R1+0xe8] ;  /* 0x0000e80001127983 */ /* 0x000ea80000100800 */
[----:B--2---:R-:W-:Y:S04]  /*104830*/  STL [R1+0x83d4], R18 ;  /* 0x0083d41201007387 */ /* 0x004fe80000100800 */
[----:B------:R-:W2:Y:S04]  /*104840*/  LDL R19, [R1+0xec] ;  /* 0x0000ec0001137983 */ /* 0x000ea80000100800 */
[----:B--2---:R-:W-:Y:S04]  /*104850*/  STL [R1+0x83d8], R19 ;  /* 0x0083d81301007387 */ /* 0x004fe80000100800 */
[----:B------:R-:W2:Y:S04]  /*104860*/  LDL R16, [R1+0xf0] ;  /* 0x0000f00001107983 */ /* 0x000ea80000100800 */
[----:B--2---:R-:W-:Y:S04]  /*104870*/  STL [R1+0x83dc], R16 ;  /* 0x0083dc1001007387 */ /* 0x004fe80000100800 */
[----:B------:R-:W2:Y:S04]  /*104880*/  LDL R17, [R1+0xf4] ;  /* 0x0000f40001117983 */ /* 0x000ea80000100800 */
[----:B0-----:R-:W5:Y:S04]  /*104890*/  LDL.LU R12, [R1+0x1450] ;  /* 0x00145000010c7983 */ /* 0x001f680000300800 */
[----:B------:R-:W5:Y:S04]  /*1048a0*/  LDL.LU R13, [R1+0x1454] ;  /* 0x00145400010d7983 */ /* 0x000f680000300800 */
[----:B-1----:R-:W2:Y:S04]  /*1048b0*/  LDL.LU R14, [R1+0x1458] ;  /* 0x00145800010e7983 */ /* 0x002ea80000300800 */
        /* <DEDUP_REMOVED lines=9> */
[----:B------:R-:W2:Y:S04]  /*104950*/  LDL R58, [R1+0x100] ;  /* 0x00010000013a7983 */ /* 0x000ea80000100800 */
[----:B------:R-:W2:Y:S04]  /*104960*/  LDL R59, [R1+0x104] ;  /* 0x00010400013b7983 */ /* 0x000ea80000100800 */
[----:B---3--:R-:W2:Y:S04]  /*104970*/  LDL.LU R48, [R1+0x1480] ;  /* 0x0014800001307983 */ /* 0x008ea80000300800 */
[----:B------:R-:W2:Y:S04]  /*104980*/  LDL.LU R49, [R1+0x1484] ;  /* 0x0014840001317983 */ /* 0x000ea80000300800 */
[----:B------:R-:W2:Y:S04]  /*104990*/  LDL.LU R50, [R1+0x1488] ;  /* 0x0014880001327983 */ /* 0x000ea80000300800 */
[----:B------:R-:W2:Y:S04]  /*1049a0*/  LDL.LU R51, [R1+0x148c] ;  /* 0x00148c0001337983 */ /* 0x000ea80000300800 */
[----:B------:R-:W3:Y:S04]  /*1049b0*/  LDL R56, [R1+0x108] ;  /* 0x0001080001387983 */ /* 0x000ee80000100800 */
[----:B------:R-:W3:Y:S04]  /*1049c0*/  LDL R57, [R1+0x10c] ;  /* 0x00010c0001397983 */ /* 0x000ee80000100800 */
[----:B----4-:R-:W3:Y:S04]  /*1049d0*/  LDL.LU R36, [R1+0x14a0] ;  /* 0x0014a00001247983 */ /* 0x010ee80000300800 */
[----:B------:R-:W3:Y:S04]  /*1049e0*/  LDL.LU R37, [R1+0x14a4] ;  /* 0x0014a40001257983 */ /* 0x000ee80000300800 */
[----:B------:R-:W3:Y:S04]  /*1049f0*/  LDL.LU R38, [R1+0x14a8] ;  /* 0x0014a80001267983 */ /* 0x000ee80000300800 */
[----:B------:R-:W3:Y:S04]  /*104a00*/  LDL.LU R39, [R1+0x14ac] ;  /* 0x0014ac0001277983 */ /* 0x000ee80000300800 */
[----:B------:R-:W4:Y:S04]  /*104a10*/  LDL R46, [R1+0x110] ;  /* 0x00011000012e7983 */ /* 0x000f280000100800 */
[----:B------:R-:W4:Y:S04]  /*104a20*/  LDL R47, [R1+0x114] ;  /* 0x00011400012f7983 */ /* 0x000f280000100800 */
        /* <DEDUP_REMOVED lines=9> */
[----:B------:R-:W2:Y:S04]  /*104ac0*/  LDL.LU R13, [R1+0x1104] ;  /* 0x00110400010d7983 */ /* 0x000ea80000300800 */
[----:B------:R-:W2:Y:S04]  /*104ad0*/  LDL.LU R14, [R1+0x1108] ;  /* 0x00110800010e7983 */ /* 0x000ea80000300800 */
[----:B------:R-:W2:Y:S01]  /*104ae0*/  LDL.LU R15, [R1+0x110c] ;  /* 0x00110c00010f7983 */ /* 0x000ea20000300800 */
[----:B------:R-:W-:-:S02]  /*104af0*/  F2FP.F16.E4M3.UNPACK_B R6, R0 ;  /* 0x00000000ff06723e */ /* 0x000fc400020006ff */
[----:B------:R-:W-:Y:S01]  /*104b00*/  F2FP.F16.E4M3.UNPACK_B R7, R7 ;  /* 0x00000007ff07723e */ /* 0x000fe200020006ff */
[----:B------:R-:W3:Y:S04]  /*104b10*/  LDL.LU R20, [R1+0x10a0] ;  /* 0x0010a00001147983 */ /* 0x000ee80000300800 */
[----:B------:R-:W3:Y:S04]  /*104b20*/  LDL.LU R21, [R1+0x10a4] ;  /* 0x0010a40001157983 */ /* 0x000ee80000300800 */
[----:B------:R-:W3:Y:S04]  /*104b30*/  LDL.LU R22, [R1+0x10a8] ;  /* 0x0010a80001167983 */ /* 0x000ee80000300800 */
[----:B------:R-:W3:Y:S01]  /*104b40*/  LDL.LU R23, [R1+0x10ac] ;  /* 0x0010ac0001177983 */ /* 0x000ee20000300800 */
[----:B------:R-:W-:-:S02]  /*104b50*/  F2FP.F16.E4M3.UNPACK_B R4, R4 ;  /* 0x00000004ff04723e */ /* 0x000fc400020006ff */
[----:B------:R-:W-:Y:S01]  /*104b60*/  F2FP.F16.E4M3.UNPACK_B R5, R5 ;  /* 0x00000005ff05723e */ /* 0x000fe200020006ff */
[----:B------:R-:W3:Y:S04]  /*104b70*/  LDL.LU R16, [R1+0x3170] ;  /* 0x0031700001107983 */ /* 0x000ee80000300800 */
[----:B------:R-:W3:Y:S04]  /*104b80*/  LDL.LU R61, [R1+0x316c] ;  /* 0x00316c00013d7983 */ /* 0x000ee80000300800 */
[----:B------:R-:W3:Y:S04]  /*104b90*/  LDL.LU R19, [R1+0x3178] ;  /* 0x0031780001137983 */ /* 0x000ee80000300800 */
[----:B------:R-:W3:Y:S04]  /*104ba0*/  LDL.LU R0, [R1+0x3174] ;  /* 0x0031740001007983 */ /* 0x000ee80000300800 */
[----:B------:R-:W3:Y:S04]  /*104bb0*/  LDL.LU R18, [R1+0x3180] ;  /* 0x0031800001127983 */ /* 0x000ee80000300800 */
[----:B------:R-:W3:Y:S04]  /*104bc0*/  LDL.LU R60, [R1+0x3188] ;  /* 0x00318800013c7983 */ /* 0x000ee80000300800 */
[----:B------:R-:W3:Y:S04]  /*104bd0*/  LDL R44, [R1+0x118] ;  /* 0x00011800012c7983 */ /* 0x000ee80000100800 */
[----:B------:R-:W3:Y:S04]  /*104be0*/  LDL R45, [R1+0x11c] ;  /* 0x00011c00012d7983 */ /* 0x000ee80000100800 */
        /* <DEDUP_REMOVED lines=10> */
[----:B0-----:R-:W4:Y:S04]  /*104c90*/  LDL.LU R8, [R1+0x1460] ;  /* 0x0014600001087983 */ /* 0x001f280000300800 */
[----:B------:R-:W4:Y:S04]  /*104ca0*/  LDL.LU R9, [R1+0x1464] ;  /* 0x0014640001097983 */ /* 0x000f280000300800 */
[----:B------:R-:W4:Y:S04]  /*104cb0*/  LDL.LU R10, [R1+0x1468] ;  /* 0x00146800010a7983 */ /* 0x000f280000300800 */
[----:B------:R-:W4:Y:S01]  /*104cc0*/  LDL.LU R11, [R1+0x146c] ;  /* 0x00146c00010b7983 */ /* 0x000f220000300800 */
[C---:B-----5:R-:W-:Y:S08]  /*104cd0*/  HMMA.16816.F32 R40, R28.reuse, R6, R40 ;  /* 0x000000061c28723c */ /* 0x060ff00000001828 */
[----:B--2---:R-:W-:Y:S11]  /*104ce0*/  HMMA.16816.F32 R12, R28, R4, R12 ;  /* 0x000000041c0c723c */ /* 0x004ff6000000180c */
[----:B------:R-:W-:Y:S04]  /*104cf0*/  STL.64 [R1+0x840], R40 ;  /* 0x0008402801007387 */ /* 0x000fe80000100a00 */
[----:B------:R0:W-:Y:S04]  /*104d00*/  STL.64 [R1+0x848], R42 ;  /* 0x0008482a01007387 */ /* 0x0001e80000100a00 */
[----:B0-----:R-:W2:Y:S04]  /*104d10*/  LDL.LU.64 R42, [R1+0x83f8] ;  /* 0x0083f800012a7983 */ /* 0x001ea80000300a00 */
[----:B------:R-:W2:Y:S04]  /*104d20*/  LDL.LU.64 R40, [R1+0x83f0] ;  /* 0x0083f00001287983 */ /* 0x000ea80000300a00 */
[----:B------:R-:W-:Y:S04]  /*104d30*/  STL.64 [R1+0x890], R12 ;  /* 0x0008900c01007387 */ /* 0x000fe80000100a00 */
[----:B------:R0:W-:Y:S04]  /*104d40*/  STL.64 [R1+0x898], R14 ;  /* 0x0008980e01007387 */ /* 0x0001e80000100a00 */
[----:B0-----:R-:W5:Y:S04]  /*104d50*/  LDL.LU.64 R14, [R1+0x83e8] ;  /* 0x0083e800010e7983 */ /* 0x001f680000300a00 */
[----:B------:R-:W5:Y:S04]  /*104d60*/  LDL.LU.64 R12, [R1+0x83e0] ;  /* 0x0083e000010c7983 */ /* 0x000f680000300a00 */
[----:B------:R0:W-:Y:S04]  /*104d70*/  STL.64 [R1+0x8120], R6 ;  /* 0x0081200601007387 */ /* 0x0001e80000100a00 */
[----:B0-----:R-:W2:Y:S04]  /*104d80*/  LDL R6, [R1+0xf8] ;  /* 0x0000f80001067983 */ /* 0x001ea80000100800 */
[----:B------:R-:W2:Y:S04]  /*104d90*/  LDL R7, [R1+0xfc] ;  /* 0x0000fc0001077983 */ /* 0x000ea80000100800 */
[----:B------:R0:W-:Y:S04]  /*104da0*/  STL.64 [R1+0x8118], R4 ;  /* 0x0081180401007387 */ /* 0x0001e80000100a00 */
[----:B0-----:R-:W2:Y:S04]  /*104db0*/  LDL.LU R5, [R1+0x317c] ;  /* 0x00317c0001057983 */ /* 0x001ea80000300800 */
[----:B------:R-:W4:Y:S01]  /*104dc0*/  LDL.LU R4, [R1+0x3184] ;  /* 0x0031840001047983 */ /* 0x000f220000300800 */
[----:B------:R-:W-:-:S02]  /*104dd0*/  F2FP.F16.E4M3.UNPACK_B R2, R2 ;  /* 0x00000002ff02723e */ /* 0x000fc400020006ff */
[----:B------:R-:W-:-:S07]  /*104de0*/  F2FP.F16.E4M3.UNPACK_B R3, R3 ;  /* 0x00000003ff03723e */ /* 0x000fce00020006ff */
[----:B---3--:R-:W-:Y:S01]  /*104df0*/  HMMA.16816.F32 R28, R28, R2, R20 ;  /* 0x000000021c1c723c */ /* 0x008fe20000001814 */
[----:B------:R-:W-:Y:S02]  /*104e00*/  IMAD R61, R61, 0x100, R16 ;  /* 0x000001003d3d7824 */ /* 0x000fe400078e0210 */
[----:B------:R-:W-:Y:S01]  /*104e10*/  IMAD R0, R0, 0x100, R19 ;  /* 0x0000010000007824 */ /* 0x000fe200078e0213 */
[----:B------:R-:W3:Y:S04]  /*104e20*/  LDL.LU R16, [R1+0x83dc] ;  /* 0x0083dc0001107983 */ /* 0x000ee80000300800 */
[----:B------:R-:W5:Y:S01]  /*104e30*/  LDL.LU R19, [R1+0x83d8] ;  /* 0x0083d80001137983 */ /* 0x000f620000300800 */
[----:B--2---:R-:W-:Y:S02]  /*104e40*/  IMAD R5, R5, 0x100, R18 ;  /* 0x0000010005057824 */ /* 0x004fe400078e0212 */
[----:B----4-:R-:W-:Y:S01]  /*104e50*/  IMAD R4, R4, 0x100, R60 ;  /* 0x0000010004047824 */ /* 0x010fe200078e023c */
[----:B------:R-:W5:Y:S04]  /*104e60*/  LDL.LU R18, [R1+0x83d4] ;  /* 0x0083d40001127983 */ /* 0x000f680000300800 */
[----:B------:R-:W2:Y:S04]  /*104e70*/  LDL.LU R60, [R1+0x83d0] ;  /* 0x0083d000013c7983 */ /* 0x000ea80000300800 */
[----:B------:R-:W4:Y:S04]  /*104e80*/  LDL.LU.64 R22, [R1+0x83c8] ;  /* 0x0083c80001167983 */ /* 0x000f280000300a00 */
[----:B------:R-:W4:Y:S04]  /*104e90*/  LDL.LU.64 R20, [R1+0x83c0] ;  /* 0x0083c00001147983 */ /* 0x000f280000300a00 */
[----:B------:R0:W-:Y:S04]  /*104ea0*/  STL.64 [R1+0x870], R28 ;  /* 0x0008701c01007387 */ /* 0x0001e80000100a00 */
[----:B------:R1:W-:Y:S01]  /*104eb0*/  STL.64 [R1+0x878], R30 ;  /* 0x0008781e01007387 */ /* 0x0003e20000100a00 */
[----:B0-----:R-:W-:-:S02]  /*104ec0*/  F2FP.F16.E4M3.UNPACK_B R28, R61 ;  /* 0x0000003dff1c723e */ /* 0x001fc400020006ff */
[----:B------:R-:W-:Y:S02]  /*104ed0*/  F2FP.F16.E4M3.UNPACK_B R29, R0 ;  /* 0x00000000ff1d723e */ /* 0x000fe400020006ff */
[----:B-1----:R-:W-:Y:S02]  /*104ee0*/  F2FP.F16.E4M3.UNPACK_B R30, R5 ;  /* 0x00000005ff1e723e */ /* 0x002fe400020006ff */
[----:B------:R-:W-:Y:S01]  /*104ef0*/  F2FP.F16.E4M3.UNPACK_B R31, R4 ;  /* 0x00000004ff1f723e */ /* 0x000fe200020006ff */
[----:B------:R-:W2:Y:S04]  /*104f00*/  LDL.LU R61, [R1+0x83bc] ;  /* 0x0083bc00013d7983 */ /* 0x000ea80000300800 */
[----:B------:R-:W2:Y:S02]  /*104f10*/  LDL.LU R0, [R1+0x83b8] ;  /* 0x0083b80001007983 */ /* 0x000ea40000300800 */
[C---:B------:R-:W-:Y:S08]  /*104f20*/  HMMA.16816.F32 R32, R28.reuse, R44, R32 ;  /* 0x0000002c1c20723c */ /* 0x040ff00000001820 */
[C---:B------:R-:W-:Y:S08]  /*104f30*/  HMMA.16816.F32 R44, R28.reuse, R46, R24 ;  /* 0x0000002e1c2c723c */ /* 0x040ff00000001818 */
[C---:B------:R-:W-:Y:S08]  /*104f40*/  HMMA.16816.F32 R36, R28.reuse, R56, R36 ;  /* 0x000000381c24723c */ /* 0x040ff00000001824 */
[C---:B------:R-:W-:Y:S01]  /*104f50*/  HMMA.16816.F32 R56, R28.reuse, R58, R48 ;  /* 0x0000003a1c38723c */ /* 0x040fe20000001830 */
[----:B------:R-:W-:Y:S04]  /*104f60*/  STL.64 [R1+0x8b0], R32 ;  /* 0x0008b02001007387 */ /* 0x000fe80000100a00 */
[----:B------:R0:W-:Y:S04]  /*104f70*/  STL.64 [R1+0x8b8], R34 ;  /* 0x0008b82201007387 */ /* 0x0001e80000100a00 */
[----:B0-----:R-:W2:Y:S04]  /*104f80*/  LDL.LU.64 R34, [R1+0x83b0] ;  /* 0x0083b00001227983 */ /* 0x001ea80000300a00 */
[----:B------:R-:W4:Y:S04]  /*104f90*/  LDL.LU.64 R32, [R1+0x83a8] ;  /* 0x0083a80001207983 */ /* 0x000f280000300a00 */
        /* <DEDUP_REMOVED lines=13> */
[----:B------:R0:W-:Y:S01]  /*105070*/  STL.64 [R1+0x908], R58 ;  /* 0x0009083a01007387 */ /* 0x0001e20000100a00 */
[C---:B------:R-:W-:Y:S03]  /*105080*/  HMMA.16816.F32 R4, R28.reuse, R6, R52 ;  /* 0x000000061c04723c */ /* 0x040fe60000001834 */
[----:B0-----:R-:W2:Y:S04]  /*105090*/  LDL.LU.64 R58, [R1+0x8360] ;  /* 0x00836000013a7983 */ /* 0x001ea80000300a00 */
[----:B------:R-:W2:Y:S04]  /*1050a0*/  LDL.LU.64 R56, [R1+0x8358] ;  /* 0x0083580001387983 */ /* 0x000ea80000300a00 */
[----:B------:R-:W2:Y:S04]  /*1050b0*/  LDL.LU.64 R54, [R1+0x8350] ;  /* 0x0083500001367983 */ /* 0x000ea80000300a00 */
[----:B------:R-:W2:Y:S01]  /*1050c0*/  LDL.LU.64 R52, [R1+0x8348] ;  /* 0x0083480001347983 */ /* 0x000ea20000300a00 */
[----:B---3--:R-:W-:Y:S03]  /*1050d0*/  HMMA.16816.F32 R8, R28, R16, R8 ;  /* 0x000000101c08723c */ /* 0x008fe60000001808 */
[----:B------:R-:W-:Y:S04]  /*1050e0*/  STL.64 [R1+0x910], R4 ;  /* 0x0009100401007387 */ /* 0x000fe80000100a00 */
[----:B------:R5:W-:-:S12]  /*1050f0*/  STL.64 [R1+0x918], R6 ;  /* 0x0009180601007387 */ /* 0x000bd80000100a00 */
[----:B------:R-:W-:Y:S04]  /*105100*/  STL.64 [R1+0x1460], R8 ;  /* 0x0014600801007387 */ /* 0x000fe80000100a00 */
[----:B------:R2:W-:Y:S01]  /*105110*/  STL.64 [R1+0x1468], R10 ;  /* 0x0014680a01007387 */ /* 0x0005e20000100a00 */
[----:B-----5:R-:W-:-:S15]  /*105120*/  HMMA.16816.F32 R4, R28, R18, R12 ;  /* 0x000000121c04723c */ /* 0x020fde000000180c */
[----:B------:R-:W-:-:S04]  /*105130*/  NOP ;  /* 0x0000000000007918 */ /* 0x000fc80000000000 */
[----:B------:R-:W-:Y:S04]  /*105140*/  STL.64 [R1+0x1440], R4 ;  /* 0x0014400401007387 */ /* 0x000fe80000100a00 */
[----:B------:R0:W-:Y:S01]  /*105150*/  STL.64 [R1+0x1448], R6 ;  /* 0x0014480601007387 */ /* 0x0001e20000100a00 */
[C---:B----4-:R-:W-:Y:S08]  /*105160*/  HMMA.16816.F32 R12, R28.reuse, R32, R20 ;  /* 0x000000201c0c723c */ /* 0x050ff00000001814 */
[C---:B--2---:R-:W-:Y:S08]  /*105170*/  HMMA.16816.F32 R8, R28.reuse, R34, R24 ;  /* 0x000000221c08723c */ /* 0x044ff00000001818 */
[C---:B0-----:R-:W-:Y:S03]  /*105180*/  HMMA.16816.F32 R4, R28.reuse, R36, R44 ;  /* 0x000000241c04723c */ /* 0x041fe6000000182c */
[----:B------:R-:W-:Y:S04]  /*105190*/  STL.64 [R1+0x1430], R12 ;  /* 0x0014300c01007387 */ /* 0x000fe80000100a00 */
[----:B------:R0:W-:Y:S04]  /*1051a0*/  STL.64 [R1+0x1438], R14 ;  /* 0x0014380e01007387 */ /* 0x0001e80000100a00 */
[----:B------:R-:W-:Y:S04]  /*1051b0*/  STL.64 [R1+0x1420], R8 ;  /* 0x0014200801007387 */ /* 0x000fe80000100a00 */
[----:B------:R1:W-:Y:S01]  /*1051c0*/  STL.64 [R1+0x1428], R10 ;  /* 0x0014280a01007387 */ /* 0x0003e20000100a00 */
[C---:B0-----:R-:W-:Y:S08]  /*1051d0*/  HMMA.16816.F32 R12, R28.reuse, R38, R40 ;  /* 0x000000261c0c723c */ /* 0x041ff00000001828 */
[C---:B-1----:R-:W-:Y:S01]  /*1051e0*/  HMMA.16816.F32 R8, R28.reuse, R56, R48 ;  /* 0x000000381c08723c */ /* 0x042fe20000001830 */
[----:B------:R-:W-:Y:S04]  /*1051f0*/  STL.64 [R1+0x1410], R4 ;  /* 0x0014100401007387 */ /* 0x000fe80000100a00 */
[----:B------:R0:W-:Y:S03]  /*105200*/  STL.64 [R1+0x1418], R6 ;  /* 0x0014180601007387 */ /* 0x0001e60000100a00 */
[----:B0-----:R-:W-:Y:S03]  /*105210*/  HMMA.16816.F32 R4, R28, R58, R52 ;  /* 0x0000003a1c04723c */ /* 0x001fe60000001834 */
[----:B------:R0:W-:Y:S04]  /*105220*/  STL.64 [R1+0x1400], R12 ;  /* 0x0014000c01007387 */ /* 0x0001e80000100a00 */
[----:B------:R1:W-:Y:S04]  /*105230*/  STL.64 [R1+0x1408], R14 ;  /* 0x0014080e01007387 */ /* 0x0003e80000100a00 */
[----:B------:R-:W2:Y:S04]  /*105240*/  LDL.LU R52, [R1+0x1180] ;  /* 0x0011800001347983 */ /* 0x000ea80000300800 */
[----:B------:R3:W-:Y:S04]  /*105250*/  STL.64 [R1+0x13f0], R8 ;  /* 0x0013f00801007387 */ /* 0x0007e80000100a00 */
[----:B------:R4:W-:Y:S04]  /*105260*/  STL.64 [R1+0x13f8], R10 ;  /* 0x0013f80a01007387 */ /* 0x0009e80000100a00 */
[----:B------:R-:W-:Y:S04]  /*105270*/  STL.64 [R1+0x13e0], R4 ;  /* 0x0013e00401007387 */ /* 0x000fe80000100a00 */
[----:B------:R5:W-:Y:S04]  /*105280*/  STL.64 [R1+0x13e8], R6 ;  /* 0x0013e80601007387 */ /* 0x000be80000100a00 */
[----:B------:R-:W2:Y:S04]  /*105290*/  LDL.LU R53, [R1+0x1184] ;  /* 0x0011840001357983 */ /* 0x000ea80000300800 */
[----:B------:R-:W2:Y:S04]  /*1052a0*/  LDL.LU R54, [R1+0x1188] ;  /* 0x0011880001367983 */ /* 0x000ea80000300800 */
[----:B------:R-:W2:Y:S01]  /*1052b0*/  LDL.LU R55, [R1+0x118c] ;  /* 0x00118c0001377983 */ /* 0x000ea20000300800 */
[----:B------:R-:W-:-:S03]  /*1052c0*/  IMAD.MOV.U32 R57, RZ, RZ, R0 ;  /* 0x000000ffff397224 */ /* 0x000fc600078e0000 */
[----:B--2---:R-:W-:Y:S04]  /*1052d0*/  STL.64 [R1+0x81f0], R54 ;  /* 0x0081f03601007387 */ /* 0x004fe80000100a00 */
[----:B------:R-:W-:Y:S04]  /*1052e0*/  STL.64 [R1+0x81e8], R52 ;  /* 0x0081e83401007387 */ /* 0x000fe80000100a00 */
[----:B------:R-:W2:Y:S04]  /*1052f0*/  LDL R56, [R1+0x18] ;  /* 0x0000180001387983 */ /* 0x000ea80000100800 */
[----:B------:R-:W2:Y:S04]  /*105300*/  LDL.LU R0, [R1+0x8344] ;  /* 0x0083440001007983 */ /* 0x000ea80000300800 */
[----:B------:R-:W3:Y:S04]  /*105310*/  LDL.LU R40, [R1+0x11b0] ;  /* 0x0011b00001287983 */ /* 0x000ee80000300800 */
[----:B------:R-:W3:Y:S04]  /*105320*/  LDL.LU R41, [R1+0x11b4] ;  /* 0x0011b40001297983 */ /* 0x000ee80000300800 */
[----:B------:R-:W3:Y:S04]  /*105330*/  LDL.LU R42, [R1+0x11b8] ;  /* 0x0011b800012a7983 */ /* 0x000ee80000300800 */
[----:B------:R-:W3:Y:S01]  /*105340*/  LDL.LU R43, [R1+0x11bc] ;  /* 0x0011bc00012b7983 */ /* 0x000ee20000300800 */
[----:B--2---:R-:W-:-:S03]  /*105350*/  IMAD.MOV.U32 R37, RZ, RZ, R0 ;  /* 0x000000ffff257224 */ /* 0x004fc600078e0000 */
[----:B---3--:R-:W-:Y:S04]  /*105360*/  STL.64 [R1+0x8200], R42 ;  /* 0x0082002a01007387 */ /* 0x008fe80000100a00 */
[----:B------:R2:W-:Y:S04]  /*105370*/  STL.64 [R1+0x81f8], R40 ;  /* 0x0081f82801007387 */ /* 0x0005e80000100a00 */
[----:B------:R-:W3:Y:S04]  /*105380*/  LDL R36, [R1+0x28] ;  /* 0x0000280001247983 */ /* 0x000ee80000100800 */
[----:B------:R-:W2:Y:S04]  /*105390*/  LDL.LU R0, [R1+0x8340] ;  /* 0x0083400001007983 */ /* 0x000ea80000300800 */
[----:B------:R-:W3:Y:S04]  /*1053a0*/  LDL.LU R24, [R1+0x11d0] ;  /* 0x0011d00001187983 */ /* 0x000ee80000300800 */
[----:B------:R-:W3:Y:S04]  /*1053b0*/  LDL.LU R25, [R1+0x11d4] ;  /* 0x0011d40001197983 */ /* 0x000ee80000300800 */
[----:B------:R-:W3:Y:S04]  /*1053c0*/  LDL.LU R26, [R1+0x11d8] ;  /* 0x0011d800011a7983 */ /* 0x000ee80000300800 */
[----:B------:R-:W3:Y:S01]  /*1053d0*/  LDL.LU R27, [R1+0x11dc] ;  /* 0x0011dc00011b7983 */ /* 0x000ee20000300800 */
[----:B--2---:R-:W-:-:S03]  /*1053e0*/  IMAD.MOV.U32 R33, RZ, RZ, R0 ;  /* 0x000000ffff217224 */ /* 0x004fc600078e0000 */
[----:B---3--:R2:W-:Y:S04]  /*1053f0*/  STL.64 [R1+0x8210], R26 ;  /* 0x0082101a01007387 */ /* 0x0085e80000100a00 */
[----:B------:R-:W-:Y:S04]  /*105400*/  STL.64 [R1+0x8208], R24 ;  /* 0x0082081801007387 */ /* 0x000fe80000100a00 */
[----:B------:R-:W3:Y:S04]  /*105410*/  LDL R32, [R1+0x38] ;  /* 0x0000380001207983 */ /* 0x000ee80000100800 */
[----:B------:R-:W2:Y:S04]  /*105420*/  LDL.LU R0, [R1+0x833c] ;  /* 0x00833c0001007983 */ /* 0x000ea80000300800 */
[----:B0-----:R-:W3:Y:S04]  /*105430*/  LDL.LU R12, [R1+0x1200] ;  /* 0x00120000010c7983 */ /* 0x001ee80000300800 */
[----:B------:R-:W3:Y:S04]  /*105440*/  LDL.LU R13, [R1+0x1204] ;  /* 0x00120400010d7983 */ /* 0x000ee80000300800 */
[----:B-1----:R-:W3:Y:S04]  /*105450*/  LDL.LU R14, [R1+0x1208] ;  /* 0x00120800010e7983 */ /* 0x002ee80000300800 */
[----:B------:R-:W3:Y:S01]  /*105460*/  LDL.LU R15, [R1+0x120c] ;  /* 0x00120c00010f7983 */ /* 0x000ee20000300800 */
[----:B--2---:R-:W-:-:S03]  /*105470*/  IMAD.MOV.U32 R17, RZ, RZ, R0 ;  /* 0x000000ffff117224 */ /* 0x004fc600078e0000 */
[----:B---3--:R-:W-:Y:S04]  /*105480*/  STL.64 [R1+0x8220], R14 ;  /* 0x0082200e01007387 */ /* 0x008fe80000100a00 */
[----:B------:R0:W-:Y:S04]  /*105490*/  STL.64 [R1+0x8218], R12 ;  /* 0x0082180c01007387 */ /* 0x0001e80000100a00 */
[----:B------:R-:W2:Y:S04]  /*1054a0*/  LDL R16, [R1+0x48] ;  /* 0x0000480001107983 */ /* 0x000ea80000100800 */
[----:B------:R-:W5:Y:S04]  /*1054b0*/  LDL.LU R0, [R1+0x8338] ;  /* 0x0083380001007983 */ /* 0x000f680000300800 */
[----:B------:R-:W3:Y:S04]  /*1054c0*/  LDL.LU R8, [R1+0x1210] ;  /* 0x0012100001087983 */ /* 0x000ee80000300800 */
[----:B------:R-:W3:Y:S04]  /*1054d0*/  LDL.LU R9, [R1+0x1214] ;  /* 0x0012140001097983 */ /* 0x000ee80000300800 */
[----:B----4-:R-:W4:Y:S04]  /*1054e0*/  LDL.LU R10, [R1+0x1218] ;  /* 0x00121800010a7983 */ /* 0x010f280000300800 */
[----:B------:R-:W4:Y:S01]  /*1054f0*/  LDL.LU R11, [R1+0x121c] ;  /* 0x00121c00010b7983 */ /* 0x000f220000300800 */
[----:B-----5:R-:W-:-:S03]  /*105500*/  IMAD.MOV.U32 R7, RZ, RZ, R0 ;  /* 0x000000ffff077224 */ /* 0x020fc600078e0000 */
        /* <DEDUP_REMOVED lines=12> */
[----:B------:R-:W2:Y:S04]  /*1055d0*/  LDL.LU R0, [R1+0x8330] ;  /* 0x0083300001007983 */ /* 0x000ea80000300800 */
[----:B0-----:R-:W5:Y:S04]  /*1055e0*/  LDL.LU R12, [R1+0x1250] ;  /* 0x00125000010c7983 */ /* 0x001f680000300800 */
[----:B------:R-:W5:Y:S04]  /*1055f0*/  LDL.LU R13, [R1+0x1254] ;  /* 0x00125400010d7983 */ /* 0x000f680000300800 */
[----:B------:R-:W2:Y:S04]  /*105600*/  LDL.LU R14, [R1+0x1258] ;  /* 0x00125800010e7983 */ /* 0x000ea80000300800 */
[----:B------:R-:W2:Y:S04]  /*105610*/  LDL.LU R15, [R1+0x125c] ;  /* 0x00125c00010f7983 */ /* 0x000ea80000300800 */
[----:B--2---:R-:W-:Y:S04]  /*105620*/  STL.64 [R1+0x8250], R14 ;  /* 0x0082500e01007387 */ /* 0x004fe80000100a00 */
[----:B-----5:R-:W-:Y:S04]  /*105630*/  STL.64 [R1+0x8248], R12 ;  /* 0x0082480c01007387 */ /* 0x020fe80000100a00 */
[----:B-1----:R-:W2:Y:S04]  /*105640*/  LDL.LU R8, [R1+0x1260] ;  /* 0x0012600001087983 */ /* 0x002ea80000300800 */
[----:B------:R-:W2:Y:S04]  /*105650*/  LDL.LU R9, [R1+0x1264] ;  /* 0x0012640001097983 */ /* 0x000ea80000300800 */
[----:B------:R-:W5:Y:S04]  /*105660*/  LDL.LU R10, [R1+0x1268] ;  /* 0x00126800010a7983 */ /* 0x000f680000300800 */
[----:B------:R-:W5:Y:S01]  /*105670*/  LDL.LU R11, [R1+0x126c] ;  /* 0x00126c00010b7983 */ /* 0x000f620000300800 */
[----:B------:R-:W-:-:S03]  /*105680*/  IMAD.MOV.U32 R41, RZ, RZ, R0 ;  /* 0x000000ffff297224 */ /* 0x000fc600078e0000 */
[----:B-----5:R-:W-:Y:S04]  /*105690*/  STL.64 [R1+0x8260], R10 ;  /* 0x0082600a01007387 */ /* 0x020fe80000100a00 */
[----:B--2---:R0:W-:Y:S04]  /*1056a0*/  STL.64 [R1+0x8258], R8 ;  /* 0x0082580801007387 */ /* 0x0041e80000100a00 */
[----:B------:R-:W2:Y:S04]  /*1056b0*/  LDL R42, [R1+0x70] ;  /* 0x00007000012a7983 */ /* 0x000ea80000100800 */
[----:B------:R-:W2:Y:S04]  /*1056c0*/  LDL R43, [R1+0x74] ;  /* 0x00007400012b7983 */ /* 0x000ea80000100800 */
[----:B------:R-:W5:Y:S04]  /*1056d0*/  LDL R40, [R1+0x78] ;  /* 0x0000780001287983 */ /* 0x000f680000100800 */
[----:B------:R-:W3:Y:S04]  /*1056e0*/  LDL.LU R0, [R1+0x832c] ;  /* 0x00832c0001007983 */ /* 0x000ee80000300800 */
[----:B--2---:R1:W-:Y:S04]  /*1056f0*/  STL.64 [R1+0x8270], R42 ;  /* 0x0082702a01007387 */ /* 0x0043e80000100a00 */
[----:B-----5:R-:W-:Y:S04]  /*105700*/  STL.64 [R1+0x8268], R40 ;  /* 0x0082682801007387 */ /* 0x020fe80000100a00 */
[----:B0-----:R-:W2:Y:S04]  /*105710*/  LDL.LU R8, [R1+0x12b0] ;  /* 0x0012b00001087983 */ /* 0x001ea80000300800 */
[----:B------:R-:W2:Y:S04]  /*105720*/  LDL.LU R9, [R1+0x12b4] ;  /* 0x0012b40001097983 */ /* 0x000ea80000300800 */
[----:B------:R-:W5:Y:S04]  /*105730*/  LDL.LU R10, [R1+0x12b8] ;  /* 0x0012b800010a7983 */ /* 0x000f680000300800 */
[----:B------:R-:W5:Y:S04]  /*105740*/  LDL.LU R11, [R1+0x12bc] ;  /* 0x0012bc00010b7983 */ /* 0x000f680000300800 */
[----:B-----5:R-:W-:Y:S04]  /*105750*/  STL.64 [R1+0x8280], R10 ;  /* 0x0082800a01007387 */ /* 0x020fe80000100a00 */
[----:B--2---:R0:W-:Y:S04]  /*105760*/  STL.64 [R1+0x8278], R8 ;  /* 0x0082780801007387 */ /* 0x0041e80000100a00 */
[----:B-1----:R-:W2:Y:S01]  /*105770*/  LDL R42, [R1+0x80] ;  /* 0x00008000012a7983 */ /* 0x002ea20000100800 */
[----:B---3--:R-:W-:-:S03]  /*105780*/  IMAD.MOV.U32 R43, RZ, RZ, R0 ;  /* 0x000000ffff2b7224 */ /* 0x008fc600078e0000 */
[----:B------:R-:W3:Y:S04]  /*105790*/  LDL.LU R0, [R1+0x8328] ;  /* 0x0083280001007983 */ /* 0x000ee80000300800 */
[----:B--2---:R-:W-:Y:S04]  /*1057a0*/  STL.64 [R1+0x8288], R42 ;  /* 0x0082882a01007387 */ /* 0x004fe80000100a00 */
[----:B0-----:R-:W2:Y:S04]  /*1057b0*/  LDL.LU R8, [R1+0x12c0] ;  /* 0x0012c00001087983 */ /* 0x001ea80000300800 */
[----:B------:R-:W2:Y:S04]  /*1057c0*/  LDL.LU R9, [R1+0x12c4] ;  /* 0x0012c40001097983 */ /* 0x000ea80000300800 */
[----:B------:R-:W5:Y:S04]  /*1057d0*/  LDL.LU R10, [R1+0x12c8] ;  /* 0x0012c800010a7983 */ /* 0x000f680000300800 */
[----:B------:R-:W5:Y:S01]  /*1057e0*/  LDL.LU R11, [R1+0x12cc] ;  /* 0x0012cc00010b7983 */ /* 0x000f620000300800 */
[----:B---3--:R-:W-:-:S03]  /*1057f0*/  IMAD.MOV.U32 R41, RZ, RZ, R0 ;  /* 0x000000ffff297224 */ /* 0x008fc600078e0000 */
[----:B-----5:R-:W-:Y:S04]  /*105800*/  STL.64 [R1+0x8298], R10 ;  /* 0x0082980a01007387 */ /* 0x020fe80000100a00 */
[----:B--2---:R0:W-:Y:S04]  /*105810*/  STL.64 [R1+0x8290], R8 ;  /* 0x0082900801007387 */ /* 0x0041e80000100a00 */
[----:B------:R-:W2:Y:S04]  /*105820*/  LDL R40, [R1+0x88] ;  /* 0x0000880001287983 */ /* 0x000ea80000100800 */
[----:B------:R-:W3:Y:S04]  /*105830*/  LDL.LU R0, [R1+0x8324] ;  /* 0x0083240001007983 */ /* 0x000ee80000300800 */
[----:B--2---:R1:W-:Y:S04]  /*105840*/  STL.64 [R1+0x82a0], R40 ;  /* 0x0082a02801007387 */ /* 0x0043e80000100a00 */
[----:B0-----:R-:W2:Y:S04]  /*105850*/  LDL.LU R8, [R1+0x12d0] ;  /* 0x0012d00001087983 */ /* 0x001ea80000300800 */
[----:B------:R-:W2:Y:S04]  /*105860*/  LDL.LU R9, [R1+0x12d4] ;  /* 0x0012d40001097983 */ /* 0x000ea80000300800 */
[----:B------:R-:W5:Y:S04]  /*105870*/  LDL.LU R10, [R1+0x12d8] ;  /* 0x0012d800010a7983 */ /* 0x000f680000300800 */
[----:B------:R-:W5:Y:S04]  /*105880*/  LDL.LU R11, [R1+0x12dc] ;  /* 0x0012dc00010b7983 */ /* 0x000f680000300800 */
[----:B-----5:R-:W-:Y:S04]  /*105890*/  STL.64 [R1+0x82b0], R10 ;  /* 0x0082b00a01007387 */ /* 0x020fe80000100a00 */
[----:B--2---:R0:W-:Y:S04]  /*1058a0*/  STL.64 [R1+0x82a8], R8 ;  /* 0x0082a80801007387 */ /* 0x0041e80000100a00 */
[----:B------:R-:W2:Y:S04]  /*1058b0*/  LDL R42, [R1+0x90] ;  /* 0x00009000012a7983 */ /* 0x000ea80000100800 */
[----:B------:R-:W2:Y:S04]  /*1058c0*/  LDL R43, [R1+0x94] ;  /* 0x00009400012b7983 */ /* 0x000ea80000100800 */
[----:B-1----:R-:W5:Y:S01]  /*1058d0*/  LDL R40, [R1+0x98] ;  /* 0x0000980001287983 */ /* 0x002f620000100800 */
[----:B---3--:R-:W-:-:S03]  /*1058e0*/  IMAD.MOV.U32 R41, RZ, RZ, R0 ;  /* 0x000000ffff297224 */ /* 0x008fc600078e0000 */
[----:B------:R-:W3:Y:S04]  /*1058f0*/  LDL.LU R0, [R1+0x8320] ;  /* 0x0083200001007983 */ /* 0x000ee80000300800 */
[----:B--2---:R1:W-:Y:S04]  /*105900*/  STL.64 [R1+0x82b8], R42 ;  /* 0x0082b82a01007387 */ /* 0x0043e80000100a00 */
[----:B-----5:R-:W-:Y:S04]  /*105910*/  STL.64 [R1+0x82d0], R40 ;  /* 0x0082d02801007387 */ /* 0x020fe80000100a00 */
[----:B0-----:R-:W2:Y:S04]  /*105920*/  LDL.LU R8, [R1+0x1300] ;  /* 0x0013000001087983 */ /* 0x001ea80000300800 */
[----:B------:R-:W2:Y:S04]  /*105930*/  LDL.LU R9, [R1+0x1304] ;  /* 0x0013040001097983 */ /* 0x000ea80000300800 */
[----:B------:R-:W5:Y:S04]  /*105940*/  LDL.LU R10, [R1+0x1308] ;  /* 0x00130800010a7983 */ /* 0x000f680000300800 */
[----:B------:R-:W5:Y:S04]  /*105950*/  LDL.LU R11, [R1+0x130c] ;  /* 0x00130c00010b7983 */ /* 0x000f680000300800 */
[----:B-1----:R-:W2:Y:S01]  /*105960*/  LDL R42, [R1+0xa0] ;  /* 0x0000a000012a7983 */ /* 0x002ea20000100800 */
[----:B---3--:R-:W-:-:S03]  /*105970*/  IMAD.MOV.U32 R43, RZ, RZ, R0 ;  /* 0x000000ffff2b7224 */ /* 0x008fc600078e0000 */
[----:B------:R-:W3:Y:S04]  /*105980*/  LDL.LU R0, [R1+0x831c] ;  /* 0x00831c0001007983 */ /* 0x000ee80000300800 */
[----:B--2---:R-:W-:Y:S04]  /*105990*/  STL.64 [R1+0x82e8], R42 ;  /* 0x0082e82a01007387 */ /* 0x004fe80000100a00 */
[----:B-----5:R-:W-:Y:S04]  /*1059a0*/  STL.64 [R1+0x82c8], R10 ;  /* 0x0082c80a01007387 */ /* 0x020fe80000100a00 */
[----:B------:R0:W-:Y:S04]  /*1059b0*/  STL.64 [R1+0x82c0], R8 ;  /* 0x0082c00801007387 */ /* 0x0001e80000100a00 */
[----:B0-----:R-:W2:Y:S04]  /*1059c0*/  LDL.LU R8, [R1+0x1320] ;  /* 0x0013200001087983 */ /* 0x001ea80000300800 */
[----:B------:R-:W2:Y:S04]  /*1059d0*/  LDL.LU R9, [R1+0x1324] ;  /* 0x0013240001097983 */ /* 0x000ea80000300800 */
[----:B------:R-:W5:Y:S04]  /*1059e0*/  LDL.LU R10, [R1+0x1328] ;  /* 0x00132800010a7983 */ /* 0x000f680000300800 */
[----:B------:R-:W5:Y:S04]  /*1059f0*/  LDL.LU R11, [R1+0x132c] ;  /* 0x00132c00010b7983 */ /* 0x000f680000300800 */
[----:B------:R-:W2:Y:S01]  /*105a00*/  LDL R40, [R1+0xa8] ;  /* 0x0000a80001287983 */ /* 0x000ea20000100800 */
        /* <DEDUP_REMOVED lines=9> */
[----:B------:R-:W2:Y:S04]  /*105aa0*/  LDL R42, [R1+0xb0] ;  /* 0x0000b000012a7983 */ /* 0x000ea80000100800 */
[----:B-----5:R-:W-:Y:S04]  /*105ab0*/  STL.64 [R1+0x82f8], R10 ;  /* 0x0082f80a01007387 */ /* 0x020fe80000100a00 */
[----:B--2---:R0:W-:Y:S04]  /*105ac0*/  STL.64 [R1+0x82f0], R8 ;  /* 0x0082f00801007387 */ /* 0x0041e80000100a00 */
[----:B0-----:R-:W2:Y:S04]  /*105ad0*/  LDL.LU R8, [R1+0x1360] ;  /* 0x0013600001087983 */ /* 0x001ea80000300800 */
[----:B------:R-:W2:Y:S04]  /*105ae0*/  LDL.LU R9, [R1+0x1364] ;  /* 0x0013640001097983 */ /* 0x000ea80000300800 */
[----:B------:R-:W5:Y:S04]  /*105af0*/  LDL.LU R10, [R1+0x1368] ;  /* 0x00136800010a7983 */ /* 0x000f680000300800 */
[----:B------:R-:W5:Y:S01]  /*105b00*/  LDL.LU R11, [R1+0x136c] ;  /* 0x00136c00010b7983 */ /* 0x000f620000300800 */
[----:B---3--:R-:W-:-:S03]  /*105b10*/  IMAD.MOV.U32 R43, RZ, RZ, R0 ;  /* 0x000000ffff2b7224 */ /* 0x008fc600078e0000 */
[----:B-----5:R-:W-:Y:S04]  /*105b20*/  STL.64 [R1+0x8310], R10 ;  /* 0x0083100a01007387 */ /* 0x020fe80000100a00 */
[----:B--2---:R0:W-:Y:S04]  /*105b30*/  STL.64 [R1+0x8308], R8 ;  /* 0x0083080801007387 */ /* 0x0041e80000100a00 */
        /* <DEDUP_REMOVED lines=8> */
[----:B------:R-:W5:Y:S04]  /*105bc0*/  LDL.64 R24, [R1+0x68] ;  /* 0x0000680001187983 */ /* 0x000f680000100a00 */
        /* <DEDUP_REMOVED lines=20> */
[----:B------:R-:W3:Y:S01]  /*105d10*/  LDL.64 R58, [R1+0x10] ;  /* 0x00001000013a7983 */ /* 0x000ee20000100a00 */
        /* <DEDUP_REMOVED lines=47> */
[----:B0-----:R-:W2:Y:S04]  /*106010*/  LDL.LU.64 R10, [R1+0x8260] ;  /* 0x00826000010a7983 */ /* 0x001ea80000300a00 */
[----:B------:R-:W2:Y:S01]  /*106020*/  LDL.LU.64 R8, [R1+0x8258] ;  /* 0x0082580001087983 */ /* 0x000ea20000300a00 */
[----:B---3--:R-:W-:Y:S03]  /*106030*/  HMMA.16816.F32 R40, R28, R42, R12 ;  /* 0x0000002a1c28723c */ /* 0x008fe6000000180c */
[----:B------:R-:W4:Y:S04]  /*106040*/  LDL.LU.64 R14, [R1+0x8250] ;  /* 0x00825000010e7983 */ /* 0x000f280000300a00 */
[----:B------:R-:W4:-:S12]  /*106050*/  LDL.LU.64 R12, [R1+0x8248] ;  /* 0x00824800010c7983 */ /* 0x000f180000300a00 */
[----:B------:R-:W-:Y:S04]  /*106060*/  STL.64 [R1+0x1350], R40 ;  /* 0x0013502801007387 */ /* 0x000fe80000100a00 */
[----:B------:R0:W-:Y:S04]  /*106070*/  STL.64 [R1+0x1358], R42 ;  /* 0x0013582a01007387 */ /* 0x0001e80000100a00 */
[----:B0-----:R-:W3:Y:S04]  /*106080*/  LDL.LU.64 R42, [R1+0x8240] ;  /* 0x00824000012a7983 */ /* 0x001ee80000300a00 */
[----:B------:R-:W3:Y:S01]  /*106090*/  LDL.LU.64 R40, [R1+0x8238] ;  /* 0x0082380001287983 */ /* 0x000ee20000300a00 */
[----:B-----5:R-:W-:Y:S01]  /*1060a0*/  IMAD.MOV.U32 R0, RZ, RZ, R25 ;  /* 0x000000ffff007224 */ /* 0x020fe200078e0019 */
[C---:B--2---:R-:W-:Y:S08]  /*1060b0*/  HMMA.16816.F32 R8, R28.reuse, R24, R8 ;  /* 0x000000181c08723c */ /* 0x044ff00000001808 */
[C---:B----4-:R-:W-:Y:S11]  /*1060c0*/  HMMA.16816.F32 R24, R28.reuse, R26, R12 ;  /* 0x0000001a1c18723c */ /* 0x050ff6000000180c */
        /* <DEDUP_REMOVED lines=8> */
[----:B------:R0:W-:Y:S01]  /*106150*/  STL.64 [R1+0x1338], R26 ;  /* 0x0013381a01007387 */ /* 0x0001e20000100a00 */
[----:B---3--:R-:W-:Y:S03]  /*106160*/  HMMA.16816.F32 R40, R28, R4, R40 ;  /* 0x000000041c28723c */ /* 0x008fe60000001828 */
[----:B0-----:R-:W3:Y:S04]  /*106170*/  LDL.LU.64 R26, [R1+0x8210] ;  /* 0x00821000011a7983 */ /* 0x001ee80000300a00 */
[----:B------:R-:W3:-:S12]  /*106180*/  LDL.LU.64 R24, [R1+0x8208] ;  /* 0x0082080001187983 */ /* 0x000ed80000300a00 */
[----:B------:R-:W-:Y:S04]  /*106190*/  STL.64 [R1+0x1320], R40 ;  /* 0x0013202801007387 */ /* 0x000fe80000100a00 */
[----:B------:R0:W-:Y:S04]  /*1061a0*/  STL.64 [R1+0x1328], R42 ;  /* 0x0013282a01007387 */ /* 0x0001e80000100a00 */
[----:B0-----:R-:W5:Y:S04]  /*1061b0*/  LDL.LU.64 R42, [R1+0x8200] ;  /* 0x00820000012a7983 */ /* 0x001f680000300a00 */
[----:B------:R-:W5:Y:S01]  /*1061c0*/  LDL.LU.64 R40, [R1+0x81f8] ;  /* 0x0081f80001287983 */ /* 0x000f620000300a00 */
[----:B------:R-:W-:-:S02]  /*1061d0*/  IMAD.MOV.U32 R0, RZ, RZ, R5 ;  /* 0x000000ffff007224 */ /* 0x000fc400078e0005 */
[C---:B------:R-:W-:Y:S03]  /*1061e0*/  HMMA.16816.F32 R4, R28.reuse, R6, R52 ;  /* 0x000000061c04723c */ /* 0x040fe60000001834 */
[----:B------:R0:W-:Y:S04]  /*1061f0*/  STL [R1+0x8074], R0 ;  /* 0x0080740001007387 */ /* 0x0001e80000100800 */
[----:B------:R-:W5:Y:S04]  /*106200*/  LDL.LU.64 R54, [R1+0x81f0] ;  /* 0x0081f00001367983 */ /* 0x000f680000300a00 */
[----:B------:R-:W5:Y:S08]  /*106210*/  LDL.LU.64 R52, [R1+0x81e8] ;  /* 0x0081e80001347983 */ /* 0x000f700000300a00 */
[----:B------:R-:W-:Y:S04]  /*106220*/  STL.64 [R1+0x1310], R4 ;  /* 0x0013100401007387 */ /* 0x000fe80000100a00 */
[----:B------:R4:W-:Y:S01]  /*106230*/  STL.64 [R1+0x1318], R6 ;  /* 0x0013180601007387 */ /* 0x0009e20000100a00 */
[----:B0-----:R-:W-:Y:S01]  /*106240*/  IMAD.MOV.U32 R0, RZ, RZ, R19 ;  /* 0x000000ffff007224 */ /* 0x001fe200078e0013 */
[C---:B--2---:R-:W-:Y:S08]  /*106250*/  HMMA.16816.F32 R8, R28.reuse, R16, R8 ;  /* 0x000000101c08723c */ /* 0x044ff00000001808 */
[C---:B----4-:R-:W-:Y:S11]  /*106260*/  HMMA.16816.F32 R4, R28.reuse, R18, R12 ;  /* 0x000000121c04723c */ /* 0x050ff6000000180c */
[----:B------:R-:W-:Y:S04]  /*106270*/  STL.64 [R1+0x1300], R8 ;  /* 0x0013000801007387 */ /* 0x000fe80000100a00 */
[----:B------:R0:W-:Y:S04]  /*106280*/  STL.64 [R1+0x1308], R10 ;  /* 0x0013080a01007387 */ /* 0x0001e80000100a00 */
[----:B------:R-:W-:Y:S04]  /*106290*/  STL [R1+0x8078], R0 ;  /* 0x0080780001007387 */ /* 0x000fe80000100800 */
[----:B------:R-:W-:Y:S04]  /*1062a0*/  STL.64 [R1+0x12f0], R4 ;  /* 0x0012f00401007387 */ /* 0x000fe80000100a00 */
[----:B------:R3:W-:Y:S01]  /*1062b0*/  STL.64 [R1+0x12f8], R6 ;  /* 0x0012f80601007387 */ /* 0x0007e20000100a00 */
[C---:B0-----:R-:W-:Y:S08]  /*1062c0*/  HMMA.16816.F32 R8, R28.reuse, R32, R20 ;  /* 0x000000201c08723c */ /* 0x041ff00000001814 */
[----:B---3--:R-:W-:Y:S01]  /*1062d0*/  HMMA.16816.F32 R4, R28, R34, R24 ;  /* 0x000000221c04723c */ /* 0x008fe20000001818 */
[----:B------:R-:W-:-:S10]  /*1062e0*/  IMAD.MOV.U32 R0, RZ, RZ, R35 ;  /* 0x000000ffff007224 */ /* 0x000fd400078e0023 */
[----:B------:R-:W-:Y:S04]  /*1062f0*/  STL.64 [R1+0x12e0], R8 ;  /* 0x0012e00801007387 */ /* 0x000fe80000100a00 */
[----:B------:R0:W-:Y:S04]  /*106300*/  STL.64 [R1+0x12e8], R10 ;  /* 0x0012e80a01007387 */ /* 0x0001e80000100a00 */
[----:B------:R-:W-:Y:S04]  /*106310*/  STL [R1+0x807c], R0 ;  /* 0x00807c0001007387 */ /* 0x000fe80000100800 */
[----:B------:R-:W-:Y:S04]  /*106320*/  STL.64 [R1+0x12d0], R4 ;  /* 0x0012d00401007387 */ /* 0x000fe80000100a00 */
[----:B------:R5:W-:Y:S01]  /*106330*/  STL.64 [R1+0x12d8], R6 ;  /* 0x0012d80601007387 */ /* 0x000be20000100a00 */
[C---:B0-----:R-:W-:Y:S08]  /*106340*/  HMMA.16816.F32 R8, R28.reuse, R36, R44 ;  /* 0x000000241c08723c */ /* 0x041ff0000000182c */
[----:B-----5:R-:W-:Y:S01]  /*106350*/  HMMA.16816.F32 R4, R28, R38, R40 ;  /* 0x000000261c04723c */ /* 0x020fe20000001828 */
[----:B------:R-:W-:-:S10]  /*106360*/  IMAD.MOV.U32 R0, RZ, RZ, R39 ;  /* 0x000000ffff007224 */ /* 0x000fd400078e0027 */
[----:B------:R-:W-:Y:S04]  /*106370*/  STL.64 [R1+0x12c0], R8 ;  /* 0x0012c00801007387 */ /* 0x000fe80000100a00 */
[----:B------:R0:W-:Y:S04]  /*106380*/  STL.64 [R1+0x12c8], R10 ;  /* 0x0012c80a01007387 */ /* 0x0001e80000100a00 */
[----:B------:R-:W-:Y:S04]  /*106390*/  STL [R1+0x8080], R0 ;  /* 0x0080800001007387 */ /* 0x000fe80000100800 */
[----:B------:R-:W-:Y:S04]  /*1063a0*/  STL.64 [R1+0x12b0], R4 ;  /* 0x0012b00401007387 */ /* 0x000fe80000100a00 */
[----:B------:R1:W-:Y:S01]  /*1063b0*/  STL.64 [R1+0x12b8], R6 ;  /* 0x0012b80601007387 */ /* 0x0003e20000100a00 */
[C---:B0-----:R-:W-:Y:S08]  /*1063c0*/  HMMA.16816.F32 R8, R28.reuse, R56, R48 ;  /* 0x000000381c08723c */ /* 0x041ff00000001830 */
[----:B-1----:R-:W-:Y:S11]  /*1063d0*/  HMMA.16816.F32 R4, R28, R58, R52 ;  /* 0x0000003a1c04723c */ /* 0x002ff60000001834 */
[----:B------:R0:W-:Y:S04]  /*1063e0*/  STL.64 [R1+0x12a0], R8 ;  /* 0x0012a00801007387 */ /* 0x0001e80000100a00 */
[----:B------:R1:W-:Y:S04]  /*1063f0*/  STL.64 [R1+0x12a8], R10 ;  /* 0x0012a80a01007387 */ /* 0x0003e80000100a00 */
[----:B------:R-:W2:Y:S04]  /*106400*/  LDL.LU R16, [R1+0x1040] ;  /* 0x0010400001107983 */ /* 0x000ea80000300800 */
[----:B------:R3:W-:Y:S04]  /*106410*/  STL.64 [R1+0x1290], R4 ;  /* 0x0012900401007387 */ /* 0x0007e80000100a00 */
[----:B------:R4:W-:Y:S04]  /*106420*/  STL.64 [R1+0x1298], R6 ;  /* 0x0012980601007387 */ /* 0x0009e80000100a00 */
[----:B------:R-:W2:Y:S04]  /*106430*/  LDL.LU R17, [R1+0x1044] ;  /* 0x0010440001117983 */ /* 0x000ea80000300800 */
[----:B------:R-:W5:Y:S04]  /*106440*/  LDL.LU R18, [R1+0x1048] ;  /* 0x0010480001127983 */ /* 0x000f680000300800 */
[----:B------:R-:W5:Y:S04]  /*106450*/  LDL.LU R19, [R1+0x104c] ;  /* 0x00104c0001137983 */ /* 0x000f680000300800 */
[----:B-----5:R-:W-:Y:S04]  /*106460*/  STL.64 [R1+0x81d0], R18 ;  /* 0x0081d01201007387 */ /* 0x020fe80000100a00 */
[----:B--2---:R-:W-:Y:S04]  /*106470*/  STL.64 [R1+0x81c8], R16 ;  /* 0x0081c81001007387 */ /* 0x004fe80000100a00 */
[----:B0-----:R-:W2:Y:S04]  /*106480*/  LDL.LU R8, [R1+0x1070] ;  /* 0x0010700001087983 */ /* 0x001ea80000300800 */
[----:B------:R-:W2:Y:S04]  /*106490*/  LDL.LU R9, [R1+0x1074] ;  /* 0x0010740001097983 */ /* 0x000ea80000300800 */
[----:B-1----:R-:W5:Y:S04]  /*1064a0*/  LDL.LU R10, [R1+0x1078] ;  /* 0x00107800010a7983 */ /* 0x002f680000300800 */
[----:B------:R-:W5:Y:S01]  /*1064b0*/  LDL.LU R11, [R1+0x107c] ;  /* 0x00107c00010b7983 */ /* 0x000f620000300800 */
[----:B------:R-:W-:-:S03]  /*1064c0*/  IMAD.MOV.U32 R0, RZ, RZ, R59 ;  /* 0x000000ffff007224 */ /* 0x000fc600078e003b */
[----:B-----5:R-:W-:Y:S04]  /*1064d0*/  STL.64 [R1+0x81e0], R10 ;  /* 0x0081e00a01007387 */ /* 0x020fe80000100a00 */
[----:B--2---:R0:W-:Y:S04]  /*1064e0*/  STL.64 [R1+0x81d8], R8 ;  /* 0x0081d80801007387 */ /* 0x0041e80000100a00 */
[----:B---3--:R-:W2:Y:S04]  /*1064f0*/  LDL.LU R4, [R1+0x1080] ;  /* 0x0010800001047983 */ /* 0x008ea80000300800 */
[----:B------:R-:W2:Y:S04]  /*106500*/  LDL.LU R5, [R1+0x1084] ;  /* 0x0010840001057983 */ /* 0x000ea80000300800 */
[----:B----4-:R-:W2:Y:S04]  /*106510*/  LDL.LU R6, [R1+0x1088] ;  /* 0x0010880001067983 */ /* 0x010ea80000300800 */
        /* <DEDUP_REMOVED lines=11> */
[----:B------:R-:W2:Y:S04]  /*1065d0*/  LDL R24, [R1+0x8] ;  /* 0x0000080001187983 */ /* 0x000ea80000100800 */
[----:B------:R-:W2:Y:S04]  /*1065e0*/  LDL R25, [R1+0xc] ;  /* 0x00000c0001197983 */ /* 0x000ea80000100800 */
[----:B0-----:R-:W2:Y:S04]  /*1065f0*/  LDL.LU R8, [R1+0x1170] ;  /* 0x0011700001087983 */ /* 0x001ea80000300800 */
        /* <DEDUP_REMOVED lines=35> */
[----:B------:R-:W-:Y:S01]  /*106830*/  STL [R1+0x80e0], R0 ;  /* 0x0080e00001007387 */ /* 0x000fe20000100800 */
[C---:B--2---:R-:W-:Y:S08]  /*106840*/  HMMA.16816.F32 R8, R28.reuse, R24, R8 ;  /* 0x000000181c08723c */ /* 0x044ff00000001808 */
[C---:B-----5:R-:W-:Y:S08]  /*106850*/  HMMA.16816.F32 R24, R28.reuse, R26, R16 ;  /* 0x0000001a1c18723c */ /* 0x060ff00000001810 */
[C---:B----4-:R-:W-:Y:S03]  /*106860*/  HMMA.16816.F32 R56, R28.reuse, R60, R56 ;  /* 0x0000003c1c38723c */ /* 0x050fe60000001838 */
[----:B------:R-:W-:Y:S04]  /*106870*/  STL.64 [R1+0x1280], R8 ;  /* 0x0012800801007387 */ /* 0x000fe80000100a00 */
[----:B------:R0:W-:Y:S04]  /*106880*/  STL.64 [R1+0x1288], R10 ;  /* 0x0012880a01007387 */ /* 0x0001e80000100a00 */
[----:B0-----:R-:W2:Y:S04]  /*106890*/  LDL.LU.64 R10, [R1+0x81e0] ;  /* 0x0081e000010a7983 */ /* 0x001ea80000300a00 */
[----:B------:R-:W2:Y:S04]  /*1068a0*/  LDL.LU.64 R8, [R1+0x81d8] ;  /* 0x0081d80001087983 */ /* 0x000ea80000300a00 */
        /* <DEDUP_REMOVED lines=10> */
[----:B------:R-:W-:Y:S01]  /*106950*/  STL.64 [R1+0x8028], R60 ;  /* 0x0080283c01007387 */ /* 0x000fe20000100a00 */
[C---:B---3--:R-:W-:Y:S08]  /*106960*/  HMMA.16816.F32 R32, R28.reuse, R58, R32 ;  /* 0x0000003a1c20723c */ /* 0x048ff00000001820 */
[C---:B--2---:R-:W-:Y:S11]  /*106970*/  HMMA.16816.F32 R52, R28.reuse, R56, R52 ;  /* 0x000000381c34723c */ /* 0x044ff60000001834 */
[----:B------:R-:W-:Y:S04]  /*106980*/  STL.64 [R1+0x1250], R32 ;  /* 0x0012502001007387 */ /* 0x000fe80000100a00 */
[----:B------:R0:W-:Y:S04]  /*106990*/  STL.64 [R1+0x1258], R34 ;  /* 0x0012582201007387 */ /* 0x0001e80000100a00 */
[----:B0-----:R-:W4:Y:S04]  /*1069a0*/  LDL.LU.64 R34, [R1+0x81a0] ;  /* 0x0081a00001227983 */ /* 0x001f280000300a00 */
[----:B------:R-:W2:Y:S04]  /*1069b0*/  LDL.LU.64 R32, [R1+0x8198] ;  /* 0x0081980001207983 */ /* 0x000ea80000300a00 */
        /* <DEDUP_REMOVED lines=22> */
[----:B0-----:R-:W4:Y:S04]  /*106b20*/  LDL.LU R52, [R1+0x10b0] ;  /* 0x0010b00001347983 */ /* 0x001f280000300800 */
        /* <DEDUP_REMOVED lines=11> */
[----:B0-----:R-:W3:Y:S04]  /*106be0*/  LDL.LU.64 R38, [R1+0x8150] ;  /* 0x0081500001267983 */ /* 0x001ee80000300a00 */
[----:B------:R-:W3:Y:S04]  /*106bf0*/  LDL.LU.64 R36, [R1+0x8148] ;  /* 0x0081480001247983 */ /* 0x000ee80000300a00 */
[----:B------:R-:W-:Y:S04]  /*106c00*/  STL.64 [R1+0x7f90], R50 ;  /* 0x007f903201007387 */ /* 0x000fe80000100a00 */
[----:B------:R0:W-:Y:S04]  /*106c10*/  STL.64 [R1+0x7f88], R48 ;  /* 0x007f883001007387 */ /* 0x0001e80000100a00 */
[----:B0-----:R-:W3:Y:S04]  /*106c20*/  LDL.LU R48, [R1+0x10c0] ;  /* 0x0010c00001307983 */ /* 0x001ee80000300800 */
[----:B------:R-:W3:Y:S04]  /*106c30*/  LDL.LU R49, [R1+0x10c4] ;  /* 0x0010c40001317983 */ /* 0x000ee80000300800 */
[----:B------:R-:W3:Y:S04]  /*106c40*/  LDL.LU R50, [R1+0x10c8] ;  /* 0x0010c80001327983 */ /* 0x000ee80000300800 */
[----:B------:R-:W3:Y:S01]  /*106c50*/  LDL.LU R51, [R1+0x10cc] ;  /* 0x0010cc0001337983 */ /* 0x000ee20000300800 */
[C---:B------:R-:W-:Y:S08]  /*106c60*/  HMMA.16816.F32 R8, R28.reuse, R44, R8 ;  /* 0x0000002c1c08723c */ /* 0x040ff00000001808 */
[C---:B--2---:R-:W-:Y:S08]  /*106c70*/  HMMA.16816.F32 R4, R28.reuse, R42, R4 ;  /* 0x0000002a1c04723c */ /* 0x044ff00000001804 */
[----:B---3--:R-:W-:-:S15]  /*106c80*/  HMMA.16816.F32 R48, R28, R36, R48 ;  /* 0x000000241c30723c */ /* 0x008fde0000001830 */
[----:B------:R-:W-:-:S04]  /*106c90*/  NOP ;  /* 0x0000000000007918 */ /* 0x000fc80000000000 */
[----:B------:R-:W-:Y:S04]  /*106ca0*/  STL.64 [R1+0x11f0], R48 ;  /* 0x0011f03001007387 */ /* 0x000fe80000100a00 */
[----:B------:R4:W-:Y:S04]  /*106cb0*/  STL.64 [R1+0x11f8], R50 ;  /* 0x0011f83201007387 */ /* 0x0009e80000100a00 */
[----:B------:R-:W-:Y:S04]  /*106cc0*/  STL.64 [R1+0x7f80], R38 ;  /* 0x007f802601007387 */ /* 0x000fe80000100a00 */
[----:B------:R0:W-:Y:S01]  /*106cd0*/  STL.64 [R1+0x7f78], R36 ;  /* 0x007f782401007387 */ /* 0x0001e20000100a00 */
[C---:B----4-:R-:W-:Y:S08]  /*106ce0*/  HMMA.16816.F32 R48, R28.reuse, R38, R52 ;  /* 0x000000261c30723c */ /* 0x050ff00000001834 */
[C---:B0-----:R-:W-:Y:S11]  /*106cf0*/  HMMA.16816.F32 R36, R28.reuse, R40, R56 ;  /* 0x000000281c24723c */ /* 0x041ff60000001838 */
        /* <DEDUP_REMOVED lines=11> */
[----:B------:R0:W-:Y:S04]  /*106db0*/  STL.64 [R1+0x11b8], R10 ;  /* 0x0011b80a01007387 */ /* 0x0001e80000100a00 */
[----:B------:R-:W-:Y:S01]  /*106dc0*/  STL.64 [R1+0x7fb8], R44 ;  /* 0x007fb82c01007387 */ /* 0x000fe20000100a00 */
[C---:B0-----:R-:W-:Y:S04]  /*106dd0*/  HMMA.16816.F32 R8, R28.reuse, R34, R16 ;  /* 0x000000221c08723c */ /* 0x041fe80000001810 */
[----:B------:R-:W-:Y:S04]  /*106de0*/  STL.64 [R1+0x11a0], R4 ;  /* 0x0011a00401007387 */ /* 0x000fe80000100a00 */
[----:B------:R0:W-:Y:S04]  /*106df0*/  STL.64 [R1+0x11a8], R6 ;  /* 0x0011a80601007387 */ /* 0x0001e80000100a00 */
[----:B------:R-:W2:Y:S01]  /*106e00*/  LDL.LU R36, [R1+0x1490] ;  /* 0x0014900001247983 */ /* 0x000ea20000300800 */
[C---:B0-----:R-:W-:Y:S06]  /*106e10*/  HMMA.16816.F32 R4, R28.reuse, R32, R20 ;  /* 0x000000201c04723c */ /* 0x041fec0000001814 */
[----:B------:R-:W-:Y:S04]  /*106e20*/  STL.64 [R1+0x1190], R8 ;  /* 0x0011900801007387 */ /* 0x000fe80000100a00 */
[----:B------:R-:W-:Y:S09]  /*106e30*/  STL.64 [R1+0x1198], R10 ;  /* 0x0011980a01007387 */ /* 0x000ff20000100a00 */
        /* <DEDUP_REMOVED lines=23> */
[----:B0-----:R-:W5:Y:S04]  /*106fb0*/  LDL.LU R36, [R1+0x1020] ;  /* 0x0010200001247983 */ /* 0x001f680000300800 */
        /* <DEDUP_REMOVED lines=33> */
[C---:B--2---:R-:W-:Y:S08]  /*1071d0*/  HMMA.16816.F32 R20, R28.reuse, R24, R20 ;  /* 0x000000181c14723c */ /* 0x044ff00000001814 */
[----:B-----5:R-:W-:-:S15]  /*1071e0*/  HMMA.16816.F32 R36, R28, R26, R36 ;  /* 0x0000001a1c24723c */ /* 0x020fde0000001824 */
        /* <DEDUP_REMOVED lines=24> */
[----:B------:R-:W4:Y:S04]  /*107370*/  LDL.LU.64 R16, [R1+0x8108] ;  /* 0x0081080001107983 */ /* 0x000f280000300a00 */
        /* <DEDUP_REMOVED lines=17> */
[----:B------:R2:W-:Y:S01]  /*107490*/  STL.64 [R1+0x7f28], R16 ;  /* 0x007f281001007387 */ /* 0x0005e20000100a00 */
        /* <DEDUP_REMOVED lines=8> */
[C---:B0-----:R-:W-:Y:S08]  /*107520*/  HMMA.16816.F32 R16, R28.reuse, R10, R32 ;  /* 0x0000000a1c10723c */ /* 0x041ff00000001820 */
[C---:B----4-:R-:W-:Y:S01]  /*107530*/  HMMA.16816.F32 R12, R28.reuse, R8, R44 ;  /* 0x000000081c0c723c */ /* 0x050fe2000000182c */
[----:B------:R-:W-:Y:S10]  /*107540*/  STL.64 [R1+0x7f40], R10 ;  /* 0x007f400a01007387 */ /* 0x000ff40000100a00 */
[----:B------:R-:W-:Y:S04]  /*107550*/  STL.64 [R1+0x9f0], R16 ;  /* 0x0009f01001007387 */ /* 0x000fe80000100a00 */
[----:B------:R-:W-:Y:S04]  /*107560*/  STL.64 [R1+0x9f8], R18 ;  /* 0x0009f81201007387 */ /* 0x000fe80000100a00 */
[----:B------:R-:W-:Y:S04]  /*107570*/  STL.64 [R1+0x7f38], R8 ;  /* 0x007f380801007387 */ /* 0x000fe80000100a00 */
[----:B------:R-:W-:Y:S04]  /*107580*/  STL.64 [R1+0x1480], R12 ;  /* 0x0014800c01007387 */ /* 0x000fe80000100a00 */
[----:B------:R0:W-:Y:S02]  /*107590*/  STL.64 [R1+0x1488], R14 ;  /* 0x0014880e01007387 */ /* 0x0001e40000100a00 */
[C---:B0-----:R-:W-:Y:S08]  /*1075a0*/  HMMA.16816.F32 R12, R28.reuse, R6, R40 ;  /* 0x000000061c0c723c */ /* 0x041ff00000001828 */
[----:B-----5:R-:W-:Y:S01]  /*1075b0*/  HMMA.16816.F32 R8, R28, R4, R36 ;  /* 0x000000041c08723c */ /* 0x020fe20000001824 */
[----:B------:R-:W-:Y:S10]  /*1075c0*/  STL.64 [R1+0x7f60], R6 ;  /* 0x007f600601007387 */ /* 0x000ff40000100a00 */
[----:B------:R-:W-:Y:S04]  /*1075d0*/  STL.64 [R1+0x14b0], R12 ;  /* 0x0014b00c01007387 */ /* 0x000fe80000100a00 */
[----:B------:R-:W-:Y:S04]  /*1075e0*/  STL.64 [R1+0x14b8], R14 ;  /* 0x0014b80e01007387 */ /* 0x000fe80000100a00 */
[----:B------:R0:W-:Y:S04]  /*1075f0*/  STL.64 [R1+0x7f58], R4 ;  /* 0x007f580401007387 */ /* 0x0001e80000100a00 */
[----:B------:R-:W-:Y:S04]  /*107600*/  STL.64 [R1+0x14c0], R8 ;  /* 0x0014c00801007387 */ /* 0x000fe80000100a00 */
[----:B------:R-:W-:Y:S01]  /*107610*/  STL.64 [R1+0x14c8], R10 ;  /* 0x0014c80a01007387 */ /* 0x000fe20000100a00 */
[----:B0-----:R-:W-:-:S02]  /*107620*/  IMAD R5, R52, 0x100, R51 ;  /* 0x0000010034057824 */ /* 0x001fc400078e0233 */
[----:B------:R-:W-:-:S03]  /*107630*/  IMAD R4, R54, 0x100, R53 ;  /* 0x0000010036047824 */ /* 0x000fc600078e0235 */
[----:B------:R-:W-:Y:S04]  /*107640*/  STL [R1+0x138], R5 ;  /* 0x0001380501007387 */ /* 0x000fe80000100800 */
[----:B------:R0:W-:Y:S02]  /*107650*/  STL [R1+0x13c], R4 ;  /* 0x00013c0401007387 */ /* 0x0001e40000100800 */
[----:B0-----:R-:W-:Y:S02]  /*107660*/  HMMA.16816.F32 R4, R28, R2, R56 ;  /* 0x000000021c04723c */ /* 0x001fe40000001838 */
[----:B------:R-:W2:-:S15]  /*107670*/  LDL.LU R56, [R1+0xea0] ;  /* 0x000ea00001387983 */ /* 0x000e9e0000300800 */
[----:B------:R-:W-:Y:S02]  /*107680*/  NOP ;  /* 0x0000000000007918 */ /* 0x000fe40000000000 */
[----:B------:R0:W-:Y:S04]  /*107690*/  STL.64 [R1+0x1470], R4 ;  /* 0x0014700401007387 */ /* 0x0001e80000100a00 */
[----:B------:R1:W-:Y:S04]  /*1076a0*/  STL.64 [R1+0x1478], R6 ;  /* 0x0014780601007387 */ /* 0x0003e80000100a00 */
[----:B------:R-:W2:Y:S04]  /*1076b0*/  LDL.LU R57, [R1+0xea4] ;  /* 0x000ea40001397983 */ /* 0x000ea80000300800 */
[----:B------:R-:W3:Y:S04]  /*1076c0*/  LDL.LU R58, [R1+0xea8] ;  /* 0x000ea800013a7983 */ /* 0x000ee80000300800 */
[----:B------:R-:W3:Y:S01]  /*1076d0*/  LDL.LU R59, [R1+0xeac] ;  /* 0x000eac00013b7983 */ /* 0x000ee20000300800 */
[----:B------:R-:W-:-:S03]  /*1076e0*/  IMAD R0, R0, 0x100, R55 ;  /* 0x0000010000007824 */ /* 0x000fc600078e0237 */
[----:B---3--:R3:W-:Y:S04]  /*1076f0*/  STL.64 [R1+0x80c8], R58 ;  /* 0x0080c83a01007387 */ /* 0x0087e80000100a00 */
[----:B--2---:R-:W-:Y:S04]  /*107700*/  STL.64 [R1+0x80c0], R56 ;  /* 0x0080c03801007387 */ /* 0x004fe80000100a00 */
[----:B------:R-:W2:Y:S04]  /*107710*/  LDL R54, [R1+0xd8] ;  /* 0x0000d80001367983 */ /* 0x000ea80000100800 */
[----:B------:R-:W2:Y:S04]  /*107720*/  LDL R55, [R1+0xdc] ;  /* 0x0000dc0001377983 */ /* 0x000ea80000100800 */
[----:B------:R-:W4:Y:S04]  /*107730*/  LDL.LU R36, [R1+0xed0] ;  /* 0x000ed00001247983 */ /* 0x000f280000300800 */
[----:B------:R-:W4:Y:S04]  /*107740*/  LDL.LU R37, [R1+0xed4] ;  /* 0x000ed40001257983 */ /* 0x000f280000300800 */
[----:B------:R-:W5:Y:S04]  /*107750*/  LDL.LU R38, [R1+0xed8] ;  /* 0x000ed80001267983 */ /* 0x000f680000300800 */
[----:B------:R-:W5:Y:S01]  /*107760*/  LDL.LU R39, [R1+0xedc] ;  /* 0x000edc0001277983 */ /* 0x000f620000300800 */
[----:B------:R-:W-:-:S04]  /*107770*/  IMAD R8, R61, 0x100, R60 ;  /* 0x000001003d087824 */ /* 0x000fc800078e023c */
[----:B------:R-:W-:Y:S01]  /*107780*/  IMAD.MOV.U32 R31, RZ, RZ, R8 ;  /* 0x000000ffff1f7224 */ /* 0x000fe200078e0008 */
        /* <DEDUP_REMOVED lines=8> */
[----:B------:R-:W2:Y:S04]  /*107810*/  LDL.LU R16, [R1+0xf20] ;  /* 0x000f200001107983 */ /* 0x000ea80000300800 */
[----:B------:R-:W2:Y:S04]  /*107820*/  LDL.LU R17, [R1+0xf24] ;  /* 0x000f240001117983 */ /* 0x000ea80000300800 */
[----:B------:R-:W2:Y:S04]  /*107830*/  LDL.LU R18, [R1+0xf28] ;  /* 0x000f280001127983 */ /* 0x000ea80000300800 */
[----:B------:R-:W2:Y:S04]  /*107840*/  LDL.LU R19, [R1+0xf2c] ;  /* 0x000f2c0001137983 */ /* 0x000ea80000300800 */
[----:B0-----:R-:W2:Y:S04]  /*107850*/  LDL.LU R4, [R1+0xf40] ;  /* 0x000f400001047983 */ /* 0x001ea80000300800 */
[----:B------:R-:W2:Y:S04]  /*107860*/  LDL.LU R5, [R1+0xf44] ;  /* 0x000f440001057983 */ /* 0x000ea80000300800 */
[----:B-1----:R-:W2:Y:S04]  /*107870*/  LDL.LU R6, [R1+0xf48] ;  /* 0x000f480001067983 */ /* 0x002ea80000300800 */
[----:B------:R-:W2:Y:S04]  /*107880*/  LDL.LU R7, [R1+0xf4c] ;  /* 0x000f4c0001077983 */ /* 0x000ea80000300800 */
[----:B---3--:R-:W3:Y:S04]  /*107890*/  LDL R58, [R1+0x118] ;  /* 0x00011800013a7983 */ /* 0x008ee80000100800 */
[----:B------:R-:W3:Y:S04]  /*1078a0*/  LDL R59, [R1+0x11c] ;  /* 0x00011c00013b7983 */ /* 0x000ee80000100800 */
[----:B------:R-:W2:Y:S04]  /*1078b0*/  LDL.LU R29, [R1+0x138] ;  /* 0x00013800011d7983 */ /* 0x000ea80000300800 */
[----:B------:R-:W3:Y:S04]  /*1078c0*/  LDL.LU R30, [R1+0x13c] ;  /* 0x00013c00011e7983 */ /* 0x000ee80000300800 */
[----:B----4-:R-:W4:Y:S04]  /*1078d0*/  LDL.LU R36, [R1+0xf60] ;  /* 0x000f600001247983 */ /* 0x010f280000300800 */
[----:B------:R-:W4:Y:S04]  /*1078e0*/  LDL.LU R37, [R1+0xf64] ;  /* 0x000f640001257983 */ /* 0x000f280000300800 */
[----:B------:R-:W4:Y:S04]  /*1078f0*/  LDL.LU R38, [R1+0xf68] ;  /* 0x000f680001267983 */ /* 0x000f280000300800 */
[----:B------:R-:W4:Y:S04]  /*107900*/  LDL.LU R39, [R1+0xf6c] ;  /* 0x000f6c0001277983 */ /* 0x000f280000300800 */
        /* <DEDUP_REMOVED lines=20> */
[----:B------:R-:W5:Y:S01]  /*107a50*/  LDL.LU R48, [R1+0xec0] ;  /* 0x000ec00001307983 */ /* 0x000f620000300800 */
[----:B------:R-:W-:-:S03]  /*107a60*/  F2FP.F16.E4M3.UNPACK_B R31, R31 ;  /* 0x0000001fff1f723e */ /* 0x000fc600020006ff */
[----:B------:R-:W5:Y:S04]  /*107a70*/  LDL.LU R49, [R1+0xec4] ;  /* 0x000ec40001317983 */ /* 0x000f680000300800 */
[----:B------:R-:W5:Y:S04]  /*107a80*/  LDL.LU R50, [R1+0xec8] ;  /* 0x000ec80001327983 */ /* 0x000f680000300800 */
[----:B------:R-:W5:Y:S04]  /*107a90*/  LDL.LU R51, [R1+0xecc] ;  /* 0x000ecc0001337983 */ /* 0x000f680000300800 */
[----:B------:R-:W5:Y:S04]  /*107aa0*/  LDL.LU.64 R60, [R1+0xd0] ;  /* 0x0000d000013c7983 */ /* 0x000f680000300a00 */
[----:B------:R-:W-:Y:S04]  /*107ab0*/  STL [R1+0x7eb4], R2 ;  /* 0x007eb40201007387 */ /* 0x000fe80000100800 */
[----:B------:R-:W-:Y:S01]  /*107ac0*/  STL [R1+0x7eb0], R3 ;  /* 0x007eb00301007387 */ /* 0x000fe20000100800 */
[----:B--2---:R-:W-:-:S02]  /*107ad0*/  F2FP.F16.E4M3.UNPACK_B R28, R29 ;  /* 0x0000001dff1c723e */ /* 0x004fc400020006ff */
[----:B---3--:R-:W-:Y:S02]  /*107ae0*/  F2FP.F16.E4M3.UNPACK_B R29, R30 ;  /* 0x0000001eff1d723e */ /* 0x008fe400020006ff */
[----:B------:R-:W-:Y:S02]  /*107af0*/  F2FP.F16.E4M3.UNPACK_B R30, R0 ;  /* 0x00000000ff1e723e */ /* 0x000fe400020006ff */
[----:B------:R-:W2:Y:S05]  /*107b00*/  LDL.LU R0, [R1+0x80e0] ;  /* 0x0080e00001007983 */ /* 0x000eaa0000300800 */
[----:B----4-:R-:W-:Y:S01]  /*107b10*/  HMMA.16816.F32 R56, R28, R58, R36 ;  /* 0x0000003a1c38723c */ /* 0x010fe20000001824 */
[----:B------:R-:W3:Y:S04]  /*107b20*/  LDL.LU.64 R38, [R1+0x80d8] ;  /* 0x0080d80001267983 */ /* 0x000ee80000300a00 */
[----:B------:R-:W3:-:S14]  /*107b30*/  LDL.LU.64 R36, [R1+0x80d0] ;  /* 0x0080d00001247983 */ /* 0x000edc0000300a00 */
[----:B------:R-:W-:Y:S04]  /*107b40*/  STL.64 [R1+0x14a0], R56 ;  /* 0x0014a03801007387 */ /* 0x000fe80000100a00 */
[----:B------:R0:W-:Y:S04]  /*107b50*/  STL.64 [R1+0x14a8], R58 ;  /* 0x0014a83a01007387 */ /* 0x0001e80000100a00 */
[----:B0-----:R-:W4:Y:S04]  /*107b60*/  LDL.LU.64 R58, [R1+0x80c8] ;  /* 0x0080c800013a7983 */ /* 0x001f280000300a00 */
[----:B------:R-:W4:Y:S01]  /*107b70*/  LDL.LU.64 R56, [R1+0x80c0] ;  /* 0x0080c00001387983 */ /* 0x000f220000300a00 */
[C---:B-----5:R-:W-:Y:S08]  /*107b80*/  HMMA.16816.F32 R4, R28.reuse, R12, R4 ;  /* 0x0000000c1c04723c */ /* 0x060ff00000001804 */
[----:B------:R-:W-:Y:S01]  /*107b90*/  HMMA.16816.F32 R8, R28, R14, R8 ;  /* 0x0000000e1c08723c */ /* 0x000fe20000001808 */
[----:B------:R-:W-:-:S02]  /*107ba0*/  IMAD.MOV.U32 R3, RZ, RZ, R13 ;  /* 0x000000ffff037224 */ /* 0x000fc400078e000d */
[----:B------:R-:W-:-:S08]  /*107bb0*/  IMAD.MOV.U32 R2, RZ, RZ, R12 ;  /* 0x000000ffff027224 */ /* 0x000fd000078e000c */
[----:B------:R-:W-:Y:S04]  /*107bc0*/  STL.64 [R1+0x1490], R4 ;  /* 0x0014900401007387 */ /* 0x000fe80000100a00 */
[----:B------:R0:W-:Y:S02]  /*107bd0*/  STL.64 [R1+0x1498], R6 ;  /* 0x0014980601007387 */ /* 0x0001e40000100a00 */
[C---:B0-----:R-:W-:Y:S02]  /*107be0*/  HMMA.16816.F32 R4, R28.reuse, R24, R16 ;  /* 0x000000181c04723c */ /* 0x041fe40000001810 */
[----:B------:R-:W-:Y:S04]  /*107bf0*/  STL [R1+0x7ebc], R3 ;  /* 0x007ebc0301007387 */ /* 0x000fe80000100800 */
[----:B------:R-:W-:Y:S04]  /*107c00*/  STL [R1+0x7eb8], R2 ;  /* 0x007eb80201007387 */ /* 0x000fe80000100800 */
[----:B------:R-:W-:Y:S04]  /*107c10*/  STL.64 [R1+0x1450], R8 ;  /* 0x0014500801007387 */ /* 0x000fe80000100a00 */
[----:B------:R0:W-:Y:S02]  /*107c20*/  STL.64 [R1+0x1458], R10 ;  /* 0x0014580a01007387 */ /* 0x0001e40000100a00 */
[C---:B0-----:R-:W-:Y:S03]  /*107c30*/  HMMA.16816.F32 R8, R28.reuse, R26, R20 ;  /* 0x0000001a1c08723c */ /* 0x041fe60000001814 */
[----:B------:R-:W-:Y:S04]  /*107c40*/  STL.64 [R1+0x10f0], R4 ;  /* 0x0010f00401007387 */ /* 0x000fe80000100a00 */
[----:B------:R0:W-:Y:S01]  /*107c50*/  STL.64 [R1+0x10f8], R6 ;  /* 0x0010f80601007387 */ /* 0x0001e20000100a00 */
[----:B------:R-:W-:Y:S01]  /*107c60*/  IMAD.MOV.U32 R2, RZ, RZ, R25 ;  /* 0x000000ffff027224 */ /* 0x000fe200078e0019 */
[----:B0-----:R-:W-:Y:S01]  /*107c70*/  HMMA.16816.F32 R4, R28, R40, R32 ;  /* 0x000000281c04723c */ /* 0x001fe20000001820 */
[----:B------:R-:W-:-:S03]  /*107c80*/  IMAD.MOV.U32 R3, RZ, RZ, R24 ;  /* 0x000000ffff037224 */ /* 0x000fc600078e0018 */
[----:B------:R-:W-:Y:S04]  /*107c90*/  STL [R1+0x7ec4], R2 ;  /* 0x007ec40201007387 */ /* 0x000fe80000100800 */
[----:B------:R-:W-:Y:S04]  /*107ca0*/  STL [R1+0x7ec0], R3 ;  /* 0x007ec00301007387 */ /* 0x000fe80000100800 */
[----:B------:R-:W-:Y:S04]  /*107cb0*/  STL.64 [R1+0x10e0], R8 ;  /* 0x0010e00801007387 */ /* 0x000fe80000100a00 */
[----:B------:R0:W-:Y:S04]  /*107cc0*/  STL.64 [R1+0x10e8], R10 ;  /* 0x0010e80a01007387 */ /* 0x0001e80000100a00 */
[----:B------:R-:W-:Y:S01]  /*107cd0*/  STL.64 [R1+0x10d0], R4 ;  /* 0x0010d00401007387 */ /* 0x000fe20000100a00 */
[----:B0-----:R-:W-:Y:S03]  /*107ce0*/  HMMA.16816.F32 R8, R28, R42, R44 ;  /* 0x0000002a1c08723c */ /* 0x001fe6000000182c */
[----:B------:R-:W-:Y:S01]  /*107cf0*/  STL.64 [R1+0x10d8], R6 ;  /* 0x0010d80601007387 */ /* 0x000fe20000100a00 */
[----:B------:R-:W-:-:S02]  /*107d00*/  IMAD.MOV.U32 R3, RZ, RZ, R41 ;  /* 0x000000ffff037224 */ /* 0x000fc400078e0029 */
[----:B------:R-:W-:-:S03]  /*107d10*/  IMAD.MOV.U32 R2, RZ, RZ, R40 ;  /* 0x000000ffff027224 */ /* 0x000fc600078e0028 */
[----:B------:R-:W-:Y:S04]  /*107d20*/  STL [R1+0x7ecc], R3 ;  /* 0x007ecc0301007387 */ /* 0x000fe80000100800 */
[----:B------:R-:W-:Y:S06]  /*107d30*/  STL [R1+0x7ec8], R2 ;  /* 0x007ec80201007387 */ /* 0x000fec0000100800 */
[----:B------:R-:W-:Y:S04]  /*107d40*/  STL.64 [R1+0x10c0], R8 ;  /* 0x0010c00801007387 */ /* 0x000fe80000100a00 */
[----:B------:R0:W-:Y:S02]  /*107d50*/  STL.64 [R1+0x10c8], R10 ;  /* 0x0010c80a01007387 */ /* 0x0001e40000100a00 */
[----:B0-----:R-:W-:Y:S01]  /*107d60*/  HMMA.16816.F32 R8, R28, R54, R48 ;  /* 0x000000361c08723c */ /* 0x001fe20000001830 */
[----:B------:R-:W-:-:S02]  /*107d70*/  IMAD.MOV.U32 R2, RZ, RZ, R53 ;  /* 0x000000ffff027224 */ /* 0x000fc400078e0035 */
[----:B------:R-:W-:-:S05]  /*107d80*/  IMAD.MOV.U32 R3, RZ, RZ, R52 ;  /* 0x000000ffff037224 */ /* 0x000fca00078e0034 */
[----:B---3--:R-:W-:-:S15]  /*107d90*/  HMMA.16816.F32 R4, R28, R52, R36 ;  /* 0x000000341c04723c */ /* 0x008fde0000001824 */
[----:B------:R-:W-:-:S04]  /*107da0*/  NOP ;  /* 0x0000000000007918 */ /* 0x000fc80000000000 */
[----:B------:R-:W-:Y:S04]  /*107db0*/  STL.64 [R1+0x10b0], R4 ;  /* 0x0010b00401007387 */ /* 0x000fe80000100a00 */
[----:B------:R4:W-:Y:S02]  /*107dc0*/  STL.64 [R1+0x10b8], R6 ;  /* 0x0010b80601007387 */ /* 0x0009e40000100a00 */
[----:B----4-:R-:W-:Y:S02]  /*107dd0*/  HMMA.16816.F32 R4, R28, R60, R56 ;  /* 0x0000003c1c04723c */ /* 0x010fe40000001838 */
[----:B------:R0:W-:Y:S04]  /*107de0*/  STL [R1+0x7ed4], R2 ;  /* 0x007ed40201007387 */ /* 0x0001e80000100800 */
[----:B------:R1:W-:Y:S04]  /*107df0*/  STL [R1+0x7ed0], R3 ;  /* 0x007ed00301007387 */ /* 0x0003e80000100800 */
[----:B------:R3:W-:Y:S04]  /*107e00*/  STL.64 [R1+0x10a0], R8 ;  /* 0x0010a00801007387 */ /* 0x0007e80000100a00 */
[----:B------:R4:W-:Y:S01]  /*107e10*/  STL.64 [R1+0x10a8], R10 ;  /* 0x0010a80a01007387 */ /* 0x0009e20000100a00 */
[----:B0-----:R-:W-:-:S02]  /*107e20*/  IMAD.MOV.U32 R2, RZ, RZ, R60 ;  /* 0x000000ffff027224 */ /* 0x001fc400078e003c */
[----:B-1----:R-:W-:Y:S02]  /*107e30*/  IMAD.MOV.U32 R3, RZ, RZ, R61 ;  /* 0x000000ffff037224 */ /* 0x002fe400078e003d */
[----:B------:R-:W-:Y:S04]  /*107e40*/  STL.64 [R1+0x1090], R4 ;  /* 0x0010900401007387 */ /* 0x000fe80000100a00 */
[----:B------:R-:W-:Y:S04]  /*107e50*/  STL.64 [R1+0x1098], R6 ;  /* 0x0010980601007387 */ /* 0x000fe80000100a00 */
[----:B------:R-:W5:Y:S04]  /*107e60*/  LDL R60, [R1+0x78] ;  /* 0x00007800013c7983 */ /* 0x000f680000100800 */
[----:B------:R-:W5:Y:S04]  /*107e70*/  LDL R61, [R1+0x7c] ;  /* 0x00007c00013d7983 */ /* 0x000f680000100800 */
[----:B-----5:R-:W-:Y:S04]  /*107e80*/  STL.64 [R1+0x8088], R60 ;  /* 0x0080883c01007387 */ /* 0x020fe80000100a00 */
        /* <DEDUP_REMOVED lines=14> */
[----:B------:R-:W2:Y:S04]  /*107f70*/  LDL.LU R20, [R1+0xe30] ;  /* 0x000e300001147983 */ /* 0x000ea80000300800 */
[----:B------:R-:W2:Y:S04]  /*107f80*/  LDL.LU R21, [R1+0xe34] ;  /* 0x000e340001157983 */ /* 0x000ea80000300800 */
[----:B------:R-:W5:Y:S04]  /*107f90*/  LDL.LU R22, [R1+0xe38] ;  /* 0x000e380001167983 */ /* 0x000f680000300800 */
[----:B------:R-:W5:Y:S04]  /*107fa0*/  LDL.LU R23, [R1+0xe3c] ;  /* 0x000e3c0001177983 */ /* 0x000f680000300800 */
[----:B-----5:R-:W-:Y:S04]  /*107fb0*/  STL.64 [R1+0x80b8], R22 ;  /* 0x0080b81601007387 */ /* 0x020fe80000100a00 */
[----:B--2---:R2:W-:Y:S04]  /*107fc0*/  STL.64 [R1+0x80b0], R20 ;  /* 0x0080b01401007387 */ /* 0x0045e80000100a00 */
[----:B------:R-:W5:Y:S04]  /*107fd0*/  LDL R24, [R1+0xa8] ;  /* 0x0000a80001187983 */ /* 0x000f680000100800 */
[----:B------:R-:W5:Y:S04]  /*107fe0*/  LDL R25, [R1+0xac] ;  /* 0x0000ac0001197983 */ /* 0x000f680000100800 */
[----:B---3--:R-:W3:Y:S04]  /*107ff0*/  LDL.LU R8, [R1+0xe60] ;  /* 0x000e600001087983 */ /* 0x008ee80000300800 */
[----:B------:R-:W3:Y:S04]  /*108000*/  LDL.LU R9, [R1+0xe64] ;  /* 0x000e640001097983 */ /* 0x000ee80000300800 */
[----:B----4-:R-:W3:Y:S04]  /*108010*/  LDL.LU R10, [R1+0xe68] ;  /* 0x000e6800010a7983 */ /* 0x010ee80000300800 */
[----:B------:R-:W3:Y:S04]  /*108020*/  LDL.LU R11, [R1+0xe6c] ;  /* 0x000e6c00010b7983 */ /* 0x000ee80000300800 */
[----:B0-----:R-:W4:Y:S04]  /*108030*/  LDL.LU R48, [R1+0xe80] ;  /* 0x000e800001307983 */ /* 0x001f280000300800 */
[----:B------:R-:W4:Y:S04]  /*108040*/  LDL.LU R49, [R1+0xe84] ;  /* 0x000e840001317983 */ /* 0x000f280000300800 */
[----:B------:R-:W4:Y:S04]  /*108050*/  LDL.LU R50, [R1+0xe88] ;  /* 0x000e880001327983 */ /* 0x000f280000300800 */
[----:B------:R-:W4:Y:S04]  /*108060*/  LDL.LU R51, [R1+0xe8c] ;  /* 0x000e8c0001337983 */ /* 0x000f280000300800 */
[----:B-1----:R-:W3:Y:S04]  /*108070*/  LDL R46, [R1+0xc8] ;  /* 0x0000c800012e7983 */ /* 0x002ee80000100800 */
[----:B------:R-:W3:Y:S04]  /*108080*/  LDL R47, [R1+0xcc] ;  /* 0x0000cc00012f7983 */ /* 0x000ee80000100800 */
[----:B--2---:R-:W3:Y:S04]  /*108090*/  LDL.LU R20, [R1+0xe90] ;  /* 0x000e900001147983 */ /* 0x004ee80000300800 */
[----:B------:R-:W3:Y:S04]  /*1080a0*/  LDL.LU R21, [R1+0xe94] ;  /* 0x000e940001157983 */ /* 0x000ee80000300800 */
[----:B------:R-:W3:Y:S04]  /*1080b0*/  LDL.LU R22, [R1+0xe98] ;  /* 0x000e980001167983 */ /* 0x000ee80000300800 */
[----:B------:R-:W3:Y:S04]  /*1080c0*/  LDL.LU R23, [R1+0xe9c] ;  /* 0x000e9c0001177983 */ /* 0x000ee80000300800 */
[----:B------:R-:W4:Y:S04]  /*1080d0*/  LDL.LU.64 R60, [R1+0xc0] ;  /* 0x0000c000013c7983 */ /* 0x000f280000300a00 */
[----:B------:R-:W2:Y:S04]  /*1080e0*/  LDL R12, [R1+0xb8] ;  /* 0x0000b800010c7983 */ /* 0x000ea80000100800 */
[----:B------:R-:W2:Y:S04]  /*1080f0*/  LDL R13, [R1+0xbc] ;  /* 0x0000bc00010d7983 */ /* 0x000ea80000100800 */
[----:B------:R-:W2:Y:S04]  /*108100*/  LDL.LU R4, [R1+0xe70] ;  /* 0x000e700001047983 */ /* 0x000ea80000300800 */
[----:B------:R-:W2:Y:S04]  /*108110*/  LDL.LU R5, [R1+0xe74] ;  /* 0x000e740001057983 */ /* 0x000ea80000300800 */
[----:B------:R-:W2:Y:S04]  /*108120*/  LDL.LU R6, [R1+0xe78] ;  /* 0x000e780001067983 */ /* 0x000ea80000300800 */
[----:B------:R-:W2:Y:S04]  /*108130*/  LDL.LU R7, [R1+0xe7c] ;  /* 0x000e7c0001077983 */ /* 0x000ea80000300800 */
[----:B------:R-:W2:Y:S04]  /*108140*/  LDL.LU.64 R14, [R1+0xb0] ;  /* 0x0000b000010e7983 */ /* 0x000ea80000300a00 */
[----:B------:R-:W5:Y:S04]  /*108150*/  LDL.LU R16, [R1+0xe40] ;  /* 0x000e400001107983 */ /* 0x000f680000300800 */
[----:B------:R-:W5:Y:S04]  /*108160*/  LDL.LU R17, [R1+0xe44] ;  /* 0x000e440001117983 */ /* 0x000f680000300800 */
[----:B------:R-:W5:Y:S04]  /*108170*/  LDL.LU R18, [R1+0xe48] ;  /* 0x000e480001127983 */ /* 0x000f680000300800 */
[----:B------:R-:W5:Y:S04]  /*108180*/  LDL.LU R19, [R1+0xe4c] ;  /* 0x000e4c0001137983 */ /* 0x000f680000300800 */
[----:B------:R-:W2:Y:S04]  /*108190*/  LDL.LU.64 R26, [R1+0xa0] ;  /* 0x0000a000011a7983 */ /* 0x000ea80000300a00 */
[----:B------:R-:W2:Y:S04]  /*1081a0*/  LDL R40, [R1+0x98] ;  /* 0x0000980001287983 */ /* 0x000ea80000100800 */
[----:B------:R-:W2:Y:S04]  /*1081b0*/  LDL R41, [R1+0x9c] ;  /* 0x00009c0001297983 */ /* 0x000ea80000100800 */
[----:B------:R-:W2:Y:S04]  /*1081c0*/  LDL.LU R32, [R1+0xe20] ;  /* 0x000e200001207983 */ /* 0x000ea80000300800 */
[----:B------:R-:W2:Y:S04]  /*1081d0*/  LDL.LU R33, [R1+0xe24] ;  /* 0x000e240001217983 */ /* 0x000ea80000300800 */
        /* <DEDUP_REMOVED lines=12> */
[----:B------:R-:W-:Y:S04]  /*1082a0*/  STL [R1+0x7edc], R3 ;  /* 0x007edc0301007387 */ /* 0x000fe80000100800 */
[----:B------:R-:W-:Y:S01]  /*1082b0*/  STL [R1+0x7ed8], R2 ;  /* 0x007ed80201007387 */ /* 0x000fe20000100800 */
[C---:B---3--:R-:W-:Y:S03]  /*1082c0*/  HMMA.16816.F32 R44, R28.reuse, R46, R20 ;  /* 0x0000002e1c2c723c */ /* 0x048fe60000001814 */
[----:B------:R-:W3:Y:S04]  /*1082d0*/  LDL.LU.64 R22, [R1+0x80b8] ;  /* 0x0080b80001167983 */ /* 0x000ee80000300a00 */
[----:B------:R-:W3:Y:S01]  /*1082e0*/  LDL.LU.64 R20, [R1+0x80b0] ;  /* 0x0080b00001147983 */ /* 0x000ee20000300a00 */
[----:B----4-:R-:W-:Y:S11]  /*1082f0*/  HMMA.16816.F32 R48, R28, R60, R48 ;  /* 0x0000003c1c30723c */ /* 0x010ff60000001830 */
        /* <DEDUP_REMOVED lines=8> */
[----:B------:R-:W-:-:S02]  /*108380*/  IMAD.MOV.U32 R3, RZ, RZ, R60 ;  /* 0x000000ffff037224 */ /* 0x000fc400078e003c */
[----:B------:R-:W-:Y:S02]  /*108390*/  IMAD.MOV.U32 R2, RZ, RZ, R61 ;  /* 0x000000ffff027224 */ /* 0x000fe400078e003d */
[----:B------:R-:W4:Y:S01]  /*1083a0*/  LDL.LU.64 R60, [R1+0x8088] ;  /* 0x00808800013c7983 */ /* 0x000f220000300a00 */
[----:B--2---:R-:W-:Y:S03]  /*1083b0*/  HMMA.16816.F32 R4, R28, R12, R4 ;  /* 0x0000000c1c04723c */ /* 0x004fe60000001804 */
[----:B------:R-:W-:Y:S04]  /*1083c0*/  STL [R1+0x7ee4], R2 ;  /* 0x007ee40201007387 */ /* 0x000fe80000100800 */
[----:B------:R-:W-:-:S12]  /*1083d0*/  STL [R1+0x7ee0], R3 ;  /* 0x007ee00301007387 */ /* 0x000fd80000100800 */
[----:B------:R-:W-:Y:S04]  /*1083e0*/  STL.64 [R1+0x1060], R4 ;  /* 0x0010600401007387 */ /* 0x000fe80000100a00 */
[----:B------:R0:W-:Y:S02]  /*1083f0*/  STL.64 [R1+0x1068], R6 ;  /* 0x0010680601007387 */ /* 0x0001e40000100a00 */
[C---:B0-----:R-:W-:Y:S08]  /*108400*/  HMMA.16816.F32 R4, R28.reuse, R14, R8 ;  /* 0x0000000e1c04723c */ /* 0x041ff00000001808 */
[----:B-----5:R-:W-:Y:S01]  /*108410*/  HMMA.16816.F32 R8, R28, R24, R16 ;  /* 0x000000181c08723c */ /* 0x020fe20000001810 */
[----:B------:R-:W-:-:S02]  /*108420*/  IMAD.MOV.U32 R3, RZ, RZ, R15 ;  /* 0x000000ffff037224 */ /* 0x000fc400078e000f */
[----:B------:R-:W-:-:S08]  /*108430*/  IMAD.MOV.U32 R2, RZ, RZ, R14 ;  /* 0x000000ffff027224 */ /* 0x000fd000078e000e */
[----:B------:R-:W-:Y:S04]  /*108440*/  STL.64 [R1+0x1050], R4 ;  /* 0x0010500401007387 */ /* 0x000fe80000100a00 */
[----:B------:R-:W-:Y:S04]  /*108450*/  STL.64 [R1+0x1058], R6 ;  /* 0x0010580601007387 */ /* 0x000fe80000100a00 */
[----:B------:R-:W-:Y:S04]  /*108460*/  STL [R1+0x7eec], R3 ;  /* 0x007eec0301007387 */ /* 0x000fe80000100800 */
[----:B------:R-:W-:Y:S04]  /*108470*/  STL [R1+0x7ee8], R2 ;  /* 0x007ee80201007387 */ /* 0x000fe80000100800 */
        /* <DEDUP_REMOVED lines=9> */
[C---:B----4-:R-:W-:Y:S02]  /*108510*/  HMMA.16816.F32 R4, R28.reuse, R42, R44 ;  /* 0x0000002a1c04723c */ /* 0x050fe4000000182c */
        /* <DEDUP_REMOVED lines=11> */
[----:B------:R0:W-:Y:S04]  /*1085d0*/  STL [R1+0x7ef8], R2 ;  /* 0x007ef80201007387 */ /* 0x0001e80000100800 */
[----:B------:R-:W-:Y:S04]  /*1085e0*/  STL.64 [R1+0x1000], R8 ;  /* 0x0010000801007387 */ /* 0x000fe80000100a00 */
[----:B------:R-:W-:Y:S04]  /*1085f0*/  STL.64 [R1+0x1008], R10 ;  /* 0x0010080a01007387 */ /* 0x000fe80000100a00 */
[----:B------:R-:W-:Y:S04]  /*108600*/  STL.64 [R1+0xff0], R4 ;  /* 0x000ff00401007387 */ /* 0x000fe80000100a00 */
[----:B------:R1:W-:Y:S01]  /*108610*/  STL.64 [R1+0xff8], R6 ;  /* 0x000ff80601007387 */ /* 0x0003e20000100a00 */
[----:B0-----:R-:W-:Y:S01]  /*108620*/  IMAD.MOV.U32 R2, RZ, RZ, R55 ;  /* 0x000000ffff027224 */ /* 0x001fe200078e0037 */
[----:B-1----:R-:W-:Y:S01]  /*108630*/  HMMA.16816.F32 R4, R28, R60, R56 ;  /* 0x0000003c1c04723c */ /* 0x002fe20000001838 */
[----:B------:R-:W-:-:S03]  /*108640*/  IMAD.MOV.U32 R3, RZ, RZ, R54 ;  /* 0x000000ffff037224 */ /* 0x000fc600078e0036 */
[----:B------:R-:W-:Y:S01]  /*108650*/  STL [R1+0x7f04], R2 ;  /* 0x007f040201007387 */ /* 0x000fe20000100800 */
[----:B------:R-:W-:-:S03]  /*108660*/  IMAD.MOV.U32 R59, RZ, RZ, R0 ;  /* 0x000000ffff3b7224 */ /* 0x000fc600078e0000 */
[----:B------:R-:W-:Y:S04]  /*108670*/  STL [R1+0x7f00], R3 ;  /* 0x007f000301007387 */ /* 0x000fe80000100800 */
[----:B------:R-:W2:Y:S07]  /*108680*/  LDL R58, [R1+0x10] ;  /* 0x00001000013a7983 */ /* 0x000eae0000100800 */
[----:B------:R-:W-:Y:S04]  /*108690*/  STL.64 [R1+0xfe0], R4 ;  /* 0x000fe00401007387 */ /* 0x000fe80000100a00 */
[----:B------:R-:W-:Y:S04]  /*1086a0*/  STL.64 [R1+0xfe8], R6 ;  /* 0x000fe80601007387 */ /* 0x000fe80000100a00 */
[----:B------:R-:W3:Y:S04]  /*1086b0*/  LDL.LU R0, [R1+0x8080] ;  /* 0x0080800001007983 */ /* 0x000ee80000300800 */
[----:B------:R-:W4:Y:S04]  /*1086c0*/  LDL.LU R48, [R1+0xc70] ;  /* 0x000c700001307983 */ /* 0x000f280000300800 */
[----:B------:R-:W4:Y:S04]  /*1086d0*/  LDL.LU R49, [R1+0xc74] ;  /* 0x000c740001317983 */ /* 0x000f280000300800 */
[----:B------:R-:W5:Y:S04]  /*1086e0*/  LDL.LU R50, [R1+0xc78] ;  /* 0x000c780001327983 */ /* 0x000f680000300800 */
[----:B------:R-:W5:Y:S01]  /*1086f0*/  LDL.LU R51, [R1+0xc7c] ;  /* 0x000c7c0001337983 */ /* 0x000f620000300800 */
[----:B---3--:R-:W-:-:S03]  /*108700*/  IMAD.MOV.U32 R39, RZ, RZ, R0 ;  /* 0x000000ffff277224 */ /* 0x008fc600078e0000 */
[----:B-----5:R-:W-:Y:S04]  /*108710*/  STL.64 [R1+0x8010], R50 ;  /* 0x0080103201007387 */ /* 0x020fe80000100a00 */
[----:B----4-:R0:W-:Y:S04]  /*108720*/  STL.64 [R1+0x8008], R48 ;  /* 0x0080083001007387 */ /* 0x0101e80000100a00 */
        /* <DEDUP_REMOVED lines=20> */
[----:B------:R-:W5:Y:S04]  /*108870*/  LDL.LU R12, [R1+0xd00] ;  /* 0x000d0000010c7983 */ /* 0x000f680000300800 */
[----:B------:R-:W5:Y:S04]  /*108880*/  LDL.LU R13, [R1+0xd04] ;  /* 0x000d0400010d7983 */ /* 0x000f680000300800 */
[----:B------:R-:W2:Y:S04]  /*108890*/  LDL.LU R14, [R1+0xd08] ;  /* 0x000d0800010e7983 */ /* 0x000ea80000300800 */
[----:B------:R-:W2:Y:S04]  /*1088a0*/  LDL.LU R15, [R1+0xd0c] ;  /* 0x000d0c00010f7983 */ /* 0x000ea80000300800 */
[----:B--2---:R2:W-:Y:S04]  /*1088b0*/  STL.64 [R1+0x8048], R14 ;  /* 0x0080480e01007387 */ /* 0x0045e80000100a00 */
[----:B-----5:R-:W-:Y:S04]  /*1088c0*/  STL.64 [R1+0x8040], R12 ;  /* 0x0080400c01007387 */ /* 0x020fe80000100a00 */
[----:B0-----:R-:W5:Y:S04]  /*1088d0*/  LDL.LU R48, [R1+0xd30] ;  /* 0x000d300001307983 */ /* 0x001f680000300800 */
        /* <DEDUP_REMOVED lines=8> */
[----:B-1----:R-:W5:Y:S04]  /*108960*/  LDL.LU R20, [R1+0xd60] ;  /* 0x000d600001147983 */ /* 0x002f680000300800 */
[----:B------:R-:W5:Y:S04]  /*108970*/  LDL.LU R21, [R1+0xd64] ;  /* 0x000d640001157983 */ /* 0x000f680000300800 */
[----:B------:R-:W2:Y:S04]  /*108980*/  LDL.LU R22, [R1+0xd68] ;  /* 0x000d680001167983 */ /* 0x000ea80000300800 */
[----:B------:R-:W2:Y:S04]  /*108990*/  LDL.LU R23, [R1+0xd6c] ;  /* 0x000d6c0001177983 */ /* 0x000ea80000300800 */
[----:B--2---:R-:W-:Y:S04]  /*1089a0*/  STL.64 [R1+0x8068], R22 ;  /* 0x0080681601007387 */ /* 0x004fe80000100a00 */
[----:B-----5:R0:W-:Y:S04]  /*1089b0*/  STL.64 [R1+0x8060], R20 ;  /* 0x0080601401007387 */ /* 0x0201e80000100a00 */
[----:B------:R-:W2:Y:S04]  /*1089c0*/  LDL R14, [R1+0x68] ;  /* 0x00006800010e7983 */ /* 0x000ea80000100800 */
[----:B0-----:R-:W5:Y:S04]  /*1089d0*/  LDL.LU R20, [R1+0xd90] ;  /* 0x000d900001147983 */ /* 0x001f680000300800 */
[----:B------:R-:W5:Y:S04]  /*1089e0*/  LDL.LU R21, [R1+0xd94] ;  /* 0x000d940001157983 */ /* 0x000f680000300800 */
[----:B------:R-:W5:Y:S04]  /*1089f0*/  LDL.LU R22, [R1+0xd98] ;  /* 0x000d980001167983 */ /* 0x000f680000300800 */
[----:B------:R-:W5:Y:S04]  /*108a00*/  LDL.LU R23, [R1+0xd9c] ;  /* 0x000d9c0001177983 */ /* 0x000f680000300800 */
[----:B------:R-:W5:Y:S04]  /*108a10*/  LDL.LU.64 R12, [R1+0x70] ;  /* 0x00007000010c7983 */ /* 0x000f680000300a00 */
[----:B------:R-:W2:Y:S04]  /*108a20*/  LDL.LU R48, [R1+0xd80] ;  /* 0x000d800001307983 */ /* 0x000ea80000300800 */
[----:B------:R-:W2:Y:S04]  /*108a30*/  LDL.LU R49, [R1+0xd84] ;  /* 0x000d840001317983 */ /* 0x000ea80000300800 */
[----:B------:R-:W2:Y:S04]  /*108a40*/  LDL.LU R50, [R1+0xd88] ;  /* 0x000d880001327983 */ /* 0x000ea80000300800 */
[----:B------:R-:W2:Y:S04]  /*108a50*/  LDL.LU R51, [R1+0xd8c] ;  /* 0x000d8c0001337983 */ /* 0x000ea80000300800 */
[----:B------:R-:W2:Y:S04]  /*108a60*/  LDL.LU.64 R60, [R1+0x60] ;  /* 0x00006000013c7983 */ /* 0x000ea80000300a00 */
[----:B------:R-:W2:Y:S04]  /*108a70*/  LDL.LU R44, [R1+0xd50] ;  /* 0x000d5000012c7983 */ /* 0x000ea80000300800 */
[----:B------:R-:W2:Y:S04]  /*108a80*/  LDL.LU R45, [R1+0xd54] ;  /* 0x000d5400012d7983 */ /* 0x000ea80000300800 */
[----:B------:R-:W2:Y:S04]  /*108a90*/  LDL.LU R46, [R1+0xd58] ;  /* 0x000d5800012e7983 */ /* 0x000ea80000300800 */
[----:B------:R-:W2:Y:S04]  /*108aa0*/  LDL.LU R47, [R1+0xd5c] ;  /* 0x000d5c00012f7983 */ /* 0x000ea80000300800 */
[----:B------:R-:W2:Y:S04]  /*108ab0*/  LDL.LU.64 R6, [R1+0x50] ;  /* 0x0000500001067983 */ /* 0x000ea80000300a00 */
[----:B------:R-:W2:Y:S04]  /*108ac0*/  LDL.LU R8, [R1+0xd10] ;  /* 0x000d100001087983 */ /* 0x000ea80000300800 */
        /* <DEDUP_REMOVED lines=18> */
[----:B------:R-:W3:Y:S01]  /*108bf0*/  LDL.LU R55, [R1+0xc6c] ;  /* 0x000c6c0001377983 */ /* 0x000ee20000300800 */
[----:B----4-:R-:W-:Y:S01]  /*108c00*/  IMAD.MOV.U32 R15, RZ, RZ, R0 ;  /* 0x000000ffff0f7224 */ /* 0x010fe200078e0000 */
[----:B-----5:R-:W-:-:S15]  /*108c10*/  HMMA.16816.F32 R20, R28, R12, R20 ;  /* 0x0000000c1c14723c */ /* 0x020fde0000001814 */
[----:B------:R-:W-:-:S04]  /*108c20*/  NOP ;  /* 0x0000000000007918 */ /* 0x000fc80000000000 */
[----:B------:R-:W-:Y:S04]  /*108c30*/  STL.64 [R1+0xfd0], R20 ;  /* 0x000fd01401007387 */ /* 0x000fe80000100a00 */
[----:B------:R0:W-:Y:S04]  /*108c40*/  STL.64 [R1+0xfd8], R22 ;  /* 0x000fd81601007387 */ /* 0x0001e80000100a00 */
[----:B0-----:R-:W4:Y:S04]  /*108c50*/  LDL.LU.64 R22, [R1+0x8068] ;  /* 0x0080680001167983 */ /* 0x001f280000300a00 */
[----:B------:R-:W4:Y:S01]  /*108c60*/  LDL.LU.64 R20, [R1+0x8060] ;  /* 0x0080600001147983 */ /* 0x000f220000300a00 */
[----:B------:R-:W-:-:S02]  /*108c70*/  IMAD.MOV.U32 R3, RZ, RZ, R13 ;  /* 0x000000ffff037224 */ /* 0x000fc400078e000d */
[----:B------:R-:W-:Y:S02]  /*108c80*/  IMAD.MOV.U32 R2, RZ, RZ, R12 ;  /* 0x000000ffff027224 */ /* 0x000fe400078e000c */
[C---:B--2---:R-:W-:Y:S01]  /*108c90*/  HMMA.16816.F32 R12, R28.reuse, R14, R48 ;  /* 0x0000000e1c0c723c */ /* 0x044fe20000001830 */
[----:B------:R-:W-:Y:S04]  /*108ca0*/  STL [R1+0x7f0c], R3 ;  /* 0x007f0c0301007387 */ /* 0x000fe80000100800 */
[----:B------:R-:W-:Y:S04]  /*108cb0*/  STL [R1+0x7f08], R2 ;  /* 0x007f080201007387 */ /* 0x000fe80000100800 */
[----:B------:R-:W2:Y:S04]  /*108cc0*/  LDL.LU.64 R50, [R1+0x8058] ;  /* 0x0080580001327983 */ /* 0x000ea80000300a00 */
[----:B------:R-:W2:Y:S01]  /*108cd0*/  LDL.LU.64 R48, [R1+0x8050] ;  /* 0x0080500001307983 */ /* 0x000ea20000300a00 */
[----:B------:R-:W-:Y:S05]  /*108ce0*/  HMMA.16816.F32 R44, R28, R4, R44 ;  /* 0x000000041c2c723c */ /* 0x000fea000000182c */
[----:B------:R-:W-:Y:S04]  /*108cf0*/  STL.64 [R1+0xfc0], R12 ;  /* 0x000fc00c01007387 */ /* 0x000fe80000100a00 */
[----:B------:R0:W-:Y:S04]  /*108d00*/  STL.64 [R1+0xfc8], R14 ;  /* 0x000fc80e01007387 */ /* 0x0001e80000100a00 */
[----:B0-----:R-:W5:Y:S04]  /*108d10*/  LDL.LU.64 R14, [R1+0x8048] ;  /* 0x00804800010e7983 */ /* 0x001f680000300a00 */
[----:B------:R-:W5:Y:S01]  /*108d20*/  LDL.LU.64 R12, [R1+0x8040] ;  /* 0x00804000010c7983 */ /* 0x000f620000300a00 */
[----:B------:R-:W-:-:S02]  /*108d30*/  IMAD.MOV.U32 R2, RZ, RZ, R61 ;  /* 0x000000ffff027224 */ /* 0x000fc400078e003d */
[----:B------:R-:W-:Y:S01]  /*108d40*/  IMAD.MOV.U32 R3, RZ, RZ, R60 ;  /* 0x000000ffff037224 */ /* 0x000fe200078e003c */
[----:B----4-:R-:W-:-:S15]  /*108d50*/  HMMA.16816.F32 R20, R28, R60, R20 ;  /* 0x0000003c1c14723c */ /* 0x010fde0000001814 */
[----:B------:R-:W-:-:S04]  /*108d60*/  NOP ;  /* 0x0000000000007918 */ /* 0x000fc80000000000 */
[----:B------:R-:W-:Y:S04]  /*108d70*/  STL.64 [R1+0xfb0], R20 ;  /* 0x000fb01401007387 */ /* 0x000fe80000100a00 */
[----:B------:R0:W-:Y:S04]  /*108d80*/  STL.64 [R1+0xfb8], R22 ;  /* 0x000fb81601007387 */ /* 0x0001e80000100a00 */
[----:B0-----:R-:W4:Y:S04]  /*108d90*/  LDL.LU.64 R22, [R1+0x8038] ;  /* 0x0080380001167983 */ /* 0x001f280000300a00 */
[----:B------:R-:W4:Y:S04]  /*108da0*/  LDL.LU.64 R20, [R1+0x8030] ;  /* 0x0080300001147983 */ /* 0x000f280000300a00 */
[----:B------:R-:W4:Y:S04]  /*108db0*/  LDL.LU.64 R60, [R1+0x8028] ;  /* 0x00802800013c7983 */ /* 0x000f280000300a00 */
[----:B------:R-:W-:Y:S04]  /*108dc0*/  STL [R1+0x7f14], R2 ;  /* 0x007f140201007387 */ /* 0x000fe80000100800 */
[----:B------:R-:W-:Y:S04]  /*108dd0*/  STL [R1+0x7f10], R3 ;  /* 0x007f100301007387 */ /* 0x000fe80000100800 */
[----:B------:R-:W-:Y:S04]  /*108de0*/  STL.64 [R1+0xfa0], R44 ;  /* 0x000fa02c01007387 */ /* 0x000fe80000100a00 */
[----:B------:R0:W-:Y:S01]  /*108df0*/  STL.64 [R1+0xfa8], R46 ;  /* 0x000fa82e01007387 */ /* 0x0001e20000100a00 */
[----:B--2---:R-:W-:Y:S03]  /*108e00*/  HMMA.16816.F32 R48, R28, R6, R48 ;  /* 0x000000061c30723c */ /* 0x004fe60000001830 */
[----:B0-----:R-:W2:Y:S04]  /*108e10*/  LDL.LU.64 R46, [R1+0x8020] ;  /* 0x00802000012e7983 */ /* 0x001ea80000300a00 */
[----:B------:R-:W2:-:S12]  /*108e20*/  LDL.LU.64 R44, [R1+0x8018] ;  /* 0x00801800012c7983 */ /* 0x000e980000300a00 */
[----:B------:R-:W-:Y:S04]  /*108e30*/  STL.64 [R1+0xf90], R48 ;  /* 0x000f903001007387 */ /* 0x000fe80000100a00 */
[----:B------:R0:W-:Y:S04]  /*108e40*/  STL.64 [R1+0xf98], R50 ;  /* 0x000f983201007387 */ /* 0x0001e80000100a00 */
[----:B0-----:R-:W2:Y:S04]  /*108e50*/  LDL.LU.64 R50, [R1+0x8010] ;  /* 0x0080100001327983 */ /* 0x001ea80000300a00 */
[----:B------:R-:W2:Y:S01]  /*108e60*/  LDL.LU.64 R48, [R1+0x8008] ;  /* 0x0080080001307983 */ /* 0x000ea20000300a00 */
[----:B------:R-:W-:-:S02]  /*108e70*/  IMAD.MOV.U32 R2, RZ, RZ, R6 ;  /* 0x000000ffff027224 */ /* 0x000fc400078e0006 */
[----:B------:R-:W-:Y:S02]  /*108e80*/  IMAD.MOV.U32 R3, RZ, RZ, R7 ;  /* 0x000000ffff037224 */ /* 0x000fe400078e0007 */
[----:B---3--:R-:W-:Y:S01]  /*108e90*/  HMMA.16816.F32 R4, R28, R16, R8 ;  /* 0x000000101c04723c */ /* 0x008fe20000001808 */
[----:B------:R-:W-:-:S07]  /*108ea0*/  IMAD.MOV.U32 R0, RZ, RZ, R17 ;  /* 0x000000ffff007224 */ /* 0x000fce00078e0011 */
[----:B-----5:R-:W-:Y:S01]  /*108eb0*/  HMMA.16816.F32 R8, R28, R18, R12 ;  /* 0x000000121c08723c */ /* 0x020fe2000000180c */
[----:B------:R0:W-:Y:S10]  /*108ec0*/  STL [R1+0x7cdc], R0 ;  /* 0x007cdc0001007387 */ /* 0x0001f40000100800 */
[----:B------:R-:W-:Y:S04]  /*108ed0*/  STL.64 [R1+0xf80], R4 ;  /* 0x000f800401007387 */ /* 0x000fe80000100a00 */
[----:B------:R-:W-:Y:S01]  /*108ee0*/  STL.64 [R1+0xf88], R6 ;  /* 0x000f880601007387 */ /* 0x000fe20000100a00 */
[----:B0-----:R-:W-:-:S03]  /*108ef0*/  IMAD.MOV.U32 R0, RZ, RZ, R33 ;  /* 0x000000ffff007224 */ /* 0x001fc600078e0021 */
[----:B------:R-:W-:Y:S04]  /*108f00*/  STL.64 [R1+0xf70], R8 ;  /* 0x000f700801007387 */ /* 0x000fe80000100a00 */
[----:B------:R0:W-:Y:S04]  /*108f10*/  STL.64 [R1+0xf78], R10 ;  /* 0x000f780a01007387 */ /* 0x0001e80000100a00 */
[----:B------:R1:W-:Y:S01]  /*108f20*/  STL [R1+0x7ce0], R0 ;  /* 0x007ce00001007387 */ /* 0x0003e20000100800 */
[----:B0-----:R-:W-:Y:S01]  /*108f30*/  HMMA.16816.F32 R8, R28, R34, R24 ;  /* 0x000000221c08723c */ /* 0x001fe20000001818 */
[----:B-1----:R-:W-:-:S07]  /*108f40*/  IMAD.MOV.U32 R0, RZ, RZ, R37 ;  /* 0x000000ffff007224 */ /* 0x002fce00078e0025 */
[----:B----4-:R-:W-:-:S15]  /*108f50*/  HMMA.16816.F32 R4, R28, R32, R20 ;  /* 0x000000201c04723c */ /* 0x010fde0000001814 */
[----:B------:R-:W-:-:S04]  /*108f60*/  NOP ;  /* 0x0000000000007918 */ /* 0x000fc80000000000 */
[----:B------:R-:W-:Y:S04]  /*108f70*/  STL.64 [R1+0xf60], R4 ;  /* 0x000f600401007387 */ /* 0x000fe80000100a00 */
[----:B------:R2:W-:Y:S02]  /*108f80*/  STL.64 [R1+0xf68], R6 ;  /* 0x000f680601007387 */ /* 0x0005e40000100a00 */
[C---:B--2---:R-:W-:Y:S02]  /*108f90*/  HMMA.16816.F32 R4, R28.reuse, R36, R44 ;  /* 0x000000241c04723c */ /* 0x044fe4000000182c */
[----:B------:R-:W-:Y:S04]  /*108fa0*/  STL.64 [R1+0xf50], R8 ;  /* 0x000f500801007387 */ /* 0x000fe80000100a00 */
[----:B------:R0:W-:Y:S04]  /*108fb0*/  STL.64 [R1+0xf58], R10 ;  /* 0x000f580a01007387 */ /* 0x0001e80000100a00 */
[----:B------:R-:W-:Y:S01]  /*108fc0*/  STL [R1+0x7ce4], R0 ;  /* 0x007ce40001007387 */ /* 0x000fe20000100800 */
[C---:B0-----:R-:W-:Y:S08]  /*108fd0*/  HMMA.16816.F32 R8, R28.reuse, R38, R40 ;  /* 0x000000261c08723c */ /* 0x041ff00000001828 */
[----:B------:R-:W-:Y:S04]  /*108fe0*/  STL.64 [R1+0xf40], R4 ;  /* 0x000f400401007387 */ /* 0x000fe80000100a00 */
[----:B------:R0:W-:Y:S02]  /*108ff0*/  STL.64 [R1+0xf48], R6 ;  /* 0x000f480601007387 */ /* 0x0001e40000100a00 */
[----:B0-----:R-:W-:Y:S01]  /*109000*/  HMMA.16816.F32 R4, R28, R56, R48 ;  /* 0x000000381c04723c */ /* 0x001fe20000001830 */
[----:B------:R-:W-:-:S04]  /*109010*/  IMAD.MOV.U32 R0, RZ, RZ, R57 ;  /* 0x000000ffff007224 */ /* 0x000fc800078e0039 */
[----:B------:R-:W-:Y:S04]  /*109020*/  STL.64 [R1+0xf30], R8 ;  /* 0x000f300801007387 */ /* 0x000fe80000100a00 */
[----:B------:R-:W-:Y:S04]  /*109030*/  STL.64 [R1+0xf38], R10 ;  /* 0x000f380a01007387 */ /* 0x000fe80000100a00 */
[----:B------:R-:W-:Y:S06]  /*109040*/  STL [R1+0x7ce8], R0 ;  /* 0x007ce80001007387 */ /* 0x000fec0000100800 */
        /* <DEDUP_REMOVED lines=30> */
[----:B------:R-:W3:Y:S04]  /*109230*/  LDL R34, [R1] ;  /* 0x0000000001227983 */ /* 0x000ee80000100800 */
        /* <DEDUP_REMOVED lines=38> */
[----:B--2---:R-:W-:Y:S01]  /*1094a0*/  HMMA.16816.F32 R12, R28, R32, R12 ;  /* 0x000000201c0c723c */ /* 0x004fe2000000180c */
[----:B------:R-:W-:-:S07]  /*1094b0*/  IMAD.MOV.U32 R0, RZ, RZ, R33 ;  /* 0x000000ffff007224 */ /* 0x000fce00078e0021 */
[C---:B---3--:R-:W-:Y:S08]  /*1094c0*/  HMMA.16816.F32 R32, R28.reuse, R34, R20 ;  /* 0x000000221c20723c */ /* 0x048ff00000001814 */
[C---:B-----5:R-:W-:Y:S03]  /*1094d0*/  HMMA.16816.F32 R56, R28.reuse, R60, R56 ;  /* 0x0000003c1c38723c */ /* 0x060fe60000001838 */
[----:B------:R-:W-:Y:S04]  /*1094e0*/  STL.64 [R1+0xf00], R12 ;  /* 0x000f000c01007387 */ /* 0x000fe80000100a00 */
[----:B------:R0:W-:Y:S04]  /*1094f0*/  STL.64 [R1+0xf08], R14 ;  /* 0x000f080e01007387 */ /* 0x0001e80000100a00 */
[----:B0-----:R-:W2:Y:S04]  /*109500*/  LDL.LU.64 R14, [R1+0x8000] ;  /* 0x00800000010e7983 */ /* 0x001ea80000300a00 */
[----:B------:R-:W2:Y:S04]  /*109510*/  LDL.LU.64 R12, [R1+0x7ff8] ;  /* 0x007ff800010c7983 */ /* 0x000ea80000300a00 */
[----:B------:R-:W-:Y:S04]  /*109520*/  STL [R1+0x7e90], R0 ;  /* 0x007e900001007387 */ /* 0x000fe80000100800 */
[----:B------:R-:W3:Y:S04]  /*109530*/  LDL.LU.64 R22, [R1+0x7ff0] ;  /* 0x007ff00001167983 */ /* 0x000ee80000300a00 */
[----:B------:R-:W3:Y:S04]  /*109540*/  LDL.LU.64 R20, [R1+0x7fe8] ;  /* 0x007fe80001147983 */ /* 0x000ee80000300a00 */
[----:B------:R-:W-:Y:S04]  /*109550*/  STL.64 [R1+0xef0], R32 ;  /* 0x000ef02001007387 */ /* 0x000fe80000100a00 */
[----:B------:R0:W-:Y:S04]  /*109560*/  STL.64 [R1+0xef8], R34 ;  /* 0x000ef82201007387 */ /* 0x0001e80000100a00 */
[----:B0-----:R-:W5:Y:S04]  /*109570*/  LDL.LU.64 R34, [R1+0x7fe0] ;  /* 0x007fe00001227983 */ /* 0x001f680000300a00 */
[----:B------:R-:W2:Y:S04]  /*109580*/  LDL.LU.64 R32, [R1+0x7fd8] ;  /* 0x007fd80001207983 */ /* 0x000ea80000300a00 */
[----:B------:R-:W-:Y:S04]  /*109590*/  STL.64 [R1+0xee0], R56 ;  /* 0x000ee03801007387 */ /* 0x000fe80000100a00 */
[----:B------:R0:W-:Y:S04]  /*1095a0*/  STL.64 [R1+0xee8], R58 ;  /* 0x000ee83a01007387 */ /* 0x0001e80000100a00 */
[----:B0-----:R-:W4:Y:S04]  /*1095b0*/  LDL.LU.64 R58, [R1+0x7fd0] ;  /* 0x007fd000013a7983 */ /* 0x001f280000300a00 */
[----:B------:R-:W2:Y:S04]  /*1095c0*/  LDL.LU.64 R56, [R1+0x7fc8] ;  /* 0x007fc80001387983 */ /* 0x000ea80000300a00 */
[----:B------:R-:W-:Y:S04]  /*1095d0*/  STL [R1+0x7e98], R60 ;  /* 0x007e983c01007387 */ /* 0x000fe80000100800 */
[----:B------:R-:W-:Y:S01]  /*1095e0*/  STL [R1+0x7e94], R61 ;  /* 0x007e943d01007387 */ /* 0x000fe20000100800 */
[C---:B----4-:R-:W-:Y:S08]  /*1095f0*/  HMMA.16816.F32 R44, R28.reuse, R58, R44 ;  /* 0x0000003a1c2c723c */ /* 0x050ff0000000182c */
[C---:B--2---:R-:W-:Y:S11]  /*109600*/  HMMA.16816.F32 R52, R28.reuse, R56, R52 ;  /* 0x000000381c34723c */ /* 0x044ff60000001834 */
[----:B------:R-:W-:Y:S04]  /*109610*/  STL.64 [R1+0xed0], R44 ;  /* 0x000ed02c01007387 */ /* 0x000fe80000100a00 */
[----:B------:R0:W-:Y:S04]  /*109620*/  STL.64 [R1+0xed8], R46 ;  /* 0x000ed82e01007387 */ /* 0x0001e80000100a00 */
[----:B0-----:R-:W3:Y:S04]  /*109630*/  LDL.LU.64 R46, [R1+0x7fc0] ;  /* 0x007fc000012e7983 */ /* 0x001ee80000300a00 */
        /* <DEDUP_REMOVED lines=35> */
[----:B------:R2:W-:Y:S01]  /*109870*/  STL.64 [R1+0x7b98], R48 ;  /* 0x007b983001007387 */ /* 0x0005e20000100a00 */
[C---:B----4-:R-:W-:Y:S11]  /*109880*/  HMMA.16816.F32 R8, R28.reuse, R40, R8 ;  /* 0x000000281c08723c */ /* 0x050ff60000001808 */
[----:B------:R-:W-:Y:S04]  /*109890*/  STL.64 [R1+0xe80], R52 ;  /* 0x000e803401007387 */ /* 0x000fe80000100a00 */
[----:B------:R-:W-:Y:S01]  /*1098a0*/  STL.64 [R1+0xe88], R54 ;  /* 0x000e883601007387 */ /* 0x000fe20000100a00 */
[C---:B--2---:R-:W-:Y:S08]  /*1098b0*/  HMMA.16816.F32 R48, R28.reuse, R36, R56 ;  /* 0x000000241c30723c */ /* 0x044ff00000001838 */
[C---:B------:R-:W-:Y:S01]  /*1098c0*/  HMMA.16816.F32 R4, R28.reuse, R38, R4 ;  /* 0x000000261c04723c */ /* 0x040fe20000001804 */
[----:B------:R-:W-:Y:S10]  /*1098d0*/  STL.64 [R1+0x7b78], R38 ;  /* 0x007b782601007387 */ /* 0x000ff40000100a00 */
        /* <DEDUP_REMOVED lines=12> */
[----:B------:R0:W-:Y:S02]  /*1099a0*/  STL.64 [R1+0xe48], R6 ;  /* 0x000e480601007387 */ /* 0x0001e40000100a00 */
[C---:B0-----:R-:W-:Y:S02]  /*1099b0*/  HMMA.16816.F32 R4, R28.reuse, R46, R20 ;  /* 0x0000002e1c04723c */ /* 0x041fe40000001814 */
[----:B------:R-:W-:Y:S07]  /*1099c0*/  STL.64 [R1+0x7b68], R46 ;  /* 0x007b682e01007387 */ /* 0x000fee0000100a00 */
[----:B------:R-:W-:Y:S04]  /*1099d0*/  STL.64 [R1+0xe30], R8 ;  /* 0x000e300801007387 */ /* 0x000fe80000100a00 */
[----:B------:R-:W-:Y:S04]  /*1099e0*/  STL.64 [R1+0xe38], R10 ;  /* 0x000e380a01007387 */ /* 0x000fe80000100a00 */
[----:B------:R-:W-:Y:S04]  /*1099f0*/  STL.64 [R1+0x7b60], R44 ;  /* 0x007b602c01007387 */ /* 0x000fe80000100a00 */
[----:B------:R-:W-:Y:S04]  /*109a00*/  STL.64 [R1+0xe20], R4 ;  /* 0x000e200401007387 */ /* 0x000fe80000100a00 */
[----:B------:R5:W-:Y:S04]  /*109a10*/  STL.64 [R1+0xe28], R6 ;  /* 0x000e280601007387 */ /* 0x000be80000100a00 */
[----:B------:R-:W2:Y:S01]  /*109a20*/  LDL.LU R48, [R1+0xa00] ;  /* 0x000a000001307983 */ /* 0x000ea20000300800 */
[----:B-----5:R-:W-:-:S15]  /*109a30*/  HMMA.16816.F32 R4, R28, R34, R24 ;  /* 0x000000221c04723c */ /* 0x020fde0000001818 */
        /* <DEDUP_REMOVED lines=98> */
[----:B0-----:R-:W4:Y:S04]  /*10a060*/  LDL.LU.64 R14, [R1+0x7f20] ;  /* 0x007f2000010e7983 */ /* 0x001f280000300a00 */
[----:B------:R-:W2:Y:S01]  /*10a070*/  LDL.LU.64 R12, [R1+0x7f18] ;  /* 0x007f1800010c7983 */ /* 0x000ea20000300a00 */
[----:B---3--:R-:W-:Y:S03]  /*10a080*/  HMMA.16816.F32 R20, R28, R16, R20 ;  /* 0x000000101c14723c */ /* 0x008fe60000001814 */
[----:B------:R-:W-:Y:S04]  /*10a090*/  STL.64 [R1+0x7bf0], R18 ;  /* 0x007bf01201007387 */ /* 0x000fe80000100a00 */
[----:B------:R-:W-:-:S12]  /*10a0a0*/  STL.64 [R1+0x7be8], R16 ;  /* 0x007be81001007387 */ /* 0x000fd80000100a00 */
[----:B------:R-:W-:Y:S04]  /*10a0b0*/  STL.64 [R1+0xda0], R20 ;  /* 0x000da01401007387 */ /* 0x000fe80000100a00 */
[----:B------:R4:W-:Y:S01]  /*10a0c0*/  STL.64 [R1+0xda8], R22 ;  /* 0x000da81601007387 */ /* 0x0009e20000100a00 */
[----:B------:R-:W-:Y:S02]  /*10a0d0*/  IMAD R61, R61, 0x100, R58 ;  /* 0x000001003d3d7824 */ /* 0x000fe400078e023a */
[----:B------:R-:W-:Y:S02]  /*10a0e0*/  IMAD R0, R0, 0x100, R59 ;  /* 0x0000010000007824 */ /* 0x000fe400078e023b */
[----:B------:R-:W-:Y:S02]  /*10a0f0*/  IMAD.MOV.U32 R58, RZ, RZ, R2 ;  /* 0x000000ffff3a7224 */ /* 0x000fe400078e0002 */
[----:B------:R-:W-:-:S02]  /*10a100*/  IMAD.MOV.U32 R59, RZ, RZ, R3 ;  /* 0x000000ffff3b7224 */ /* 0x000fc400078e0003 */
[----:B------:R-:W-:Y:S01]  /*10a110*/  IMAD R60, R60, 0x100, R57 ;  /* 0x000001003c3c7824 */ /* 0x000fe200078e0239 */
[C---:B----4-:R-:W-:Y:S08]  /*10a120*/  HMMA.16816.F32 R20, R28.reuse, R14, R24 ;  /* 0x0000000e1c14723c */ /* 0x050ff00000001818 */
        /* <DEDUP_REMOVED lines=21> */
[----:B------:R1:W-:Y:S04]  /*10a280*/  STL.64 [R1+0xd40], R8 ;  /* 0x000d400801007387 */ /* 0x0003e80000100a00 */
[----:B------:R2:W-:Y:S01]  /*10a290*/  STL.64 [R1+0xd48], R10 ;  /* 0x000d480a01007387 */ /* 0x0005e20000100a00 */
[----:B0-----:R-:W-:-:S05]  /*10a2a0*/  IMAD R4, R56, 0x100, R55 ;  /* 0x0000010038047824 */ /* 0x001fca00078e0237 */
[----:B------:R0:W-:Y:S04]  /*10a2b0*/  STL [R1+0x138], R4 ;  /* 0x0001380401007387 */ /* 0x0001e80000100800 */
[----:B------:R-:W3:Y:S04]  /*10a2c0*/  LDL.LU R2, [R1+0x7f14] ;  /* 0x007f140001027983 */ /* 0x000ee80000300800 */
[----:B------:R-:W4:Y:S04]  /*10a2d0*/  LDL.LU R3, [R1+0x7f10] ;  /* 0x007f100001037983 */ /* 0x000f280000300800 */
[----:B------:R-:W5:Y:S04]  /*10a2e0*/  LDL.LU R56, [R1+0x58] ;  /* 0x0000580001387983 */ /* 0x000f680000300800 */
[----:B------:R-:W5:Y:S04]  /*10a2f0*/  LDL.LU R57, [R1+0x5c] ;  /* 0x00005c0001397983 */ /* 0x000f680000300800 */
[----:B------:R-:W-:Y:S04]  /*10a300*/  STL.64 [R1+0x7cf8], R58 ;  /* 0x007cf83a01007387 */ /* 0x000fe80000100a00 */
[----:B-----5:R-:W-:Y:S04]  /*10a310*/  STL.64 [R1+0x7cf0], R56 ;  /* 0x007cf03801007387 */ /* 0x020fe80000100a00 */
[----:B------:R-:W5:Y:S04]  /*10a320*/  LDL.LU R48, [R1+0x720] ;  /* 0x0007200001307983 */ /* 0x000f680000300800 */
[----:B------:R-:W5:Y:S04]  /*10a330*/  LDL.LU R49, [R1+0x724] ;  /* 0x0007240001317983 */ /* 0x000f680000300800 */
[----:B------:R-:W2:Y:S04]  /*10a340*/  LDL.LU R50, [R1+0x728] ;  /* 0x0007280001327983 */ /* 0x000ea80000300800 */
[----:B------:R-:W2:Y:S01]  /*10a350*/  LDL.LU R51, [R1+0x72c] ;  /* 0x00072c0001337983 */ /* 0x000ea20000300800 */
[----:B----4-:R-:W-:-:S02]  /*10a360*/  IMAD.MOV.U32 R38, RZ, RZ, R3 ;  /* 0x000000ffff267224 */ /* 0x010fc400078e0003 */
[----:B---3--:R-:W-:Y:S01]  /*10a370*/  IMAD.MOV.U32 R39, RZ, RZ, R2 ;  /* 0x000000ffff277224 */ /* 0x008fe200078e0002 */
[----:B--2---:R-:W-:Y:S04]  /*10a380*/  STL.64 [R1+0x7d08], R50 ;  /* 0x007d083201007387 */ /* 0x004fe80000100a00 */
[----:B-----5:R2:W-:Y:S04]  /*10a390*/  STL.64 [R1+0x7d00], R48 ;  /* 0x007d003001007387 */ /* 0x0205e80000100a00 */
[----:B------:R-:W3:Y:S04]  /*10a3a0*/  LDL.LU R3, [R1+0x7f0c] ;  /* 0x007f0c0001037983 */ /* 0x000ee80000300800 */
        /* <DEDUP_REMOVED lines=9> */
[----:B------:R-:W-:Y:S04]  /*10a440*/  STL.64 [R1+0x7d28], R38 ;  /* 0x007d282601007387 */ /* 0x000fe80000100a00 */
[----:B-----5:R5:W-:Y:S04]  /*10a450*/  STL.64 [R1+0x7d20], R36 ;  /* 0x007d202401007387 */ /* 0x020be80000100a00 */
        /* <DEDUP_REMOVED lines=8> */
[----:B------:R-:W3:Y:S04]  /*10a4e0*/  LDL.LU R2, [R1+0x7f04] ;  /* 0x007f040001027983 */ /* 0x000ee80000300800 */
[----:B------:R-:W4:Y:S04]  /*10a4f0*/  LDL.LU R3, [R1+0x7f00] ;  /* 0x007f000001037983 */ /* 0x000f280000300800 */
[----:B------:R-:W2:Y:S04]  /*10a500*/  LDL.LU R32, [R1+0x78] ;  /* 0x0000780001207983 */ /* 0x000ea80000300800 */
[----:B------:R-:W2:Y:S04]  /*10a510*/  LDL.LU R33, [R1+0x7c] ;  /* 0x00007c0001217983 */ /* 0x000ea80000300800 */
[----:B------:R0:W-:Y:S04]  /*10a520*/  STL.64 [R1+0x7d48], R34 ;  /* 0x007d482201007387 */ /* 0x0001e80000100a00 */
[----:B--2---:R2:W-:Y:S04]  /*10a530*/  STL.64 [R1+0x7d40], R32 ;  /* 0x007d402001007387 */ /* 0x0045e80000100a00 */
[----:B------:R-:W2:Y:S04]  /*10a540*/  LDL.LU R20, [R1+0x790] ;  /* 0x0007900001147983 */ /* 0x000ea80000300800 */
[----:B------:R-:W2:Y:S04]  /*10a550*/  LDL.LU R21, [R1+0x794] ;  /* 0x0007940001157983 */ /* 0x000ea80000300800 */
[----:B------:R-:W2:Y:S04]  /*10a560*/  LDL.LU R22, [R1+0x798] ;  /* 0x0007980001167983 */ /* 0x000ea80000300800 */
[----:B------:R-:W2:Y:S01]  /*10a570*/  LDL.LU R23, [R1+0x79c] ;  /* 0x00079c0001177983 */ /* 0x000ea20000300800 */
[----:B----4-:R-:W-:-:S02]  /*10a580*/  IMAD.MOV.U32 R18, RZ, RZ, R3 ;  /* 0x000000ffff127224 */ /* 0x010fc400078e0003 */
[----:B---3--:R-:W-:Y:S01]  /*10a590*/  IMAD.MOV.U32 R19, RZ, RZ, R2 ;  /* 0x000000ffff137224 */ /* 0x008fe200078e0002 */
[----:B--2---:R-:W-:Y:S04]  /*10a5a0*/  STL.64 [R1+0x7d58], R22 ;  /* 0x007d581601007387 */ /* 0x004fe80000100a00 */
[----:B------:R-:W-:Y:S04]  /*10a5b0*/  STL.64 [R1+0x7d50], R20 ;  /* 0x007d501401007387 */ /* 0x000fe80000100a00 */
[----:B------:R-:W2:Y:S04]  /*10a5c0*/  LDL.LU R3, [R1+0x7efc] ;  /* 0x007efc0001037983 */ /* 0x000ea80000300800 */
[----:B------:R-:W3:Y:S04]  /*10a5d0*/  LDL.LU R2, [R1+0x7ef8] ;  /* 0x007ef80001027983 */ /* 0x000ee80000300800 */
[----:B------:R-:W4:Y:S04]  /*10a5e0*/  LDL.LU R12, [R1+0x7b0] ;  /* 0x0007b000010c7983 */ /* 0x000f280000300800 */
[----:B------:R-:W4:Y:S04]  /*10a5f0*/  LDL.LU R13, [R1+0x7b4] ;  /* 0x0007b400010d7983 */ /* 0x000f280000300800 */
[----:B------:R-:W2:Y:S04]  /*10a600*/  LDL.LU R14, [R1+0x7b8] ;  /* 0x0007b800010e7983 */ /* 0x000ea80000300800 */
[----:B------:R-:W2:Y:S04]  /*10a610*/  LDL.LU R15, [R1+0x7bc] ;  /* 0x0007bc00010f7983 */ /* 0x000ea80000300800 */
[----:B--2---:R-:W-:Y:S04]  /*10a620*/  STL.64 [R1+0x7d68], R14 ;  /* 0x007d680e01007387 */ /* 0x004fe80000100a00 */
[----:B----4-:R2:W-:Y:S04]  /*10a630*/  STL.64 [R1+0x7d60], R12 ;  /* 0x007d600c01007387 */ /* 0x0105e80000100a00 */
[----:B------:R-:W4:Y:S04]  /*10a640*/  LDL.LU R16, [R1+0x88] ;  /* 0x0000880001107983 */ /* 0x000f280000300800 */
[----:B------:R-:W4:Y:S04]  /*10a650*/  LDL.LU R17, [R1+0x8c] ;  /* 0x00008c0001117983 */ /* 0x000f280000300800 */
[----:B------:R0:W-:Y:S04]  /*10a660*/  STL.64 [R1+0x7d78], R18 ;  /* 0x007d781201007387 */ /* 0x0001e80000100a00 */
[----:B----4-:R-:W-:Y:S04]  /*10a670*/  STL.64 [R1+0x7d70], R16 ;  /* 0x007d701001007387 */ /* 0x010fe80000100a00 */
[----:B-1----:R-:W4:Y:S04]  /*10a680*/  LDL.LU R8, [R1+0x7d0] ;  /* 0x0007d00001087983 */ /* 0x002f280000300800 */
[----:B------:R-:W4:Y:S04]  /*10a690*/  LDL.LU R9, [R1+0x7d4] ;  /* 0x0007d40001097983 */ /* 0x000f280000300800 */
[----:B------:R-:W2:Y:S04]  /*10a6a0*/  LDL.LU R10, [R1+0x7d8] ;  /* 0x0007d800010a7983 */ /* 0x000ea80000300800 */
[----:B------:R-:W2:Y:S01]  /*10a6b0*/  LDL.LU R11, [R1+0x7dc] ;  /* 0x0007dc00010b7983 */ /* 0x000ea20000300800 */
[----:B---3--:R-:W-:-:S02]  /*10a6c0*/  IMAD.MOV.U32 R6, RZ, RZ, R2 ;  /* 0x000000ffff067224 */ /* 0x008fc400078e0002 */
[----:B------:R-:W-:Y:S01]  /*10a6d0*/  IMAD.MOV.U32 R7, RZ, RZ, R3 ;  /* 0x000000ffff077224 */ /* 0x000fe200078e0003 */
[----:B--2---:R-:W-:Y:S04]  /*10a6e0*/  STL.64 [R1+0x7d88], R10 ;  /* 0x007d880a01007387 */ /* 0x004fe80000100a00 */
[----:B----4-:R1:W-:Y:S04]  /*10a6f0*/  STL.64 [R1+0x7d80], R8 ;  /* 0x007d800801007387 */ /* 0x0103e80000100a00 */
[----:B------:R-:W2:Y:S04]  /*10a700*/  LDL.LU R2, [R1+0x7ef4] ;  /* 0x007ef40001027983 */ /* 0x000ea80000300800 */
[----:B------:R-:W3:Y:S04]  /*10a710*/  LDL.LU R3, [R1+0x7ef0] ;  /* 0x007ef00001037983 */ /* 0x000ee80000300800 */
[----:B0-----:R-:W4:Y:S04]  /*10a720*/  LDL.LU R4, [R1+0x98] ;  /* 0x0000980001047983 */ /* 0x001f280000300800 */
[----:B------:R-:W4:Y:S04]  /*10a730*/  LDL.LU R5, [R1+0x9c] ;  /* 0x00009c0001057983 */ /* 0x000f280000300800 */
[----:B------:R-:W-:Y:S04]  /*10a740*/  STL.64 [R1+0x7d98], R6 ;  /* 0x007d980601007387 */ /* 0x000fe80000100a00 */
[----:B----4-:R0:W-:Y:S04]  /*10a750*/  STL.64 [R1+0x7d90], R4 ;  /* 0x007d900401007387 */ /* 0x0101e80000100a00 */
[----:B------:R-:W4:Y:S04]  /*10a760*/  LDL.LU R48, [R1+0x810] ;  /* 0x0008100001307983 */ /* 0x000f280000300800 */
[----:B------:R-:W4:Y:S04]  /*10a770*/  LDL.LU R49, [R1+0x814] ;  /* 0x0008140001317983 */ /* 0x000f280000300800 */
[----:B------:R-:W4:Y:S04]  /*10a780*/  LDL.LU R50, [R1+0x818] ;  /* 0x0008180001327983 */ /* 0x000f280000300800 */
[----:B------:R-:W4:Y:S01]  /*10a790*/  LDL.LU R51, [R1+0x81c] ;  /* 0x00081c0001337983 */ /* 0x000f220000300800 */
[----:B---3--:R-:W-:-:S02]  /*10a7a0*/  IMAD.MOV.U32 R42, RZ, RZ, R3 ;  /* 0x000000ffff2a7224 */ /* 0x008fc400078e0003 */
[----:B--2---:R-:W-:Y:S01]  /*10a7b0*/  IMAD.MOV.U32 R43, RZ, RZ, R2 ;  /* 0x000000ffff2b7224 */ /* 0x004fe200078e0002 */
[----:B----4-:R2:W-:Y:S04]  /*10a7c0*/  STL.64 [R1+0x7da8], R50 ;  /* 0x007da83201007387 */ /* 0x0105e80000100a00 */
[----:B------:R3:W-:Y:S04]  /*10a7d0*/  STL.64 [R1+0x7da0], R48 ;  /* 0x007da03001007387 */ /* 0x0007e80000100a00 */
[----:B------:R-:W4:Y:S04]  /*10a7e0*/  LDL.LU R3, [R1+0x7eec] ;  /* 0x007eec0001037983 */ /* 0x000f280000300800 */
[----:B------:R-:W2:Y:S04]  /*10a7f0*/  LDL.LU R2, [R1+0x7ee8] ;  /* 0x007ee80001027983 */ /* 0x000ea80000300800 */
[----:B-----5:R-:W5:Y:S04]  /*10a800*/  LDL.LU R36, [R1+0x830] ;  /* 0x0008300001247983 */ /* 0x020f680000300800 */
[----:B------:R-:W5:Y:S04]  /*10a810*/  LDL.LU R37, [R1+0x834] ;  /* 0x0008340001257983 */ /* 0x000f680000300800 */
[----:B------:R-:W2:Y:S04]  /*10a820*/  LDL.LU R38, [R1+0x838] ;  /* 0x0008380001267983 */ /* 0x000ea80000300800 */
[----:B------:R-:W2:Y:S04]  /*10a830*/  LDL.LU R39, [R1+0x83c] ;  /* 0x00083c0001277983 */ /* 0x000ea80000300800 */
[----:B--2---:R-:W-:Y:S04]  /*10a840*/  STL.64 [R1+0x7db8], R38 ;  /* 0x007db82601007387 */ /* 0x004fe80000100a00 */
[----:B-----5:R-:W-:Y:S04]  /*10a850*/  STL.64 [R1+0x7db0], R36 ;  /* 0x007db02401007387 */ /* 0x020fe80000100a00 */
[----:B------:R-:W2:Y:S04]  /*10a860*/  LDL.LU R40, [R1+0xa8] ;  /* 0x0000a80001287983 */ /* 0x000ea80000300800 */
[----:B------:R-:W2:Y:S04]  /*10a870*/  LDL.LU R41, [R1+0xac] ;  /* 0x0000ac0001297983 */ /* 0x000ea80000300800 */
[----:B------:R-:W-:Y:S04]  /*10a880*/  STL.64 [R1+0x7dc8], R42 ;  /* 0x007dc82a01007387 */ /* 0x000fe80000100a00 */
[----:B--2---:R2:W-:Y:S04]  /*10a890*/  STL.64 [R1+0x7dc0], R40 ;  /* 0x007dc02801007387 */ /* 0x0045e80000100a00 */
[----:B------:R-:W5:Y:S04]  /*10a8a0*/  LDL.LU R44, [R1+0x850] ;  /* 0x00085000012c7983 */ /* 0x000f680000300800 */
[----:B------:R-:W5:Y:S04]  /*10a8b0*/  LDL.LU R45, [R1+0x854] ;  /* 0x00085400012d7983 */ /* 0x000f680000300800 */
[----:B------:R-:W2:Y:S04]  /*10a8c0*/  LDL.LU R46, [R1+0x858] ;  /* 0x00085800012e7983 */ /* 0x000ea80000300800 */
[----:B------:R-:W2:Y:S01]  /*10a8d0*/  LDL.LU R47, [R1+0x85c] ;  /* 0x00085c00012f7983 */ /* 0x000ea20000300800 */
[----:B------:R-:W-:-:S02]  /*10a8e0*/  IMAD.MOV.U32 R34, RZ, RZ, R2 ;  /* 0x000000ffff227224 */ /* 0x000fc400078e0002 */
[----:B----4-:R-:W-:Y:S01]  /*10a8f0*/  IMAD.MOV.U32 R35, RZ, RZ, R3 ;  /* 0x000000ffff237224 */ /* 0x010fe200078e0003 */
[----:B--2---:R2:W-:Y:S04]  /*10a900*/  STL.64 [R1+0x7dd8], R46 ;  /* 0x007dd82e01007387 */ /* 0x0045e80000100a00 */
[----:B-----5:R-:W-:Y:S04]  /*10a910*/  STL.64 [R1+0x7dd0], R44 ;  /* 0x007dd02c01007387 */ /* 0x020fe80000100a00 */
[----:B------:R-:W4:Y:S04]  /*10a920*/  LDL.LU R2, [R1+0x7ee4] ;  /* 0x007ee40001027983 */ /* 0x000f280000300800 */
[----:B------:R-:W5:Y:S04]  /*10a930*/  LDL.LU R3, [R1+0x7ee0] ;  /* 0x007ee00001037983 */ /* 0x000f680000300800 */
[----:B------:R-:W2:Y:S04]  /*10a940*/  LDL.LU R32, [R1+0xb8] ;  /* 0x0000b80001207983 */ /* 0x000ea80000300800 */
[----:B------:R-:W2:Y:S04]  /*10a950*/  LDL.LU R33, [R1+0xbc] ;  /* 0x0000bc0001217983 */ /* 0x000ea80000300800 */
[----:B------:R-:W-:Y:S04]  /*10a960*/  STL.64 [R1+0x7de8], R34 ;  /* 0x007de82201007387 */ /* 0x000fe80000100a00 */
[----:B--2---:R2:W-:Y:S04]  /*10a970*/  STL.64 [R1+0x7de0], R32 ;  /* 0x007de02001007387 */ /* 0x0045e80000100a00 */
[----:B------:R-:W2:Y:S04]  /*10a980*/  LDL.LU R12, [R1+0x880] ;  /* 0x00088000010c7983 */ /* 0x000ea80000300800 */
[----:B------:R-:W2:Y:S04]  /*10a990*/  LDL.LU R13, [R1+0x884] ;  /* 0x00088400010d7983 */ /* 0x000ea80000300800 */
[----:B------:R-:W2:Y:S04]  /*10a9a0*/  LDL.LU R14, [R1+0x888] ;  /* 0x00088800010e7983 */ /* 0x000ea80000300800 */
[----:B------:R-:W2:Y:S01]  /*10a9b0*/  LDL.LU R15, [R1+0x88c] ;  /* 0x00088c00010f7983 */ /* 0x000ea20000300800 */
[----:B-----5:R-:W-:-:S02]  /*10a9c0*/  IMAD.MOV.U32 R18, RZ, RZ, R3 ;  /* 0x000000ffff127224 */ /* 0x020fc400078e0003 */
[----:B----4-:R-:W-:Y:S01]  /*10a9d0*/  IMAD.MOV.U32 R19, RZ, RZ, R2 ;  /* 0x000000ffff137224 */ /* 0x010fe200078e0002 */
[----:B--2---:R-:W-:Y:S04]  /*10a9e0*/  STL.64 [R1+0x7df8], R14 ;  /* 0x007df80e01007387 */ /* 0x004fe80000100a00 */
[----:B------:R2:W-:Y:S04]  /*10a9f0*/  STL.64 [R1+0x7df0], R12 ;  /* 0x007df00c01007387 */ /* 0x0005e80000100a00 */
[----:B------:R-:W4:Y:S04]  /*10aa00*/  LDL.LU R3, [R1+0x7edc] ;  /* 0x007edc0001037983 */ /* 0x000f280000300800 */
[----:B------:R-:W5:Y:S04]  /*10aa10*/  LDL.LU R2, [R1+0x7ed8] ;  /* 0x007ed80001027983 */ /* 0x000f680000300800 */
        /* <DEDUP_REMOVED lines=8> */
[----:B------:R-:W-:Y:S04]  /*10aaa0*/  STL.64 [R1+0x7e18], R18 ;  /* 0x007e181201007387 */ /* 0x000fe80000100a00 */
[----:B--2---:R-:W-:Y:S04]  /*10aab0*/  STL.64 [R1+0x7e10], R16 ;  /* 0x007e101001007387 */ /* 0x004fe80000100a00 */
[----:B0-----:R-:W2:Y:S04]  /*10aac0*/  LDL.LU R4, [R1+0x8c0] ;  /* 0x0008c00001047983 */ /* 0x001ea80000300800 */
[----:B------:R-:W2:Y:S04]  /*10aad0*/  LDL.LU R5, [R1+0x8c4] ;  /* 0x0008c40001057983 */ /* 0x000ea80000300800 */
[----:B------:R-:W2:Y:S04]  /*10aae0*/  LDL.LU R6, [R1+0x8c8] ;  /* 0x0008c80001067983 */ /* 0x000ea80000300800 */
[----:B------:R-:W2:Y:S01]  /*10aaf0*/  LDL.LU R7, [R1+0x8cc] ;  /* 0x0008cc0001077983 */ /* 0x000ea20000300800 */
[----:B-----5:R-:W-:-:S02]  /*10ab00*/  IMAD.MOV.U32 R50, RZ, RZ, R2 ;  /* 0x000000ffff327224 */ /* 0x020fc400078e0002 */
[----:B----4-:R-:W-:Y:S01]  /*10ab10*/  IMAD.MOV.U32 R51, RZ, RZ, R3 ;  /* 0x000000ffff337224 */ /* 0x010fe200078e0003 */
[----:B--2---:R-:W-:Y:S04]  /*10ab20*/  STL.64 [R1+0x7e28], R6 ;  /* 0x007e280601007387 */ /* 0x004fe80000100a00 */
[----:B------:R0:W-:Y:S04]  /*10ab30*/  STL.64 [R1+0x7e20], R4 ;  /* 0x007e200401007387 */ /* 0x0001e80000100a00 */
[----:B------:R-:W2:Y:S04]  /*10ab40*/  LDL.LU R2, [R1+0x7ed4] ;  /* 0x007ed40001027983 */ /* 0x000ea80000300800 */
[----:B------:R-:W4:Y:S04]  /*10ab50*/  LDL.LU R3, [R1+0x7ed0] ;  /* 0x007ed00001037983 */ /* 0x000f280000300800 */
[----:B---3--:R-:W3:Y:S04]  /*10ab60*/  LDL.LU R48, [R1+0xd8] ;  /* 0x0000d80001307983 */ /* 0x008ee80000300800 */
[----:B------:R-:W3:Y:S04]  /*10ab70*/  LDL.LU R49, [R1+0xdc] ;  /* 0x0000dc0001317983 */ /* 0x000ee80000300800 */
[----:B------:R5:W-:Y:S04]  /*10ab80*/  STL.64 [R1+0x7e38], R50 ;  /* 0x007e383201007387 */ /* 0x000be80000100a00 */
[----:B---3--:R-:W-:Y:S04]  /*10ab90*/  STL.64 [R1+0x7e30], R48 ;  /* 0x007e303001007387 */ /* 0x008fe80000100a00 */
[----:B------:R-:W3:Y:S04]  /*10aba0*/  LDL.LU R40, [R1+0x920] ;  /* 0x0009200001287983 */ /* 0x000ee80000300800 */
[----:B------:R-:W3:Y:S04]  /*10abb0*/  LDL.LU R41, [R1+0x924] ;  /* 0x0009240001297983 */ /* 0x000ee80000300800 */
[----:B------:R-:W3:Y:S04]  /*10abc0*/  LDL.LU R42, [R1+0x928] ;  /* 0x00092800012a7983 */ /* 0x000ee80000300800 */
[----:B------:R-:W3:Y:S01]  /*10abd0*/  LDL.LU R43, [R1+0x92c] ;  /* 0x00092c00012b7983 */ /* 0x000ee20000300800 */
[----:B----4-:R-:W-:-:S02]  /*10abe0*/  IMAD.MOV.U32 R46, RZ, RZ, R3 ;  /* 0x000000ffff2e7224 */ /* 0x010fc400078e0003 */
[----:B--2---:R-:W-:Y:S01]  /*10abf0*/  IMAD.MOV.U32 R47, RZ, RZ, R2 ;  /* 0x000000ffff2f7224 */ /* 0x004fe200078e0002 */
[----:B---3--:R-:W-:Y:S04]  /*10ac00*/  STL.64 [R1+0x7e48], R42 ;  /* 0x007e482a01007387 */ /* 0x008fe80000100a00 */
[----:B------:R2:W-:Y:S04]  /*10ac10*/  STL.64 [R1+0x7e40], R40 ;  /* 0x007e402801007387 */ /* 0x0005e80000100a00 */
[----:B------:R-:W3:Y:S04]  /*10ac20*/  LDL.LU R3, [R1+0x7ecc] ;  /* 0x007ecc0001037983 */ /* 0x000ee80000300800 */
[----:B------:R-:W1:Y:S04]  /*10ac30*/  LDL.LU R2, [R1+0x7ec8] ;  /* 0x007ec80001027983 */ /* 0x000e680000300800 */
        /* <DEDUP_REMOVED lines=9> */
[----:B----4-:R4:W-:Y:S04]  /*10acd0*/  STL.64 [R1+0x7e60], R44 ;  /* 0x007e602c01007387 */ /* 0x0109e80000100a00 */
[----:B------:R-:W2:Y:S04]  /*10ace0*/  LDL.LU R12, [R1+0x940] ;  /* 0x00094000010c7983 */ /* 0x000ea80000300800 */
[----:B------:R-:W2:Y:S04]  /*10acf0*/  LDL.LU R13, [R1+0x944] ;  /* 0x00094400010d7983 */ /* 0x000ea80000300800 */
[----:B------:R-:W2:Y:S04]  /*10ad00*/  LDL.LU R14, [R1+0x948] ;  /* 0x00094800010e7983 */ /* 0x000ea80000300800 */
[----:B------:R-:W2:Y:S01]  /*10ad10*/  LDL.LU R15, [R1+0x94c] ;  /* 0x00094c00010f7983 */ /* 0x000ea20000300800 */
[----:B-1----:R-:W-:-:S02]  /*10ad20*/  IMAD.MOV.U32 R10, RZ, RZ, R2 ;  /* 0x000000ffff0a7224 */ /* 0x002fc400078e0002 */
[----:B---3--:R-:W-:Y:S01]  /*10ad30*/  IMAD.MOV.U32 R11, RZ, RZ, R3 ;  /* 0x000000ffff0b7224 */ /* 0x008fe200078e0003 */
[----:B--2---:R-:W-:Y:S04]  /*10ad40*/  STL.64 [R1+0x7e78], R14 ;  /* 0x007e780e01007387 */ /* 0x004fe80000100a00 */
[----:B------:R-:W-:Y:S04]  /*10ad50*/  STL.64 [R1+0x7e70], R12 ;  /* 0x007e700c01007387 */ /* 0x000fe80000100a00 */
[----:B------:R-:W2:Y:S04]  /*10ad60*/  LDL.LU R2, [R1+0x7ec4] ;  /* 0x007ec40001027983 */ /* 0x000ea80000300800 */
[----:B------:R-:W5:Y:S04]  /*10ad70*/  LDL.LU R3, [R1+0x7ec0] ;  /* 0x007ec00001037983 */ /* 0x000f680000300800 */
[----:B------:R-:W3:Y:S04]  /*10ad80*/  LDL.LU R8, [R1+0xf8] ;  /* 0x0000f80001087983 */ /* 0x000ee80000300800 */
[----:B------:R-:W3:Y:S04]  /*10ad90*/  LDL.LU R9, [R1+0xfc] ;  /* 0x0000fc0001097983 */ /* 0x000ee80000300800 */
[----:B------:R-:W-:Y:S04]  /*10ada0*/  STL.64 [R1+0x7e88], R10 ;  /* 0x007e880a01007387 */ /* 0x000fe80000100a00 */
[----:B---3--:R-:W-:Y:S04]  /*10adb0*/  STL.64 [R1+0x7e80], R8 ;  /* 0x007e800801007387 */ /* 0x008fe80000100a00 */
[----:B0-----:R-:W3:Y:S04]  /*10adc0*/  LDL.LU R4, [R1+0x970] ;  /* 0x0009700001047983 */ /* 0x001ee80000300800 */
[----:B------:R-:W3:Y:S04]  /*10add0*/  LDL.LU R5, [R1+0x974] ;  /* 0x0009740001057983 */ /* 0x000ee80000300800 */
[----:B------:R-:W3:Y:S04]  /*10ade0*/  LDL.LU R6, [R1+0x978] ;  /* 0x0009780001067983 */ /* 0x000ee80000300800 */
[----:B------:R-:W3:Y:S01]  /*10adf0*/  LDL.LU R7, [R1+0x97c] ;  /* 0x00097c0001077983 */ /* 0x000ee20000300800 */
[----:B-----5:R-:W-:-:S02]  /*10ae00*/  IMAD.MOV.U32 R50, RZ, RZ, R3 ;  /* 0x000000ffff327224 */ /* 0x020fc400078e0003 */
[----:B--2---:R-:W-:Y:S01]  /*10ae10*/  IMAD.MOV.U32 R51, RZ, RZ, R2 ;  /* 0x000000ffff337224 */ /* 0x004fe200078e0002 */
[----:B---3--:R-:W-:Y:S04]  /*10ae20*/  STL.64 [R1+0x7ea8], R6 ;  /* 0x007ea80601007387 */ /* 0x008fe80000100a00 */
[----:B------:R0:W-:Y:S04]  /*10ae30*/  STL.64 [R1+0x7ea0], R4 ;  /* 0x007ea00401007387 */ /* 0x0001e80000100a00 */
[----:B------:R-:W2:Y:S04]  /*10ae40*/  LDL.LU R3, [R1+0x7ebc] ;  /* 0x007ebc0001037983 */ /* 0x000ea80000300800 */
[----:B------:R-:W3:Y:S04]  /*10ae50*/  LDL.LU R2, [R1+0x7eb8] ;  /* 0x007eb80001027983 */ /* 0x000ee80000300800 */
        /* <DEDUP_REMOVED lines=10> */
[----:B--2---:R-:W-:-:S02]  /*10af00*/  IMAD.MOV.U32 R47, RZ, RZ, R3 ;  /* 0x000000ffff2f7224 */ /* 0x004fc400078e0003 */
[----:B---3--:R-:W-:Y:S02]  /*10af10*/  IMAD.MOV.U32 R46, RZ, RZ, R2 ;  /* 0x000000ffff2e7224 */ /* 0x008fe400078e0002 */
[----:B------:R-:W2:Y:S04]  /*10af20*/  LDL.LU R2, [R1+0x7eb4] ;  /* 0x007eb40001027983 */ /* 0x000ea80000300800 */
[----:B------:R-:W2:Y:S04]  /*10af30*/  LDL.LU R3, [R1+0x7eb0] ;  /* 0x007eb00001037983 */ /* 0x000ea80000300800 */
[----:B----4-:R-:W3:Y:S04]  /*10af40*/  LDL.LU R44, [R1+0x118] ;  /* 0x00011800012c7983 */ /* 0x010ee80000300800 */
[----:B------:R-:W3:Y:S04]  /*10af50*/  LDL.LU R45, [R1+0x11c] ;  /* 0x00011c00012d7983 */ /* 0x000ee80000300800 */
        /* <DEDUP_REMOVED lines=36> */
[----:B--2---:R-:W-:Y:S03]  /*10b1a0*/  HMMA.16816.F32 R28, R28, R2, R4 ;  /* 0x000000021c1c723c */ /* 0x004fe60000001804 */
[----:B------:R-:W2:Y:S04]  /*10b1b0*/  LDL.LU.64 R6, [R1+0x7ea8] ;  /* 0x007ea80001067983 */ /* 0x000ea80000300a00 */
[----:B------:R-:W2:-:S12]  /*10b1c0*/  LDL.LU.64 R4, [R1+0x7ea0] ;  /* 0x007ea00001047983 */ /* 0x000e980000300a00 */
[----:B------:R-:W-:Y:S04]  /*10b1d0*/  STL.64 [R1+0xd30], R28 ;  /* 0x000d301c01007387 */ /* 0x000fe80000100a00 */
[----:B------:R0:W-:Y:S04]  /*10b1e0*/  STL.64 [R1+0xd38], R30 ;  /* 0x000d381e01007387 */ /* 0x0001e80000100a00 */
[----:B0-----:R-:W2:Y:S01]  /*10b1f0*/  LDL.LU R31, [R1+0x138] ;  /* 0x00013800011f7983 */ /* 0x001ea20000300800 */
[----:B------:R-:W-:Y:S02]  /*10b200*/  F2FP.F16.E4M3.UNPACK_B R29, R60 ;  /* 0x0000003cff1d723e */ /* 0x000fe400020006ff */
[----:B------:R-:W-:Y:S01]  /*10b210*/  F2FP.F16.E4M3.UNPACK_B R30, R61 ;  /* 0x0000003dff1e723e */ /* 0x000fe200020006ff */
[----:B------:R-:W3:Y:S04]  /*10b220*/  LDL.LU R60, [R1+0x7e98] ;  /* 0x007e9800013c7983 */ /* 0x000ee80000300800 */
[----:B------:R-:W3:Y:S01]  /*10b230*/  LDL.LU R61, [R1+0x7e94] ;  /* 0x007e9400013d7983 */ /* 0x000ee20000300800 */
[----:B--2---:R-:W-:-:S02]  /*10b240*/  F2FP.F16.E4M3.UNPACK_B R28, R31 ;  /* 0x0000001fff1c723e */ /* 0x004fc400020006ff */
[----:B------:R-:W-:Y:S02]  /*10b250*/  F2FP.F16.E4M3.UNPACK_B R31, R0 ;  /* 0x00000000ff1f723e */ /* 0x000fe400020006ff */
[----:B------:R-:W2:Y:S05]  /*10b260*/  LDL.LU R0, [R1+0x7e90] ;  /* 0x007e900001007983 */ /* 0x000eaa0000300800 */
[----:B---3--:R-:W-:-:S15]  /*10b270*/  HMMA.16816.F32 R8, R28, R44, R8 ;  /* 0x0000002c1c08723c */ /* 0x008fde0000001808 */
[----:B------:R-:W-:-:S04]  /*10b280*/  NOP ;  /* 0x0000000000007918 */ /* 0x000fc80000000000 */
[----:B------:R-:W-:Y:S04]  /*10b290*/  STL.64 [R1+0xd20], R8 ;  /* 0x000d200801007387 */ /* 0x000fe80000100a00 */
[----:B------:R0:W-:Y:S04]  /*10b2a0*/  STL.64 [R1+0xd28], R10 ;  /* 0x000d280a01007387 */ /* 0x0001e80000100a00 */
[----:B0-----:R-:W3:Y:S04]  /*10b2b0*/  LDL.LU.64 R10, [R1+0x7e88] ;  /* 0x007e8800010a7983 */ /* 0x001ee80000300a00 */
[----:B------:R-:W2:Y:S01]  /*10b2c0*/  LDL.LU.64 R8, [R1+0x7e80] ;  /* 0x007e800001087983 */ /* 0x000ea20000300a00 */
[C---:B----4-:R-:W-:Y:S08]  /*10b2d0*/  HMMA.16816.F32 R44, R28.reuse, R46, R12 ;  /* 0x0000002e1c2c723c */ /* 0x050ff0000000180c */
[C---:B-----5:R-:W-:Y:S01]  /*10b2e0*/  HMMA.16816.F32 R32, R28.reuse, R48, R32 ;  /* 0x000000301c20723c */ /* 0x060fe20000001820 */
[----:B------:R-:W4:Y:S04]  /*10b2f0*/  LDL.LU.64 R14, [R1+0x7e78] ;  /* 0x007e7800010e7983 */ /* 0x000f280000300a00 */
[----:B------:R-:W4:Y:S03]  /*10b300*/  LDL.LU.64 R12, [R1+0x7e70] ;  /* 0x007e7000010c7983 */ /* 0x000f260000300a00 */
[C---:B------:R-:W-:Y:S03]  /*10b310*/  HMMA.16816.F32 R48, R28.reuse, R50, R40 ;  /* 0x000000321c30723c */ /* 0x040fe60000001828 */
[----:B------:R-:W-:Y:S04]  /*10b320*/  STL.64 [R1+0xd10], R44 ;  /* 0x000d102c01007387 */ /* 0x000fe80000100a00 */
[----:B------:R0:W-:Y:S04]  /*10b330*/  STL.64 [R1+0xd18], R46 ;  /* 0x000d182e01007387 */ /* 0x0001e80000100a00 */
[----:B0-----:R-:W5:Y:S04]  /*10b340*/  LDL.LU.64 R46, [R1+0x7e68] ;  /* 0x007e6800012e7983 */ /* 0x001f680000300a00 */
[----:B------:R-:W4:Y:S04]  /*10b350*/  LDL.LU.64 R44, [R1+0x7e60] ;  /* 0x007e6000012c7983 */ /* 0x000f280000300a00 */
        /* <DEDUP_REMOVED lines=17> */
[----:B------:R-:W2:Y:S01]  /*10b470*/  LDL.LU.64 R16, [R1+0x7e10] ;  /* 0x007e100001107983 */ /* 0x000ea20000300a00 */
[C---:B----4-:R-:W-:Y:S03]  /*10b480*/  HMMA.16816.F32 R12, R28.reuse, R44, R12 ;  /* 0x0000002c1c0c723c */ /* 0x050fe6000000180c */
[----:B------:R-:W-:Y:S04]  /*10b490*/  STL.64 [R1+0xcd0], R8 ;  /* 0x000cd00801007387 */ /* 0x000fe80000100a00 */
[----:B------:R0:W-:Y:S01]  /*10b4a0*/  STL.64 [R1+0xcd8], R10 ;  /* 0x000cd80a01007387 */ /* 0x0001e20000100a00 */
[C---:B-----5:R-:W-:Y:S03]  /*10b4b0*/  HMMA.16816.F32 R44, R28.reuse, R46, R32 ;  /* 0x0000002e1c2c723c */ /* 0x060fe60000001820 */
[----:B0-----:R-:W3:Y:S04]  /*10b4c0*/  LDL.LU.64 R10, [R1+0x7e08] ;  /* 0x007e0800010a7983 */ /* 0x001ee80000300a00 */
[----:B------:R-:W3:Y:S04]  /*10b4d0*/  LDL.LU.64 R8, [R1+0x7e00] ;  /* 0x007e000001087983 */ /* 0x000ee80000300a00 */
[----:B------:R-:W-:Y:S04]  /*10b4e0*/  STL.64 [R1+0xcc0], R12 ;  /* 0x000cc00c01007387 */ /* 0x000fe80000100a00 */
[----:B------:R0:W-:Y:S01]  /*10b4f0*/  STL.64 [R1+0xcc8], R14 ;  /* 0x000cc80e01007387 */ /* 0x0001e20000100a00 */
[C---:B------:R-:W-:Y:S03]  /*10b500*/  HMMA.16816.F32 R40, R28.reuse, R48, R40 ;  /* 0x000000301c28723c */ /* 0x040fe60000001828 */
[----:B0-----:R-:W4:Y:S04]  /*10b510*/  LDL.LU.64 R14, [R1+0x7df8] ;  /* 0x007df800010e7983 */ /* 0x001f280000300a00 */
[----:B------:R-:W4:Y:S04]  /*10b520*/  LDL.LU.64 R12, [R1+0x7df0] ;  /* 0x007df000010c7983 */ /* 0x000f280000300a00 */
[----:B------:R-:W5:Y:S04]  /*10b530*/  LDL.LU.64 R34, [R1+0x7de8] ;  /* 0x007de80001227983 */ /* 0x000f680000300a00 */
[----:B------:R-:W4:Y:S04]  /*10b540*/  LDL.LU.64 R32, [R1+0x7de0] ;  /* 0x007de00001207983 */ /* 0x000f280000300a00 */
[----:B------:R-:W-:Y:S01]  /*10b550*/  STL.64 [R1+0xcb0], R44 ;  /* 0x000cb02c01007387 */ /* 0x000fe20000100a00 */
[C---:B------:R-:W-:Y:S03]  /*10b560*/  HMMA.16816.F32 R48, R28.reuse, R50, R36 ;  /* 0x000000321c30723c */ /* 0x040fe60000001824 */
[----:B------:R0:W-:Y:S04]  /*10b570*/  STL.64 [R1+0xcb8], R46 ;  /* 0x000cb82e01007387 */ /* 0x0001e80000100a00 */
        /* <DEDUP_REMOVED lines=12> */
[----:B--2---:R-:W-:-:S15]  /*10b640*/  HMMA.16816.F32 R4, R28, R16, R4 ;  /* 0x000000101c04723c */ /* 0x004fde0000001804 */
[----:B------:R-:W-:-:S04]  /*10b650*/  NOP ;  /* 0x0000000000007918 */ /* 0x000fc80000000000 */
[----:B------:R-:W-:Y:S04]  /*10b660*/  STL.64 [R1+0xc80], R4 ;  /* 0x000c800401007387 */ /* 0x000fe80000100a00 */
[----:B------:R0:W-:Y:S04]  /*10b670*/  STL.64 [R1+0xc88], R6 ;  /* 0x000c880601007387 */ /* 0x0001e80000100a00 */
[----:B0-----:R-:W2:Y:S04]  /*10b680*/  LDL.LU.64 R6, [R1+0x7d98] ;  /* 0x007d980001067983 */ /* 0x001ea80000300a00 */
[----:B------:R-:W2:Y:S01]  /*10b690*/  LDL.LU.64 R4, [R1+0x7d90] ;  /* 0x007d900001047983 */ /* 0x000ea20000300a00 */
[C---:B---3--:R-:W-:Y:S08]  /*10b6a0*/  HMMA.16816.F32 R16, R28.reuse, R18, R8 ;  /* 0x000000121c10723c */ /* 0x048ff00000001808 */
[C---:B----4-:R-:W-:Y:S01]  /*10b6b0*/  HMMA.16816.F32 R12, R28.reuse, R32, R12 ;  /* 0x000000201c0c723c */ /* 0x050fe2000000180c */
[----:B------:R-:W3:Y:S04]  /*10b6c0*/  LDL.LU.64 R10, [R1+0x7d88] ;  /* 0x007d8800010a7983 */ /* 0x000ee80000300a00 */
[----:B------:R-:W3:Y:S03]  /*10b6d0*/  LDL.LU.64 R8, [R1+0x7d80] ;  /* 0x007d800001087983 */ /* 0x000ee60000300a00 */
[C---:B-----5:R-:W-:Y:S03]  /*10b6e0*/  HMMA.16816.F32 R32, R28.reuse, R34, R20 ;  /* 0x000000221c20723c */ /* 0x060fe60000001814 */
[----:B------:R-:W-:Y:S04]  /*10b6f0*/  STL.64 [R1+0xc70], R16 ;  /* 0x000c701001007387 */ /* 0x000fe80000100a00 */
[----:B------:R0:W-:Y:S04]  /*10b700*/  STL.64 [R1+0xc78], R18 ;  /* 0x000c781201007387 */ /* 0x0001e80000100a00 */
[----:B0-----:R-:W4:Y:S04]  /*10b710*/  LDL.LU.64 R18, [R1+0x7d78] ;  /* 0x007d780001127983 */ /* 0x001f280000300a00 */
[----:B------:R-:W3:Y:S04]  /*10b720*/  LDL.LU.64 R16, [R1+0x7d70] ;  /* 0x007d700001107983 */ /* 0x000ee80000300a00 */
[----:B------:R-:W-:Y:S01]  /*10b730*/  STL.64 [R1+0xc60], R12 ;  /* 0x000c600c01007387 */ /* 0x000fe20000100a00 */
[C---:B------:R-:W-:Y:S03]  /*10b740*/  HMMA.16816.F32 R44, R28.reuse, R40, R44 ;  /* 0x000000281c2c723c */ /* 0x040fe6000000182c */
[----:B------:R0:W-:Y:S04]  /*10b750*/  STL.64 [R1+0xc68], R14 ;  /* 0x000c680e01007387 */ /* 0x0001e80000100a00 */
[----:B0-----:R-:W4:Y:S04]  /*10b760*/  LDL.LU.64 R14, [R1+0x7d68] ;  /* 0x007d6800010e7983 */ /* 0x001f280000300a00 */
[----:B------:R-:W4:Y:S04]  /*10b770*/  LDL.LU.64 R12, [R1+0x7d60] ;  /* 0x007d6000010c7983 */ /* 0x000f280000300a00 */
[----:B------:R-:W5:Y:S04]  /*10b780*/  LDL.LU.64 R22, [R1+0x7d58] ;  /* 0x007d580001167983 */ /* 0x000f680000300a00 */
[----:B------:R-:W5:Y:S04]  /*10b790*/  LDL.LU.64 R20, [R1+0x7d50] ;  /* 0x007d500001147983 */ /* 0x000f680000300a00 */
        /* <DEDUP_REMOVED lines=25> */
[----:B------:R4:W-:Y:S02]  /*10b930*/  STL.64 [R1+0xc18], R6 ;  /* 0x000c180601007387 */ /* 0x0009e40000100a00 */
[C---:B----4-:R-:W-:Y:S10]  /*10b940*/  HMMA.16816.F32 R4, R28.reuse, R18, R12 ;  /* 0x000000121c04723c */ /* 0x050ff4000000180c */
[----:B------:R-:W-:Y:S04]  /*10b950*/  STL.64 [R1+0xc00], R8 ;  /* 0x000c000801007387 */ /* 0x000fe80000100a00 */
[----:B------:R0:W-:Y:S01]  /*10b960*/  STL.64 [R1+0xc08], R10 ;  /* 0x000c080a01007387 */ /* 0x0001e20000100a00 */
[C---:B-----5:R-:W-:Y:S08]  /*10b970*/  HMMA.16816.F32 R12, R28.reuse, R32, R20 ;  /* 0x000000201c0c723c */ /* 0x060ff00000001814 */
[C---:B0-----:R-:W-:Y:S01]  /*10b980*/  HMMA.16816.F32 R8, R28.reuse, R34, R24 ;  /* 0x000000221c08723c */ /* 0x041fe20000001818 */
[----:B------:R-:W-:Y:S04]  /*10b990*/  STL.64 [R1+0xbf0], R4 ;  /* 0x000bf00401007387 */ /* 0x000fe80000100a00 */
[----:B------:R0:W-:Y:S03]  /*10b9a0*/  STL.64 [R1+0xbf8], R6 ;  /* 0x000bf80601007387 */ /* 0x0001e60000100a00 */
[C---:B0-----:R-:W-:Y:S03]  /*10b9b0*/  HMMA.16816.F32 R4, R28.reuse, R36, R44 ;  /* 0x000000241c04723c */ /* 0x041fe6000000182c */
[----:B------:R-:W-:Y:S04]  /*10b9c0*/  STL.64 [R1+0xbe0], R12 ;  /* 0x000be00c01007387 */ /* 0x000fe80000100a00 */
[----:B------:R0:W-:Y:S04]  /*10b9d0*/  STL.64 [R1+0xbe8], R14 ;  /* 0x000be80e01007387 */ /* 0x0001e80000100a00 */
[----:B------:R-:W-:Y:S04]  /*10b9e0*/  STL.64 [R1+0xbd0], R8 ;  /* 0x000bd00801007387 */ /* 0x000fe80000100a00 */
[----:B------:R2:W-:Y:S01]  /*10b9f0*/  STL.64 [R1+0xbd8], R10 ;  /* 0x000bd80a01007387 */ /* 0x0005e20000100a00 */
[----:B0-----:R-:W-:Y:S03]  /*10ba00*/  HMMA.16816.F32 R12, R28, R38, R40 ;  /* 0x000000261c0c723c */ /* 0x001fe60000001828 */
[----:B------:R-:W-:Y:S04]  /*10ba10*/  STL.64 [R1+0xbc0], R4 ;  /* 0x000bc00401007387 */ /* 0x000fe80000100a00 */
[----:B------:R0:W-:-:S12]  /*10ba20*/  STL.64 [R1+0xbc8], R6 ;  /* 0x000bc80601007387 */ /* 0x0001d80000100a00 */
[----:B------:R1:W-:Y:S04]  /*10ba30*/  STL.64 [R1+0xbb0], R12 ;  /* 0x000bb00c01007387 */ /* 0x0003e80000100a00 */
[----:B------:R3:W-:Y:S04]  /*10ba40*/  STL.64 [R1+0xbb8], R14 ;  /* 0x000bb80e01007387 */ /* 0x0007e80000100a00 */
[----:B------:R-:W4:Y:S01]  /*10ba50*/  LDL.LU R36, [R1+0x460] ;  /* 0x0004600001247983 */ /* 0x000f220000300800 */
[C---:B--2---:R-:W-:Y:S08]  /*10ba60*/  HMMA.16816.F32 R8, R28.reuse, R56, R48 ;  /* 0x000000381c08723c */ /* 0x044ff00000001830 */
[----:B0-----:R-:W-:Y:S11]  /*10ba70*/  HMMA.16816.F32 R4, R28, R58, R52 ;  /* 0x0000003a1c04723c */ /* 0x001ff60000001834 */
[----:B------:R0:W-:Y:S04]  /*10ba80*/  STL.64 [R1+0xba0], R8 ;  /* 0x000ba00801007387 */ /* 0x0001e80000100a00 */
[----:B------:R2:W-:Y:S04]  /*10ba90*/  STL.64 [R1+0xba8], R10 ;  /* 0x000ba80a01007387 */ /* 0x0005e80000100a00 */
[----:B------:R-:W-:Y:S04]  /*10baa0*/  STL.64 [R1+0xb90], R4 ;  /* 0x000b900401007387 */ /* 0x000fe80000100a00 */
[----:B------:R5:W-:Y:S04]  /*10bab0*/  STL.64 [R1+0xb98], R6 ;  /* 0x000b980601007387 */ /* 0x000be80000100a00 */
[----:B------:R-:W4:Y:S04]  /*10bac0*/  LDL.LU R37, [R1+0x464] ;  /* 0x0004640001257983 */ /* 0x000f280000300800 */
[----:B------:R-:W2:Y:S04]  /*10bad0*/  LDL.LU R38, [R1+0x468] ;  /* 0x0004680001267983 */ /* 0x000ea80000300800 */
[----:B------:R-:W2:Y:S04]  /*10bae0*/  LDL.LU R39, [R1+0x46c] ;  /* 0x00046c0001277983 */ /* 0x000ea80000300800 */
[----:B--2---:R-:W-:Y:S04]  /*10baf0*/  STL.64 [R1+0x7c30], R38 ;  /* 0x007c302601007387 */ /* 0x004fe80000100a00 */
[----:B----4-:R2:W-:Y:S04]  /*10bb00*/  STL.64 [R1+0x7c28], R36 ;  /* 0x007c282401007387 */ /* 0x0105e80000100a00 */
        /* <DEDUP_REMOVED lines=10> */
[----:B----4-:R4:W-:Y:S04]  /*10bbb0*/  STL.64 [R1+0x7c50], R22 ;  /* 0x007c501601007387 */ /* 0x0109e80000100a00 */
[----:B--2---:R-:W-:Y:S04]  /*10bbc0*/  STL.64 [R1+0x7c48], R20 ;  /* 0x007c481401007387 */ /* 0x004fe80000100a00 */
[----:B------:R-:W2:Y:S04]  /*10bbd0*/  LDL.LU R18, [R1] ;  /* 0x0000000001127983 */ /* 0x000ea80000300800 */
[----:B------:R-:W2:Y:S04]  /*10bbe0*/  LDL.LU R19, [R1+0x4] ;  /* 0x0000040001137983 */ /* 0x000ea80000300800 */
[----:B-1----:R-:W2:Y:S04]  /*10bbf0*/  LDL.LU R12, [R1+0x580] ;  /* 0x00058000010c7983 */ /* 0x002ea80000300800 */
[----:B------:R-:W2:Y:S04]  /*10bc00*/  LDL.LU R13, [R1+0x584] ;  /* 0x00058400010d7983 */ /* 0x000ea80000300800 */
[----:B---3--:R-:W3:Y:S04]  /*10bc10*/  LDL.LU R14, [R1+0x588] ;  /* 0x00058800010e7983 */ /* 0x008ee80000300800 */
[----:B------:R-:W3:Y:S01]  /*10bc20*/  LDL.LU R15, [R1+0x58c] ;  /* 0x00058c00010f7983 */ /* 0x000ee20000300800 */
[----:B------:R-:W-:-:S03]  /*10bc30*/  IMAD.MOV.U32 R17, RZ, RZ, R0 ;  /* 0x000000ffff117224 */ /* 0x000fc600078e0000 */
[----:B---3--:R-:W-:Y:S04]  /*10bc40*/  STL.64 [R1+0x7c60], R14 ;  /* 0x007c600e01007387 */ /* 0x008fe80000100a00 */
[----:B--2---:R1:W-:Y:S04]  /*10bc50*/  STL.64 [R1+0x7c58], R12 ;  /* 0x007c580c01007387 */ /* 0x0043e80000100a00 */
[----:B------:R-:W2:Y:S04]  /*10bc60*/  LDL.LU R16, [R1+0x8] ;  /* 0x0000080001107983 */ /* 0x000ea80000300800 */
[----:B------:R-:W3:Y:S04]  /*10bc70*/  LDL.LU R0, [R1+0x7ce8] ;  /* 0x007ce80001007983 */ /* 0x000ee80000300800 */
[----:B------:R-:W-:Y:S04]  /*10bc80*/  STL.64 [R1+0x7c70], R18 ;  /* 0x007c701201007387 */ /* 0x000fe80000100a00 */
[----:B--2---:R2:W-:Y:S04]  /*10bc90*/  STL.64 [R1+0x7c68], R16 ;  /* 0x007c681001007387 */ /* 0x0045e80000100a00 */
[----:B0-----:R-:W2:Y:S04]  /*10bca0*/  LDL.LU R8, [R1+0x5a0] ;  /* 0x0005a00001087983 */ /* 0x001ea80000300800 */
[----:B------:R-:W2:Y:S04]  /*10bcb0*/  LDL.LU R9, [R1+0x5a4] ;  /* 0x0005a40001097983 */ /* 0x000ea80000300800 */
[----:B------:R-:W2:Y:S04]  /*10bcc0*/  LDL.LU R10, [R1+0x5a8] ;  /* 0x0005a800010a7983 */ /* 0x000ea80000300800 */
[----:B------:R-:W2:Y:S04]  /*10bcd0*/  LDL.LU R11, [R1+0x5ac] ;  /* 0x0005ac00010b7983 */ /* 0x000ea80000300800 */
[----:B--2---:R-:W-:Y:S04]  /*10bce0*/  STL.64 [R1+0x7c80], R10 ;  /* 0x007c800a01007387 */ /* 0x004fe80000100a00 */
[----:B------:R0:W-:Y:S04]  /*10bcf0*/  STL.64 [R1+0x7c78], R8 ;  /* 0x007c780801007387 */ /* 0x0001e80000100a00 */
[----:B-----5:R-:W2:Y:S04]  /*10bd00*/  LDL.LU R6, [R1+0x10] ;  /* 0x0000100001067983 */ /* 0x020ea80000300800 */
[----:B------:R-:W2:Y:S04]  /*10bd10*/  LDL.LU R7, [R1+0x14] ;  /* 0x0000140001077983 */ /* 0x000ea80000300800 */
[----:B------:R-:W5:Y:S04]  /*10bd20*/  LDL.LU R36, [R1+0x5d0] ;  /* 0x0005d00001247983 */ /* 0x000f680000300800 */
[----:B------:R-:W5:Y:S04]  /*10bd30*/  LDL.LU R37, [R1+0x5d4] ;  /* 0x0005d40001257983 */ /* 0x000f680000300800 */
[----:B------:R-:W2:Y:S04]  /*10bd40*/  LDL.LU R38, [R1+0x5d8] ;  /* 0x0005d80001267983 */ /* 0x000ea80000300800 */
[----:B------:R-:W2:Y:S01]  /*10bd50*/  LDL.LU R39, [R1+0x5dc] ;  /* 0x0005dc0001277983 */ /* 0x000ea20000300800 */
[----:B---3--:R-:W-:-:S03]  /*10bd60*/  IMAD.MOV.U32 R5, RZ, RZ, R0 ;  /* 0x000000ffff057224 */ /* 0x008fc600078e0000 */
[----:B--2---:R-:W-:Y:S04]  /*10bd70*/  STL.64 [R1+0x7c90], R38 ;  /* 0x007c902601007387 */ /* 0x004fe80000100a00 */
[----:B-----5:R2:W-:Y:S04]  /*10bd80*/  STL.64 [R1+0x7c88], R36 ;  /* 0x007c882401007387 */ /* 0x0205e80000100a00 */
[----:B------:R-:W3:Y:S04]  /*10bd90*/  LDL.LU R4, [R1+0x18] ;  /* 0x0000180001047983 */ /* 0x000ee80000300800 */
[----:B------:R-:W5:Y:S04]  /*10bda0*/  LDL.LU R0, [R1+0x7ce4] ;  /* 0x007ce40001007983 */ /* 0x000f680000300800 */
[----:B------:R-:W-:Y:S04]  /*10bdb0*/  STL.64 [R1+0x7ca0], R6 ;  /* 0x007ca00601007387 */ /* 0x000fe80000100a00 */
[----:B---3--:R-:W-:Y:S04]  /*10bdc0*/  STL.64 [R1+0x7c98], R4 ;  /* 0x007c980401007387 */ /* 0x008fe80000100a00 */
[----:B----4-:R-:W3:Y:S04]  /*10bdd0*/  LDL.LU R22, [R1+0x20] ;  /* 0x0000200001167983 */ /* 0x010ee80000300800 */
[----:B------:R-:W3:Y:S04]  /*10bde0*/  LDL.LU R23, [R1+0x24] ;  /* 0x0000240001177983 */ /* 0x000ee80000300800 */
[----:B-1----:R-:W4:Y:S04]  /*10bdf0*/  LDL.LU R12, [R1+0x620] ;  /* 0x00062000010c7983 */ /* 0x002f280000300800 */
[----:B------:R-:W4:Y:S04]  /*10be00*/  LDL.LU R13, [R1+0x624] ;  /* 0x00062400010d7983 */ /* 0x000f280000300800 */
[----:B------:R-:W2:Y:S04]  /*10be10*/  LDL.LU R14, [R1+0x628] ;  /* 0x00062800010e7983 */ /* 0x000ea80000300800 */
[----:B------:R-:W2:Y:S01]  /*10be20*/  LDL.LU R15, [R1+0x62c] ;  /* 0x00062c00010f7983 */ /* 0x000ea20000300800 */
[----:B-----5:R-:W-:-:S03]  /*10be30*/  IMAD.MOV.U32 R21, RZ, RZ, R0 ;  /* 0x000000ffff157224 */ /* 0x020fc600078e0000 */
[----:B--2---:R1:W-:Y:S04]  /*10be40*/  STL.64 [R1+0x7cb0], R14 ;  /* 0x007cb00e01007387 */ /* 0x0043e80000100a00 */
[----:B----4-:R-:W-:Y:S04]  /*10be50*/  STL.64 [R1+0x7ca8], R12 ;  /* 0x007ca80c01007387 */ /* 0x010fe80000100a00 */
[----:B------:R-:W2:Y:S04]  /*10be60*/  LDL.LU R20, [R1+0x28] ;  /* 0x0000280001147983 */ /* 0x000ea80000300800 */
[----:B------:R-:W0:Y:S04]  /*10be70*/  LDL.LU R0, [R1+0x7ce0] ;  /* 0x007ce00001007983 */ /* 0x000e280000300800 */
[----:B---3--:R-:W-:Y:S04]  /*10be80*/  STL.64 [R1+0x7cc0], R22 ;  /* 0x007cc01601007387 */ /* 0x008fe80000100a00 */
[----:B--2---:R2:W-:Y:S04]  /*10be90*/  STL.64 [R1+0x7cb8], R20 ;  /* 0x007cb81401007387 */ /* 0x0045e80000100a00 */
[----:B------:R-:W3:Y:S04]  /*10bea0*/  LDL.LU R16, [R1+0x640] ;  /* 0x0006400001107983 */ /* 0x000ee80000300800 */
[----:B------:R-:W3:Y:S04]  /*10beb0*/  LDL.LU R17, [R1+0x644] ;  /* 0x0006440001117983 */ /* 0x000ee80000300800 */
[----:B------:R-:W4:Y:S04]  /*10bec0*/  LDL.LU R18, [R1+0x648] ;  /* 0x0006480001127983 */ /* 0x000f280000300800 */
[----:B------:R-:W4:Y:S01]  /*10bed0*/  LDL.LU R19, [R1+0x64c] ;  /* 0x00064c0001137983 */ /* 0x000f220000300800 */
[----:B0-----:R-:W-:-:S03]  /*10bee0*/  IMAD.MOV.U32 R9, RZ, RZ, R0 ;  /* 0x000000ffff097224 */ /* 0x001fc600078e0000 */
[----:B----4-:R-:W-:Y:S04]  /*10bef0*/  STL.64 [R1+0x7cd0], R18 ;  /* 0x007cd01201007387 */ /* 0x010fe80000100a00 */
[----:B---3--:R0:W-:Y:S04]  /*10bf00*/  STL.64 [R1+0x7cc8], R16 ;  /* 0x007cc81001007387 */ /* 0x0081e80000100a00 */
[----:B------:R-:W3:Y:S04]  /*10bf10*/  LDL.LU R10, [R1+0x30] ;  /* 0x00003000010a7983 */ /* 0x000ee80000300800 */
[----:B------:R-:W3:Y:S04]  /*10bf20*/  LDL.LU R11, [R1+0x34] ;  /* 0x00003400010b7983 */ /* 0x000ee80000300800 */
[----:B------:R-:W3:Y:S04]  /*10bf30*/  LDL.LU R36, [R1+0x670] ;  /* 0x0006700001247983 */ /* 0x000ee80000300800 */
[----:B------:R-:W3:Y:S04]  /*10bf40*/  LDL.LU R37, [R1+0x674] ;  /* 0x0006740001257983 */ /* 0x000ee80000300800 */
[----:B------:R-:W3:Y:S04]  /*10bf50*/  LDL.LU R38, [R1+0x678] ;  /* 0x0006780001267983 */ /* 0x000ee80000300800 */
[----:B------:R-:W3:Y:S04]  /*10bf60*/  LDL.LU R39, [R1+0x67c] ;  /* 0x00067c0001277983 */ /* 0x000ee80000300800 */
[----:B------:R-:W4:Y:S04]  /*10bf70*/  LDL.LU R8, [R1+0x38] ;  /* 0x0000380001087983 */ /* 0x000f280000300800 */
[----:B------:R-:W5:Y:S04]  /*10bf80*/  LDL.LU R0, [R1+0x7cdc] ;  /* 0x007cdc0001007983 */ /* 0x000f680000300800 */
[----:B-1----:R-:W3:Y:S04]  /*10bf90*/  LDL.LU R14, [R1+0x40] ;  /* 0x00004000010e7983 */ /* 0x002ee80000300800 */
[----:B------:R-:W3:Y:S04]  /*10bfa0*/  LDL.LU R15, [R1+0x44] ;  /* 0x00004400010f7983 */ /* 0x000ee80000300800 */
[----:B--2---:R-:W3:Y:S04]  /*10bfb0*/  LDL.LU R20, [R1+0x6c0] ;  /* 0x0006c00001147983 */ /* 0x004ee80000300800 */
[----:B------:R-:W3:Y:S04]  /*10bfc0*/  LDL.LU R21, [R1+0x6c4] ;  /* 0x0006c40001157983 */ /* 0x000ee80000300800 */
[----:B------:R-:W3:Y:S04]  /*10bfd0*/  LDL.LU R22, [R1+0x6c8] ;  /* 0x0006c80001167983 */ /* 0x000ee80000300800 */
[----:B------:R-:W3:Y:S04]  /*10bfe0*/  LDL.LU R23, [R1+0x6cc] ;  /* 0x0006cc0001177983 */ /* 0x000ee80000300800 */
[----:B------:R-:W2:Y:S01]  /*10bff0*/  LDL.LU R12, [R1+0x48] ;  /* 0x00004800010c7983 */ /* 0x000ea20000300800 */
[----:B-----5:R-:W-:-:S03]  /*10c000*/  IMAD.MOV.U32 R13, RZ, RZ, R0 ;  /* 0x000000ffff0d7224 */ /* 0x020fc600078e0000 */
[----:B------:R-:W5:Y:S04]  /*10c010*/  LDL.LU R0, [R1+0x7cd8] ;  /* 0x007cd80001007983 */ /* 0x000f680000300800 */
[----:B0-----:R-:W2:Y:S04]  /*10c020*/  LDL.LU R16, [R1+0x6e0] ;  /* 0x0006e00001107983 */ /* 0x001ea80000300800 */
        /* <DEDUP_REMOVED lines=47> */
[C---:B----4-:R-:W-:Y:S08]  /*10c320*/  HMMA.16816.F32 R4, R28.reuse, R8, R4 ;  /* 0x000000081c04723c */ /* 0x050ff00000001804 */
[C---:B------:R-:W-:Y:S11]  /*10c330*/  HMMA.16816.F32 R8, R28.reuse, R10, R36 ;  /* 0x0000000a1c08723c */ /* 0x040ff60000001824 */
        /* <DEDUP_REMOVED lines=13> */
[----:B------:R0:W-:Y:S01]  /*10c410*/  STL.64 [R1+0xb48], R18 ;  /* 0x000b481201007387 */ /* 0x0001e20000100a00 */
[C---:B---3--:R-:W-:Y:S03]  /*10c420*/  HMMA.16816.F32 R20, R28.reuse, R22, R12 ;  /* 0x000000161c14723c */ /* 0x048fe6000000180c */
[----:B0-----:R-:W2:Y:S04]  /*10c430*/  LDL.LU.64 R18, [R1+0x7c70] ;  /* 0x007c700001127983 */ /* 0x001ea80000300a00 */
[----:B------:R-:W3:Y:S04]  /*10c440*/  LDL.LU.64 R16, [R1+0x7c68] ;  /* 0x007c680001107983 */ /* 0x000ee80000300a00 */
[----:B------:R-:W2:Y:S04]  /*10c450*/  LDL.LU.64 R14, [R1+0x7c60] ;  /* 0x007c6000010e7983 */ /* 0x000ea80000300a00 */
[----:B------:R-:W2:Y:S01]  /*10c460*/  LDL.LU.64 R12, [R1+0x7c58] ;  /* 0x007c5800010c7983 */ /* 0x000ea20000300a00 */
[C---:B----4-:R-:W-:Y:S08]  /*10c470*/  HMMA.16816.F32 R52, R28.reuse, R4, R52 ;  /* 0x000000041c34723c */ /* 0x050ff00000001834 */
[C---:B-----5:R-:W-:Y:S01]  /*10c480*/  HMMA.16816.F32 R4, R28.reuse, R6, R36 ;  /* 0x000000061c04723c */ /* 0x060fe20000001824 */
[----:B------:R-:W-:Y:S04]  /*10c490*/  STL.64 [R1+0xb30], R20 ;  /* 0x000b301401007387 */ /* 0x000fe80000100a00 */
[----:B------:R0:W-:Y:S03]  /*10c4a0*/  STL.64 [R1+0xb38], R22 ;  /* 0x000b381601007387 */ /* 0x0001e60000100a00 */
[C---:B------:R-:W-:Y:S01]  /*10c4b0*/  HMMA.16816.F32 R56, R28.reuse, R60, R56 ;  /* 0x0000003c1c38723c */ /* 0x040fe20000001838 */
[----:B0-----:R-:W4:Y:S04]  /*10c4c0*/  LDL.LU.64 R22, [R1+0x7c50] ;  /* 0x007c500001167983 */ /* 0x001f280000300a00 */
[----:B------:R-:W4:Y:S04]  /*10c4d0*/  LDL.LU.64 R20, [R1+0x7c48] ;  /* 0x007c480001147983 */ /* 0x000f280000300a00 */
[----:B------:R-:W-:Y:S04]  /*10c4e0*/  STL.64 [R1+0xb20], R52 ;  /* 0x000b203401007387 */ /* 0x000fe80000100a00 */
[----:B------:R0:W-:Y:S04]  /*10c4f0*/  STL.64 [R1+0xb28], R54 ;  /* 0x000b283601007387 */ /* 0x0001e80000100a00 */
[----:B0-----:R-:W5:Y:S04]  /*10c500*/  LDL.LU.64 R54, [R1+0x7c40] ;  /* 0x007c400001367983 */ /* 0x001f680000300a00 */
[----:B------:R-:W5:Y:S04]  /*10c510*/  LDL.LU.64 R52, [R1+0x7c38] ;  /* 0x007c380001347983 */ /* 0x000f680000300a00 */
[----:B------:R-:W4:Y:S04]  /*10c520*/  LDL.LU.64 R38, [R1+0x7c30] ;  /* 0x007c300001267983 */ /* 0x000f280000300a00 */
[----:B------:R-:W4:Y:S04]  /*10c530*/  LDL.LU.64 R36, [R1+0x7c28] ;  /* 0x007c280001247983 */ /* 0x000f280000300a00 */
        /* <DEDUP_REMOVED lines=18> */
[----:B0-----:R-:W4:Y:S04]  /*10c660*/  LDL.LU.64 R58, [R1+0x7be0] ;  /* 0x007be000013a7983 */ /* 0x001f280000300a00 */
[----:B------:R-:W5:Y:S01]  /*10c670*/  LDL.LU.64 R56, [R1+0x7bd8] ;  /* 0x007bd80001387983 */ /* 0x000f620000300a00 */
[C---:B----4-:R-:W-:Y:S08]  /*10c680*/  HMMA.16816.F32 R20, R28.reuse, R58, R20 ;  /* 0x0000003a1c14723c */ /* 0x050ff00000001814 */
[C---:B-----5:R-:W-:Y:S11]  /*10c690*/  HMMA.16816.F32 R56, R28.reuse, R56, R52 ;  /* 0x000000381c38723c */ /* 0x060ff60000001834 */
[----:B------:R-:W-:Y:S04]  /*10c6a0*/  STL.64 [R1+0xad0], R20 ;  /* 0x000ad01401007387 */ /* 0x000fe80000100a00 */
[----:B------:R0:W-:Y:S04]  /*10c6b0*/  STL.64 [R1+0xad8], R22 ;  /* 0x000ad81601007387 */ /* 0x0001e80000100a00 */
[----:B0-----:R-:W4:Y:S04]  /*10c6c0*/  LDL.LU.64 R22, [R1+0x7bd0] ;  /* 0x007bd00001167983 */ /* 0x001f280000300a00 */
[----:B------:R-:W5:Y:S04]  /*10c6d0*/  LDL.LU.64 R20, [R1+0x7bc8] ;  /* 0x007bc80001147983 */ /* 0x000f680000300a00 */
        /* <DEDUP_REMOVED lines=9> */
[----:B---3--:R-:W-:Y:S11]  /*10c770*/  HMMA.16816.F32 R52, R28, R52, R48 ;  /* 0x000000341c34723c */ /* 0x008ff60000001830 */
        /* <DEDUP_REMOVED lines=10> */
[----:B-1----:R-:W4:Y:S01]  /*10c820*/  LDL.LU R54, [R1+0x3a8] ;  /* 0x0003a80001367983 */ /* 0x002f220000300800 */
[----:B------:R-:W-:-:S03]  /*10c830*/  IMAD.MOV.U32 R55, RZ, RZ, R0 ;  /* 0x000000ffff377224 */ /* 0x000fc600078e0000 */
        /* <DEDUP_REMOVED lines=20> */
[----:B------:R-:W2:Y:S04]  /*10c980*/  LDL.LU.64 R44, [R1+0x7b60] ;  /* 0x007b6000012c7983 */ /* 0x000ea80000300a00 */
[----:B------:R-:W3:Y:S04]  /*10c990*/  LDL.LU.64 R42, [R1+0x7b58] ;  /* 0x007b5800012a7983 */ /* 0x000ee80000300a00 */
[----:B------:R-:W2:Y:S04]  /*10c9a0*/  LDL.LU.64 R40, [R1+0x7b50] ;  /* 0x007b500001287983 */ /* 0x000ea80000300a00 */
[----:B------:R0:W-:Y:S04]  /*10c9b0*/  STL.64 [R1+0xa60], R36 ;  /* 0x000a602401007387 */ /* 0x0001e80000100a00 */
[----:B------:R1:W-:Y:S04]  /*10c9c0*/  STL.64 [R1+0xa68], R38 ;  /* 0x000a682601007387 */ /* 0x0003e80000100a00 */
[----:B0-----:R-:W2:Y:S04]  /*10c9d0*/  LDL.LU R36, [R1+0x3f0] ;  /* 0x0003f00001247983 */ /* 0x001ea80000300800 */
[----:B------:R-:W2:Y:S04]  /*10c9e0*/  LDL.LU R37, [R1+0x3f4] ;  /* 0x0003f40001257983 */ /* 0x000ea80000300800 */
[----:B-1----:R-:W2:Y:S01]  /*10c9f0*/  LDL.LU R38, [R1+0x3f8] ;  /* 0x0003f80001267983 */ /* 0x002ea20000300800 */
[----:B----4-:R-:W-:-:S03]  /*10ca00*/  IMAD.MOV.U32 R39, RZ, RZ, R0 ;  /* 0x000000ffff277224 */ /* 0x010fc600078e0000 */
[----:B------:R-:W4:Y:S04]  /*10ca10*/  LDL.LU R0, [R1+0x7b4c] ;  /* 0x007b4c0001007983 */ /* 0x000f280000300800 */
[C---:B--2---:R-:W-:Y:S08]  /*10ca20*/  HMMA.16816.F32 R36, R28.reuse, R40, R36 ;  /* 0x000000281c24723c */ /* 0x044ff00000001824 */
[C---:B---3--:R-:W-:Y:S08]  /*10ca30*/  HMMA.16816.F32 R48, R28.reuse, R42, R48 ;  /* 0x0000002a1c30723c */ /* 0x048ff00000001830 */
[C---:B------:R-:W-:Y:S03]  /*10ca40*/  HMMA.16816.F32 R40, R28.reuse, R44, R52 ;  /* 0x0000002c1c28723c */ /* 0x040fe60000001834 */
[----:B------:R-:W-:Y:S04]  /*10ca50*/  STL.64 [R1+0xa50], R36 ;  /* 0x000a502401007387 */ /* 0x000fe80000100a00 */
[----:B------:R0:W-:Y:S02]  /*10ca60*/  STL.64 [R1+0xa58], R38 ;  /* 0x000a582601007387 */ /* 0x0001e40000100a00 */
[----:B0-----:R-:W-:Y:S02]  /*10ca70*/  HMMA.16816.F32 R36, R28, R46, R56 ;  /* 0x0000002e1c24723c */ /* 0x001fe40000001838 */
[----:B------:R-:W-:Y:S04]  /*10ca80*/  STL.64 [R1+0xa40], R48 ;  /* 0x000a403001007387 */ /* 0x000fe80000100a00 */
[----:B------:R-:W-:-:S13]  /*10ca90*/  STL.64 [R1+0xa48], R50 ;  /* 0x000a483201007387 */ /* 0x000fda0000100a00 */
        /* <DEDUP_REMOVED lines=16> */
[----:B------:R-:W-:Y:S04]  /*10cba0*/  STL.64 [R1+0x97b8], R6 ;  /* 0x0097b80601007387 */ /* 0x000fe80000100a00 */
[----:B------:R0:W-:Y:S04]  /*10cbb0*/  STL.64 [R1+0x97b0], R4 ;  /* 0x0097b00401007387 */ /* 0x0001e80000100a00 */
        /* <DEDUP_REMOVED lines=28> */
[----:B----4-:R-:W-:Y:S01]  /*10cd80*/  STL [R1+0x7b4c], R0 ;  /* 0x007b4c0001007387 */ /* 0x010fe20000100800 */
[C---:B---3--:R-:W-:Y:S08]  /*10cd90*/  HMMA.16816.F32 R12, R28.reuse, R34, R12 ;  /* 0x000000221c0c723c */ /* 0x048ff0000000180c */
[C---:B--2---:R-:W-:Y:S11]  /*10cda0*/  HMMA.16816.F32 R32, R28.reuse, R32, R8 ;  /* 0x000000201c20723c */ /* 0x044ff60000001808 */
[----:B------:R-:W-:Y:S04]  /*10cdb0*/  STL.64 [R1+0xa10], R12 ;  /* 0x000a100c01007387 */ /* 0x000fe80000100a00 */
[----:B------:R0:W-:Y:S04]  /*10cdc0*/  STL.64 [R1+0xa18], R14 ;  /* 0x000a180e01007387 */ /* 0x0001e80000100a00 */
[----:B0-----:R-:W2:Y:S04]  /*10cdd0*/  LDL.LU.64 R14, [R1+0x97d8] ;  /* 0x0097d800010e7983 */ /* 0x001ea80000300a00 */
[----:B------:R-:W3:Y:S04]  /*10cde0*/  LDL.LU.64 R12, [R1+0x97d0] ;  /* 0x0097d000010c7983 */ /* 0x000ee80000300a00 */
[----:B------:R-:W4:Y:S04]  /*10cdf0*/  LDL.LU.64 R10, [R1+0x97c8] ;  /* 0x0097c800010a7983 */ /* 0x000f280000300a00 */
[----:B------:R-:W2:Y:S04]  /*10ce00*/  LDL.LU.64 R8, [R1+0x97c0] ;  /* 0x0097c00001087983 */ /* 0x000ea80000300a00 */
[----:B------:R0:W-:Y:S04]  /*10ce10*/  STL.64 [R1+0xa00], R32 ;  /* 0x000a002001007387 */ /* 0x0001e80000100a00 */
[----:B------:R1:W-:Y:S04]  /*10ce20*/  STL.64 [R1+0xa08], R34 ;  /* 0x000a082201007387 */ /* 0x0003e80000100a00 */
[----:B0-----:R-:W2:Y:S04]  /*10ce30*/  LDL.LU R32, [R1+0x2d0] ;  /* 0x0002d00001207983 */ /* 0x001ea80000300800 */
[----:B------:R-:W2:Y:S04]  /*10ce40*/  LDL.LU R33, [R1+0x2d4] ;  /* 0x0002d40001217983 */ /* 0x000ea80000300800 */
[----:B-1----:R-:W2:Y:S04]  /*10ce50*/  LDL.LU R34, [R1+0x2d8] ;  /* 0x0002d80001227983 */ /* 0x002ea80000300800 */
        /* <DEDUP_REMOVED lines=9> */
[C---:B------:R-:W-:Y:S03]  /*10cef0*/  HMMA.16816.F32 R20, R28.reuse, R20, R52 ;  /* 0x000000141c14723c */ /* 0x040fe60000001834 */
[----:B------:R-:W-:Y:S04]  /*10cf00*/  STL.64 [R1+0x9d0], R32 ;  /* 0x0009d02001007387 */ /* 0x000fe80000100a00 */
[----:B------:R-:W-:Y:S04]  /*10cf10*/  STL.64 [R1+0x9d8], R34 ;  /* 0x0009d82201007387 */ /* 0x000fe80000100a00 */
[----:B------:R-:W4:Y:S04]  /*10cf20*/  LDL.LU R52, [R1+0x1d0] ;  /* 0x0001d00001347983 */ /* 0x000f280000300800 */
[----:B------:R-:W-:Y:S04]  /*10cf30*/  STL.64 [R1+0x9b0], R24 ;  /* 0x0009b01801007387 */ /* 0x000fe80000100a00 */
[----:B------:R0:W-:Y:S04]  /*10cf40*/  STL.64 [R1+0x9b8], R26 ;  /* 0x0009b81a01007387 */ /* 0x0001e80000100a00 */
[----:B------:R-:W-:Y:S04]  /*10cf50*/  STL.64 [R1+0x9a0], R20 ;  /* 0x0009a01401007387 */ /* 0x000fe80000100a00 */
[----:B------:R1:W-:Y:S04]  /*10cf60*/  STL.64 [R1+0x9a8], R22 ;  /* 0x0009a81601007387 */ /* 0x0003e80000100a00 */
[----:B------:R-:W4:Y:S04]  /*10cf70*/  LDL.LU R53, [R1+0x1d4] ;  /* 0x0001d40001357983 */ /* 0x000f280000300800 */
[----:B------:R-:W4:Y:S04]  /*10cf80*/  LDL.LU R54, [R1+0x1d8] ;  /* 0x0001d80001367983 */ /* 0x000f280000300800 */
[----:B------:R-:W4:Y:S01]  /*10cf90*/  LDL.LU R55, [R1+0x1dc] ;  /* 0x0001dc0001377983 */ /* 0x000f220000300800 */
[C---:B0-----:R-:W-:Y:S08]  /*10cfa0*/  HMMA.16816.F32 R24, R28.reuse, R18, R40 ;  /* 0x000000121c18723c */ /* 0x041ff00000001828 */
[C---:B-1----:R-:W-:Y:S08]  /*10cfb0*/  HMMA.16816.F32 R20, R28.reuse, R14, R48 ;  /* 0x0000000e1c14723c */ /* 0x042ff00000001830 */
[C---:B------:R-:W-:Y:S08]  /*10cfc0*/  HMMA.16816.F32 R16, R28.reuse, R16, R36 ;  /* 0x000000101c10723c */ /* 0x040ff00000001824 */
[----:B---3--:R-:W-:Y:S01]  /*10cfd0*/  HMMA.16816.F32 R12, R28, R12, R56 ;  /* 0x0000000c1c0c723c */ /* 0x008fe20000001838 */
[----:B------:R-:W-:Y:S04]  /*10cfe0*/  STL.64 [R1+0x980], R24 ;  /* 0x0009801801007387 */ /* 0x000fe80000100a00 */
[----:B------:R-:W-:Y:S01]  /*10cff0*/  STL.64 [R1+0x988], R26 ;  /* 0x0009881a01007387 */ /* 0x000fe20000100a00 */
[----:B------:R-:W-:-:S03]  /*10d000*/  IMAD.MOV.U32 R0, RZ, RZ, R23 ;  /* 0x000000ffff007224 */ /* 0x000fc600078e0017 */
[----:B------:R0:W-:Y:S04]  /*10d010*/  STL.64 [R1+0x300], R20 ;  /* 0x0003001401007387 */ /* 0x0001e80000100a00 */
[----:B------:R-:W-:Y:S04]  /*10d020*/  STL.64 [R1+0x970], R16 ;  /* 0x0009701001007387 */ /* 0x000fe80000100a00 */
[----:B------:R-:W-:Y:S04]  /*10d030*/  STL.64 [R1+0x978], R18 ;  /* 0x0009781201007387 */ /* 0x000fe80000100a00 */
[----:B------:R1:W-:Y:S04]  /*10d040*/  STL [R1+0x308], R22 ;  /* 0x0003081601007387 */ /* 0x0003e80000100800 */
[----:B------:R-:W-:Y:S04]  /*10d050*/  STL [R1+0x8db0], R0 ;  /* 0x008db00001007387 */ /* 0x000fe80000100800 */
[----:B------:R-:W2:Y:S04]  /*10d060*/  LDL.LU R44, [R1+0x140] ;  /* 0x00014000012c7983 */ /* 0x000ea80000300800 */
        /* <DEDUP_REMOVED lines=9> */
[----:B0-----:R-:W2:Y:S04]  /*10d100*/  LDL.LU R20, [R1+0x150] ;  /* 0x0001500001147983 */ /* 0x001ea80000300800 */
[----:B------:R-:W2:Y:S04]  /*10d110*/  LDL.LU R21, [R1+0x154] ;  /* 0x0001540001157983 */ /* 0x000ea80000300800 */
[----:B-1----:R-:W2:Y:S04]  /*10d120*/  LDL.LU R22, [R1+0x158] ;  /* 0x0001580001167983 */ /* 0x002ea80000300800 */
[----:B------:R-:W2:Y:S04]  /*10d130*/  LDL.LU R23, [R1+0x15c] ;  /* 0x00015c0001177983 */ /* 0x000ea80000300800 */
        /* <DEDUP_REMOVED lines=12> */
[----:B----4-:R-:W-:-:S15]  /*10d200*/  HMMA.16816.F32 R12, R28, R10, R52 ;  /* 0x0000000a1c0c723c */ /* 0x010fde0000001834 */
[----:B------:R-:W-:-:S04]  /*10d210*/  NOP ;  /* 0x0000000000007918 */ /* 0x000fc80000000000 */
[----:B------:R-:W-:Y:S04]  /*10d220*/  STL.64 [R1+0x260], R12 ;  /* 0x0002600c01007387 */ /* 0x000fe80000100a00 */
[----:B------:R-:W-:Y:S04]  /*10d230*/  STL [R1+0x268], R14 ;  /* 0x0002680e01007387 */ /* 0x000fe80000100800 */
        /* <DEDUP_REMOVED lines=13> */
[----:B---3--:R-:W-:Y:S01]  /*10d310*/  HMMA.16816.F32 R8, R28, R8, R56 ;  /* 0x000000081c08723c */ /* 0x008fe20000001838 */
[----:B------:R-:W-:-:S05]  /*10d320*/  IMAD.MOV.U32 R0, RZ, RZ, R15 ;  /* 0x000000ffff007224 */ /* 0x000fca00078e000f */
[----:B------:R-:W-:Y:S04]  /*10d330*/  STL [R1+0x8df8], R0 ;  /* 0x008df80001007387 */ /* 0x000fe80000100800 */
[----:B------:R-:W3:Y:S04]  /*10d340*/  LDL.LU R60, [R1+0x1d44] ;  /* 0x001d4400013c7983 */ /* 0x000ee80000300800 */
[----:B------:R-:W3:Y:S05]  /*10d350*/  LDL.LU R61, [R1+0x1d30] ;  /* 0x001d3000013d7983 */ /* 0x000eea0000300800 */
[----:B------:R-:W-:Y:S04]  /*10d360*/  STL.64 [R1+0x210], R8 ;  /* 0x0002100801007387 */ /* 0x000fe80000100a00 */
[----:B------:R5:W-:Y:S04]  /*10d370*/  STL.64 [R1+0x218], R10 ;  /* 0x0002180a01007387 */ /* 0x000be80000100a00 */
[----:B------:R-:W3:Y:S04]  /*10d380*/  LDL.LU R56, [R1+0x1a0] ;  /* 0x0001a00001387983 */ /* 0x000ee80000300800 */
[----:B------:R-:W3:Y:S04]  /*10d390*/  LDL.LU R57, [R1+0x1a4] ;  /* 0x0001a40001397983 */ /* 0x000ee80000300800 */
[----:B------:R-:W3:Y:S04]  /*10d3a0*/  LDL.LU R58, [R1+0x1a8] ;  /* 0x0001a800013a7983 */ /* 0x000ee80000300800 */
[----:B------:R-:W3:Y:S01]  /*10d3b0*/  LDL.LU R59, [R1+0x1ac] ;  /* 0x0001ac00013b7983 */ /* 0x000ee20000300800 */
[----:B-----5:R-:W-:-:S15]  /*10d3c0*/  HMMA.16816.F32 R8, R28, R6, R16 ;  /* 0x000000061c08723c */ /* 0x020fde0000001810 */
[----:B------:R-:W-:-:S04]  /*10d3d0*/  NOP ;  /* 0x0000000000007918 */ /* 0x000fc80000000000 */
[----:B------:R-:W-:Y:S04]  /*10d3e0*/  STL.64 [R1+0x1b0], R8 ;  /* 0x0001b00801007387 */ /* 0x000fe80000100a00 */
[----:B------:R2:W-:Y:S01]  /*10d3f0*/  STL [R1+0x1b8], R10 ;  /* 0x0001b80a01007387 */ /* 0x0005e20000100800 */
[----:B------:R-:W-:Y:S02]  /*10d400*/  IMAD.MOV.U32 R0, RZ, RZ, R11 ;  /* 0x000000ffff007224 */ /* 0x000fe400078e000b */
[----:B--2---:R-:W-:Y:S03]  /*10d410*/  HMMA.16816.F32 R8, R28, R4, R20 ;  /* 0x000000041c08723c */ /* 0x004fe60000001814 */
[----:B------:R-:W-:Y:S01]  /*10d420*/  STL [R1+0x8e18], R0 ;  /* 0x008e180001007387 */ /* 0x000fe20000100800 */
[----:B------:R-:W-:-:S15]  /*10d430*/  IMAD R4, R32, 0x100, R27 ;  /* 0x0000010020047824 */ /* 0x000fde00078e021b */
[----:B------:R-:W-:Y:S04]  /*10d440*/  STL.64 [R1+0x160], R8 ;  /* 0x0001600801007387 */ /* 0x000fe80000100a00 */
[----:B------:R0:W-:Y:S02]  /*10d450*/  STL.64 [R1+0x168], R10 ;  /* 0x0001680a01007387 */ /* 0x0001e40000100a00 */
[----:B0-----:R-:W-:Y:S01]  /*10d460*/  HMMA.16816.F32 R8, R28, R2, R44 ;  /* 0x000000021c08723c */ /* 0x001fe2000000182c */
[----:B------:R-:W-:Y:S02]  /*10d470*/  IMAD R5, R34, 0x100, R33 ;  /* 0x0000010022057824 */ /* 0x000fe400078e0221 */
[----:B------:R-:W-:Y:S02]  /*10d480*/  IMAD R6, R42, 0x100, R35 ;  /* 0x000001002a067824 */ /* 0x000fe400078e0223 */
[----:B------:R-:W-:Y:S01]  /*10d490*/  IMAD R7, R40, 0x100, R43 ;  /* 0x0000010028077824 */ /* 0x000fe200078e022b */
[----:B------:R-:W-:-:S02]  /*10d4a0*/  F2FP.F16.E4M3.UNPACK_B R28, R4 ;  /* 0x00000004ff1c723e */ /* 0x000fc400020006ff */
[----:B------:R-:W-:Y:S02]  /*10d4b0*/  F2FP.F16.E4M3.UNPACK_B R29, R5 ;  /* 0x00000005ff1d723e */ /* 0x000fe400020006ff */
[----:B------:R-:W-:Y:S02]  /*10d4c0*/  F2FP.F16.E4M3.UNPACK_B R30, R6 ;  /* 0x00000006ff1e723e */ /* 0x000fe400020006ff */
[----:B------:R-:W-:-:S07]  /*10d4d0*/  F2FP.F16.E4M3.UNPACK_B R31, R7 ;  /* 0x00000007ff1f723e */ /* 0x000fce00020006ff */
[----:B------:R4:W-:Y:S01]  /*10d4e0*/  STL.64 [R1+0x140], R8 ;  /* 0x0001400801007387 */ /* 0x0009e20000100a00 */
[----:B------:R-:W-:-:S03]  /*10d4f0*/  IMAD.MOV.U32 R0, RZ, RZ, R11 ;  /* 0x000000ffff007224 */ /* 0x000fc600078e000b */
[----:B------:R-:W-:Y:S04]  /*10d500*/  STL [R1+0x148], R10 ;  /* 0x0001480a01007387 */ /* 0x000fe80000100800 */
[----:B------:R-:W-:Y:S01]  /*10d510*/  STL [R1+0x8ea0], R0 ;  /* 0x008ea00001007387 */ /* 0x000fe20000100800 */
[----:B----4-:R-:W-:Y:S02]  /*10d520*/  F2FP.F16.E4M3.UNPACK_B R8, R41.H1 ;  /* 0x00000029ff08723e */ /* 0x010fe400030006ff */
[----:B------:R-:W-:-:S05]  /*10d530*/  F2FP.F16.E4M3.UNPACK_B R9, R48.H1 ;  /* 0x00000030ff09723e */ /* 0x000fca00030006ff */
        /* <DEDUP_REMOVED lines=8> */
[----:B---3--:R-:W-:Y:S01]  /*10d5c0*/  F2FP.F16.E4M3.UNPACK_B R5, R60.H1 ;  /* 0x0000003cff05723e */ /* 0x008fe200030006ff */
[----:B------:R-:W-:Y:S01]  /*10d5d0*/  STL.64 [R1+0x110], R2 ;  /* 0x0001100201007387 */ /* 0x000fe20000100a00 */
[----:B------:R-:W-:Y:S02]  /*10d5e0*/  IMAD.MOV.U32 R43, RZ, RZ, R3 ;  /* 0x000000ffff2b7224 */ /* 0x000fe400078e0003 */
[----:B------:R-:W-:-:S14]  /*10d5f0*/  IMAD.MOV.U32 R44, RZ, RZ, R2 ;  /* 0x000000ffff2c7224 */ /* 0x000fdc00078e0002 */
[----:B------:R-:W-:Y:S04]  /*10d600*/  STL.64 [R1+0x170], R8 ;  /* 0x0001700801007387 */ /* 0x000fe80000100a00 */
[----:B------:R0:W-:Y:S02]  /*10d610*/  STL.64 [R1+0x178], R10 ;  /* 0x0001780a01007387 */ /* 0x0001e40000100a00 */
[----:B0-----:R-:W-:Y:S02]  /*10d620*/  HMMA.16816.F32 R8, R28, R4, R56 ;  /* 0x000000041c08723c */ /* 0x001fe40000001838 */
[----:B------:R-:W-:Y:S04]  /*10d630*/  STL [R1+0x108], R4 ;  /* 0x0001080401007387 */ /* 0x000fe80000100800 */
[----:B------:R-:W-:Y:S04]  /*10d640*/  STL [R1+0x9774], R43 ;  /* 0x0097742b01007387 */ /* 0x000fe80000100800 */
[----:B------:R0:W-:Y:S04]  /*10d650*/  STL [R1+0x9770], R44 ;  /* 0x0097702c01007387 */ /* 0x0001e80000100800 */
[----:B------:R-:W-:Y:S01]  /*10d660*/  STL [R1+0x10c], R5 ;  /* 0x00010c0501007387 */ /* 0x000fe20000100800 */
[----:B------:R-:W-:-:S04]  /*10d670*/  F2FP.F16.E4M3.UNPACK_B R2, R61.H1 ;  /* 0x0000003dff02723e */ /* 0x000fc800030006ff */
[----:B------:R-:W-:Y:S04]  /*10d680*/  STL.64 [R1+0x180], R8 ;  /* 0x0001800801007387 */ /* 0x000fe80000100a00 */
[----:B------:R1:W-:Y:S04]  /*10d690*/  STL.64 [R1+0x188], R10 ;  /* 0x0001880a01007387 */ /* 0x0003e80000100a00 */
[----:B------:R-:W2:Y:S04]  /*10d6a0*/  LDL.LU R61, [R1+0x1d34] ;  /* 0x001d3400013d7983 */ /* 0x000ea80000300800 */
[----:B------:R-:W3:Y:S04]  /*10d6b0*/  LDL.LU R47, [R1+0x1d20] ;  /* 0x001d2000012f7983 */ /* 0x000ee80000300800 */
[----:B------:R-:W1:Y:S04]  /*10d6c0*/  LDL.LU R24, [R1+0x1c0] ;  /* 0x0001c00001187983 */ /* 0x000e680000300800 */
[----:B------:R-:W1:Y:S04]  /*10d6d0*/  LDL.LU R25, [R1+0x1c4] ;  /* 0x0001c40001197983 */ /* 0x000e680000300800 */
[----:B------:R-:W1:Y:S04]  /*10d6e0*/  LDL.LU R26, [R1+0x1c8] ;  /* 0x0001c800011a7983 */ /* 0x000e680000300800 */
[----:B------:R-:W1:Y:S04]  /*10d6f0*/  LDL.LU R27, [R1+0x1cc] ;  /* 0x0001cc00011b7983 */ /* 0x000e680000300800 */
[----:B------:R-:W-:Y:S04]  /*10d700*/  STL [R1+0x100], R2 ;  /* 0x0001000201007387 */ /* 0x000fe80000100800 */
[----:B------:R-:W4:Y:S04]  /*10d710*/  LDL.LU R32, [R1+0x1e0] ;  /* 0x0001e00001207983 */ /* 0x000f280000300800 */
[----:B------:R-:W4:Y:S04]  /*10d720*/  LDL.LU R33, [R1+0x1e4] ;  /* 0x0001e40001217983 */ /* 0x000f280000300800 */
[----:B------:R-:W4:Y:S04]  /*10d730*/  LDL.LU R34, [R1+0x1e8] ;  /* 0x0001e80001227983 */ /* 0x000f280000300800 */
[----:B------:R-:W4:Y:S04]  /*10d740*/  LDL.LU R35, [R1+0x1ec] ;  /* 0x0001ec0001237983 */ /* 0x000f280000300800 */
        /* <DEDUP_REMOVED lines=19> */
[----:B------:R-:W-:-:S02]  /*10d880*/  IMAD.MOV.U32 R45, RZ, RZ, R5 ;  /* 0x000000ffff2d7224 */ /* 0x000fc400078e0005 */
[----:B------:R-:W-:Y:S01]  /*10d890*/  IMAD.MOV.U32 R46, RZ, RZ, R4 ;  /* 0x000000ffff2e7224 */ /* 0x000fe200078e0004 */
[----:B------:R-:W4:Y:S04]  /*10d8a0*/  LDL.LU R60, [R1+0x1cf0] ;  /* 0x001cf000013c7983 */ /* 0x000f280000300800 */
[----:B------:R-:W-:Y:S04]  /*10d8b0*/  STL [R1+0x977c], R45 ;  /* 0x00977c2d01007387 */ /* 0x000fe80000100800 */
[----:B------:R-:W-:Y:S01]  /*10d8c0*/  STL [R1+0x9778], R46 ;  /* 0x0097782e01007387 */ /* 0x000fe20000100800 */
[----:B0-----:R-:W-:Y:S01]  /*10d8d0*/  IMAD.MOV.U32 R44, RZ, RZ, R2 ;  /* 0x000000ffff2c7224 */ /* 0x001fe200078e0002 */
[----:B--2---:R-:W-:-:S02]  /*10d8e0*/  F2FP.F16.E4M3.UNPACK_B R3, R61.H1 ;  /* 0x0000003dff03723e */ /* 0x004fc400030006ff */
[----:B------:R-:W2:Y:S05]  /*10d8f0*/  LDL.LU R61, [R1+0x1cf4] ;  /* 0x001cf400013d7983 */ /* 0x000eaa0000300800 */
[----:B-1----:R-:W-:Y:S01]  /*10d900*/  HMMA.16816.F32 R8, R28, R2, R24 ;  /* 0x000000021c08723c */ /* 0x002fe20000001818 */
[----:B---3--:R-:W-:Y:S02]  /*10d910*/  F2FP.F16.E4M3.UNPACK_B R4, R47.H1 ;  /* 0x0000002fff04723e */ /* 0x008fe400030006ff */
[----:B-----5:R-:W-:Y:S01]  /*10d920*/  F2FP.F16.E4M3.UNPACK_B R5, R42.H1 ;  /* 0x0000002aff05723e */ /* 0x020fe200030006ff */
[----:B------:R-:W-:Y:S01]  /*10d930*/  STL [R1+0x104], R3 ;  /* 0x0001040301007387 */ /* 0x000fe20000100800 */
[----:B------:R-:W-:-:S14]  /*10d940*/  IMAD.MOV.U32 R47, RZ, RZ, R3 ;  /* 0x000000ffff2f7224 */ /* 0x000fdc00078e0003 */
[----:B------:R-:W-:Y:S04]  /*10d950*/  STL.64 [R1+0x190], R8 ;  /* 0x0001900801007387 */ /* 0x000fe80000100a00 */
[----:B------:R4:W-:Y:S02]  /*10d960*/  STL.64 [R1+0x198], R10 ;  /* 0x0001980a01007387 */ /* 0x0009e40000100a00 */
[C---:B----4-:R-:W-:Y:S01]  /*10d970*/  HMMA.16816.F32 R8, R28.reuse, R4, R32 ;  /* 0x000000041c08723c */ /* 0x050fe20000001820 */
[----:B------:R-:W-:Y:S02]  /*10d980*/  F2FP.F16.E4M3.UNPACK_B R2, R40.H1 ;  /* 0x00000028ff02723e */ /* 0x000fe400030006ff */
[----:B------:R-:W-:Y:S01]  /*10d990*/  F2FP.F16.E4M3.UNPACK_B R3, R41.H1 ;  /* 0x00000029ff03723e */ /* 0x000fe200030006ff */
[----:B------:R-:W-:Y:S04]  /*10d9a0*/  STL [R1+0xf8], R4 ;  /* 0x0000f80401007387 */ /* 0x000fe80000100800 */
[----:B------:R-:W-:Y:S04]  /*10d9b0*/  STL [R1+0x9784], R47 ;  /* 0x0097842f01007387 */ /* 0x000fe80000100800 */
[----:B------:R-:W-:Y:S04]  /*10d9c0*/  STL [R1+0x9780], R44 ;  /* 0x0097802c01007387 */ /* 0x000fe80000100800 */
[----:B------:R-:W-:Y:S04]  /*10d9d0*/  STL [R1+0xfc], R5 ;  /* 0x0000fc0501007387 */ /* 0x000fe80000100800 */
[----:B------:R-:W-:Y:S04]  /*10d9e0*/  STL.64 [R1+0x1a0], R8 ;  /* 0x0001a00801007387 */ /* 0x000fe80000100a00 */
[----:B------:R0:W-:Y:S02]  /*10d9f0*/  STL.64 [R1+0x1a8], R10 ;  /* 0x0001a80a01007387 */ /* 0x0001e40000100a00 */
[----:B0-----:R-:W-:Y:S01]  /*10da00*/  HMMA.16816.F32 R8, R28, R2, R36 ;  /* 0x000000021c08723c */ /* 0x001fe20000001824 */
[----:B------:R-:W-:-:S02]  /*10da10*/  IMAD.MOV.U32 R46, RZ, RZ, R4 ;  /* 0x000000ffff2e7224 */ /* 0x000fc400078e0004 */
[----:B------:R-:W-:Y:S01]  /*10da20*/  IMAD.MOV.U32 R43, RZ, RZ, R5 ;  /* 0x000000ffff2b7224 */ /* 0x000fe200078e0005 */
[----:B------:R-:W-:Y:S02]  /*10da30*/  F2FP.F16.E4M3.UNPACK_B R4, R52.H1 ;  /* 0x00000034ff04723e */ /* 0x000fe400030006ff */
[----:B------:R-:W-:Y:S01]  /*10da40*/  F2FP.F16.E4M3.UNPACK_B R5, R53.H1 ;  /* 0x00000035ff05723e */ /* 0x000fe200030006ff */
        /* <DEDUP_REMOVED lines=11> */
[----:B------:R-:W-:Y:S01]  /*10db00*/  STL [R1+0xec], R5 ;  /* 0x0000ec0501007387 */ /* 0x000fe20000100800 */
[----:B------:R-:W-:-:S07]  /*10db10*/  IMAD.MOV.U32 R46, RZ, RZ, R4 ;  /* 0x000000ffff2e7224 */ /* 0x000fce00078e0004 */
[----:B------:R-:W-:Y:S04]  /*10db20*/  STL.64 [R1+0x1d0], R8 ;  /* 0x0001d00801007387 */ /* 0x000fe80000100a00 */
[----:B------:R0:W-:Y:S01]  /*10db30*/  STL.64 [R1+0x1d8], R10 ;  /* 0x0001d80a01007387 */ /* 0x0001e20000100a00 */
[----:B------:R-:W-:Y:S01]  /*10db40*/  IMAD.MOV.U32 R47, RZ, RZ, R5 ;  /* 0x000000ffff2f7224 */ /* 0x000fe200078e0005 */
[----:B0-----:R-:W-:Y:S01]  /*10db50*/  HMMA.16816.F32 R8, R28, R2, R56 ;  /* 0x000000021c08723c */ /* 0x001fe20000001838 */
[----:B------:R-:W-:Y:S01]  /*10db60*/  IMAD.MOV.U32 R0, RZ, RZ, R3 ;  /* 0x000000ffff007224 */ /* 0x000fe200078e0003 */
[----:B------:R-:W-:Y:S04]  /*10db70*/  STL [R1+0xe0], R2 ;  /* 0x0000e00201007387 */ /* 0x000fe80000100800 */
[----:B------:R-:W-:Y:S04]  /*10db80*/  STL.64 [R1+0x9798], R46 ;  /* 0x0097982e01007387 */ /* 0x000fe80000100a00 */
[----:B------:R-:W-:Y:S01]  /*10db90*/  STL.64 [R1+0x9790], R44 ;  /* 0x0097902c01007387 */ /* 0x000fe20000100a00 */
[----:B------:R-:W-:-:S03]  /*10dba0*/  F2FP.F16.E4M3.UNPACK_B R4, R60.H1 ;  /* 0x0000003cff04723e */ /* 0x000fc600030006ff */
[----:B------:R-:W-:Y:S04]  /*10dbb0*/  STL [R1+0xe4], R3 ;  /* 0x0000e40301007387 */ /* 0x000fe80000100800 */
[----:B------:R0:W-:Y:S04]  /*10dbc0*/  STL [R1+0x96e0], R0 ;  /* 0x0096e00001007387 */ /* 0x0001e80000100800 */
[----:B------:R-:W-:Y:S04]  /*10dbd0*/  STL.64 [R1+0x1e0], R8 ;  /* 0x0001e00801007387 */ /* 0x000fe80000100a00 */
[----:B------:R1:W-:Y:S04]  /*10dbe0*/  STL.64 [R1+0x1e8], R10 ;  /* 0x0001e80a01007387 */ /* 0x0003e80000100a00 */
[----:B------:R-:W-:Y:S04]  /*10dbf0*/  STL [R1+0xd8], R4 ;  /* 0x0000d80401007387 */ /* 0x000fe80000100800 */
[----:B------:R-:W3:Y:S04]  /*10dc00*/  LDL.LU R36, [R1+0x2e0] ;  /* 0x0002e00001247983 */ /* 0x000ee80000300800 */
[----:B------:R-:W3:Y:S04]  /*10dc10*/  LDL.LU R37, [R1+0x2e4] ;  /* 0x0002e40001257983 */ /* 0x000ee80000300800 */
[----:B------:R-:W3:Y:S01]  /*10dc20*/  LDL.LU R38, [R1+0x2e8] ;  /* 0x0002e80001267983 */ /* 0x000ee20000300800 */
[----:B--2---:R-:W-:-:S05]  /*10dc30*/  F2FP.F16.E4M3.UNPACK_B R5, R61.H1 ;  /* 0x0000003dff05723e */ /* 0x004fca00030006ff */
[----:B------:R-:W-:Y:S04]  /*10dc40*/  STL [R1+0xdc], R5 ;  /* 0x0000dc0501007387 */ /* 0x000fe80000100800 */
[----:B------:R-:W3:Y:S04]  /*10dc50*/  LDL.LU R39, [R1+0x2ec] ;  /* 0x0002ec0001277983 */ /* 0x000ee80000300800 */
[----:B------:R-:W1:Y:S04]  /*10dc60*/  LDL.LU R12, [R1+0x250] ;  /* 0x00025000010c7983 */ /* 0x000e680000300800 */
[----:B------:R-:W1:Y:S04]  /*10dc70*/  LDL.LU R13, [R1+0x254] ;  /* 0x00025400010d7983 */ /* 0x000e680000300800 */
[----:B------:R-:W1:Y:S04]  /*10dc80*/  LDL.LU R14, [R1+0x258] ;  /* 0x00025800010e7983 */ /* 0x000e680000300800 */
[----:B------:R-:W1:Y:S04]  /*10dc90*/  LDL.LU R15, [R1+0x25c] ;  /* 0x00025c00010f7983 */ /* 0x000e680000300800 */
[----:B------:R-:W2:Y:S04]  /*10dca0*/  LDL.LU R20, [R1+0x1ce0] ;  /* 0x001ce00001147983 */ /* 0x000ea80000300800 */
[----:B------:R-:W4:Y:S04]  /*10dcb0*/  LDL.LU R24, [R1+0x290] ;  /* 0x0002900001187983 */ /* 0x000f280000300800 */
[----:B------:R-:W4:Y:S04]  /*10dcc0*/  LDL.LU R25, [R1+0x294] ;  /* 0x0002940001197983 */ /* 0x000f280000300800 */
[----:B------:R-:W4:Y:S04]  /*10dcd0*/  LDL.LU R26, [R1+0x298] ;  /* 0x00029800011a7983 */ /* 0x000f280000300800 */
[----:B------:R-:W4:Y:S04]  /*10dce0*/  LDL.LU R27, [R1+0x29c] ;  /* 0x00029c00011b7983 */ /* 0x000f280000300800 */
[----:B------:R-:W5:Y:S04]  /*10dcf0*/  LDL.LU R21, [R1+0x1ce4] ;  /* 0x001ce40001157983 */ /* 0x000f680000300800 */
        /* <DEDUP_REMOVED lines=27> */
[----:B0-----:R-:W-:-:S05]  /*10deb0*/  IMAD.MOV.U32 R0, RZ, RZ, R5 ;  /* 0x000000ffff007224 */ /* 0x001fca00078e0005 */
[----:B------:R-:W-:Y:S01]  /*10dec0*/  STL [R1+0x96e4], R0 ;  /* 0x0096e40001007387 */ /* 0x000fe20000100800 */
[----:B-1----:R-:W-:Y:S01]  /*10ded0*/  HMMA.16816.F32 R8, R28, R4, R12 ;  /* 0x000000041c08723c */ /* 0x002fe2000000180c */
[----:B--2---:R-:W-:Y:S02]  /*10dee0*/  F2FP.F16.E4M3.UNPACK_B R2, R20.H1 ;  /* 0x00000014ff02723e */ /* 0x004fe400030006ff */
[----:B-----5:R-:W-:-:S15]  /*10def0*/  F2FP.F16.E4M3.UNPACK_B R3, R21.H1 ;  /* 0x00000015ff03723e */ /* 0x020fde00030006ff */
[----:B------:R-:W-:Y:S01]  /*10df00*/  NOP ;  /* 0x0000000000007918 */ /* 0x000fe20000000000 */
[----:B------:R-:W-:Y:S04]  /*10df10*/  STL.64 [R1+0x1f0], R8 ;  /* 0x0001f00801007387 */ /* 0x000fe80000100a00 */
[----:B------:R3:W-:Y:S02]  /*10df20*/  STL.64 [R1+0x1f8], R10 ;  /* 0x0001f80a01007387 */ /* 0x0007e40000100a00 */
[C---:B---3--:R-:W-:Y:S01]  /*10df30*/  HMMA.16816.F32 R8, R28.reuse, R2, R16 ;  /* 0x000000021c08723c */ /* 0x048fe20000001810 */
[----:B------:R-:W-:Y:S01]  /*10df40*/  IMAD.MOV.U32 R0, RZ, RZ, R3 ;  /* 0x000000ffff007224 */ /* 0x000fe200078e0003 */
[----:B------:R-:W-:Y:S02]  /*10df50*/  F2FP.F16.E4M3.UNPACK_B R4, R22.H1 ;  /* 0x00000016ff04723e */ /* 0x000fe400030006ff */
[----:B----4-:R-:W-:Y:S01]  /*10df60*/  F2FP.F16.E4M3.UNPACK_B R5, R23.H1 ;  /* 0x00000017ff05723e */ /* 0x010fe200030006ff */
[----:B------:R-:W-:Y:S04]  /*10df70*/  STL [R1+0xd0], R2 ;  /* 0x0000d00201007387 */ /* 0x000fe80000100800 */
[----:B------:R-:W-:Y:S04]  /*10df80*/  STL [R1+0xd4], R3 ;  /* 0x0000d40301007387 */ /* 0x000fe80000100800 */
[----:B------:R-:W-:Y:S06]  /*10df90*/  STL [R1+0x96e8], R0 ;  /* 0x0096e80001007387 */ /* 0x000fec0000100800 */
[----:B------:R-:W-:Y:S04]  /*10dfa0*/  STL.64 [R1+0x200], R8 ;  /* 0x0002000801007387 */ /* 0x000fe80000100a00 */
[----:B------:R0:W-:Y:S02]  /*10dfb0*/  STL.64 [R1+0x208], R10 ;  /* 0x0002080a01007387 */ /* 0x0001e40000100a00 */
[----:B0-----:R-:W-:Y:S01]  /*10dfc0*/  HMMA.16816.F32 R8, R28, R4, R24 ;  /* 0x000000041c08723c */ /* 0x001fe20000001818 */
[----:B------:R-:W-:Y:S01]  /*10dfd0*/  IMAD.MOV.U32 R0, RZ, RZ, R5 ;  /* 0x000000ffff007224 */ /* 0x000fe200078e0005 */
[----:B------:R-:W-:-:S02]  /*10dfe0*/  F2FP.F16.E4M3.UNPACK_B R2, R42.H1 ;  /* 0x0000002aff02723e */ /* 0x000fc400030006ff */
[----:B------:R-:W-:Y:S01]  /*10dff0*/  F2FP.F16.E4M3.UNPACK_B R3, R40.H1 ;  /* 0x00000028ff03723e */ /* 0x000fe200030006ff */
[----:B------:R-:W-:Y:S04]  /*10e000*/  STL [R1+0xc8], R4 ;  /* 0x0000c80401007387 */ /* 0x000fe80000100800 */
[----:B------:R-:W-:Y:S04]  /*10e010*/  STL [R1+0xcc], R5 ;  /* 0x0000cc0501007387 */ /* 0x000fe80000100800 */
[----:B------:R-:W-:Y:S06]  /*10e020*/  STL [R1+0x96ec], R0 ;  /* 0x0096ec0001007387 */ /* 0x000fec0000100800 */
[----:B------:R-:W-:Y:S04]  /*10e030*/  STL.64 [R1+0x220], R8 ;  /* 0x0002200801007387 */ /* 0x000fe80000100a00 */
[----:B------:R0:W-:Y:S02]  /*10e040*/  STL.64 [R1+0x228], R10 ;  /* 0x0002280a01007387 */ /* 0x0001e40000100a00 */
[----:B0-----:R-:W-:Y:S01]  /*10e050*/  HMMA.16816.F32 R8, R28, R2, R32 ;  /* 0x000000021c08723c */ /* 0x001fe20000001820 */
[----:B------:R-:W-:-:S02]  /*10e060*/  F2FP.F16.E4M3.UNPACK_B R4, R41.H1 ;  /* 0x00000029ff04723e */ /* 0x000fc400030006ff */
[----:B------:R-:W-:Y:S01]  /*10e070*/  F2FP.F16.E4M3.UNPACK_B R5, R48.H1 ;  /* 0x00000030ff05723e */ /* 0x000fe200030006ff */
[----:B------:R-:W-:Y:S04]  /*10e080*/  STL [R1+0xc0], R2 ;  /* 0x0000c00201007387 */ /* 0x000fe80000100800 */
[----:B------:R-:W-:Y:S11]  /*10e090*/  STL [R1+0xc4], R3 ;  /* 0x0000c40301007387 */ /* 0x000ff60000100800 */
        /* <DEDUP_REMOVED lines=19> */
[----:B0-----:R-:W-:Y:S02]  /*10e1d0*/  HMMA.16816.F32 R8, R28, R4, R56 ;  /* 0x000000041c08723c */ /* 0x001fe40000001838 */
[----:B------:R-:W-:Y:S01]  /*10e1e0*/  STL [R1+0xa8], R4 ;  /* 0x0000a80401007387 */ /* 0x000fe20000100800 */
[----:B------:R-:W-:-:S03]  /*10e1f0*/  F2FP.F16.E4M3.UNPACK_B R2, R61.H1 ;  /* 0x0000003dff02723e */ /* 0x000fc600030006ff */
[----:B------:R-:W-:Y:S04]  /*10e200*/  STL [R1+0xac], R5 ;  /* 0x0000ac0501007387 */ /* 0x000fe80000100800 */
[----:B------:R-:W2:Y:S09]  /*10e210*/  LDL.LU R36, [R1+0x390] ;  /* 0x0003900001247983 */ /* 0x000eb20000300800 */
[----:B------:R-:W-:Y:S04]  /*10e220*/  STL.64 [R1+0x270], R8 ;  /* 0x0002700801007387 */ /* 0x000fe80000100a00 */
[----:B------:R0:W-:Y:S04]  /*10e230*/  STL.64 [R1+0x278], R10 ;  /* 0x0002780a01007387 */ /* 0x0001e80000100a00 */
[----:B------:R-:W-:Y:S04]  /*10e240*/  STL [R1+0xa0], R2 ;  /* 0x0000a00201007387 */ /* 0x000fe80000100800 */
        /* <DEDUP_REMOVED lines=42> */
[----:B------:R-:W-:Y:S01]  /*10e4f0*/  STL [R1+0x96f8], R0 ;  /* 0x0096f80001007387 */ /* 0x000fe20000100800 */
[----:B-----5:R-:W-:-:S07]  /*10e500*/  F2FP.F16.E4M3.UNPACK_B R3, R11.H1 ;  /* 0x0000000bff03723e */ /* 0x020fce00030006ff */
[----:B----4-:R-:W-:Y:S01]  /*10e510*/  HMMA.16816.F32 R8, R28, R2, R12 ;  /* 0x000000021c08723c */ /* 0x010fe2000000180c */
[----:B--2---:R-:W-:Y:S02]  /*10e520*/  F2FP.F16.E4M3.UNPACK_B R4, R20.H1 ;  /* 0x00000014ff04723e */ /* 0x004fe400030006ff */
[----:B------:R-:W-:Y:S01]  /*10e530*/  F2FP.F16.E4M3.UNPACK_B R5, R21.H1 ;  /* 0x00000015ff05723e */ /* 0x000fe200030006ff */
[----:B------:R-:W-:-:S15]  /*10e540*/  STL [R1+0xa4], R3 ;  /* 0x0000a40301007387 */ /* 0x000fde0000100800 */
[----:B------:R-:W-:Y:S04]  /*10e550*/  STL.64 [R1+0x280], R8 ;  /* 0x0002800801007387 */ /* 0x000fe80000100a00 */
[----:B------:R3:W-:Y:S02]  /*10e560*/  STL.64 [R1+0x288], R10 ;  /* 0x0002880a01007387 */ /* 0x0007e40000100a00 */
[C---:B---3--:R-:W-:Y:S01]  /*10e570*/  HMMA.16816.F32 R8, R28.reuse, R4, R16 ;  /* 0x000000041c08723c */ /* 0x048fe20000001810 */
[----:B------:R-:W-:Y:S01]  /*10e580*/  IMAD.MOV.U32 R0, RZ, RZ, R5 ;  /* 0x000000ffff007224 */ /* 0x000fe200078e0005 */
[----:B------:R-:W-:Y:S02]  /*10e590*/  F2FP.F16.E4M3.UNPACK_B R2, R22.H1 ;  /* 0x00000016ff02723e */ /* 0x000fe400030006ff */
        /* <DEDUP_REMOVED lines=89> */
[----:B-----5:R-:W-:-:S03]  /*10eb30*/  F2FP.F16.E4M3.UNPACK_B R5, R61.H1 ;  /* 0x0000003dff05723e */ /* 0x020fc600030006ff */
[----:B------:R-:W5:Y:S01]  /*10eb40*/  LDL.LU R61, [R1+0x1ba4] ;  /* 0x001ba400013d7983 */ /* 0x000f620000300800 */
[----:B--2---:R-:W-:-:S03]  /*10eb50*/  F2FP.F16.E4M3.UNPACK_B R2, R11.H1 ;  /* 0x0000000bff02723e */ /* 0x004fc600030006ff */
[----:B----4-:R-:W-:Y:S01]  /*10eb60*/  HMMA.16816.F32 R8, R28, R4, R12 ;  /* 0x000000041c08723c */ /* 0x010fe2000000180c */
[----:B0-----:R-:W-:Y:S01]  /*10eb70*/  IMAD.MOV.U32 R0, RZ, RZ, R5 ;  /* 0x000000ffff007224 */ /* 0x001fe200078e0005 */
[----:B---3--:R-:W-:Y:S01]  /*10eb80*/  F2FP.F16.E4M3.UNPACK_B R3, R20.H1 ;  /* 0x00000014ff03723e */ /* 0x008fe200030006ff */
[----:B------:R-:W-:Y:S04]  /*10eb90*/  STL [R1+0x6c], R5 ;  /* 0x00006c0501007387 */ /* 0x000fe80000100800 */
[----:B------:R-:W-:-:S12]  /*10eba0*/  STL [R1+0x9710], R0 ;  /* 0x0097100001007387 */ /* 0x000fd80000100800 */
[----:B------:R-:W-:Y:S04]  /*10ebb0*/  STL.64 [R1+0x310], R8 ;  /* 0x0003100801007387 */ /* 0x000fe80000100a00 */
[----:B------:R0:W-:Y:S02]  /*10ebc0*/  STL.64 [R1+0x318], R10 ;  /* 0x0003180a01007387 */ /* 0x0001e40000100a00 */
[C---:B0-----:R-:W-:Y:S01]  /*10ebd0*/  HMMA.16816.F32 R8, R28.reuse, R2, R16 ;  /* 0x000000021c08723c */ /* 0x041fe20000001810 */
[----:B------:R-:W-:Y:S02]  /*10ebe0*/  F2FP.F16.E4M3.UNPACK_B R4, R21.H1 ;  /* 0x00000015ff04723e */ /* 0x000fe400030006ff */
        /* <DEDUP_REMOVED lines=40> */
[----:B------:R-:W-:Y:S01]  /*10ee70*/  F2FP.F16.E4M3.UNPACK_B R2, R60.H1 ;  /* 0x0000003cff02723e */ /* 0x000fe200030006ff */
[----:B------:R-:W-:Y:S04]  /*10ee80*/  STL.64 [R1+0x38], R4 ;  /* 0x0000380401007387 */ /* 0x000fe80000100a00 */
[----:B------:R-:W-:-:S12]  /*10ee90*/  STL [R1+0x9720], R0 ;  /* 0x0097200001007387 */ /* 0x000fd80000100800 */
[----:B------:R-:W-:Y:S04]  /*10eea0*/  STL.64 [R1+0x370], R8 ;  /* 0x0003700801007387 */ /* 0x000fe80000100a00 */
[----:B------:R0:W-:Y:S04]  /*10eeb0*/  STL.64 [R1+0x378], R10 ;  /* 0x0003780a01007387 */ /* 0x0001e80000100a00 */
[----:B------:R1:W-:Y:S04]  /*10eec0*/  STL [R1+0x30], R2 ;  /* 0x0000300201007387 */ /* 0x0003e80000100800 */
[----:B------:R-:W2:Y:S04]  /*10eed0*/  LDL.LU R52, [R1+0x560] ;  /* 0x0005600001347983 */ /* 0x000ea80000300800 */
[----:B------:R-:W2:Y:S04]  /*10eee0*/  LDL.LU R53, [R1+0x564] ;  /* 0x0005640001357983 */ /* 0x000ea80000300800 */
[----:B------:R-:W2:Y:S01]  /*10eef0*/  LDL.LU R54, [R1+0x568] ;  /* 0x0005680001367983 */ /* 0x000ea20000300800 */
[----:B-----5:R-:W-:-:S05]  /*10ef00*/  F2FP.F16.E4M3.UNPACK_B R3, R61.H1 ;  /* 0x0000003dff03723e */ /* 0x020fca00030006ff */
[----:B------:R3:W-:Y:S04]  /*10ef10*/  STL [R1+0x34], R3 ;  /* 0x0000340301007387 */ /* 0x0007e80000100800 */
[----:B------:R-:W2:Y:S04]  /*10ef20*/  LDL.LU R55, [R1+0x56c] ;  /* 0x00056c0001377983 */ /* 0x000ea80000300800 */
        /* <DEDUP_REMOVED lines=17> */
[----:B0-----:R-:W4:Y:S04]  /*10f040*/  LDL.LU R10, [R1+0x1b94] ;  /* 0x001b9400010a7983 */ /* 0x001f280000300800 */
        /* <DEDUP_REMOVED lines=25> */
[----:B------:R-:W-:Y:S01]  /*10f1e0*/  IMAD.MOV.U32 R0, RZ, RZ, R3 ;  /* 0x000000ffff007224 */ /* 0x000fe200078e0003 */
[----:B--2---:R-:W-:Y:S01]  /*10f1f0*/  HMMA.16816.F32 R44, R28, R2, R44 ;  /* 0x000000021c2c723c */ /* 0x004fe2000000182c */
[----:B---3--:R-:W-:-:S02]  /*10f200*/  F2FP.F16.E4M3.UNPACK_B R4, R59.H1 ;  /* 0x0000003bff04723e */ /* 0x008fc400030006ff */
[----:B------:R-:W2:Y:S01]  /*10f210*/  LDL.LU R59, [R1+0x1b24] ;  /* 0x001b2400013b7983 */ /* 0x000ea20000300800 */
[----:B----4-:R-:W-:Y:S02]  /*10f220*/  F2FP.F16.E4M3.UNPACK_B R5, R10.H1 ;  /* 0x0000000aff05723e */ /* 0x010fe400030006ff */
[----:B-1----:R-:W-:-:S05]  /*10f230*/  F2FP.F16.E4M3.UNPACK_B R2, R11.H1 ;  /* 0x0000000bff02723e */ /* 0x002fca00030006ff */
[----:B------:R-:W-:Y:S01]  /*10f240*/  HMMA.16816.F32 R8, R28, R4, R12 ;  /* 0x000000041c08723c */ /* 0x000fe2000000180c */
[----:B-----5:R-:W-:-:S07]  /*10f250*/  F2FP.F16.E4M3.UNPACK_B R3, R20.H1 ;  /* 0x00000014ff03723e */ /* 0x020fce00030006ff */
[----:B------:R-:W-:Y:S04]  /*10f260*/  STL.64 [R1+0x380], R44 ;  /* 0x0003802c01007387 */ /* 0x000fe80000100a00 */
[----:B------:R-:W-:Y:S04]  /*10f270*/  STL.64 [R1+0x388], R46 ;  /* 0x0003882e01007387 */ /* 0x000fe80000100a00 */
[----:B------:R-:W-:Y:S04]  /*10f280*/  STL [R1+0x28], R4 ;  /* 0x0000280401007387 */ /* 0x000fe80000100800 */
[----:B------:R0:W-:Y:S04]  /*10f290*/  STL [R1+0x9724], R0 ;  /* 0x0097240001007387 */ /* 0x0001e80000100800 */
[----:B------:R-:W-:Y:S01]  /*10f2a0*/  STL [R1+0x2c], R5 ;  /* 0x00002c0501007387 */ /* 0x000fe20000100800 */
[----:B0-----:R-:W-:-:S05]  /*10f2b0*/  IMAD.MOV.U32 R0, RZ, RZ, R5 ;  /* 0x000000ffff007224 */ /* 0x001fca00078e0005 */
[----:B------:R-:W-:Y:S04]  /*10f2c0*/  STL [R1+0x9728], R0 ;  /* 0x0097280001007387 */ /* 0x000fe80000100800 */
        /* <DEDUP_REMOVED lines=18> */
[----:B------:R-:W-:-:S02]  /*10f3f0*/  F2FP.F16.E4M3.UNPACK_B R4, R40.H1 ;  /* 0x00000028ff04723e */ /* 0x000fc400030006ff */
[----:B------:R-:W-:Y:S01]  /*10f400*/  F2FP.F16.E4M3.UNPACK_B R5, R41.H1 ;  /* 0x00000029ff05723e */ /* 0x000fe200030006ff */
[----:B------:R0:W-:Y:S04]  /*10f410*/  STL [R1+0x10], R2 ;  /* 0x0000100201007387 */ /* 0x0001e80000100800 */
[----:B------:R1:W-:Y:S01]  /*10f420*/  STL [R1+0x14], R3 ;  /* 0x0000140301007387 */ /* 0x0003e20000100800 */
[----:B------:R-:W-:Y:S01]  /*10f430*/  IMAD.MOV.U32 R0, RZ, RZ, R5 ;  /* 0x000000ffff007224 */ /* 0x000fe200078e0005 */
[----:B0-----:R-:W-:Y:S02]  /*10f440*/  F2FP.F16.E4M3.UNPACK_B R2, R56.H1 ;  /* 0x00000038ff02723e */ /* 0x001fe400030006ff */
[----:B-1----:R-:W-:-:S07]  /*10f450*/  F2FP.F16.E4M3.UNPACK_B R3, R57.H1 ;  /* 0x00000039ff03723e */ /* 0x002fce00030006ff */
[----:B------:R-:W-:Y:S04]  /*10f460*/  STL.64 [R1+0x3c0], R8 ;  /* 0x0003c00801007387 */ /* 0x000fe80000100a00 */
[----:B------:R0:W-:Y:S04]  /*10f470*/  STL.64 [R1+0x3c8], R10 ;  /* 0x0003c80a01007387 */ /* 0x0001e80000100a00 */
[----:B------:R1:W-:Y:S01]  /*10f480*/  STL.64 [R1+0x8], R4 ;  /* 0x0000080401007387 */ /* 0x0003e20000100a00 */
[C---:B0-----:R-:W-:Y:S08]  /*10f490*/  HMMA.16816.F32 R8, R28.reuse, R4, R36 ;  /* 0x000000041c08723c */ /* 0x041ff00000001824 */
[----:B-1----:R-:W-:Y:S01]  /*10f4a0*/  HMMA.16816.F32 R4, R28, R2, R48 ;  /* 0x000000021c04723c */ /* 0x002fe20000001830 */
[----:B------:R-:W-:Y:S01]  /*10f4b0*/  STL [R1+0x9740], R0 ;  /* 0x0097400001007387 */ /* 0x000fe20000100800 */
[----:B------:R-:W-:-:S02]  /*10f4c0*/  F2FP.F16.E4M3.UNPACK_B R60, R60.H1 ;  /* 0x0000003cff3c723e */ /* 0x000fc400030006ff */
[----:B------:R-:W-:-:S07]  /*10f4d0*/  F2FP.F16.E4M3.UNPACK_B R61, R61.H1 ;  /* 0x0000003dff3d723e */ /* 0x000fce00030006ff */
[----:B------:R-:W-:Y:S04]  /*10f4e0*/  STL.64 [R1+0x3d0], R8 ;  /* 0x0003d00801007387 */ /* 0x000fe80000100a00 */
[----:B------:R-:W-:Y:S04]  /*10f4f0*/  STL.64 [R1+0x3d8], R10 ;  /* 0x0003d80a01007387 */ /* 0x000fe80000100a00 */
[----:B------:R-:W-:Y:S04]  /*10f500*/  STL [R1], R2 ;  /* 0x0000000201007387 */ /* 0x000fe80000100800 */
[----:B------:R-:W-:Y:S04]  /*10f510*/  STL [R1+0x4], R3 ;  /* 0x0000040301007387 */ /* 0x000fe80000100800 */
[----:B------:R-:W-:Y:S04]  /*10f520*/  STL.64 [R1+0x3e0], R4 ;  /* 0x0003e00401007387 */ /* 0x000fe80000100a00 */
[----:B------:R0:W-:Y:S02]  /*10f530*/  STL.64 [R1+0x3e8], R6 ;  /* 0x0003e80601007387 */ /* 0x0001e40000100a00 */
[----:B0-----:R-:W-:Y:S02]  /*10f540*/  HMMA.16816.F32 R4, R28, R60, R52 ;  /* 0x0000003c1c04723c */ /* 0x001fe40000001834 */
[----:B------:R-:W-:Y:S04]  /*10f550*/  STL [R1+0x9748], R60 ;  /* 0x0097483c01007387 */ /* 0x000fe80000100800 */
[----:B------:R-:W-:-:S13]  /*10f560*/  STL [R1+0x9744], R61 ;  /* 0x0097443d01007387 */ /* 0x000fda0000100800 */
[----:B------:R0:W-:Y:S04]  /*10f570*/  STL.64 [R1+0x3f0], R4 ;  /* 0x0003f00401007387 */ /* 0x0001e80000100a00 */
[----:B------:R1:W-:Y:S04]  /*10f580*/  STL.64 [R1+0x3f8], R6 ;  /* 0x0003f80601007387 */ /* 0x0003e80000100a00 */
        /* <DEDUP_REMOVED lines=47> */
[----:B------:R-:W-:-:S03]  /*10f880*/  F2FP.F16.E4M3.UNPACK_B R58, R58.H1 ;  /* 0x0000003aff3a723e */ /* 0x000fc600030006ff */
[----:B------:R-:W5:Y:S01]  /*10f890*/  LDL.LU R37, [R1+0x1aa4] ;  /* 0x001aa40001257983 */ /* 0x000f620000300800 */
[----:B--2---:R-:W-:Y:S02]  /*10f8a0*/  F2FP.F16.E4M3.UNPACK_B R59, R59.H1 ;  /* 0x0000003bff3b723e */ /* 0x004fe400030006ff */
[----:B---3--:R-:W-:Y:S02]  /*10f8b0*/  F2FP.F16.E4M3.UNPACK_B R56, R56.H1 ;  /* 0x00000038ff38723e */ /* 0x008fe400030006ff */
[----:B----4-:R-:W-:-:S03]  /*10f8c0*/  F2FP.F16.E4M3.UNPACK_B R57, R57.H1 ;  /* 0x00000039ff39723e */ /* 0x010fc600030006ff */
[C---:B------:R-:W-:Y:S08]  /*10f8d0*/  HMMA.16816.F32 R44, R28.reuse, R58, R44 ;  /* 0x0000003a1c2c723c */ /* 0x040ff0000000182c */
[----:B-----5:R-:W-:Y:S01]  /*10f8e0*/  HMMA.16816.F32 R4, R28, R56, R4 ;  /* 0x000000381c04723c */ /* 0x020fe20000001804 */
[----:B------:R-:W-:Y:S02]  /*10f8f0*/  F2FP.F16.E4M3.UNPACK_B R54, R54.H1 ;  /* 0x00000036ff36723e */ /* 0x000fe400030006ff */
[----:B------:R-:W-:-:S08]  /*10f900*/  F2FP.F16.E4M3.UNPACK_B R55, R55.H1 ;  /* 0x00000037ff37723e */ /* 0x000fd000030006ff */
        /* <DEDUP_REMOVED lines=25> */
[----:B------:R0:W-:Y:S02]  /*10faa0*/  STL.64 [R1+0x448], R6 ;  /* 0x0004480601007387 */ /* 0x0001e40000100a00 */
[----:B0-----:R-:W-:Y:S02]  /*10fab0*/  HMMA.16816.F32 R4, R28, R48, R20 ;  /* 0x000000301c04723c */ /* 0x001fe40000001814 */
[----:B------:R-:W-:Y:S04]  /*10fac0*/  STL.64 [R1+0x94a8], R50 ;  /* 0x0094a83201007387 */ /* 0x000fe80000100a00 */
[----:B------:R-:W-:-:S13]  /*10fad0*/  STL.64 [R1+0x94a0], R48 ;  /* 0x0094a03001007387 */ /* 0x000fda0000100a00 */
[----:B------:R0:W-:Y:S04]  /*10fae0*/  STL.64 [R1+0x450], R4 ;  /* 0x0004500401007387 */ /* 0x0001e80000100a00 */
[----:B------:R-:W-:Y:S04]  /*10faf0*/  STL.64 [R1+0x458], R6 ;  /* 0x0004580601007387 */ /* 0x000fe80000100a00 */
[----:B------:R-:W-:Y:S04]  /*10fb00*/  STL [R1+0x974c], R3 ;  /* 0x00974c0301007387 */ /* 0x000fe80000100800 */
[----:B------:R-:W-:Y:S04]  /*10fb10*/  STL.64 [R1+0x460], R8 ;  /* 0x0004600801007387 */ /* 0x000fe80000100a00 */
[----:B------:R1:W-:Y:S04]  /*10fb20*/  STL.64 [R1+0x468], R10 ;  /* 0x0004680a01007387 */ /* 0x0003e80000100a00 */
[----:B------:R-:W2:Y:S01]  /*10fb30*/  LDL.LU R24, [R1+0x6f0] ;  /* 0x0006f00001187983 */ /* 0x000ea20000300800 */
[----:B0-----:R-:W-:-:S02]  /*10fb40*/  F2FP.F16.E4M3.UNPACK_B R4, R38.H1 ;  /* 0x00000026ff04723e */ /* 0x001fc400030006ff */
[----:B------:R-:W-:-:S07]  /*10fb50*/  F2FP.F16.E4M3.UNPACK_B R5, R39.H1 ;  /* 0x00000027ff05723e */ /* 0x000fce00030006ff */
[----:B-1----:R-:W-:-:S15]  /*10fb60*/  HMMA.16816.F32 R8, R28, R4, R32 ;  /* 0x000000041c08723c */ /* 0x002fde0000001820 */
        /* <DEDUP_REMOVED lines=40> */
[----:B------:R-:W-:-:S02]  /*10fdf0*/  F2FP.F16.E4M3.UNPACK_B R6, R36.H1 ;  /* 0x00000024ff06723e */ /* 0x000fc400030006ff */
[----:B------:R-:W-:Y:S01]  /*10fe00*/  F2FP.F16.E4M3.UNPACK_B R7, R37.H1 ;  /* 0x00000025ff07723e */ /* 0x000fe200030006ff */
        /* <DEDUP_REMOVED lines=12> */
[----:B----4-:R-:W-:-:S15]  /*10fed0*/  HMMA.16816.F32 R24, R28, R6, R24 ;  /* 0x000000061c18723c */ /* 0x010fde0000001818 */
[----:B------:R-:W-:-:S04]  /*10fee0*/  NOP ;  /* 0x0000000000007918 */ /* 0x000fc80000000000 */
[----:B------:R-:W-:Y:S04]  /*10fef0*/  STL.64 [R1+0x480], R24 ;  /* 0x0004801801007387 */ /* 0x000fe80000100a00 */
[----:B------:R0:W-:Y:S04]  /*10ff00*/  STL.64 [R1+0x488], R26 ;  /* 0x0004881a01007387 */ /* 0x0001e80000100a00 */
[----:B0-----:R-:W4:Y:S04]  /*10ff10*/  LDL.LU.64 R26, [R1+0x97a8] ;  /* 0x0097a800011a7983 */ /* 0x001f280000300a00 */
[----:B------:R-:W4:Y:S01]  /*10ff20*/  LDL.LU.64 R24, [R1+0x97a0] ;  /* 0x0097a00001187983 */ /* 0x000f220000300a00 */
[----:B-----5:R-:W-:-:S02]  /*10ff30*/  F2FP.F16.E4M3.UNPACK_B R8, R11.H1 ;  /* 0x0000000bff08723e */ /* 0x020fc400030006ff */
[----:B--2---:R-:W-:Y:S01]  /*10ff40*/  F2FP.F16.E4M3.UNPACK_B R9, R12.H1 ;  /* 0x0000000cff09723e */ /* 0x004fe200030006ff */
[----:B------:R-:W-:Y:S04]  /*10ff50*/  STL.64 [R1+0x9478], R6 ;  /* 0x0094780601007387 */ /* 0x000fe80000100a00 */
[----:B------:R0:W-:Y:S02]  /*10ff60*/  STL.64 [R1+0x9470], R4 ;  /* 0x0094700401007387 */ /* 0x0001e40000100a00 */
[----:B0-----:R-:W-:Y:S01]  /*10ff70*/  HMMA.16816.F32 R4, R28, R8, R48 ;  /* 0x000000081c04723c */ /* 0x001fe20000001830 */
[----:B------:R-:W-:Y:S02]  /*10ff80*/  F2FP.F16.E4M3.UNPACK_B R10, R13.H1 ;  /* 0x0000000dff0a723e */ /* 0x000fe400030006ff */
[----:B------:R-:W-:-:S02]  /*10ff90*/  F2FP.F16.E4M3.UNPACK_B R11, R14.H1 ;  /* 0x0000000eff0b723e */ /* 0x000fc400030006ff */
[----:B------:R-:W-:-:S14]  /*10ffa0*/  F2FP.F16.E4M3.UNPACK_B R12, R15.H1 ;  /* 0x0000000fff0c723e */ /* 0x000fdc00030006ff */
[----:B------:R-:W-:Y:S04]  /*10ffb0*/  STL.64 [R1+0x490], R4 ;  /* 0x0004900401007387 */ /* 0x000fe80000100a00 */
[----:B------:R3:W-:Y:S02]  /*10ffc0*/  STL.64 [R1+0x498], R6 ;  /* 0x0004980601007387 */ /* 0x0007e40000100a00 */
[----:B---3--:R-:W-:Y:S01]  /*10ffd0*/  HMMA.16816.F32 R4, R28, R10, R52 ;  /* 0x0000000a1c04723c */ /* 0x008fe20000001834 */
        /* <DEDUP_REMOVED lines=22> */
[----:B------:R4:W-:Y:S01]  /*110140*/  STL.64 [R1+0x4d8], R6 ;  /* 0x0004d80601007387 */ /* 0x0009e20000100a00 */
[----:B------:R-:W-:-:S03]  /*110150*/  F2FP.F16.E4M3.UNPACK_B R21, R39.H1 ;  /* 0x00000027ff15723e */ /* 0x000fc600030006ff */
[----:B------:R-:W-:Y:S04]  /*110160*/  STL.64 [R1+0x9488], R18 ;  /* 0x0094881201007387 */ /* 0x000fe80000100a00 */
[----:B------:R-:W-:Y:S01]  /*110170*/  STL.64 [R1+0x9480], R16 ;  /* 0x0094801001007387 */ /* 0x000fe20000100a00 */
[----:B----4-:R-:W-:-:S15]  /*110180*/  HMMA.16816.F32 R4, R28, R18, R24 ;  /* 0x000000121c04723c */ /* 0x010fde0000001818 */
[----:B------:R-:W-:-:S04]  /*110190*/  NOP ;  /* 0x0000000000007918 */ /* 0x000fc80000000000 */
        /* <DEDUP_REMOVED lines=55> */
[----:B-----5:R-:W-:-:S15]  /*110510*/  HMMA.16816.F32 R44, R28, R22, R44 ;  /* 0x000000161c2c723c */ /* 0x020fde000000182c */
[----:B------:R-:W-:-:S04]  /*110520*/  NOP ;  /* 0x0000000000007918 */ /* 0x000fc80000000000 */
[----:B------:R-:W-:Y:S04]  /*110530*/  STL.64 [R1+0x500], R44 ;  /* 0x0005002c01007387 */ /* 0x000fe80000100a00 */
[----:B------:R0:W-:Y:S04]  /*110540*/  STL.64 [R1+0x508], R46 ;  /* 0x0005082e01007387 */ /* 0x0001e80000100a00 */
[----:B0-----:R-:W5:Y:S04]  /*110550*/  LDL.LU.64 R46, [R1+0x9798] ;  /* 0x00979800012e7983 */ /* 0x001f680000300a00 */
[----:B------:R-:W5:Y:S01]  /*110560*/  LDL.LU.64 R44, [R1+0x9790] ;  /* 0x00979000012c7983 */ /* 0x000f620000300a00 */
[----:B--2---:R-:W-:-:S02]  /*110570*/  F2FP.F16.E4M3.UNPACK_B R24, R24.H1 ;  /* 0x00000018ff18723e */ /* 0x004fc400030006ff */
[----:B------:R-:W-:Y:S02]  /*110580*/  F2FP.F16.E4M3.UNPACK_B R25, R25.H1 ;  /* 0x00000019ff19723e */ /* 0x000fe400030006ff */
[----:B------:R-:W-:Y:S02]  /*110590*/  F2FP.F16.E4M3.UNPACK_B R26, R26.H1 ;  /* 0x0000001aff1a723e */ /* 0x000fe400030006ff */
[----:B------:R-:W-:Y:S02]  /*1105a0*/  F2FP.F16.E4M3.UNPACK_B R27, R27.H1 ;  /* 0x0000001bff1b723e */ /* 0x000fe400030006ff */
[----:B------:R-:W-:Y:S02]  /*1105b0*/  F2FP.F16.E4M3.UNPACK_B R32, R32.H1 ;  /* 0x00000020ff20723e */ /* 0x000fe400030006ff */
[----:B------:R-:W-:Y:S02]  /*1105c0*/  F2FP.F16.E4M3.UNPACK_B R33, R33.H1 ;  /* 0x00000021ff21723e */ /* 0x000fe400030006ff */
[----:B---3--:R-:W-:-:S02]  /*1105d0*/  F2FP.F16.E4M3.UNPACK_B R34, R34.H1 ;  /* 0x00000022ff22723e */ /* 0x008fc400030006ff */
[----:B----4-:R-:W-:Y:S01]  /*1105e0*/  F2FP.F16.E4M3.UNPACK_B R35, R35.H1 ;  /* 0x00000023ff23723e */ /* 0x010fe200030006ff */
[C---:B------:R-:W-:Y:S08]  /*1105f0*/  HMMA.16816.F32 R16, R28.reuse, R24, R16 ;  /* 0x000000181c10723c */ /* 0x040ff00000001810 */
[C---:B------:R-:W-:Y:S08]  /*110600*/  HMMA.16816.F32 R12, R28.reuse, R26, R12 ;  /* 0x0000001a1c0c723c */ /* 0x040ff0000000180c */
[C---:B------:R-:W-:Y:S08]  /*110610*/  HMMA.16816.F32 R8, R28.reuse, R32, R8 ;  /* 0x000000201c08723c */ /* 0x040ff00000001808 */
[----:B------:R-:W-:Y:S01]  /*110620*/  HMMA.16816.F32 R4, R28, R34, R4 ;  /* 0x000000221c04723c */ /* 0x000fe20000001804 */
[----:B------:R-:W-:Y:S04]  /*110630*/  STL.64 [R1+0x9498], R22 ;  /* 0x0094981601007387 */ /* 0x000fe80000100a00 */
[----:B------:R-:W-:Y:S04]  /*110640*/  STL.64 [R1+0x9490], R20 ;  /* 0x0094901401007387 */ /* 0x000fe80000100a00 */
[----:B------:R-:W-:Y:S04]  /*110650*/  STL [R1+0x944c], R24 ;  /* 0x00944c1801007387 */ /* 0x000fe80000100800 */
[----:B------:R-:W-:Y:S01]  /*110660*/  STL [R1+0x9448], R25 ;  /* 0x0094481901007387 */ /* 0x000fe20000100800 */
[----:B------:R-:W-:-:S02]  /*110670*/  F2FP.F16.E4M3.UNPACK_B R36, R36.H1 ;  /* 0x00000024ff24723e */ /* 0x000fc400030006ff */
[----:B------:R-:W-:Y:S01]  /*110680*/  F2FP.F16.E4M3.UNPACK_B R37, R37.H1 ;  /* 0x00000025ff25723e */ /* 0x000fe200030006ff */
        /* <DEDUP_REMOVED lines=23> */
[----:B-----5:R-:W-:Y:S02]  /*110800*/  IMAD.MOV.U32 R58, RZ, RZ, R46 ;  /* 0x000000ffff3a7224 */ /* 0x020fe400078e002e */
[----:B------:R-:W-:Y:S01]  /*110810*/  IMAD.MOV.U32 R59, RZ, RZ, R47 ;  /* 0x000000ffff3b7224 */ /* 0x000fe200078e002f */
[----:B------:R-:W2:-:S15]  /*110820*/  LDL.LU R46, [R1+0x9788] ;  /* 0x00978800012e7983 */ /* 0x000e9e0000300800 */
[----:B------:R-:W-:Y:S04]  /*110830*/  STL.64 [R1+0x570], R4 ;  /* 0x0005700401007387 */ /* 0x000fe80000100a00 */
[----:B------:R0:W-:Y:S01]  /*110840*/  STL.64 [R1+0x578], R6 ;  /* 0x0005780601007387 */ /* 0x0001e20000100a00 */
[----:B------:R-:W-:Y:S02]  /*110850*/  IMAD.MOV.U32 R56, RZ, RZ, R44 ;  /* 0x000000ffff387224 */ /* 0x000fe400078e002c */
[----:B------:R-:W-:Y:S01]  /*110860*/  IMAD.MOV.U32 R57, RZ, RZ, R45 ;  /* 0x000000ffff397224 */ /* 0x000fe200078e002d */
[----:B------:R-:W3:Y:S04]  /*110870*/  LDL.LU R47, [R1+0x9784] ;  /* 0x00978400012f7983 */ /* 0x000ee80000300800 */
[----:B------:R-:W4:Y:S04]  /*110880*/  LDL.LU R44, [R1+0x9780] ;  /* 0x00978000012c7983 */ /* 0x000f280000300800 */
[----:B------:R-:W5:Y:S04]  /*110890*/  LDL.LU R45, [R1+0x977c] ;  /* 0x00977c00012d7983 */ /* 0x000f680000300800 */
[----:B------:R-:W-:Y:S04]  /*1108a0*/  STL.64 [R1+0x9738], R58 ;  /* 0x0097383a01007387 */ /* 0x000fe80000100a00 */
[----:B------:R-:W-:Y:S04]  /*1108b0*/  STL.64 [R1+0x9730], R56 ;  /* 0x0097303801007387 */ /* 0x000fe80000100a00 */
[----:B------:R-:W3:Y:S04]  /*1108c0*/  LDL.LU R48, [R1+0x1460] ;  /* 0x0014600001307983 */ /* 0x000ee80000300800 */
[----:B------:R-:W3:Y:S04]  /*1108d0*/  LDL.LU R49, [R1+0x1464] ;  /* 0x0014640001317983 */ /* 0x000ee80000300800 */
[----:B------:R-:W3:Y:S04]  /*1108e0*/  LDL.LU R50, [R1+0x1468] ;  /* 0x0014680001327983 */ /* 0x000ee80000300800 */
[----:B------:R-:W3:Y:S01]  /*1108f0*/  LDL.LU R51, [R1+0x146c] ;  /* 0x00146c0001337983 */ /* 0x000ee20000300800 */
[----:B0-----:R-:W-:-:S02]  /*110900*/  IMAD.MOV.U32 R7, RZ, RZ, R43 ;  /* 0x000000ffff077224 */ /* 0x001fc400078e002b */
[----:B--2---:R-:W-:Y:S01]  /*110910*/  IMAD.MOV.U32 R6, RZ, RZ, R46 ;  /* 0x000000ffff067224 */ /* 0x004fe200078e002e */
[----:B---3--:R-:W-:Y:S04]  /*110920*/  STL.64 [R1+0x9758], R50 ;  /* 0x0097583201007387 */ /* 0x008fe80000100a00 */
[----:B------:R0:W-:Y:S04]  /*110930*/  STL.64 [R1+0x9750], R48 ;  /* 0x0097503001007387 */ /* 0x0001e80000100a00 */
[----:B------:R-:W2:Y:S04]  /*110940*/  LDL.LU R46, [R1+0x9778] ;  /* 0x00977800012e7983 */ /* 0x000ea80000300800 */
[----:B------:R-:W3:Y:S04]  /*110950*/  LDL.LU R43, [R1+0x9774] ;  /* 0x00977400012b7983 */ /* 0x000ee80000300800 */
[----:B------:R-:W2:Y:S04]  /*110960*/  LDL.LU R8, [R1+0x910] ;  /* 0x0009100001087983 */ /* 0x000ea80000300800 */
[----:B------:R-:W2:Y:S04]  /*110970*/  LDL.LU R9, [R1+0x914] ;  /* 0x0009140001097983 */ /* 0x000ea80000300800 */
[----:B------:R-:W2:Y:S04]  /*110980*/  LDL.LU R10, [R1+0x918] ;  /* 0x00091800010a7983 */ /* 0x000ea80000300800 */
[----:B------:R-:W2:Y:S01]  /*110990*/  LDL.LU R11, [R1+0x91c] ;  /* 0x00091c00010b7983 */ /* 0x000ea20000300800 */
[----:B----4-:R-:W-:-:S03]  /*1109a0*/  IMAD.MOV.U32 R4, RZ, RZ, R44 ;  /* 0x000000ffff047224 */ /* 0x010fc600078e002c */
[----:B--2---:R-:W-:Y:S04]  /*1109b0*/  STL.64 [R1+0x9768], R10 ;  /* 0x0097680a01007387 */ /* 0x004fe80000100a00 */
[----:B------:R1:W-:Y:S04]  /*1109c0*/  STL.64 [R1+0x9760], R8 ;  /* 0x0097600801007387 */ /* 0x0003e80000100a00 */
[----:B------:R-:W2:Y:S04]  /*1109d0*/  LDL.LU R44, [R1+0x9770] ;  /* 0x00977000012c7983 */ /* 0x000ea80000300800 */
[----:B------:R-:W4:Y:S04]  /*1109e0*/  LDL.LU R12, [R1+0x900] ;  /* 0x00090000010c7983 */ /* 0x000f280000300800 */
[----:B------:R-:W4:Y:S04]  /*1109f0*/  LDL.LU R13, [R1+0x904] ;  /* 0x00090400010d7983 */ /* 0x000f280000300800 */
[----:B------:R-:W4:Y:S04]  /*110a00*/  LDL.LU R14, [R1+0x908] ;  /* 0x00090800010e7983 */ /* 0x000f280000300800 */
[----:B------:R-:W4:Y:S04]  /*110a10*/  LDL.LU R15, [R1+0x90c] ;  /* 0x00090c00010f7983 */ /* 0x000f280000300800 */
[----:B0-----:R-:W4:Y:S04]  /*110a20*/  LDL.LU R48, [R1+0x890] ;  /* 0x0008900001307983 */ /* 0x001f280000300800 */
[----:B------:R-:W4:Y:S04]  /*110a30*/  LDL.LU R49, [R1+0x894] ;  /* 0x0008940001317983 */ /* 0x000f280000300800 */
[----:B------:R-:W4:Y:S01]  /*110a40*/  LDL.LU R50, [R1+0x898] ;  /* 0x0008980001327983 */ /* 0x000f220000300800 */
[----:B---3--:R-:W-:-:S03]  /*110a50*/  IMAD.MOV.U32 R17, RZ, RZ, R43 ;  /* 0x000000ffff117224 */ /* 0x008fc600078e002b */
[----:B------:R-:W4:Y:S04]  /*110a60*/  LDL.LU R51, [R1+0x89c] ;  /* 0x00089c0001337983 */ /* 0x000f280000300800 */
[----:B------:R-:W3:Y:S01]  /*110a70*/  LDL.LU R43, [R1+0x19a4] ;  /* 0x0019a400012b7983 */ /* 0x000ee20000300800 */
[----:B-----5:R-:W-:Y:S02]  /*110a80*/  IMAD.MOV.U32 R19, RZ, RZ, R45 ;  /* 0x000000ffff137224 */ /* 0x020fe400078e002d */
[----:B------:R-:W-:Y:S02]  /*110a90*/  IMAD.MOV.U32 R18, RZ, RZ, R46 ;  /* 0x000000ffff127224 */ /* 0x000fe400078e002e */
[----:B------:R-:W-:Y:S02]  /*110aa0*/  IMAD.MOV.U32 R5, RZ, RZ, R47 ;  /* 0x000000ffff057224 */ /* 0x000fe400078e002f */
[----:B--2---:R-:W-:-:S02]  /*110ab0*/  IMAD.MOV.U32 R16, RZ, RZ, R44 ;  /* 0x000000ffff107224 */ /* 0x004fc400078e002c */
[----:B------:R-:W2:Y:S04]  /*110ac0*/  LDL.LU R44, [R1+0x1990] ;  /* 0x00199000012c7983 */ /* 0x000ea80000300800 */
[----:B-1----:R-:W5:Y:S04]  /*110ad0*/  LDL.LU R8, [R1+0x840] ;  /* 0x0008400001087983 */ /* 0x002f680000300800 */
        /* <DEDUP_REMOVED lines=19> */
[----:B---3--:R-:W-:Y:S01]  /*110c10*/  F2FP.F16.E4M3.UNPACK_B R43, R43.H1 ;  /* 0x0000002bff2b723e */ /* 0x008fe200030006ff */
        /* <DEDUP_REMOVED lines=13> */
[----:B-----5:R-:W-:Y:S01]  /*110cf0*/  HMMA.16816.F32 R8, R28, R42, R8 ;  /* 0x0000002a1c08723c */ /* 0x020fe20000001808 */
[----:B--2---:R-:W-:-:S02]  /*110d00*/  F2FP.F16.E4M3.UNPACK_B R44, R44.H1 ;  /* 0x0000002cff2c723e */ /* 0x004fc400030006ff */
[----:B----4-:R-:W-:-:S15]  /*110d10*/  F2FP.F16.E4M3.UNPACK_B R45, R45.H1 ;  /* 0x0000002dff2d723e */ /* 0x010fde00030006ff */
[----:B------:R-:W-:Y:S01]  /*110d20*/  NOP ;  /* 0x0000000000007918 */ /* 0x000fe20000000000 */
[----:B------:R-:W-:Y:S04]  /*110d30*/  STL.64 [R1+0x590], R8 ;  /* 0x0005900801007387 */ /* 0x000fe80000100a00 */
[----:B------:R0:W-:Y:S01]  /*110d40*/  STL.64 [R1+0x598], R10 ;  /* 0x0005980a01007387 */ /* 0x0001e20000100a00 */
[----:B------:R-:W-:Y:S03]  /*110d50*/  HMMA.16816.F32 R48, R28, R44, R48 ;  /* 0x0000002c1c30723c */ /* 0x000fe60000001830 */
[----:B0-----:R-:W2:Y:S04]  /*110d60*/  LDL.LU.64 R10, [R1+0x9768] ;  /* 0x00976800010a7983 */ /* 0x001ea80000300a00 */
[----:B------:R-:W2:Y:S04]  /*110d70*/  LDL.LU.64 R8, [R1+0x9760] ;  /* 0x0097600001087983 */ /* 0x000ea80000300a00 */
[----:B------:R-:W-:Y:S04]  /*110d80*/  STL.64 [R1+0x9420], R42 ;  /* 0x0094202a01007387 */ /* 0x000fe80000100a00 */
[----:B------:R0:W-:Y:S04]  /*110d90*/  STL.64 [R1+0x9418], R40 ;  /* 0x0094182801007387 */ /* 0x0001e80000100a00 */
[----:B0-----:R-:W4:Y:S04]  /*110da0*/  LDL.LU R40, [R1+0x8b0] ;  /* 0x0008b00001287983 */ /* 0x001f280000300800 */
[----:B------:R-:W4:Y:S04]  /*110db0*/  LDL.LU R41, [R1+0x8b4] ;  /* 0x0008b40001297983 */ /* 0x000f280000300800 */
[----:B------:R-:W4:Y:S04]  /*110dc0*/  LDL.LU R42, [R1+0x8b8] ;  /* 0x0008b800012a7983 */ /* 0x000f280000300800 */
[----:B------:R-:W4:Y:S01]  /*110dd0*/  LDL.LU R43, [R1+0x8bc] ;  /* 0x0008bc00012b7983 */ /* 0x000f220000300800 */
[----:B------:R-:W-:-:S03]  /*110de0*/  F2FP.F16.E4M3.UNPACK_B R46, R46.H1 ;  /* 0x0000002eff2e723e */ /* 0x000fc600030006ff */
[----:B------:R-:W-:Y:S01]  /*110df0*/  STL.64 [R1+0x960], R48 ;  /* 0x0009603001007387 */ /* 0x000fe20000100a00 */
[----:B------:R-:W-:-:S03]  /*110e00*/  F2FP.F16.E4M3.UNPACK_B R47, R47.H1 ;  /* 0x0000002fff2f723e */ /* 0x000fc600030006ff */
[----:B------:R0:W-:Y:S01]  /*110e10*/  STL.64 [R1+0x968], R50 ;  /* 0x0009683201007387 */ /* 0x0001e20000100a00 */
[----:B------:R-:W-:Y:S02]  /*110e20*/  IMAD R37, R37, 0x100, R3 ;  /* 0x0000010025257824 */ /* 0x000fe400078e0203 */
[----:B------:R-:W-:Y:S02]  /*110e30*/  IMAD R36, R36, 0x100, R60 ;  /* 0x0000010024247824 */ /* 0x000fe400078e023c */
[----:B------:R-:W-:Y:S02]  /*110e40*/  IMAD R25, R25, 0x100, R61 ;  /* 0x0000010019197824 */ /* 0x000fe400078e023d */
[----:B------:R-:W-:Y:S01]  /*110e50*/  IMAD R24, R24, 0x100, R0 ;  /* 0x0000010018187824 */ /* 0x000fe200078e0200 */
[----:B------:R-:W-:Y:S01]  /*110e60*/  HMMA.16816.F32 R28, R28, R46, R56 ;  /* 0x0000002e1c1c723c */ /* 0x000fe20000001838 */
[----:B0-----:R-:W5:Y:S04]  /*110e70*/  LDL.LU.64 R50, [R1+0x9758] ;  /* 0x0097580001327983 */ /* 0x001f680000300a00 */
[----:B------:R-:W5:Y:S04]  /*110e80*/  LDL.LU.64 R48, [R1+0x9750] ;  /* 0x0097500001307983 */ /* 0x000f680000300a00 */
[----:B------:R-:W2:Y:S04]  /*110e90*/  LDL.LU R3, [R1+0x974c] ;  /* 0x00974c0001037983 */ /* 0x000ea80000300800 */
[----:B------:R-:W2:Y:S04]  /*110ea0*/  LDL.LU R60, [R1+0x9748] ;  /* 0x00974800013c7983 */ /* 0x000ea80000300800 */
[----:B------:R-:W2:Y:S04]  /*110eb0*/  LDL.LU R61, [R1+0x9744] ;  /* 0x00974400013d7983 */ /* 0x000ea80000300800 */
[----:B------:R-:W2:Y:S04]  /*110ec0*/  LDL.LU R0, [R1+0x9740] ;  /* 0x0097400001007983 */ /* 0x000ea80000300800 */
[----:B------:R-:W2:Y:S04]  /*110ed0*/  LDL.LU.64 R58, [R1+0x9738] ;  /* 0x00973800013a7983 */ /* 0x000ea80000300a00 */
[----:B------:R-:W5:Y:S04]  /*110ee0*/  LDL.LU.64 R56, [R1+0x9730] ;  /* 0x0097300001387983 */ /* 0x000f680000300a00 */
[----:B------:R-:W-:Y:S04]  /*110ef0*/  STL.64 [R1+0x9440], R46 ;  /* 0x0094402e01007387 */ /* 0x000fe80000100a00 */
[----:B------:R-:W-:Y:S04]  /*110f00*/  STL.64 [R1+0x9438], R44 ;  /* 0x0094382c01007387 */ /* 0x000fe80000100a00 */
[----:B------:R0:W-:Y:S04]  /*110f10*/  STL.64 [R1+0x580], R28 ;  /* 0x0005801c01007387 */ /* 0x0001e80000100a00 */
[----:B------:R1:W-:Y:S01]  /*110f20*/  STL.64 [R1+0x588], R30 ;  /* 0x0005881e01007387 */ /* 0x0003e20000100a00 */
[----:B0-----:R-:W-:-:S02]  /*110f30*/  F2FP.F16.E4M3.UNPACK_B R28, R37 ;  /* 0x00000025ff1c723e */ /* 0x001fc400020006ff */
[----:B------:R-:W-:Y:S02]  /*110f40*/  F2FP.F16.E4M3.UNPACK_B R29, R36 ;  /* 0x00000024ff1d723e */ /* 0x000fe400020006ff */
[----:B-1----:R-:W-:Y:S02]  /*110f50*/  F2FP.F16.E4M3.UNPACK_B R30, R25 ;  /* 0x00000019ff1e723e */ /* 0x002fe400020006ff */
[----:B------:R-:W-:Y:S01]  /*110f60*/  F2FP.F16.E4M3.UNPACK_B R31, R24 ;  /* 0x00000018ff1f723e */ /* 0x000fe200020006ff */
[----:B---3--:R-:W-:Y:S02]  /*110f70*/  IMAD.MOV.U32 R24, RZ, RZ, R38 ;  /* 0x000000ffff187224 */ /* 0x008fe400078e0026 */
[----:B------:R-:W-:-:S04]  /*110f80*/  IMAD.MOV.U32 R25, RZ, RZ, R39 ;  /* 0x000000ffff197224 */ /* 0x000fc800078e0027 */
[C---:B------:R-:W-:Y:S08]  /*110f90*/  HMMA.16816.F32 R20, R28.reuse, R18, R20 ;  /* 0x000000121c14723c */ /* 0x040ff00000001814 */
[----:B----4-:R-:W-:-:S15]  /*110fa0*/  HMMA.16816.F32 R40, R28, R38, R40 ;  /* 0x000000261c28723c */ /* 0x010fde0000001828 */
[----:B------:R-:W-:-:S04]  /*110fb0*/  NOP ;  /* 0x0000000000007918 */ /* 0x000fc80000000000 */
[----:B------:R-:W-:Y:S04]  /*110fc0*/  STL.64 [R1+0x950], R40 ;  /* 0x0009502801007387 */ /* 0x000fe80000100a00 */
[----:B------:R-:W-:Y:S04]  /*110fd0*/  STL.64 [R1+0x958], R42 ;  /* 0x0009582a01007387 */ /* 0x000fe80000100a00 */
[----:B------:R-:W-:Y:S04]  /*110fe0*/  STL.64 [R1+0x94b8], R26 ;  /* 0x0094b81a01007387 */ /* 0x000fe80000100a00 */
[----:B------:R0:W-:Y:S02]  /*110ff0*/  STL.64 [R1+0x94b0], R24 ;  /* 0x0094b01801007387 */ /* 0x0001e40000100a00 */
[C---:B0-----:R-:W-:Y:S08]  /*111000*/  HMMA.16816.F32 R24, R28.reuse, R16, R32 ;  /* 0x000000101c18723c */ /* 0x041ff00000001820 */
[C---:B------:R-:W-:Y:S08]  /*111010*/  HMMA.16816.F32 R16, R28.reuse, R4, R12 ;  /* 0x000000041c10723c */ /* 0x040ff0000000180c */
[C---:B--2---:R-:W-:Y:S08]  /*111020*/  HMMA.16816.F32 R12, R28.reuse, R6, R8 ;  /* 0x000000061c0c723c */ /* 0x044ff00000001808 */
[C---:B-----5:R-:W-:Y:S08]  /*111030*/  HMMA.16816.F32 R8, R28.reuse, R56, R48 ;  /* 0x000000381c08723c */ /* 0x060ff00000001830 */
        /* <DEDUP_REMOVED lines=10> */
[----:B------:R0:W-:Y:S04]  /*1110e0*/  STL.64 [R1+0x900], R8 ;  /* 0x0009000801007387 */ /* 0x0001e80000100a00 */
[----:B------:R1:W-:Y:S04]  /*1110f0*/  STL.64 [R1+0x908], R10 ;  /* 0x0009080a01007387 */ /* 0x0003e80000100a00 */
[----:B------:R3:W-:Y:S04]  /*111100*/  STL.64 [R1+0x8f0], R4 ;  /* 0x0008f00401007387 */ /* 0x0007e80000100a00 */
[----:B------:R-:W-:Y:S04]  /*111110*/  STL.64 [R1+0x8f8], R6 ;  /* 0x0008f80601007387 */ /* 0x000fe80000100a00 */
[----:B------:R-:W2:Y:S04]  /*111120*/  LDL.LU R53, [R1+0x1274] ;  /* 0x0012740001357983 */ /* 0x000ea80000300800 */
[----:B------:R-:W4:Y:S04]  /*111130*/  LDL.LU R54, [R1+0x1278] ;  /* 0x0012780001367983 */ /* 0x000f280000300800 */
[----:B------:R-:W4:Y:S01]  /*111140*/  LDL.LU R55, [R1+0x127c] ;  /* 0x00127c0001377983 */ /* 0x000f220000300800 */
[----:B------:R-:W-:-:S03]  /*111150*/  IMAD.MOV.U32 R57, RZ, RZ, R0 ;  /* 0x000000ffff397224 */ /* 0x000fc600078e0000 */
[----:B----4-:R-:W-:Y:S04]  /*111160*/  STL.64 [R1+0x94f8], R54 ;  /* 0x0094f83601007387 */ /* 0x010fe80000100a00 */
[----:B--2---:R-:W-:Y:S04]  /*111170*/  STL.64 [R1+0x94f0], R52 ;  /* 0x0094f03401007387 */ /* 0x004fe80000100a00 */
[----:B------:R-:W2:Y:S04]  /*111180*/  LDL R56, [R1+0x8] ;  /* 0x0000080001387983 */ /* 0x000ea80000100800 */
[----:B------:R-:W3:Y:S04]  /*111190*/  LDL.LU R0, [R1+0x972c] ;  /* 0x00972c0001007983 */ /* 0x000ee80000300800 */
[----:B0-----:R-:W4:Y:S04]  /*1111a0*/  LDL.LU R8, [R1+0x1290] ;  /* 0x0012900001087983 */ /* 0x001f280000300800 */
[----:B------:R-:W4:Y:S04]  /*1111b0*/  LDL.LU R9, [R1+0x1294] ;  /* 0x0012940001097983 */ /* 0x000f280000300800 */
[----:B-1----:R-:W5:Y:S04]  /*1111c0*/  LDL.LU R10, [R1+0x1298] ;  /* 0x00129800010a7983 */ /* 0x002f680000300800 */
        /* <DEDUP_REMOVED lines=14> */
[----:B------:R-:W5:Y:S01]  /*1112b0*/  LDL R16, [R1+0x28] ;  /* 0x0000280001107983 */ /* 0x000f620000100800 */
[----:B----4-:R-:W-:-:S03]  /*1112c0*/  IMAD.MOV.U32 R17, RZ, RZ, R0 ;  /* 0x000000ffff117224 */ /* 0x010fc600078e0000 */
[----:B------:R-:W4:Y:S04]  /*1112d0*/  LDL.LU R0, [R1+0x9724] ;  /* 0x0097240001007983 */ /* 0x000f280000300800 */
[----:B--2---:R-:W-:Y:S04]  /*1112e0*/  STL.64 [R1+0x9528], R18 ;  /* 0x0095281201007387 */ /* 0x004fe80000100a00 */
[----:B-----5:R2:W-:Y:S04]  /*1112f0*/  STL.64 [R1+0x9520], R16 ;  /* 0x0095201001007387 */ /* 0x0205e80000100a00 */
        /* <DEDUP_REMOVED lines=17> */
[----:B------:R-:W5:Y:S04]  /*111410*/  LDL.LU R0, [R1+0x971c] ;  /* 0x00971c0001007983 */ /* 0x000f680000300800 */
[----:B----4-:R-:W-:Y:S04]  /*111420*/  STL.64 [R1+0x9558], R38 ;  /* 0x0095582601007387 */ /* 0x010fe80000100a00 */
[----:B--2---:R-:W-:Y:S04]  /*111430*/  STL.64 [R1+0x9550], R36 ;  /* 0x0095502401007387 */ /* 0x004fe80000100a00 */
[----:B------:R-:W2:Y:S04]  /*111440*/  LDL.LU R44, [R1+0x12e0] ;  /* 0x0012e000012c7983 */ /* 0x000ea80000300800 */
[----:B------:R-:W2:Y:S04]  /*111450*/  LDL.LU R45, [R1+0x12e4] ;  /* 0x0012e400012d7983 */ /* 0x000ea80000300800 */
[----:B------:R-:W4:Y:S04]  /*111460*/  LDL.LU R46, [R1+0x12e8] ;  /* 0x0012e800012e7983 */ /* 0x000f280000300800 */
[----:B------:R-:W4:Y:S01]  /*111470*/  LDL.LU R47, [R1+0x12ec] ;  /* 0x0012ec00012f7983 */ /* 0x000f220000300800 */
[----:B-----5:R-:W-:-:S03]  /*111480*/  IMAD.MOV.U32 R25, RZ, RZ, R0 ;  /* 0x000000ffff197224 */ /* 0x020fc600078e0000 */
[----:B----4-:R-:W-:Y:S04]  /*111490*/  STL.64 [R1+0x9568], R46 ;  /* 0x0095682e01007387 */ /* 0x010fe80000100a00 */
[----:B--2---:R2:W-:Y:S04]  /*1114a0*/  STL.64 [R1+0x9560], R44 ;  /* 0x0095602c01007387 */ /* 0x0045e80000100a00 */
[----:B------:R-:W4:Y:S04]  /*1114b0*/  LDL R26, [R1+0x40] ;  /* 0x00004000011a7983 */ /* 0x000f280000100800 */
[----:B------:R-:W4:Y:S04]  /*1114c0*/  LDL R27, [R1+0x44] ;  /* 0x00004400011b7983 */ /* 0x000f280000100800 */
[----:B------:R-:W5:Y:S04]  /*1114d0*/  LDL R24, [R1+0x48] ;  /* 0x0000480001187983 */ /* 0x000f680000100800 */
[----:B------:R-:W1:Y:S04]  /*1114e0*/  LDL.LU R0, [R1+0x9718] ;  /* 0x0097180001007983 */ /* 0x000e680000300800 */
[----:B----4-:R4:W-:Y:S04]  /*1114f0*/  STL.64 [R1+0x9578], R26 ;  /* 0x0095781a01007387 */ /* 0x0109e80000100a00 */
[----:B-----5:R-:W-:Y:S04]  /*111500*/  STL.64 [R1+0x9570], R24 ;  /* 0x0095701801007387 */ /* 0x020fe80000100a00 */
[----:B0-----:R-:W5:Y:S04]  /*111510*/  LDL.LU R8, [R1+0x1300] ;  /* 0x0013000001087983 */ /* 0x001f680000300800 */
[----:B------:R-:W5:Y:S04]  /*111520*/  LDL.LU R9, [R1+0x1304] ;  /* 0x0013040001097983 */ /* 0x000f680000300800 */
[----:B------:R-:W2:Y:S04]  /*111530*/  LDL.LU R10, [R1+0x1308] ;  /* 0x00130800010a7983 */ /* 0x000ea80000300800 */
[----:B------:R-:W2:Y:S01]  /*111540*/  LDL.LU R11, [R1+0x130c] ;  /* 0x00130c00010b7983 */ /* 0x000ea20000300800 */
[----:B-1----:R-:W-:-:S03]  /*111550*/  IMAD.MOV.U32 R15, RZ, RZ, R0 ;  /* 0x000000ffff0f7224 */ /* 0x002fc600078e0000 */
[----:B--2---:R-:W-:Y:S04]  /*111560*/  STL.64 [R1+0x9588], R10 ;  /* 0x0095880a01007387 */ /* 0x004fe80000100a00 */
[----:B-----5:R0:W-:Y:S04]  /*111570*/  STL.64 [R1+0x9580], R8 ;  /* 0x0095800801007387 */ /* 0x0201e80000100a00 */
[----:B------:R-:W2:Y:S04]  /*111580*/  LDL R14, [R1+0x50] ;  /* 0x00005000010e7983 */ /* 0x000ea80000100800 */
        /* <DEDUP_REMOVED lines=10> */
[----:B------:R-:W-:Y:S04]  /*111630*/  STL.64 [R1+0x95a8], R14 ;  /* 0x0095a80e01007387 */ /* 0x000fe80000100a00 */
[----:B--2---:R2:W-:Y:S04]  /*111640*/  STL.64 [R1+0x95a0], R12 ;  /* 0x0095a00c01007387 */ /* 0x0045e80000100a00 */
        /* <DEDUP_REMOVED lines=8> */
[----:B------:R-:W2:Y:S04]  /*1116d0*/  LDL R43, [R1+0x64] ;  /* 0x00006400012b7983 */ /* 0x000ea80000100800 */
[----:B------:R-:W5:Y:S04]  /*1116e0*/  LDL R40, [R1+0x68] ;  /* 0x0000680001287983 */ /* 0x000f680000100800 */
        /* <DEDUP_REMOVED lines=12> */
[----:B0-----:R-:W2:Y:S04]  /*1117b0*/  LDL.LU R8, [R1+0x1350] ;  /* 0x0013500001087983 */ /* 0x001ea80000300800 */
        /* <DEDUP_REMOVED lines=9> */
[----:B--2---:R2:W-:Y:S04]  /*111850*/  STL.64 [R1+0x95f0], R24 ;  /* 0x0095f01801007387 */ /* 0x0045e80000100a00 */
[----:B-1----:R-:W4:Y:S04]  /*111860*/  LDL.LU R16, [R1+0x1360] ;  /* 0x0013600001107983 */ /* 0x002f280000300800 */
[----:B------:R-:W4:Y:S04]  /*111870*/  LDL.LU R17, [R1+0x1364] ;  /* 0x0013640001117983 */ /* 0x000f280000300800 */
[----:B------:R-:W2:Y:S04]  /*111880*/  LDL.LU R18, [R1+0x1368] ;  /* 0x0013680001127983 */ /* 0x000ea80000300800 */
[----:B------:R-:W2:Y:S01]  /*111890*/  LDL.LU R19, [R1+0x136c] ;  /* 0x00136c0001137983 */ /* 0x000ea20000300800 */
[----:B-----5:R-:W-:-:S03]  /*1118a0*/  IMAD.MOV.U32 R13, RZ, RZ, R0 ;  /* 0x000000ffff0d7224 */ /* 0x020fc600078e0000 */
[----:B--2---:R-:W-:Y:S04]  /*1118b0*/  STL.64 [R1+0x9608], R18 ;  /* 0x0096081201007387 */ /* 0x004fe80000100a00 */
[----:B----4-:R1:W-:Y:S04]  /*1118c0*/  STL.64 [R1+0x9600], R16 ;  /* 0x0096001001007387 */ /* 0x0103e80000100a00 */
[----:B------:R-:W2:Y:S04]  /*1118d0*/  LDL R14, [R1+0x80] ;  /* 0x00008000010e7983 */ /* 0x000ea80000100800 */
[----:B------:R-:W2:Y:S04]  /*1118e0*/  LDL R15, [R1+0x84] ;  /* 0x00008400010f7983 */ /* 0x000ea80000100800 */
[----:B------:R-:W4:Y:S04]  /*1118f0*/  LDL R12, [R1+0x88] ;  /* 0x00008800010c7983 */ /* 0x000f280000100800 */
[----:B------:R-:W5:Y:S04]  /*111900*/  LDL.LU R0, [R1+0x9700] ;  /* 0x0097000001007983 */ /* 0x000f680000300800 */
[----:B--2---:R-:W-:Y:S04]  /*111910*/  STL.64 [R1+0x9618], R14 ;  /* 0x0096180e01007387 */ /* 0x004fe80000100a00 */
[----:B----4-:R-:W-:Y:S04]  /*111920*/  STL.64 [R1+0x9610], R12 ;  /* 0x0096100c01007387 */ /* 0x010fe80000100a00 */
        /* <DEDUP_REMOVED lines=8> */
[----:B------:R-:W5:Y:S04]  /*1119b0*/  LDL.LU R0, [R1+0x96fc] ;  /* 0x0096fc0001007983 */ /* 0x000f680000300800 */
[----:B0-----:R-:W2:Y:S04]  /*1119c0*/  LDL.LU R8, [R1+0x1390] ;  /* 0x0013900001087983 */ /* 0x001ea80000300800 */
[----:B------:R-:W2:Y:S04]  /*1119d0*/  LDL.LU R9, [R1+0x1394] ;  /* 0x0013940001097983 */ /* 0x000ea80000300800 */
[----:B------:R-:W2:Y:S04]  /*1119e0*/  LDL.LU R10, [R1+0x1398] ;  /* 0x00139800010a7983 */ /* 0x000ea80000300800 */
[----:B------:R-:W2:Y:S04]  /*1119f0*/  LDL.LU R11, [R1+0x139c] ;  /* 0x00139c00010b7983 */ /* 0x000ea80000300800 */
[----:B--2---:R0:W-:Y:S04]  /*111a00*/  STL.64 [R1+0x9638], R10 ;  /* 0x0096380a01007387 */ /* 0x0041e80000100a00 */
[----:B------:R-:W-:Y:S04]  /*111a10*/  STL.64 [R1+0x9630], R8 ;  /* 0x0096300801007387 */ /* 0x000fe80000100a00 */
[----:B------:R-:W2:Y:S01]  /*111a20*/  LDL R44, [R1+0x98] ;  /* 0x00009800012c7983 */ /* 0x000ea20000100800 */
[----:B-----5:R-:W-:-:S03]  /*111a30*/  IMAD.MOV.U32 R45, RZ, RZ, R0 ;  /* 0x000000ffff2d7224 */ /* 0x020fc600078e0000 */
[----:B------:R-:W1:Y:S04]  /*111a40*/  LDL.LU R0, [R1+0x96f8] ;  /* 0x0096f80001007983 */ /* 0x000e680000300800 */
[----:B----4-:R-:W-:Y:S04]  /*111a50*/  STL.64 [R1+0x9648], R46 ;  /* 0x0096482e01007387 */ /* 0x010fe80000100a00 */
[----:B--2---:R2:W-:Y:S04]  /*111a60*/  STL.64 [R1+0x9640], R44 ;  /* 0x0096402c01007387 */ /* 0x0045e80000100a00 */
[----:B------:R-:W4:Y:S04]  /*111a70*/  LDL.LU R24, [R1+0x13a0] ;  /* 0x0013a00001187983 */ /* 0x000f280000300800 */
[----:B------:R-:W4:Y:S04]  /*111a80*/  LDL.LU R25, [R1+0x13a4] ;  /* 0x0013a40001197983 */ /* 0x000f280000300800 */
[----:B------:R-:W5:Y:S04]  /*111a90*/  LDL.LU R26, [R1+0x13a8] ;  /* 0x0013a800011a7983 */ /* 0x000f680000300800 */
[----:B------:R-:W5:Y:S01]  /*111aa0*/  LDL.LU R27, [R1+0x13ac] ;  /* 0x0013ac00011b7983 */ /* 0x000f620000300800 */
[----:B-1----:R-:W-:-:S03]  /*111ab0*/  IMAD.MOV.U32 R17, RZ, RZ, R0 ;  /* 0x000000ffff117224 */ /* 0x002fc600078e0000 */
[----:B-----5:R-:W-:Y:S04]  /*111ac0*/  STL.64 [R1+0x9658], R26 ;  /* 0x0096581a01007387 */ /* 0x020fe80000100a00 */
[----:B----4-:R1:W-:Y:S04]  /*111ad0*/  STL.64 [R1+0x9650], R24 ;  /* 0x0096501801007387 */ /* 0x0103e80000100a00 */
[----:B------:R-:W4:Y:S04]  /*111ae0*/  LDL R18, [R1+0xa0] ;  /* 0x0000a00001127983 */ /* 0x000f280000100800 */
[----:B------:R-:W4:Y:S04]  /*111af0*/  LDL R19, [R1+0xa4] ;  /* 0x0000a40001137983 */ /* 0x000f280000100800 */
[----:B------:R-:W5:Y:S04]  /*111b00*/  LDL R16, [R1+0xa8] ;  /* 0x0000a80001107983 */ /* 0x000f680000100800 */
[----:B------:R-:W0:Y:S04]  /*111b10*/  LDL.LU R0, [R1+0x96f4] ;  /* 0x0096f40001007983 */ /* 0x000e280000300800 */
[----:B----4-:R-:W-:Y:S04]  /*111b20*/  STL.64 [R1+0x9668], R18 ;  /* 0x0096681201007387 */ /* 0x010fe80000100a00 */
[----:B-----5:R4:W-:Y:S04]  /*111b30*/  STL.64 [R1+0x9660], R16 ;  /* 0x0096601001007387 */ /* 0x0209e80000100a00 */
[----:B------:R-:W5:Y:S04]  /*111b40*/  LDL.LU R40, [R1+0x13c0] ;  /* 0x0013c00001287983 */ /* 0x000f680000300800 */
[----:B------:R-:W5:Y:S04]  /*111b50*/  LDL.LU R41, [R1+0x13c4] ;  /* 0x0013c40001297983 */ /* 0x000f680000300800 */
[----:B------:R-:W2:Y:S04]  /*111b60*/  LDL.LU R42, [R1+0x13c8] ;  /* 0x0013c800012a7983 */ /* 0x000ea80000300800 */
[----:B------:R-:W2:Y:S01]  /*111b70*/  LDL.LU R43, [R1+0x13cc] ;  /* 0x0013cc00012b7983 */ /* 0x000ea20000300800 */
[----:B0-----:R-:W-:-:S03]  /*111b80*/  IMAD.MOV.U32 R11, RZ, RZ, R0 ;  /* 0x000000ffff0b7224 */ /* 0x001fc600078e0000 */
[----:B--2---:R-:W-:Y:S04]  /*111b90*/  STL.64 [R1+0x9678], R42 ;  /* 0x0096782a01007387 */ /* 0x004fe80000100a00 */
[----:B-----5:R-:W-:Y:S04]  /*111ba0*/  STL.64 [R1+0x9670], R40 ;  /* 0x0096702801007387 */ /* 0x020fe80000100a00 */
        /* <DEDUP_REMOVED lines=10> */
[----:B------:R-:W4:Y:S04]  /*111c50*/  LDL.LU R0, [R1+0x96ec] ;  /* 0x0096ec0001007983 */ /* 0x000f280000300800 */
[----:B------:R5:W-:Y:S04]  /*111c60*/  STL.64 [R1+0x9698], R10 ;  /* 0x0096980a01007387 */ /* 0x000be80000100a00 */
[----:B--2---:R-:W-:Y:S04]  /*111c70*/  STL.64 [R1+0x9690], R8 ;  /* 0x0096900801007387 */ /* 0x004fe80000100a00 */
[----:B-1----:R-:W2:Y:S04]  /*111c80*/  LDL.LU R24, [R1+0x13e0] ;  /* 0x0013e00001187983 */ /* 0x002ea80000300800 */
[----:B------:R-:W2:Y:S04]  /*111c90*/  LDL.LU R25, [R1+0x13e4] ;  /* 0x0013e40001197983 */ /* 0x000ea80000300800 */
[----:B------:R-:W2:Y:S04]  /*111ca0*/  LDL.LU R26, [R1+0x13e8] ;  /* 0x0013e800011a7983 */ /* 0x000ea80000300800 */
[----:B------:R-:W2:Y:S01]  /*111cb0*/  LDL.LU R27, [R1+0x13ec] ;  /* 0x0013ec00011b7983 */ /* 0x000ea20000300800 */
[----:B----4-:R-:W-:-:S03]  /*111cc0*/  IMAD.MOV.U32 R17, RZ, RZ, R0 ;  /* 0x000000ffff117224 */ /* 0x010fc600078e0000 */
[----:B--2---:R-:W-:Y:S04]  /*111cd0*/  STL.64 [R1+0x96a8], R26 ;  /* 0x0096a81a01007387 */ /* 0x004fe80000100a00 */
[----:B------:R1:W-:Y:S04]  /*111ce0*/  STL.64 [R1+0x96a0], R24 ;  /* 0x0096a01801007387 */ /* 0x0003e80000100a00 */
[----:B------:R-:W2:Y:S04]  /*111cf0*/  LDL R18, [R1+0xc0] ;  /* 0x0000c00001127983 */ /* 0x000ea80000100800 */
[----:B------:R-:W2:Y:S04]  /*111d00*/  LDL R19, [R1+0xc4] ;  /* 0x0000c40001137983 */ /* 0x000ea80000100800 */
[----:B------:R-:W4:Y:S04]  /*111d10*/  LDL R16, [R1+0xc8] ;  /* 0x0000c80001107983 */ /* 0x000f280000100800 */
[----:B------:R-:W5:Y:S04]  /*111d20*/  LDL.LU R0, [R1+0x96e8] ;  /* 0x0096e80001007983 */ /* 0x000f680000300800 */
[----:B--2---:R-:W-:Y:S04]  /*111d30*/  STL.64 [R1+0x96b8], R18 ;  /* 0x0096b81201007387 */ /* 0x004fe80000100a00 */
[----:B----4-:R2:W-:Y:S04]  /*111d40*/  STL.64 [R1+0x96b0], R16 ;  /* 0x0096b01001007387 */ /* 0x0105e80000100a00 */
[----:B0-----:R-:W4:Y:S04]  /*111d50*/  LDL.LU R44, [R1+0x1400] ;  /* 0x00140000012c7983 */ /* 0x001f280000300800 */
        /* <DEDUP_REMOVED lines=8> */
[----:B-1----:R-:W5:Y:S04]  /*111de0*/  LDL.LU R24, [R1+0x1410] ;  /* 0x0014100001187983 */ /* 0x002f680000300800 */
        /* <DEDUP_REMOVED lines=8> */
[----:B------:R-:W2:Y:S04]  /*111e70*/  LDL.LU R16, [R1+0x1420] ;  /* 0x0014200001107983 */ /* 0x000ea80000300800 */
[----:B------:R-:W2:Y:S04]  /*111e80*/  LDL.LU R17, [R1+0x1424] ;  /* 0x0014240001117983 */ /* 0x000ea80000300800 */
[----:B------:R-:W2:Y:S04]  /*111e90*/  LDL.LU R18, [R1+0x1428] ;  /* 0x0014280001127983 */ /* 0x000ea80000300800 */
[----:B------:R-:W2:Y:S04]  /*111ea0*/  LDL.LU R19, [R1+0x142c] ;  /* 0x00142c0001137983 */ /* 0x000ea80000300800 */
[----:B0-----:R-:W5:Y:S04]  /*111eb0*/  LDL R46, [R1+0xe0] ;  /* 0x0000e000012e7983 */ /* 0x001f680000100800 */
[----:B-1----:R-:W5:Y:S04]  /*111ec0*/  LDL.LU R24, [R1+0x1430] ;  /* 0x0014300001187983 */ /* 0x002f680000300800 */
        /* <DEDUP_REMOVED lines=32> */
[----:B------:R-:W3:Y:S01]  /*1120d0*/  LDL.64 R58, [R1] ;  /* 0x00000000013a7983 */ /* 0x000ee20000100a00 */
[----:B----4-:R-:W-:Y:S01]  /*1120e0*/  IMAD.MOV.U32 R47, RZ, RZ, R0 ;  /* 0x000000ffff2f7224 */ /* 0x010fe200078e0000 */
[C---:B--2---:R-:W-:Y:S08]  /*1120f0*/  HMMA.16816.F32 R16, R28.reuse, R8, R16 ;  /* 0x000000081c10723c */ /* 0x044ff00000001810 */
[----:B-----5:R-:W-:Y:S01]  /*112100*/  HMMA.16816.F32 R44, R28, R46, R24 ;  /* 0x0000002e1c2c723c */ /* 0x020fe20000001818 */
[----:B------:R-:W2:Y:S04]  /*112110*/  LDL.LU.64 R26, [R1+0x96d8] ;  /* 0x0096d800011a7983 */ /* 0x000ea80000300a00 */
[----:B------:R-:W2:-:S14]  /*112120*/  LDL.LU.64 R24, [R1+0x96d0] ;  /* 0x0096d00001187983 */ /* 0x000e9c0000300a00 */
[----:B------:R-:W-:Y:S04]  /*112130*/  STL.64 [R1+0x8e0], R44 ;  /* 0x0008e02c01007387 */ /* 0x000fe80000100a00 */
[----:B------:R0:W-:Y:S04]  /*112140*/  STL.64 [R1+0x8e8], R46 ;  /* 0x0008e82e01007387 */ /* 0x0001e80000100a00 */
[----:B0-----:R-:W4:Y:S04]  /*112150*/  LDL.LU.64 R46, [R1+0x96c8] ;  /* 0x0096c800012e7983 */ /* 0x001f280000300a00 */
[----:B------:R-:W4:Y:S04]  /*112160*/  LDL.LU.64 R44, [R1+0x96c0] ;  /* 0x0096c000012c7983 */ /* 0x000f280000300a00 */
[----:B------:R-:W-:Y:S04]  /*112170*/  STL.64 [R1+0x8d0], R16 ;  /* 0x0008d01001007387 */ /* 0x000fe80000100a00 */
[----:B------:R0:W-:Y:S04]  /*112180*/  STL.64 [R1+0x8d8], R18 ;  /* 0x0008d81201007387 */ /* 0x0001e80000100a00 */
[----:B0-----:R-:W3:Y:S04]  /*112190*/  LDL.LU.64 R18, [R1+0x96b8] ;  /* 0x0096b80001127983 */ /* 0x001ee80000300a00 */
[----:B------:R-:W4:Y:S01]  /*1121a0*/  LDL.LU.64 R16, [R1+0x96b0] ;  /* 0x0096b00001107983 */ /* 0x000f220000300a00 */
[----:B--2---:R-:W-:Y:S03]  /*1121b0*/  HMMA.16816.F32 R8, R28, R10, R24 ;  /* 0x0000000a1c08723c */ /* 0x004fe60000001818 */
[----:B------:R-:W2:Y:S04]  /*1121c0*/  LDL.LU.64 R26, [R1+0x96a8] ;  /* 0x0096a800011a7983 */ /* 0x000ea80000300a00 */
[----:B------:R-:W2:-:S12]  /*1121d0*/  LDL.LU.64 R24, [R1+0x96a0] ;  /* 0x0096a00001187983 */ /* 0x000e980000300a00 */
[----:B------:R-:W-:Y:S04]  /*1121e0*/  STL.64 [R1+0x8c0], R8 ;  /* 0x0008c00801007387 */ /* 0x000fe80000100a00 */
[----:B------:R0:W-:Y:S04]  /*1121f0*/  STL.64 [R1+0x8c8], R10 ;  /* 0x0008c80a01007387 */ /* 0x0001e80000100a00 */
[----:B0-----:R-:W5:Y:S04]  /*112200*/  LDL.LU.64 R10, [R1+0x9698] ;  /* 0x00969800010a7983 */ /* 0x001f680000300a00 */
[----:B------:R-:W2:Y:S01]  /*112210*/  LDL.LU.64 R8, [R1+0x9690] ;  /* 0x0096900001087983 */ /* 0x000ea20000300a00 */
[----:B----4-:R-:W-:-:S15]  /*112220*/  HMMA.16816.F32 R44, R28, R16, R44 ;  /* 0x000000101c2c723c */ /* 0x010fde000000182c */
[----:B------:R-:W-:-:S04]  /*112230*/  NOP ;  /* 0x0000000000007918 */ /* 0x000fc80000000000 */
[----:B------:R-:W-:Y:S04]  /*112240*/  STL.64 [R1+0x8b0], R44 ;  /* 0x0008b02c01007387 */ /* 0x000fe80000100a00 */
[----:B------:R0:W-:Y:S04]  /*112250*/  STL.64 [R1+0x8b8], R46 ;  /* 0x0008b82e01007387 */ /* 0x0001e80000100a00 */
[----:B0-----:R-:W5:Y:S04]  /*112260*/  LDL.LU.64 R46, [R1+0x9688] ;  /* 0x00968800012e7983 */ /* 0x001f680000300a00 */
[----:B------:R-:W5:Y:S01]  /*112270*/  LDL.LU.64 R44, [R1+0x9680] ;  /* 0x00968000012c7983 */ /* 0x000f620000300a00 */
[----:B---3--:R-:W-:Y:S03]  /*112280*/  HMMA.16816.F32 R16, R28, R18, R40 ;  /* 0x000000121c10723c */ /* 0x008fe60000001828 */
[----:B------:R-:W3:Y:S04]  /*112290*/  LDL.LU.64 R42, [R1+0x9678] ;  /* 0x00967800012a7983 */ /* 0x000ee80000300a00 */
[----:B------:R-:W3:-:S12]  /*1122a0*/  LDL.LU.64 R40, [R1+0x9670] ;  /* 0x0096700001287983 */ /* 0x000ed80000300a00 */
[----:B------:R-:W-:Y:S04]  /*1122b0*/  STL.64 [R1+0x8a0], R16 ;  /* 0x0008a01001007387 */ /* 0x000fe80000100a00 */
[----:B------:R0:W-:Y:S04]  /*1122c0*/  STL.64 [R1+0x8a8], R18 ;  /* 0x0008a81201007387 */ /* 0x0001e80000100a00 */
[----:B0-----:R-:W4:Y:S04]  /*1122d0*/  LDL.LU.64 R18, [R1+0x9668] ;  /* 0x0096680001127983 */ /* 0x001f280000300a00 */
[----:B------:R-:W3:Y:S01]  /*1122e0*/  LDL.LU.64 R16, [R1+0x9660] ;  /* 0x0096600001107983 */ /* 0x000ee20000300a00 */
[----:B--2---:R-:W-:-:S15]  /*1122f0*/  HMMA.16816.F32 R24, R28, R8, R24 ;  /* 0x000000081c18723c */ /* 0x004fde0000001818 */
[----:B------:R-:W-:-:S04]  /*112300*/  NOP ;  /* 0x0000000000007918 */ /* 0x000fc80000000000 */
[----:B------:R-:W-:Y:S04]  /*112310*/  STL.64 [R1+0x890], R24 ;  /* 0x0008901801007387 */ /* 0x000fe80000100a00 */
[----:B------:R0:W-:Y:S04]  /*112320*/  STL.64 [R1+0x898], R26 ;  /* 0x0008981a01007387 */ /* 0x0001e80000100a00 */
[----:B0-----:R-:W2:Y:S04]  /*112330*/  LDL.LU.64 R26, [R1+0x9658] ;  /* 0x00965800011a7983 */ /* 0x001ea80000300a00 */
[----:B------:R-:W2:Y:S01]  /*112340*/  LDL.LU.64 R24, [R1+0x9650] ;  /* 0x0096500001187983 */ /* 0x000ea20000300a00 */
[----:B-----5:R-:W-:Y:S03]  /*112350*/  HMMA.16816.F32 R8, R28, R10, R44 ;  /* 0x0000000a1c08723c */ /* 0x020fe6000000182c */
[----:B------:R-:W5:Y:S04]  /*112360*/  LDL.LU.64 R46, [R1+0x9648] ;  /* 0x00964800012e7983 */ /* 0x000f680000300a00 */
[----:B------:R-:W2:-:S12]  /*112370*/  LDL.LU.64 R44, [R1+0x9640] ;  /* 0x00964000012c7983 */ /* 0x000e980000300a00 */
[----:B------:R-:W-:Y:S04]  /*112380*/  STL.64 [R1+0x880], R8 ;  /* 0x0008800801007387 */ /* 0x000fe80000100a00 */
[----:B------:R0:W-:Y:S04]  /*112390*/  STL.64 [R1+0x888], R10 ;  /* 0x0008880a01007387 */ /* 0x0001e80000100a00 */
[----:B0-----:R-:W5:Y:S04]  /*1123a0*/  LDL.LU.64 R10, [R1+0x9638] ;  /* 0x00963800010a7983 */ /* 0x001f680000300a00 */
[----:B------:R-:W5:Y:S01]  /*1123b0*/  LDL.LU.64 R8, [R1+0x9630] ;  /* 0x0096300001087983 */ /* 0x000f620000300a00 */
[C---:B---3--:R-:W-:Y:S08]  /*1123c0*/  HMMA.16816.F32 R40, R28.reuse, R16, R40 ;  /* 0x000000101c28723c */ /* 0x048ff00000001828 */
[C---:B----4-:R-:W-:Y:S11]  /*1123d0*/  HMMA.16816.F32 R16, R28.reuse, R18, R12 ;  /* 0x000000121c10723c */ /* 0x050ff6000000180c */
[----:B------:R-:W-:Y:S04]  /*1123e0*/  STL.64 [R1+0x870], R40 ;  /* 0x0008702801007387 */ /* 0x000fe80000100a00 */
[----:B------:R0:W-:Y:S04]  /*1123f0*/  STL.64 [R1+0x878], R42 ;  /* 0x0008782a01007387 */ /* 0x0001e80000100a00 */
[----:B0-----:R-:W3:Y:S04]  /*112400*/  LDL.LU.64 R42, [R1+0x9628] ;  /* 0x00962800012a7983 */ /* 0x001ee80000300a00 */
[----:B------:R-:W3:Y:S04]  /*112410*/  LDL.LU.64 R40, [R1+0x9620] ;  /* 0x0096200001287983 */ /* 0x000ee80000300a00 */
[----:B------:R-:W4:Y:S04]  /*112420*/  LDL.LU.64 R14, [R1+0x9618] ;  /* 0x00961800010e7983 */ /* 0x000f280000300a00 */
[----:B------:R-:W3:Y:S04]  /*112430*/  LDL.LU.64 R12, [R1+0x9610] ;  /* 0x00961000010c7983 */ /* 0x000ee80000300a00 */
        /* <DEDUP_REMOVED lines=10> */
[C---:B-----5:R-:W-:Y:S03]  /*1124e0*/  HMMA.16816.F32 R44, R28.reuse, R46, R8 ;  /* 0x0000002e1c2c723c */ /* 0x060fe60000001808 */
[----:B------:R-:W5:Y:S04]  /*1124f0*/  LDL.LU.64 R10, [R1+0x95e8] ;  /* 0x0095e800010a7983 */ /* 0x000f680000300a00 */
[----:B------:R-:W5:Y:S01]  /*112500*/  LDL.LU.64 R8, [R1+0x95e0] ;  /* 0x0095e00001087983 */ /* 0x000f620000300a00 */
[C---:B---3--:R-:W-:Y:S08]  /*112510*/  HMMA.16816.F32 R40, R28.reuse, R12, R40 ;  /* 0x0000000c1c28723c */ /* 0x048ff00000001828 */
[C---:B----4-:R-:W-:Y:S03]  /*112520*/  HMMA.16816.F32 R12, R28.reuse, R14, R32 ;  /* 0x0000000e1c0c723c */ /* 0x050fe60000001820 */
[----:B------:R-:W-:Y:S04]  /*112530*/  STL.64 [R1+0x840], R44 ;  /* 0x0008402c01007387 */ /* 0x000fe80000100a00 */
[----:B------:R0:W-:Y:S04]  /*112540*/  STL.64 [R1+0x848], R46 ;  /* 0x0008482e01007387 */ /* 0x0001e80000100a00 */
[----:B0-----:R-:W3:Y:S04]  /*112550*/  LDL.LU.64 R46, [R1+0x95d8] ;  /* 0x0095d800012e7983 */ /* 0x001ee80000300a00 */
[----:B------:R-:W3:Y:S04]  /*112560*/  LDL.LU.64 R44, [R1+0x95d0] ;  /* 0x0095d000012c7983 */ /* 0x000ee80000300a00 */
[----:B------:R-:W-:Y:S04]  /*112570*/  STL.64 [R1+0x830], R40 ;  /* 0x0008302801007387 */ /* 0x000fe80000100a00 */
[----:B------:R0:W-:Y:S04]  /*112580*/  STL.64 [R1+0x838], R42 ;  /* 0x0008382a01007387 */ /* 0x0001e80000100a00 */
[----:B0-----:R-:W4:Y:S04]  /*112590*/  LDL.LU.64 R42, [R1+0x95c8] ;  /* 0x0095c800012a7983 */ /* 0x001f280000300a00 */
[----:B------:R-:W3:Y:S04]  /*1125a0*/  LDL.LU.64 R40, [R1+0x95c0] ;  /* 0x0095c00001287983 */ /* 0x000ee80000300a00 */
[----:B------:R-:W4:Y:S04]  /*1125b0*/  LDL.LU.64 R34, [R1+0x95b8] ;  /* 0x0095b80001227983 */ /* 0x000f280000300a00 */
[----:B------:R-:W4:Y:S04]  /*1125c0*/  LDL.LU.64 R32, [R1+0x95b0] ;  /* 0x0095b00001207983 */ /* 0x000f280000300a00 */
[----:B------:R-:W-:Y:S04]  /*1125d0*/  STL.64 [R1+0x820], R12 ;  /* 0x0008200c01007387 */ /* 0x000fe80000100a00 */
[----:B------:R0:W-:Y:S04]  /*1125e0*/  STL.64 [R1+0x828], R14 ;  /* 0x0008280e01007387 */ /* 0x0001e80000100a00 */
[----:B0-----:R-:W4:Y:S04]  /*1125f0*/  LDL.LU.64 R14, [R1+0x95a8] ;  /* 0x0095a800010e7983 */ /* 0x001f280000300a00 */
[----:B------:R-:W4:Y:S01]  /*112600*/  LDL.LU.64 R12, [R1+0x95a0] ;  /* 0x0095a000010c7983 */ /* 0x000f220000300a00 */
[C---:B--2---:R-:W-:Y:S08]  /*112610*/  HMMA.16816.F32 R16, R28.reuse, R24, R16 ;  /* 0x000000181c10723c */ /* 0x044ff00000001810 */
[C---:B-----5:R-:W-:Y:S11]  /*112620*/  HMMA.16816.F32 R24, R28.reuse, R26, R8 ;  /* 0x0000001a1c18723c */ /* 0x060ff60000001808 */
        /* <DEDUP_REMOVED lines=8> */
[----:B0-----:R-:W5:Y:S04]  /*1126b0*/  LDL.LU.64 R26, [R1+0x9578] ;  /* 0x00957800011a7983 */ /* 0x001f680000300a00 */
[----:B------:R-:W5:Y:S01]  /*1126c0*/  LDL.LU.64 R24, [R1+0x9570] ;  /* 0x0095700001187983 */ /* 0x000f620000300a00 */
[C---:B---3--:R-:W-:Y:S08]  /*1126d0*/  HMMA.16816.F32 R44, R28.reuse, R40, R44 ;  /* 0x000000281c2c723c */ /* 0x048ff0000000182c */
[C---:B----4-:R-:W-:Y:S08]  /*1126e0*/  HMMA.16816.F32 R40, R28.reuse, R42, R36 ;  /* 0x0000002a1c28723c */ /* 0x050ff00000001824 */
[C---:B------:R-:W-:Y:S03]  /*1126f0*/  HMMA.16816.F32 R32, R28.reuse, R12, R32 ;  /* 0x0000000c1c20723c */ /* 0x040fe60000001820 */
        /* <DEDUP_REMOVED lines=14> */
[C---:B--2---:R-:W-:Y:S03]  /*1127e0*/  HMMA.16816.F32 R12, R28.reuse, R14, R16 ;  /* 0x0000000e1c0c723c */ /* 0x044fe60000001810 */
[----:B------:R-:W2:Y:S04]  /*1127f0*/  LDL.LU.64 R18, [R1+0x9528] ;  /* 0x0095280001127983 */ /* 0x000ea80000300a00 */
[----:B------:R-:W2:Y:S01]  /*112800*/  LDL.LU.64 R16, [R1+0x9520] ;  /* 0x0095200001107983 */ /* 0x000ea20000300a00 */
[C---:B-----5:R-:W-:Y:S11]  /*112810*/  HMMA.16816.F32 R8, R28.reuse, R24, R8 ;  /* 0x000000181c08723c */ /* 0x060ff60000001808 */
        /* <DEDUP_REMOVED lines=8> */
[C---:B------:R-:W-:Y:S03]  /*1128a0*/  HMMA.16816.F32 R24, R28.reuse, R26, R52 ;  /* 0x0000001a1c18723c */ /* 0x040fe60000001834 */
[----:B------:R-:W5:Y:S04]  /*1128b0*/  LDL.LU.64 R54, [R1+0x94f8] ;  /* 0x0094f80001367983 */ /* 0x000f680000300a00 */
[----:B------:R-:W5:Y:S01]  /*1128c0*/  LDL.LU.64 R52, [R1+0x94f0] ;  /* 0x0094f00001347983 */ /* 0x000f620000300a00 */
[C---:B---3--:R-:W-:Y:S11]  /*1128d0*/  HMMA.16816.F32 R44, R28.reuse, R36, R44 ;  /* 0x000000241c2c723c */ /* 0x048ff6000000182c */
[----:B------:R-:W-:Y:S04]  /*1128e0*/  STL.64 [R1+0x7a0], R24 ;  /* 0x0007a01801007387 */ /* 0x000fe80000100a00 */
[----:B------:R2:W-:Y:S01]  /*1128f0*/  STL.64 [R1+0x7a8], R26 ;  /* 0x0007a81a01007387 */ /* 0x0005e20000100a00 */
[----:B----4-:R-:W-:Y:S03]  /*112900*/  HMMA.16816.F32 R36, R28, R38, R40 ;  /* 0x000000261c24723c */ /* 0x010fe60000001828 */
[----:B------:R-:W-:Y:S04]  /*112910*/  STL.64 [R1+0x790], R44 ;  /* 0x0007902c01007387 */ /* 0x000fe80000100a00 */
[----:B------:R-:W-:Y:S01]  /*112920*/  STL.64 [R1+0x798], R46 ;  /* 0x0007982e01007387 */ /* 0x000fe20000100a00 */
[----:B------:R-:W-:-:S11]  /*112930*/  IMAD.MOV.U32 R0, RZ, RZ, R7 ;  /* 0x000000ffff007224 */ /* 0x000fd600078e0007 */
[----:B------:R-:W-:Y:S04]  /*112940*/  STL.64 [R1+0x780], R36 ;  /* 0x0007802401007387 */ /* 0x000fe80000100a00 */
[----:B------:R-:W-:Y:S01]  /*112950*/  STL.64 [R1+0x788], R38 ;  /* 0x0007882601007387 */ /* 0x000fe20000100a00 */
[C---:B--2---:R-:W-:Y:S08]  /*112960*/  HMMA.16816.F32 R24, R28.reuse, R16, R32 ;  /* 0x000000101c18723c */ /* 0x044ff00000001820 */
[C---:B------:R-:W-:Y:S08]  /*112970*/  HMMA.16816.F32 R16, R28.reuse, R18, R20 ;  /* 0x000000121c10723c */ /* 0x040ff00000001814 */
[C---:B-----5:R-:W-:Y:S03]  /*112980*/  HMMA.16816.F32 R12, R28.reuse, R4, R12 ;  /* 0x000000041c0c723c */ /* 0x060fe6000000180c */
[----:B------:R-:W-:Y:S04]  /*112990*/  STL.64 [R1+0x770], R24 ;  /* 0x0007701801007387 */ /* 0x000fe80000100a00 */
[----:B------:R-:W-:Y:S04]  /*1129a0*/  STL.64 [R1+0x778], R26 ;  /* 0x0007781a01007387 */ /* 0x000fe80000100a00 */
[----:B------:R-:W-:Y:S01]  /*1129b0*/  STL.64 [R1+0x760], R16 ;  /* 0x0007601001007387 */ /* 0x000fe20000100a00 */
[C---:B------:R-:W-:Y:S03]  /*1129c0*/  HMMA.16816.F32 R8, R28.reuse, R6, R8 ;  /* 0x000000061c08723c */ /* 0x040fe60000001808 */
[----:B------:R-:W-:Y:S04]  /*1129d0*/  STL.64 [R1+0x768], R18 ;  /* 0x0007681201007387 */ /* 0x000fe80000100a00 */
[----:B------:R-:W-:Y:S04]  /*1129e0*/  STL.64 [R1+0x750], R12 ;  /* 0x0007500c01007387 */ /* 0x000fe80000100a00 */
[----:B------:R-:W-:Y:S04]  /*1129f0*/  STL.64 [R1+0x758], R14 ;  /* 0x0007580e01007387 */ /* 0x000fe80000100a00 */
[----:B------:R-:W-:Y:S01]  /*112a00*/  STL [R1+0x91e0], R0 ;  /* 0x0091e00001007387 */ /* 0x000fe20000100800 */
[C---:B------:R-:W-:Y:S03]  /*112a10*/  HMMA.16816.F32 R4, R28.reuse, R58, R52 ;  /* 0x0000003a1c04723c */ /* 0x040fe60000001834 */
[----:B------:R-:W-:Y:S04]  /*112a20*/  STL.64 [R1+0x740], R8 ;  /* 0x0007400801007387 */ /* 0x000fe80000100a00 */
[----:B------:R0:W-:Y:S02]  /*112a30*/  STL.64 [R1+0x748], R10 ;  /* 0x0007480a01007387 */ /* 0x0001e40000100a00 */
[----:B0-----:R-:W-:-:S15]  /*112a40*/  HMMA.16816.F32 R8, R28, R56, R48 ;  /* 0x000000381c08723c */ /* 0x001fde0000001830 */
[----:B------:R-:W-:-:S04]  /*112a50*/  NOP ;  /* 0x0000000000007918 */ /* 0x000fc80000000000 */
[----:B------:R0:W-:Y:S04]  /*112a60*/  STL.64 [R1+0x730], R8 ;  /* 0x0007300801007387 */ /* 0x0001e80000100a00 */
[----:B------:R1:W-:Y:S04]  /*112a70*/  STL.64 [R1+0x738], R10 ;  /* 0x0007380a01007387 */ /* 0x0003e80000100a00 */
[----:B------:R-:W2:Y:S04]  /*112a80*/  LDL.LU R36, [R1+0x1170] ;  /* 0x0011700001247983 */ /* 0x000ea80000300800 */
[----:B------:R-:W-:Y:S04]  /*112a90*/  STL.64 [R1+0x720], R4 ;  /* 0x0007200401007387 */ /* 0x000fe80000100a00 */
[----:B------:R-:W-:Y:S04]  /*112aa0*/  STL.64 [R1+0x728], R6 ;  /* 0x0007280601007387 */ /* 0x000fe80000100a00 */
[----:B------:R-:W2:Y:S04]  /*112ab0*/  LDL.LU R37, [R1+0x1174] ;  /* 0x0011740001257983 */ /* 0x000ea80000300800 */
[----:B------:R-:W3:Y:S04]  /*112ac0*/  LDL.LU R38, [R1+0x1178] ;  /* 0x0011780001267983 */ /* 0x000ee80000300800 */
[----:B------:R-:W3:Y:S01]  /*112ad0*/  LDL.LU R39, [R1+0x117c] ;  /* 0x00117c0001277983 */ /* 0x000ee20000300800 */
[----:B------:R-:W-:-:S03]  /*112ae0*/  IMAD.MOV.U32 R0, RZ, RZ, R59 ;  /* 0x000000ffff007224 */ /* 0x000fc600078e003b */
[----:B---3--:R-:W-:Y:S04]  /*112af0*/  STL.64 [R1+0x94d8], R38 ;  /* 0x0094d82601007387 */ /* 0x008fe80000100a00 */
[----:B--2---:R2:W-:Y:S04]  /*112b00*/  STL.64 [R1+0x94d0], R36 ;  /* 0x0094d02401007387 */ /* 0x0045e80000100a00 */
        /* <DEDUP_REMOVED lines=12> */
[----:B--2---:R-:W2:Y:S04]  /*112bd0*/  LDL.LU R36, [R1+0x1250] ;  /* 0x0012500001247983 */ /* 0x004ea80000300800 */
        /* <DEDUP_REMOVED lines=72> */
[----:B------:R0:W-:Y:S01]  /*113060*/  STL.64 [R1+0x9150], R52 ;  /* 0x0091503401007387 */ /* 0x0001e20000100a00 */
[C---:B------:R-:W-:Y:S03]  /*113070*/  HMMA.16816.F32 R4, R28.reuse, R2, R4 ;  /* 0x000000021c04723c */ /* 0x040fe60000001804 */
        /* <DEDUP_REMOVED lines=22> */
[----:B0-----:R-:W5:Y:S04]  /*1131e0*/  LDL.LU.64 R6, [R1+0x9478] ;  /* 0x0094780001067983 */ /* 0x001f680000300a00 */
[----:B------:R-:W2:Y:S02]  /*1131f0*/  LDL.LU.64 R4, [R1+0x9470] ;  /* 0x0094700001047983 */ /* 0x000ea40000300a00 */
        /* <DEDUP_REMOVED lines=8> */
[----:B0-----:R-:W4:Y:S04]  /*113280*/  LDL.LU.64 R10, [R1+0x9458] ;  /* 0x00945800010a7983 */ /* 0x001f280000300a00 */
[----:B------:R-:W2:Y:S04]  /*113290*/  LDL.LU.64 R8, [R1+0x9450] ;  /* 0x0094500001087983 */ /* 0x000ea80000300a00 */
[----:B------:R-:W-:Y:S04]  /*1132a0*/  STL.64 [R1+0x9128], R6 ;  /* 0x0091280601007387 */ /* 0x000fe80000100a00 */
[----:B------:R4:W-:Y:S01]  /*1132b0*/  STL.64 [R1+0x9120], R4 ;  /* 0x0091200401007387 */ /* 0x0009e20000100a00 */
[C---:B--2---:R-:W-:Y:S08]  /*1132c0*/  HMMA.16816.F32 R48, R28.reuse, R8, R48 ;  /* 0x000000081c30723c */ /* 0x044ff00000001830 */
[C---:B----4-:R-:W-:Y:S01]  /*1132d0*/  HMMA.16816.F32 R4, R28.reuse, R10, R52 ;  /* 0x0000000a1c04723c */ /* 0x050fe20000001834 */
[----:B------:R-:W-:Y:S10]  /*1132e0*/  STL.64 [R1+0x9148], R10 ;  /* 0x0091480a01007387 */ /* 0x000ff40000100a00 */
[----:B------:R-:W-:Y:S04]  /*1132f0*/  STL.64 [R1+0x670], R48 ;  /* 0x0006703001007387 */ /* 0x000fe80000100a00 */
[----:B------:R-:W-:Y:S04]  /*113300*/  STL.64 [R1+0x678], R50 ;  /* 0x0006783201007387 */ /* 0x000fe80000100a00 */
[----:B------:R5:W-:Y:S04]  /*113310*/  STL.64 [R1+0x9140], R8 ;  /* 0x0091400801007387 */ /* 0x000be80000100a00 */
        /* <DEDUP_REMOVED lines=19> */
[----:B---3--:R-:W-:-:S15]  /*113450*/  HMMA.16816.F32 R4, R28, R20, R32 ;  /* 0x000000141c04723c */ /* 0x008fde0000001820 */
        /* <DEDUP_REMOVED lines=42> */
[----:B------:R-:W-:-:S03]  /*113700*/  IMAD.MOV.U32 R58, RZ, RZ, R24 ;  /* 0x000000ffff3a7224 */ /* 0x000fc600078e0018 */
[----:B------:R-:W4:Y:S01]  /*113710*/  LDL.LU R24, [R1+0x944c] ;  /* 0x00944c0001187983 */ /* 0x000f220000300800 */
[----:B------:R-:W-:Y:S01]  /*113720*/  IMAD.MOV.U32 R59, RZ, RZ, R25 ;  /* 0x000000ffff3b7224 */ /* 0x000fe200078e0019 */
[----:B---3--:R-:W-:-:S15]  /*113730*/  HMMA.16816.F32 R52, R28, R22, R52 ;  /* 0x000000161c34723c */ /* 0x008fde0000001834 */
[----:B------:R-:W-:-:S04]  /*113740*/  NOP ;  /* 0x0000000000007918 */ /* 0x000fc80000000000 */
[----:B------:R0:W-:Y:S04]  /*113750*/  STL.64 [R1+0x600], R52 ;  /* 0x0006003401007387 */ /* 0x0001e80000100a00 */
[----:B------:R1:W-:Y:S04]  /*113760*/  STL.64 [R1+0x608], R54 ;  /* 0x0006083601007387 */ /* 0x0003e80000100a00 */
[----:B------:R-:W4:Y:S01]  /*113770*/  LDL.LU R25, [R1+0x9448] ;  /* 0x0094480001197983 */ /* 0x000f220000300800 */
[C---:B--2---:R-:W-:Y:S03]  /*113780*/  HMMA.16816.F32 R32, R28.reuse, R26, R32 ;  /* 0x0000001a1c20723c */ /* 0x044fe60000001820 */
[----:B0-----:R-:W2:Y:S04]  /*113790*/  LDL.LU R52, [R1+0x14a0] ;  /* 0x0014a00001347983 */ /* 0x001ea80000300800 */
[----:B------:R-:W2:Y:S04]  /*1137a0*/  LDL.LU R53, [R1+0x14a4] ;  /* 0x0014a40001357983 */ /* 0x000ea80000300800 */
[----:B-1----:R-:W2:Y:S04]  /*1137b0*/  LDL.LU R54, [R1+0x14a8] ;  /* 0x0014a80001367983 */ /* 0x002ea80000300800 */
[----:B------:R-:W2:Y:S04]  /*1137c0*/  LDL.LU R55, [R1+0x14ac] ;  /* 0x0014ac0001377983 */ /* 0x000ea80000300800 */
[----:B------:R-:W-:Y:S04]  /*1137d0*/  STL.64 [R1+0x9108], R22 ;  /* 0x0091081601007387 */ /* 0x000fe80000100a00 */
[----:B------:R0:W-:Y:S04]  /*1137e0*/  STL.64 [R1+0x9100], R20 ;  /* 0x0091001401007387 */ /* 0x0001e80000100a00 */
[----:B0-----:R-:W3:Y:S04]  /*1137f0*/  LDL.LU R20, [R1+0x1480] ;  /* 0x0014800001147983 */ /* 0x001ee80000300800 */
        /* <DEDUP_REMOVED lines=8> */
[----:B------:R-:W2:Y:S04]  /*113880*/  LDL.LU.64 R44, [R1+0x9438] ;  /* 0x00943800012c7983 */ /* 0x000ea80000300a00 */
        /* <DEDUP_REMOVED lines=18> */
[----:B0-----:R-:W5:Y:S04]  /*1139b0*/  LDL.LU.64 R38, [R1+0x9410] ;  /* 0x0094100001267983 */ /* 0x001f680000300a00 */
[----:B------:R-:W5:Y:S04]  /*1139c0*/  LDL.LU.64 R36, [R1+0x9408] ;  /* 0x0094080001247983 */ /* 0x000f680000300a00 */
[----:B------:R-:W-:Y:S04]  /*1139d0*/  STL.64 [R1+0x90c8], R34 ;  /* 0x0090c82201007387 */ /* 0x000fe80000100a00 */
[----:B------:R0:W-:Y:S04]  /*1139e0*/  STL.64 [R1+0x90c0], R32 ;  /* 0x0090c02001007387 */ /* 0x0001e80000100a00 */
[----:B0-----:R-:W5:Y:S04]  /*1139f0*/  LDL.LU R32, [R1+0x1100] ;  /* 0x0011000001207983 */ /* 0x001f680000300800 */
[----:B------:R-:W5:Y:S04]  /*113a00*/  LDL.LU R33, [R1+0x1104] ;  /* 0x0011040001217983 */ /* 0x000f680000300800 */
[----:B------:R-:W5:Y:S04]  /*113a10*/  LDL.LU R34, [R1+0x1108] ;  /* 0x0011080001227983 */ /* 0x000f680000300800 */
[----:B------:R-:W5:Y:S01]  /*113a20*/  LDL.LU R35, [R1+0x110c] ;  /* 0x00110c0001237983 */ /* 0x000f620000300800 */
[----:B------:R-:W-:-:S02]  /*113a30*/  IMAD R5, R5, 0x100, R4 ;  /* 0x0000010005057824 */ /* 0x000fc400078e0204 */
[----:B------:R-:W-:Y:S02]  /*113a40*/  IMAD R7, R7, 0x100, R10 ;  /* 0x0000010007077824 */ /* 0x000fe400078e020a */
[----:B------:R-:W-:Y:S02]  /*113a50*/  IMAD R6, R6, 0x100, R11 ;  /* 0x0000010006067824 */ /* 0x000fe400078e020b */
[----:B------:R-:W-:Y:S01]  /*113a60*/  IMAD R4, R57, 0x100, R56 ;  /* 0x0000010039047824 */ /* 0x000fe200078e0238 */
[C---:B------:R-:W-:Y:S08]  /*113a70*/  HMMA.16816.F32 R12, R28.reuse, R44, R12 ;  /* 0x0000002c1c0c723c */ /* 0x040ff0000000180c */
[C---:B----4-:R-:W-:Y:S08]  /*113a80*/  HMMA.16816.F32 R8, R28.reuse, R46, R48 ;  /* 0x0000002e1c08723c */ /* 0x050ff00000001830 */
[C---:B---3--:R-:W-:Y:S08]  /*113a90*/  HMMA.16816.F32 R20, R28.reuse, R40, R20 ;  /* 0x000000281c14723c */ /* 0x048ff00000001814 */
[C---:B--2---:R-:W-:Y:S08]  /*113aa0*/  HMMA.16816.F32 R16, R28.reuse, R42, R16 ;  /* 0x0000002a1c10723c */ /* 0x044ff00000001810 */
[C---:B-----5:R-:W-:Y:S08]  /*113ab0*/  HMMA.16816.F32 R24, R28.reuse, R38, R24 ;  /* 0x000000261c18723c */ /* 0x060ff00000001818 */
[----:B------:R-:W-:Y:S01]  /*113ac0*/  HMMA.16816.F32 R32, R28, R36, R32 ;  /* 0x000000241c20723c */ /* 0x000fe20000001820 */
[----:B------:R-:W-:-:S02]  /*113ad0*/  F2FP.F16.E4M3.UNPACK_B R28, R7 ;  /* 0x00000007ff1c723e */ /* 0x000fc400020006ff */
[----:B------:R-:W-:Y:S02]  /*113ae0*/  F2FP.F16.E4M3.UNPACK_B R29, R6 ;  /* 0x00000006ff1d723e */ /* 0x000fe400020006ff */
[----:B------:R-:W-:Y:S02]  /*113af0*/  F2FP.F16.E4M3.UNPACK_B R30, R5 ;  /* 0x00000005ff1e723e */ /* 0x000fe400020006ff */
[----:B------:R-:W-:Y:S01]  /*113b00*/  F2FP.F16.E4M3.UNPACK_B R31, R4 ;  /* 0x00000004ff1f723e */ /* 0x000fe200020006ff */
[----:B------:R-:W-:Y:S06]  /*113b10*/  STL.64 [R1+0x90b8], R38 ;  /* 0x0090b82601007387 */ /* 0x000fec0000100a00 */
[C---:B------:R-:W-:Y:S05]  /*113b20*/  HMMA.16816.F32 R4, R28.reuse, R58, R52 ;  /* 0x0000003a1c04723c */ /* 0x040fea0000001834 */
        /* <DEDUP_REMOVED lines=17> */
[----:B------:R-:W2:Y:S04]  /*113c40*/  LDL R58, [R1+0x20] ;  /* 0x00002000013a7983 */ /* 0x000ea80000100800 */
[----:B------:R-:W-:Y:S04]  /*113c50*/  STL.64 [R1+0x1950], R4 ;  /* 0x0019500401007387 */ /* 0x000fe80000100a00 */
[----:B------:R0:W-:Y:S04]  /*113c60*/  STL.64 [R1+0x1958], R6 ;  /* 0x0019580601007387 */ /* 0x0001e80000100a00 */
[----:B------:R-:W2:Y:S04]  /*113c70*/  LDL R59, [R1+0x24] ;  /* 0x00002400013b7983 */ /* 0x000ea80000100800 */
[----:B------:R-:W3:Y:S04]  /*113c80*/  LDL R56, [R1+0x28] ;  /* 0x0000280001387983 */ /* 0x000ee80000100800 */
[----:B------:R-:W3:Y:S04]  /*113c90*/  LDL R57, [R1+0x2c] ;  /* 0x00002c0001397983 */ /* 0x000ee80000100800 */
[----:B--2---:R-:W-:Y:S04]  /*113ca0*/  STL.64 [R1+0x91f0], R58 ;  /* 0x0091f03a01007387 */ /* 0x004fe80000100a00 */
[----:B---3--:R-:W-:Y:S04]  /*113cb0*/  STL.64 [R1+0x91e8], R56 ;  /* 0x0091e83801007387 */ /* 0x008fe80000100a00 */
[----:B------:R-:W2:Y:S04]  /*113cc0*/  LDL.LU R48, [R1+0xf40] ;  /* 0x000f400001307983 */ /* 0x000ea80000300800 */
[----:B------:R-:W2:Y:S04]  /*113cd0*/  LDL.LU R49, [R1+0xf44] ;  /* 0x000f440001317983 */ /* 0x000ea80000300800 */
[----:B------:R-:W3:Y:S04]  /*113ce0*/  LDL.LU R50, [R1+0xf48] ;  /* 0x000f480001327983 */ /* 0x000ee80000300800 */
[----:B------:R-:W3:Y:S04]  /*113cf0*/  LDL.LU R51, [R1+0xf4c] ;  /* 0x000f4c0001337983 */ /* 0x000ee80000300800 */
[----:B---3--:R-:W-:Y:S04]  /*113d00*/  STL.64 [R1+0x9200], R50 ;  /* 0x0092003201007387 */ /* 0x008fe80000100a00 */
[----:B--2---:R1:W-:Y:S04]  /*113d10*/  STL.64 [R1+0x91f8], R48 ;  /* 0x0091f83001007387 */ /* 0x0043e80000100a00 */
[----:B0-----:R-:W2:Y:S04]  /*113d20*/  LDL R6, [R1+0x30] ;  /* 0x0000300001067983 */ /* 0x001ea80000100800 */
        /* <DEDUP_REMOVED lines=10> */
[----:B---3--:R2:W-:Y:S04]  /*113dd0*/  STL.64 [R1+0x9218], R4 ;  /* 0x0092180401007387 */ /* 0x0085e80000100a00 */
        /* <DEDUP_REMOVED lines=10> */
[----:B----4-:R4:W-:Y:S04]  /*113e80*/  STL.64 [R1+0x9240], R18 ;  /* 0x0092401201007387 */ /* 0x0109e80000100a00 */
[----:B-----5:R5:W-:Y:S04]  /*113e90*/  STL.64 [R1+0x9238], R16 ;  /* 0x0092381001007387 */ /* 0x020be80000100a00 */
        /* <DEDUP_REMOVED lines=26> */
[----:B------:R-:W3:Y:S04]  /*114040*/  LDL R44, [R1+0x68] ;  /* 0x00006800012c7983 */ /* 0x000ee80000100800 */
[----:B------:R-:W3:Y:S04]  /*114050*/  LDL R45, [R1+0x6c] ;  /* 0x00006c00012d7983 */ /* 0x000ee80000100800 */
[----:B--2---:R-:W-:Y:S04]  /*114060*/  STL.64 [R1+0x9290], R46 ;  /* 0x0092902e01007387 */ /* 0x004fe80000100a00 */
[----:B---3--:R2:W-:Y:S04]  /*114070*/  STL.64 [R1+0x9288], R44 ;  /* 0x0092882c01007387 */ /* 0x0085e80000100a00 */
[----:B-1----:R-:W3:Y:S04]  /*114080*/  LDL.LU R48, [R1+0xfc0] ;  /* 0x000fc00001307983 */ /* 0x002ee80000300800 */
[----:B------:R-:W3:Y:S04]  /*114090*/  LDL.LU R49, [R1+0xfc4] ;  /* 0x000fc40001317983 */ /* 0x000ee80000300800 */
[----:B------:R-:W2:Y:S04]  /*1140a0*/  LDL.LU R50, [R1+0xfc8] ;  /* 0x000fc80001327983 */ /* 0x000ea80000300800 */
[----:B------:R-:W2:Y:S04]  /*1140b0*/  LDL.LU R51, [R1+0xfcc] ;  /* 0x000fcc0001337983 */ /* 0x000ea80000300800 */
[----:B--2---:R1:W-:Y:S04]  /*1140c0*/  STL.64 [R1+0x92a0], R50 ;  /* 0x0092a03201007387 */ /* 0x0043e80000100a00 */
[----:B---3--:R2:W-:Y:S04]  /*1140d0*/  STL.64 [R1+0x9298], R48 ;  /* 0x0092983001007387 */ /* 0x0085e80000100a00 */
[----:B0-----:R-:W3:Y:S04]  /*1140e0*/  LDL R10, [R1+0x70] ;  /* 0x00007000010a7983 */ /* 0x001ee80000100800 */
[----:B------:R-:W3:Y:S04]  /*1140f0*/  LDL R11, [R1+0x74] ;  /* 0x00007400010b7983 */ /* 0x000ee80000100800 */
        /* <DEDUP_REMOVED lines=16> */
[----:B----4-:R-:W2:Y:S04]  /*114200*/  LDL R18, [R1+0x80] ;  /* 0x0000800001127983 */ /* 0x010ea80000100800 */
[----:B------:R-:W2:Y:S04]  /*114210*/  LDL R19, [R1+0x84] ;  /* 0x0000840001137983 */ /* 0x000ea80000100800 */
[----:B-----5:R-:W4:Y:S04]  /*114220*/  LDL R16, [R1+0x88] ;  /* 0x0000880001107983 */ /* 0x020f280000100800 */
[----:B------:R-:W4:Y:S04]  /*114230*/  LDL R17, [R1+0x8c] ;  /* 0x00008c0001117983 */ /* 0x000f280000100800 */
        /* <DEDUP_REMOVED lines=8> */
[----:B------:R-:W5:Y:S04]  /*1142c0*/  LDL R34, [R1+0x90] ;  /* 0x0000900001227983 */ /* 0x000f680000100800 */
[----:B------:R-:W5:Y:S04]  /*1142d0*/  LDL R35, [R1+0x94] ;  /* 0x0000940001237983 */ /* 0x000f680000100800 */
[----:B------:R-:W2:Y:S04]  /*1142e0*/  LDL.LU R40, [R1+0x1010] ;  /* 0x0010100001287983 */ /* 0x000ea80000300800 */
[----:B------:R-:W2:Y:S04]  /*1142f0*/  LDL.LU R41, [R1+0x1014] ;  /* 0x0010140001297983 */ /* 0x000ea80000300800 */
[----:B------:R-:W2:Y:S04]  /*114300*/  LDL.LU R42, [R1+0x1018] ;  /* 0x00101800012a7983 */ /* 0x000ea80000300800 */
[----:B------:R-:W2:Y:S04]  /*114310*/  LDL.LU R43, [R1+0x101c] ;  /* 0x00101c00012b7983 */ /* 0x000ea80000300800 */
[----:B--2---:R2:W-:Y:S04]  /*114320*/  STL.64 [R1+0x9300], R42 ;  /* 0x0093002a01007387 */ /* 0x0045e80000100a00 */
        /* <DEDUP_REMOVED lines=11> */
[----:B-1----:R-:W5:Y:S04]  /*1143e0*/  LDL R50, [R1+0xa0] ;  /* 0x0000a00001327983 */ /* 0x002f680000100800 */
[----:B------:R-:W5:Y:S04]  /*1143f0*/  LDL R51, [R1+0xa4] ;  /* 0x0000a40001337983 */ /* 0x000f680000100800 */
[----:B------:R-:W2:Y:S04]  /*114400*/  LDL R48, [R1+0xa8] ;  /* 0x0000a80001307983 */ /* 0x000ea80000100800 */
[----:B------:R-:W2:Y:S04]  /*114410*/  LDL R49, [R1+0xac] ;  /* 0x0000ac0001317983 */ /* 0x000ea80000100800 */
        /* <DEDUP_REMOVED lines=8> */
[----:B---3--:R-:W2:Y:S04]  /*1144a0*/  LDL R14, [R1+0xb0] ;  /* 0x0000b000010e7983 */ /* 0x008ea80000100800 */
[----:B------:R-:W2:Y:S04]  /*1144b0*/  LDL R15, [R1+0xb4] ;  /* 0x0000b400010f7983 */ /* 0x000ea80000100800 */
[----:B------:R-:W3:Y:S04]  /*1144c0*/  LDL.LU R16, [R1+0x1050] ;  /* 0x0010500001107983 */ /* 0x000ee80000300800 */
[----:B------:R-:W3:Y:S04]  /*1144d0*/  LDL.LU R17, [R1+0x1054] ;  /* 0x0010540001117983 */ /* 0x000ee80000300800 */
[----:B------:R-:W5:Y:S04]  /*1144e0*/  LDL.LU R18, [R1+0x1058] ;  /* 0x0010580001127983 */ /* 0x000f680000300800 */
[----:B------:R-:W5:Y:S04]  /*1144f0*/  LDL.LU R19, [R1+0x105c] ;  /* 0x00105c0001137983 */ /* 0x000f680000300800 */
[----:B-----5:R-:W-:Y:S04]  /*114500*/  STL.64 [R1+0x9350], R18 ;  /* 0x0093501201007387 */ /* 0x020fe80000100a00 */
[----:B---3--:R3:W-:Y:S04]  /*114510*/  STL.64 [R1+0x9348], R16 ;  /* 0x0093481001007387 */ /* 0x0087e80000100a00 */
[----:B------:R-:W5:Y:S04]  /*114520*/  LDL R12, [R1+0xb8] ;  /* 0x0000b800010c7983 */ /* 0x000f680000100800 */
[----:B------:R-:W5:Y:S04]  /*114530*/  LDL R13, [R1+0xbc] ;  /* 0x0000bc00010d7983 */ /* 0x000f680000100800 */
        /* <DEDUP_REMOVED lines=8> */
[----:B------:R-:W2:Y:S04]  /*1145c0*/  LDL R42, [R1+0xc0] ;  /* 0x0000c000012a7983 */ /* 0x000ea80000100800 */
[----:B------:R-:W2:Y:S04]  /*1145d0*/  LDL R43, [R1+0xc4] ;  /* 0x0000c400012b7983 */ /* 0x000ea80000100800 */
[----:B------:R-:W4:Y:S04]  /*1145e0*/  LDL R40, [R1+0xc8] ;  /* 0x0000c80001287983 */ /* 0x000f280000100800 */
[----:B------:R-:W4:Y:S04]  /*1145f0*/  LDL R41, [R1+0xcc] ;  /* 0x0000cc0001297983 */ /* 0x000f280000100800 */
        /* <DEDUP_REMOVED lines=8> */
[----:B-1----:R-:W4:Y:S04]  /*114680*/  LDL R50, [R1+0xd0] ;  /* 0x0000d00001327983 */ /* 0x002f280000100800 */
[----:B------:R-:W4:Y:S04]  /*114690*/  LDL R51, [R1+0xd4] ;  /* 0x0000d40001337983 */ /* 0x000f280000100800 */
        /* <DEDUP_REMOVED lines=8> */
[----:B----4-:R-:W-:Y:S04]  /*114720*/  STL.64 [R1+0x93b0], R50 ;  /* 0x0093b03201007387 */ /* 0x010fe80000100a00 */
[----:B--2---:R1:W-:Y:S04]  /*114730*/  STL.64 [R1+0x93a8], R48 ;  /* 0x0093a83001007387 */ /* 0x0043e80000100a00 */
[----:B---3--:R-:W2:Y:S04]  /*114740*/  LDL.LU R16, [R1+0x10a0] ;  /* 0x0010a00001107983 */ /* 0x008ea80000300800 */
[----:B------:R-:W2:Y:S04]  /*114750*/  LDL.LU R17, [R1+0x10a4] ;  /* 0x0010a40001117983 */ /* 0x000ea80000300800 */
[----:B------:R-:W3:Y:S04]  /*114760*/  LDL.LU R18, [R1+0x10a8] ;  /* 0x0010a80001127983 */ /* 0x000ee80000300800 */
[----:B------:R-:W3:Y:S04]  /*114770*/  LDL.LU R19, [R1+0x10ac] ;  /* 0x0010ac0001137983 */ /* 0x000ee80000300800 */
[----:B---3--:R3:W-:Y:S04]  /*114780*/  STL.64 [R1+0x93c0], R18 ;  /* 0x0093c01201007387 */ /* 0x0087e80000100a00 */
[----:B--2---:R2:W-:Y:S04]  /*114790*/  STL.64 [R1+0x93b8], R16 ;  /* 0x0093b81001007387 */ /* 0x0045e80000100a00 */
[----:B------:R-:W4:Y:S04]  /*1147a0*/  LDL R14, [R1+0xe0] ;  /* 0x0000e000010e7983 */ /* 0x000f280000100800 */
[----:B------:R-:W4:Y:S04]  /*1147b0*/  LDL R15, [R1+0xe4] ;  /* 0x0000e400010f7983 */ /* 0x000f280000100800 */
[----:B-----5:R-:W5:Y:S04]  /*1147c0*/  LDL R12, [R1+0xe8] ;  /* 0x0000e800010c7983 */ /* 0x020f680000100800 */
[----:B------:R-:W5:Y:S04]  /*1147d0*/  LDL R13, [R1+0xec] ;  /* 0x0000ec00010d7983 */ /* 0x000f680000100800 */
[----:B----4-:R-:W-:Y:S04]  /*1147e0*/  STL.64 [R1+0x93d0], R14 ;  /* 0x0093d00e01007387 */ /* 0x010fe80000100a00 */
[----:B-----5:R-:W-:Y:S04]  /*1147f0*/  STL.64 [R1+0x93c8], R12 ;  /* 0x0093c80c01007387 */ /* 0x020fe80000100a00 */
        /* <DEDUP_REMOVED lines=8> */
[----:B0-----:R-:W2:Y:S04]  /*114880*/  LDL.LU R8, [R1+0x10d0] ;  /* 0x0010d00001087983 */ /* 0x001ea80000300800 */
[----:B------:R-:W2:Y:S04]  /*114890*/  LDL.LU R9, [R1+0x10d4] ;  /* 0x0010d40001097983 */ /* 0x000ea80000300800 */
[----:B------:R-:W2:Y:S04]  /*1148a0*/  LDL.LU R10, [R1+0x10d8] ;  /* 0x0010d800010a7983 */ /* 0x000ea80000300800 */
[----:B------:R-:W2:Y:S04]  /*1148b0*/  LDL.LU R11, [R1+0x10dc] ;  /* 0x0010dc00010b7983 */ /* 0x000ea80000300800 */
[----:B--2---:R0:W-:Y:S04]  /*1148c0*/  STL.64 [R1+0x93f0], R10 ;  /* 0x0093f00a01007387 */ /* 0x0041e80000100a00 */
[----:B------:R-:W-:Y:S04]  /*1148d0*/  STL.64 [R1+0x93e8], R8 ;  /* 0x0093e80801007387 */ /* 0x000fe80000100a00 */
[----:B------:R-:W2:Y:S04]  /*1148e0*/  LDL R44, [R1+0xf8] ;  /* 0x0000f800012c7983 */ /* 0x000ea80000100800 */
[----:B------:R-:W2:Y:S04]  /*1148f0*/  LDL R45, [R1+0xfc] ;  /* 0x0000fc00012d7983 */ /* 0x000ea80000100800 */
[----:B-----5:R-:W-:Y:S04]  /*114900*/  STL.64 [R1+0x9400], R46 ;  /* 0x0094002e01007387 */ /* 0x020fe80000100a00 */
[----:B--2---:R2:W-:Y:S04]  /*114910*/  STL.64 [R1+0x93f8], R44 ;  /* 0x0093f82c01007387 */ /* 0x0045e80000100a00 */
[----:B-1----:R-:W5:Y:S04]  /*114920*/  LDL.LU R48, [R1+0x10e0] ;  /* 0x0010e00001307983 */ /* 0x002f680000300800 */
[----:B------:R-:W5:Y:S04]  /*114930*/  LDL.LU R49, [R1+0x10e4] ;  /* 0x0010e40001317983 */ /* 0x000f680000300800 */
[----:B------:R-:W5:Y:S04]  /*114940*/  LDL.LU R50, [R1+0x10e8] ;  /* 0x0010e80001327983 */ /* 0x000f680000300800 */
[----:B------:R-:W5:Y:S04]  /*114950*/  LDL.LU R51, [R1+0x10ec] ;  /* 0x0010ec0001337983 */ /* 0x000f680000300800 */
[----:B---3--:R-:W3:Y:S04]  /*114960*/  LDL R18, [R1+0x100] ;  /* 0x0001000001127983 */ /* 0x008ee80000100800 */
[----:B------:R-:W3:Y:S04]  /*114970*/  LDL R19, [R1+0x104] ;  /* 0x0001040001137983 */ /* 0x000ee80000100800 */
[----:B------:R-:W3:Y:S04]  /*114980*/  LDL R16, [R1+0x108] ;  /* 0x0001080001107983 */ /* 0x000ee80000100800 */
[----:B------:R-:W3:Y:S04]  /*114990*/  LDL R17, [R1+0x10c] ;  /* 0x00010c0001117983 */ /* 0x000ee80000100800 */
[----:B----4-:R-:W3:Y:S04]  /*1149a0*/  LDL.LU R40, [R1+0x1450] ;  /* 0x0014500001287983 */ /* 0x010ee80000300800 */
[----:B------:R-:W3:Y:S04]  /*1149b0*/  LDL.LU R41, [R1+0x1454] ;  /* 0x0014540001297983 */ /* 0x000ee80000300800 */
[----:B------:R-:W3:Y:S04]  /*1149c0*/  LDL.LU R42, [R1+0x1458] ;  /* 0x00145800012a7983 */ /* 0x000ee80000300800 */
[----:B------:R-:W3:Y:S04]  /*1149d0*/  LDL.LU R43, [R1+0x145c] ;  /* 0x00145c00012b7983 */ /* 0x000ee80000300800 */
[----:B0-----:R-:W4:Y:S04]  /*1149e0*/  LDL R10, [R1+0x110] ;  /* 0x00011000010a7983 */ /* 0x001f280000100800 */
[----:B------:R-:W4:Y:S04]  /*1149f0*/  LDL R11, [R1+0x114] ;  /* 0x00011400010b7983 */ /* 0x000f280000100800 */
[----:B--2---:R-:W4:Y:S04]  /*114a00*/  LDL.LU R44, [R1+0x1490] ;  /* 0x00149000012c7983 */ /* 0x004f280000300800 */
        /* <DEDUP_REMOVED lines=35> */
[C---:B---3--:R-:W-:Y:S08]  /*114c40*/  HMMA.16816.F32 R40, R28.reuse, R16, R40 ;  /* 0x000000101c28723c */ /* 0x048ff00000001828 */
[C---:B----4-:R-:W-:Y:S01]  /*114c50*/  HMMA.16816.F32 R8, R28.reuse, R10, R44 ;  /* 0x0000000a1c08723c */ /* 0x050fe2000000182c */
[----:B------:R-:W3:Y:S04]  /*114c60*/  LDL.LU.64 R46, [R1+0x9400] ;  /* 0x00940000012e7983 */ /* 0x000ee80000300a00 */
[----:B------:R-:W5:Y:S03]  /*114c70*/  LDL.LU.64 R44, [R1+0x93f8] ;  /* 0x0093f800012c7983 */ /* 0x000f660000300a00 */
[C---:B--2---:R-:W-:Y:S11]  /*114c80*/  HMMA.16816.F32 R16, R28.reuse, R18, R12 ;  /* 0x000000121c10723c */ /* 0x044ff6000000180c */
[----:B------:R-:W-:Y:S04]  /*114c90*/  STL.64 [R1+0x1940], R8 ;  /* 0x0019400801007387 */ /* 0x000fe80000100a00 */
[----:B------:R0:W-:Y:S04]  /*114ca0*/  STL.64 [R1+0x1948], R10 ;  /* 0x0019480a01007387 */ /* 0x0001e80000100a00 */
[----:B0-----:R-:W3:Y:S04]  /*114cb0*/  LDL.LU.64 R10, [R1+0x93f0] ;  /* 0x0093f000010a7983 */ /* 0x001ee80000300a00 */
[----:B------:R-:W3:Y:S04]  /*114cc0*/  LDL.LU.64 R8, [R1+0x93e8] ;  /* 0x0093e80001087983 */ /* 0x000ee80000300a00 */
        /* <DEDUP_REMOVED lines=9> */
[----:B------:R-:W4:Y:S01]  /*114d60*/  LDL.LU.64 R16, [R1+0x93b8] ;  /* 0x0093b80001107983 */ /* 0x000f220000300a00 */
[C---:B-----5:R-:W-:Y:S08]  /*114d70*/  HMMA.16816.F32 R48, R28.reuse, R44, R48 ;  /* 0x0000002c1c30723c */ /* 0x060ff00000001830 */
[C---:B---3--:R-:W-:Y:S11]  /*114d80*/  HMMA.16816.F32 R44, R28.reuse, R46, R8 ;  /* 0x0000002e1c2c723c */ /* 0x048ff60000001808 */
[----:B------:R-:W-:Y:S04]  /*114d90*/  STL.64 [R1+0x1910], R48 ;  /* 0x0019103001007387 */ /* 0x000fe80000100a00 */
[----:B------:R0:W-:Y:S04]  /*114da0*/  STL.64 [R1+0x1918], R50 ;  /* 0x0019183201007387 */ /* 0x0001e80000100a00 */
[----:B0-----:R-:W3:Y:S04]  /*114db0*/  LDL.LU.64 R50, [R1+0x93b0] ;  /* 0x0093b00001327983 */ /* 0x001ee80000300a00 */
[----:B------:R-:W5:Y:S04]  /*114dc0*/  LDL.LU.64 R48, [R1+0x93a8] ;  /* 0x0093a80001307983 */ /* 0x000f680000300a00 */
[----:B------:R-:W3:Y:S01]  /*114dd0*/  LDL.LU.64 R10, [R1+0x93a0] ;  /* 0x0093a000010a7983 */ /* 0x000ee20000300a00 */
[C---:B--2---:R-:W-:Y:S03]  /*114de0*/  HMMA.16816.F32 R40, R28.reuse, R12, R40 ;  /* 0x0000000c1c28723c */ /* 0x044fe60000001828 */
[----:B------:R-:W3:Y:S04]  /*114df0*/  LDL.LU.64 R8, [R1+0x9398] ;  /* 0x0093980001087983 */ /* 0x000ee80000300a00 */
        /* <DEDUP_REMOVED lines=8> */
[----:B----4-:R-:W-:Y:S03]  /*114e80*/  HMMA.16816.F32 R12, R28, R14, R36 ;  /* 0x0000000e1c0c723c */ /* 0x010fe60000001824 */
[----:B------:R-:W4:Y:S04]  /*114e90*/  LDL.LU.64 R38, [R1+0x9370] ;  /* 0x0093700001267983 */ /* 0x000f280000300a00 */
[----:B------:R-:W4:-:S12]  /*114ea0*/  LDL.LU.64 R36, [R1+0x9368] ;  /* 0x0093680001247983 */ /* 0x000f180000300a00 */
        /* <DEDUP_REMOVED lines=9> */
[----:B------:R-:W3:Y:S04]  /*114f40*/  LDL.LU.64 R16, [R1+0x9348] ;  /* 0x0093480001107983 */ /* 0x000ee80000300a00 */
[----:B------:R-:W5:Y:S01]  /*114f50*/  LDL.LU.64 R10, [R1+0x9340] ;  /* 0x00934000010a7983 */ /* 0x000f620000300a00 */
[C---:B--2---:R-:W-:Y:S03]  /*114f60*/  HMMA.16816.F32 R44, R28.reuse, R40, R44 ;  /* 0x000000281c2c723c */ /* 0x044fe6000000182c */
[----:B------:R-:W5:Y:S04]  /*114f70*/  LDL.LU.64 R8, [R1+0x9338] ;  /* 0x0093380001087983 */ /* 0x000f680000300a00 */
[----:B------:R-:W-:Y:S04]  /*114f80*/  STL.64 [R1+0x18c0], R48 ;  /* 0x0018c03001007387 */ /* 0x000fe80000100a00 */
[----:B------:R0:W-:Y:S01]  /*114f90*/  STL.64 [R1+0x18c8], R50 ;  /* 0x0018c83201007387 */ /* 0x0001e20000100a00 */
[C---:B------:R-:W-:Y:S03]  /*114fa0*/  HMMA.16816.F32 R40, R28.reuse, R42, R32 ;  /* 0x0000002a1c28723c */ /* 0x040fe60000001820 */
[----:B0-----:R-:W2:Y:S04]  /*114fb0*/  LDL.LU.64 R50, [R1+0x9330] ;  /* 0x0093300001327983 */ /* 0x001ea80000300a00 */
[----:B------:R-:W5:Y:S04]  /*114fc0*/  LDL.LU.64 R48, [R1+0x9328] ;  /* 0x0093280001307983 */ /* 0x000f680000300a00 */
[----:B------:R-:W-:Y:S04]  /*114fd0*/  STL.64 [R1+0x18b0], R44 ;  /* 0x0018b02c01007387 */ /* 0x000fe80000100a00 */
[----:B------:R0:W-:Y:S04]  /*114fe0*/  STL.64 [R1+0x18b8], R46 ;  /* 0x0018b82e01007387 */ /* 0x0001e80000100a00 */
[----:B0-----:R-:W2:Y:S04]  /*114ff0*/  LDL.LU.64 R46, [R1+0x9320] ;  /* 0x00932000012e7983 */ /* 0x001ea80000300a00 */
[----:B------:R-:W2:Y:S04]  /*115000*/  LDL.LU.64 R44, [R1+0x9318] ;  /* 0x00931800012c7983 */ /* 0x000ea80000300a00 */
[----:B------:R-:W2:Y:S04]  /*115010*/  LDL.LU.64 R34, [R1+0x9310] ;  /* 0x0093100001227983 */ /* 0x000ea80000300a00 */
[----:B------:R-:W2:Y:S01]  /*115020*/  LDL.LU.64 R32, [R1+0x9308] ;  /* 0x0093080001207983 */ /* 0x000ea20000300a00 */
[C---:B----4-:R-:W-:Y:S03]  /*115030*/  HMMA.16816.F32 R36, R28.reuse, R12, R36 ;  /* 0x0000000c1c24723c */ /* 0x050fe60000001824 */
        /* <DEDUP_REMOVED lines=8> */
[C---:B---3--:R-:W-:Y:S03]  /*1150c0*/  HMMA.16816.F32 R12, R28.reuse, R14, R16 ;  /* 0x0000000e1c0c723c */ /* 0x048fe60000001810 */
[----:B------:R-:W3:Y:S04]  /*1150d0*/  LDL.LU.64 R18, [R1+0x92e0] ;  /* 0x0092e00001127983 */ /* 0x000ee80000300a00 */
[----:B------:R-:W3:Y:S01]  /*1150e0*/  LDL.LU.64 R16, [R1+0x92d8] ;  /* 0x0092d80001107983 */ /* 0x000ee20000300a00 */
[C---:B-----5:R-:W-:Y:S08]  /*1150f0*/  HMMA.16816.F32 R8, R28.reuse, R48, R8 ;  /* 0x000000301c08723c */ /* 0x060ff00000001808 */
[C---:B--2---:R-:W-:Y:S03]  /*115100*/  HMMA.16816.F32 R48, R28.reuse, R50, R4 ;  /* 0x000000321c30723c */ /* 0x044fe60000001804 */
[----:B------:R-:W-:Y:S04]  /*115110*/  STL.64 [R1+0x1880], R12 ;  /* 0x0018800c01007387 */ /* 0x000fe80000100a00 */
[----:B------:R0:W-:Y:S04]  /*115120*/  STL.64 [R1+0x1888], R14 ;  /* 0x0018880e01007387 */ /* 0x0001e80000100a00 */
[----:B0-----:R-:W2:Y:S04]  /*115130*/  LDL.LU.64 R14, [R1+0x92d0] ;  /* 0x0092d000010e7983 */ /* 0x001ea80000300a00 */
[----:B------:R-:W2:Y:S01]  /*115140*/  LDL.LU.64 R12, [R1+0x92c8] ;  /* 0x0092c800010c7983 */ /* 0x000ea20000300a00 */
[C---:B------:R-:W-:Y:S03]  /*115150*/  HMMA.16816.F32 R44, R28.reuse, R32, R44 ;  /* 0x000000201c2c723c */ /* 0x040fe6000000182c */
[----:B------:R-:W-:Y:S04]  /*115160*/  STL.64 [R1+0x1870], R8 ;  /* 0x0018700801007387 */ /* 0x000fe80000100a00 */
[----:B------:R0:W-:Y:S04]  /*115170*/  STL.64 [R1+0x1878], R10 ;  /* 0x0018780a01007387 */ /* 0x0001e80000100a00 */
[----:B0-----:R-:W5:Y:S04]  /*115180*/  LDL.LU.64 R10, [R1+0x92c0] ;  /* 0x0092c000010a7983 */ /* 0x001f680000300a00 */
        /* <DEDUP_REMOVED lines=18> */
[C---:B---3--:R-:W-:Y:S08]  /*1152b0*/  HMMA.16816.F32 R36, R28.reuse, R16, R36 ;  /* 0x000000101c24723c */ /* 0x048ff00000001824 */
[C---:B------:R-:W-:Y:S11]  /*1152c0*/  HMMA.16816.F32 R16, R28.reuse, R18, R24 ;  /* 0x000000121c10723c */ /* 0x040ff60000001818 */
[----:B------:R-:W-:Y:S04]  /*1152d0*/  STL.64 [R1+0x1830], R36 ;  /* 0x0018302401007387 */ /* 0x000fe80000100a00 */
[----:B------:R0:W-:Y:S04]  /*1152e0*/  STL.64 [R1+0x1838], R38 ;  /* 0x0018382601007387 */ /* 0x0001e80000100a00 */
[----:B0-----:R-:W3:Y:S04]  /*1152f0*/  LDL.LU.64 R38, [R1+0x9260] ;  /* 0x0092600001267983 */ /* 0x001ee80000300a00 */
[----:B------:R-:W3:Y:S04]  /*115300*/  LDL.LU.64 R36, [R1+0x9258] ;  /* 0x0092580001247983 */ /* 0x000ee80000300a00 */
[----:B------:R-:W3:Y:S04]  /*115310*/  LDL.LU.64 R26, [R1+0x9250] ;  /* 0x00925000011a7983 */ /* 0x000ee80000300a00 */
[----:B------:R-:W3:Y:S01]  /*115320*/  LDL.LU.64 R24, [R1+0x9248] ;  /* 0x0092480001187983 */ /* 0x000ee20000300a00 */
[C---:B--2---:R-:W-:Y:S08]  /*115330*/  HMMA.16816.F32 R12, R28.reuse, R8, R12 ;  /* 0x000000081c0c723c */ /* 0x044ff0000000180c */
[C---:B-----5:R-:W-:Y:S01]  /*115340*/  HMMA.16816.F32 R8, R28.reuse, R10, R4 ;  /* 0x0000000a1c08723c */ /* 0x060fe20000001804 */
[----:B------:R-:W-:Y:S04]  /*115350*/  STL.64 [R1+0x1820], R16 ;  /* 0x0018201001007387 */ /* 0x000fe80000100a00 */
[----:B------:R0:W-:Y:S04]  /*115360*/  STL.64 [R1+0x1828], R18 ;  /* 0x0018281201007387 */ /* 0x0001e80000100a00 */
[----:B0-----:R-:W2:Y:S04]  /*115370*/  LDL.LU.64 R18, [R1+0x9240] ;  /* 0x0092400001127983 */ /* 0x001ea80000300a00 */
[----:B------:R-:W5:Y:S04]  /*115380*/  LDL.LU.64 R16, [R1+0x9238] ;  /* 0x0092380001107983 */ /* 0x000f680000300a00 */
[----:B------:R-:W-:Y:S04]  /*115390*/  STL.64 [R1+0x1810], R12 ;  /* 0x0018100c01007387 */ /* 0x000fe80000100a00 */
[----:B------:R0:W-:Y:S01]  /*1153a0*/  STL.64 [R1+0x1818], R14 ;  /* 0x0018180e01007387 */ /* 0x0001e20000100a00 */
[C---:B------:R-:W-:Y:S03]  /*1153b0*/  HMMA.16816.F32 R48, R28.reuse, R44, R48 ;  /* 0x0000002c1c30723c */ /* 0x040fe60000001830 */
        /* <DEDUP_REMOVED lines=9> */
[----:B------:R-:W-:Y:S04]  /*115450*/  STL.64 [R1+0x17f0], R48 ;  /* 0x0017f03001007387 */ /* 0x000fe80000100a00 */
[----:B------:R0:W-:Y:S04]  /*115460*/  STL.64 [R1+0x17f8], R50 ;  /* 0x0017f83201007387 */ /* 0x0001e80000100a00 */
[----:B0-----:R-:W2:Y:S04]  /*115470*/  LDL.LU.64 R50, [R1+0x9200] ;  /* 0x0092000001327983 */ /* 0x001ea80000300a00 */
[----:B------:R-:W2:Y:S04]  /*115480*/  LDL.LU.64 R48, [R1+0x91f8] ;  /* 0x0091f80001307983 */ /* 0x000ea80000300a00 */
[----:B------:R-:W2:Y:S04]  /*115490*/  LDL.LU.64 R58, [R1+0x91f0] ;  /* 0x0091f000013a7983 */ /* 0x000ea80000300a00 */
[----:B------:R-:W2:Y:S01]  /*1154a0*/  LDL.LU.64 R56, [R1+0x91e8] ;  /* 0x0091e80001387983 */ /* 0x000ea20000300a00 */
[----:B----4-:R-:W-:Y:S03]  /*1154b0*/  HMMA.16816.F32 R40, R28, R32, R40 ;  /* 0x000000201c28723c */ /* 0x010fe60000001828 */
[----:B------:R-:W-:Y:S04]  /*1154c0*/  STL.64 [R1+0x17e0], R44 ;  /* 0x0017e02c01007387 */ /* 0x000fe80000100a00 */
[----:B------:R-:W-:-:S12]  /*1154d0*/  STL.64 [R1+0x17e8], R46 ;  /* 0x0017e82e01007387 */ /* 0x000fd80000100a00 */
[----:B------:R-:W-:Y:S04]  /*1154e0*/  STL.64 [R1+0x17d0], R40 ;  /* 0x0017d02801007387 */ /* 0x000fe80000100a00 */
[----:B------:R-:W-:Y:S01]  /*1154f0*/  STL.64 [R1+0x17d8], R42 ;  /* 0x0017d82a01007387 */ /* 0x000fe20000100a00 */
[C---:B---3--:R-:W-:Y:S08]  /*115500*/  HMMA.16816.F32 R32, R28.reuse, R34, R36 ;  /* 0x000000221c20723c */ /* 0x048ff00000001824 */
[C---:B-----5:R-:W-:Y:S08]  /*115510*/  HMMA.16816.F32 R24, R28.reuse, R16, R24 ;  /* 0x000000101c18723c */ /* 0x060ff00000001818 */
[C---:B--2---:R-:W-:Y:S03]  /*115520*/  HMMA.16816.F32 R20, R28.reuse, R18, R20 ;  /* 0x000000121c14723c */ /* 0x044fe60000001814 */
[----:B------:R-:W-:Y:S04]  /*115530*/  STL.64 [R1+0x17c0], R32 ;  /* 0x0017c02001007387 */ /* 0x000fe80000100a00 */
[----:B------:R-:W-:Y:S01]  /*115540*/  STL.64 [R1+0x17c8], R34 ;  /* 0x0017c82201007387 */ /* 0x000fe20000100a00 */
[C---:B------:R-:W-:Y:S03]  /*115550*/  HMMA.16816.F32 R16, R28.reuse, R4, R12 ;  /* 0x000000041c10723c */ /* 0x040fe6000000180c */
[----:B------:R-:W-:Y:S05]  /*115560*/  STL.64 [R1+0x17b0], R24 ;  /* 0x0017b01801007387 */ /* 0x000fea0000100a00 */
[C---:B------:R-:W-:Y:S01]  /*115570*/  HMMA.16816.F32 R12, R28.reuse, R6, R8 ;  /* 0x000000061c0c723c */ /* 0x040fe20000001808 */
[----:B------:R-:W-:Y:S04]  /*115580*/  STL.64 [R1+0x17b8], R26 ;  /* 0x0017b81a01007387 */ /* 0x000fe80000100a00 */
[----:B------:R0:W-:Y:S04]  /*115590*/  STL.64 [R1+0x17a0], R20 ;  /* 0x0017a01401007387 */ /* 0x0001e80000100a00 */
[----:B------:R1:W-:Y:S01]  /*1155a0*/  STL.64 [R1+0x17a8], R22 ;  /* 0x0017a81601007387 */ /* 0x0003e20000100a00 */
[C---:B------:R-:W-:Y:S08]  /*1155b0*/  HMMA.16816.F32 R8, R28.reuse, R56, R48 ;  /* 0x000000381c08723c */ /* 0x040ff00000001830 */
[----:B------:R-:W-:Y:S01]  /*1155c0*/  HMMA.16816.F32 R4, R28, R58, R52 ;  /* 0x0000003a1c04723c */ /* 0x000fe20000001834 */
[----:B------:R-:W-:Y:S04]  /*1155d0*/  STL.64 [R1+0x1790], R16 ;  /* 0x0017901001007387 */ /* 0x000fe80000100a00 */
[----:B------:R-:W-:Y:S04]  /*1155e0*/  STL.64 [R1+0x1798], R18 ;  /* 0x0017981201007387 */ /* 0x000fe80000100a00 */
[----:B------:R2:W-:Y:S04]  /*1155f0*/  STL.64 [R1+0x1780], R12 ;  /* 0x0017800c01007387 */ /* 0x0005e80000100a00 */
[----:B------:R3:W-:Y:S04]  /*115600*/  STL.64 [R1+0x1788], R14 ;  /* 0x0017880e01007387 */ /* 0x0007e80000100a00 */
[----:B0-----:R-:W4:Y:S04]  /*115610*/  LDL.LU R20, [R1+0xe10] ;  /* 0x000e100001147983 */ /* 0x001f280000300800 */
[----:B------:R-:W-:Y:S04]  /*115620*/  STL.64 [R1+0x1770], R8 ;  /* 0x0017700801007387 */ /* 0x000fe80000100a00 */
[----:B------:R-:W-:Y:S04]  /*115630*/  STL.64 [R1+0x1778], R10 ;  /* 0x0017780a01007387 */ /* 0x000fe80000100a00 */
[----:B------:R-:W-:Y:S04]  /*115640*/  STL.64 [R1+0x1760], R4 ;  /* 0x0017600401007387 */ /* 0x000fe80000100a00 */
[----:B------:R-:W-:Y:S04]  /*115650*/  STL.64 [R1+0x1768], R6 ;  /* 0x0017680601007387 */ /* 0x000fe80000100a00 */
[----:B------:R-:W4:Y:S04]  /*115660*/  LDL.LU R21, [R1+0xe14] ;  /* 0x000e140001157983 */ /* 0x000f280000300800 */
[----:B-1----:R-:W5:Y:S04]  /*115670*/  LDL.LU R22, [R1+0xe18] ;  /* 0x000e180001167983 */ /* 0x002f680000300800 */
[----:B------:R-:W5:Y:S04]  /*115680*/  LDL.LU R23, [R1+0xe1c] ;  /* 0x000e1c0001177983 */ /* 0x000f680000300800 */
[----:B-----5:R-:W-:Y:S04]  /*115690*/  STL.64 [R1+0x9198], R22 ;  /* 0x0091981601007387 */ /* 0x020fe80000100a00 */
[----:B----4-:R-:W-:Y:S04]  /*1156a0*/  STL.64 [R1+0x9190], R20 ;  /* 0x0091901401007387 */ /* 0x010fe80000100a00 */
        /* <DEDUP_REMOVED lines=10> */
[----:B-----5:R1:W-:Y:S04]  /*115750*/  STL.64 [R1+0x91b8], R42 ;  /* 0x0091b82a01007387 */ /* 0x0203e80000100a00 */
[----:B----4-:R-:W-:Y:S04]  /*115760*/  STL.64 [R1+0x91b0], R40 ;  /* 0x0091b02801007387 */ /* 0x010fe80000100a00 */
[----:B------:R-:W4:Y:S04]  /*115770*/  LDL.LU R44, [R1+0xe60] ;  /* 0x000e6000012c7983 */ /* 0x000f280000300800 */
[----:B------:R-:W4:Y:S04]  /*115780*/  LDL.LU R45, [R1+0xe64] ;  /* 0x000e6400012d7983 */ /* 0x000f280000300800 */
[----:B------:R-:W5:Y:S04]  /*115790*/  LDL.LU R46, [R1+0xe68] ;  /* 0x000e6800012e7983 */ /* 0x000f680000300800 */
[----:B------:R-:W5:Y:S04]  /*1157a0*/  LDL.LU R47, [R1+0xe6c] ;  /* 0x000e6c00012f7983 */ /* 0x000f680000300800 */
[----:B-----5:R-:W-:Y:S04]  /*1157b0*/  STL.64 [R1+0x91c8], R46 ;  /* 0x0091c82e01007387 */ /* 0x020fe80000100a00 */
[----:B----4-:R-:W-:Y:S04]  /*1157c0*/  STL.64 [R1+0x91c0], R44 ;  /* 0x0091c02c01007387 */ /* 0x010fe80000100a00 */
[----:B--2---:R-:W2:Y:S04]  /*1157d0*/  LDL.LU R12, [R1+0xed0] ;  /* 0x000ed000010c7983 */ /* 0x004ea80000300800 */
[----:B------:R-:W2:Y:S04]  /*1157e0*/  LDL.LU R13, [R1+0xed4] ;  /* 0x000ed400010d7983 */ /* 0x000ea80000300800 */
[----:B---3--:R-:W3:Y:S04]  /*1157f0*/  LDL.LU R14, [R1+0xed8] ;  /* 0x000ed800010e7983 */ /* 0x008ee80000300800 */
        /* <DEDUP_REMOVED lines=8> */
[----:B------:R-:W4:Y:S04]  /*115880*/  LDL R18, [R1] ;  /* 0x0000000001127983 */ /* 0x000f280000100800 */
[----:B------:R-:W5:Y:S04]  /*115890*/  LDL.LU R0, [R1+0x91e0] ;  /* 0x0091e00001007983 */ /* 0x000f680000300800 */
[----:B0-----:R-:W3:Y:S04]  /*1158a0*/  LDL.LU R32, [R1+0xf00] ;  /* 0x000f000001207983 */ /* 0x001ee80000300800 */
[----:B------:R-:W3:Y:S04]  /*1158b0*/  LDL.LU R33, [R1+0xf04] ;  /* 0x000f040001217983 */ /* 0x000ee80000300800 */
[----:B------:R-:W3:Y:S04]  /*1158c0*/  LDL.LU R34, [R1+0xf08] ;  /* 0x000f080001227983 */ /* 0x000ee80000300800 */
[----:B------:R-:W3:Y:S04]  /*1158d0*/  LDL.LU R35, [R1+0xf0c] ;  /* 0x000f0c0001237983 */ /* 0x000ee80000300800 */
[----:B-1----:R-:W3:Y:S04]  /*1158e0*/  LDL R42, [R1+0x10] ;  /* 0x00001000012a7983 */ /* 0x002ee80000100800 */
        /* <DEDUP_REMOVED lines=38> */
[----:B-----5:R-:W-:Y:S01]  /*115b50*/  IMAD.MOV.U32 R43, RZ, RZ, R0 ;  /* 0x000000ffff2b7224 */ /* 0x020fe200078e0000 */
[----:B--2---:R-:W-:Y:S01]  /*115b60*/  HMMA.16816.F32 R12, R28, R40, R12 ;  /* 0x000000281c0c723c */ /* 0x004fe2000000180c */
[----:B------:R-:W-:-:S07]  /*115b70*/  IMAD.MOV.U32 R0, RZ, RZ, R41 ;  /* 0x000000ffff007224 */ /* 0x000fce00078e0029 */
[C---:B---3--:R-:W-:Y:S08]  /*115b80*/  HMMA.16816.F32 R40, R28.reuse, R42, R44 ;  /* 0x0000002a1c28723c */ /* 0x048ff0000000182c */
[C---:B----4-:R-:W-:Y:S08]  /*115b90*/  HMMA.16816.F32 R32, R28.reuse, R16, R32 ;  /* 0x000000101c20723c */ /* 0x050ff00000001820 */
[----:B------:R-:W-:Y:S01]  /*115ba0*/  HMMA.16816.F32 R56, R28, R60, R56 ;  /* 0x0000003c1c38723c */ /* 0x000fe20000001838 */
        /* <DEDUP_REMOVED lines=8> */
[C---:B------:R-:W-:Y:S01]  /*115c30*/  HMMA.16816.F32 R16, R28.reuse, R18, R20 ;  /* 0x000000121c10723c */ /* 0x040fe20000001814 */
        /* <DEDUP_REMOVED lines=8> */
[----:B------:R-:W-:Y:S04]  /*115cc0*/  STL [R1+0x90a8], R0 ;  /* 0x0090a80001007387 */ /* 0x000fe80000100800 */
        /* <DEDUP_REMOVED lines=48> */
[C---:B--2---:R-:W-:Y:S03]  /*115fd0*/  HMMA.16816.F32 R52, R28.reuse, R48, R52 ;  /* 0x000000301c34723c */ /* 0x044fe60000001834 */
[----:B------:R-:W-:Y:S04]  /*115fe0*/  STL.64 [R1+0x8e48], R50 ;  /* 0x008e483201007387 */ /* 0x000fe80000100a00 */
[----:B------:R4:W-:Y:S02]  /*115ff0*/  STL.64 [R1+0x8e40], R48 ;  /* 0x008e403001007387 */ /* 0x0009e40000100a00 */
[C---:B----4-:R-:W-:Y:S10]  /*116000*/  HMMA.16816.F32 R48, R28.reuse, R2, R56 ;  /* 0x000000021c30723c */ /* 0x050ff40000001838 */
[----:B------:R-:W-:Y:S04]  /*116010*/  STL.64 [R1+0x16b0], R52 ;  /* 0x0016b03401007387 */ /* 0x000fe80000100a00 */
[----:B------:R-:W-:Y:S01]  /*116020*/  STL.64 [R1+0x16b8], R54 ;  /* 0x0016b83601007387 */ /* 0x000fe20000100a00 */
[C---:B------:R-:W-:Y:S04]  /*116030*/  HMMA.16816.F32 R36, R28.reuse, R8, R36 ;  /* 0x000000081c24723c */ /* 0x040fe80000001824 */
[----:B------:R-:W-:Y:S04]  /*116040*/  STL.64 [R1+0x16a0], R48 ;  /* 0x0016a03001007387 */ /* 0x000fe80000100a00 */
[----:B------:R-:W-:Y:S01]  /*116050*/  STL.64 [R1+0x16a8], R50 ;  /* 0x0016a83201007387 */ /* 0x000fe20000100a00 */
[C---:B---3--:R-:W-:Y:S08]  /*116060*/  HMMA.16816.F32 R44, R28.reuse, R4, R44 ;  /* 0x000000041c2c723c */ /* 0x048ff0000000182c */
[C---:B------:R-:W-:Y:S01]  /*116070*/  HMMA.16816.F32 R40, R28.reuse, R6, R40 ;  /* 0x000000061c28723c */ /* 0x040fe20000001828 */
[----:B------:R-:W-:Y:S10]  /*116080*/  STL.64 [R1+0x8e58], R6 ;  /* 0x008e580601007387 */ /* 0x000ff40000100a00 */
[----:B------:R-:W-:Y:S04]  /*116090*/  STL.64 [R1+0x1690], R44 ;  /* 0x0016902c01007387 */ /* 0x000fe80000100a00 */
[----:B------:R-:W-:Y:S04]  /*1160a0*/  STL.64 [R1+0x1698], R46 ;  /* 0x0016982e01007387 */ /* 0x000fe80000100a00 */
[----:B------:R5:W-:Y:S02]  /*1160b0*/  STL.64 [R1+0x8e50], R4 ;  /* 0x008e500401007387 */ /* 0x000be40000100a00 */
[C---:B-----5:R-:W-:Y:S02]  /*1160c0*/  HMMA.16816.F32 R4, R28.reuse, R10, R32 ;  /* 0x0000000a1c04723c */ /* 0x060fe40000001820 */
        /* <DEDUP_REMOVED lines=127> */
[C---:B------:R-:W-:Y:S01]  /*1168c0*/  HMMA.16816.F32 R8, R28.reuse, R42, R8 ;  /* 0x0000002a1c08723c */ /* 0x040fe20000001808 */
[----:B------:R-:W-:Y:S04]  /*1168d0*/  STL.64 [R1+0x8d78], R34 ;  /* 0x008d782201007387 */ /* 0x000fe80000100a00 */
[----:B------:R-:W-:Y:S04]  /*1168e0*/  STL.64 [R1+0x8d70], R32 ;  /* 0x008d702001007387 */ /* 0x000fe80000100a00 */
[----:B------:R-:W-:Y:S04]  /*1168f0*/  STL.64 [R1+0x15c0], R24 ;  /* 0x0015c01801007387 */ /* 0x000fe80000100a00 */
[----:B------:R-:W-:Y:S01]  /*116900*/  STL.64 [R1+0x15c8], R26 ;  /* 0x0015c81a01007387 */ /* 0x000fe20000100a00 */
        /* <DEDUP_REMOVED lines=14> */
[----:B----4-:R-:W-:-:S15]  /*1169f0*/  HMMA.16816.F32 R8, R28, R44, R4 ;  /* 0x0000002c1c08723c */ /* 0x010fde0000001804 */
[----:B------:R-:W-:-:S04]  /*116a00*/  NOP ;  /* 0x0000000000007918 */ /* 0x000fc80000000000 */
[----:B------:R-:W-:Y:S04]  /*116a10*/  STL.64 [R1+0x1570], R8 ;  /* 0x0015700801007387 */ /* 0x000fe80000100a00 */
[----:B------:R0:W-:Y:S02]  /*116a20*/  STL.64 [R1+0x1578], R10 ;  /* 0x0015780a01007387 */ /* 0x0001e40000100a00 */
[----:B0-----:R-:W-:Y:S02]  /*116a30*/  HMMA.16816.F32 R8, R28, R46, R56 ;  /* 0x0000002e1c08723c */ /* 0x001fe40000001838 */
[----:B------:R-:W-:Y:S04]  /*116a40*/  STL.64 [R1+0x8da8], R46 ;  /* 0x008da82e01007387 */ /* 0x000fe80000100a00 */
[----:B------:R-:W-:-:S13]  /*116a50*/  STL.64 [R1+0x8da0], R44 ;  /* 0x008da02c01007387 */ /* 0x000fda0000100a00 */
[----:B------:R0:W-:Y:S04]  /*116a60*/  STL.64 [R1+0x1560], R8 ;  /* 0x0015600801007387 */ /* 0x0001e80000100a00 */
[----:B------:R1:W-:Y:S04]  /*116a70*/  STL.64 [R1+0x1568], R10 ;  /* 0x0015680a01007387 */ /* 0x0003e80000100a00 */
[----:B------:R-:W2:Y:S04]  /*116a80*/  LDL.LU R58, [R1+0x30] ;  /* 0x00003000013a7983 */ /* 0x000ea80000300800 */
[----:B------:R-:W2:Y:S04]  /*116a90*/  LDL.LU R59, [R1+0x34] ;  /* 0x00003400013b7983 */ /* 0x000ea80000300800 */
[----:B------:R-:W3:Y:S04]  /*116aa0*/  LDL.LU R56, [R1+0x38] ;  /* 0x0000380001387983 */ /* 0x000ee80000300800 */
[----:B------:R-:W3:Y:S01]  /*116ab0*/  LDL.LU R57, [R1+0x3c] ;  /* 0x00003c0001397983 */ /* 0x000ee20000300800 */
[----:B------:R-:W-:-:S02]  /*116ac0*/  IMAD R6, R50, 0x100, R49 ;  /* 0x0000010032067824 */ /* 0x000fc400078e0231 */
[----:B------:R-:W-:Y:S01]  /*116ad0*/  IMAD R5, R52, 0x100, R51 ;  /* 0x0000010034057824 */ /* 0x000fe200078e0233 */
[----:B--2---:R-:W-:Y:S04]  /*116ae0*/  STL.64 [R1+0x8eb0], R58 ;  /* 0x008eb03a01007387 */ /* 0x004fe80000100a00 */
[----:B---3--:R-:W-:Y:S04]  /*116af0*/  STL.64 [R1+0x8ea8], R56 ;  /* 0x008ea83801007387 */ /* 0x008fe80000100a00 */
[----:B------:R-:W2:Y:S04]  /*116b00*/  LDL.LU R48, [R1+0xb60] ;  /* 0x000b600001307983 */ /* 0x000ea80000300800 */
[----:B------:R-:W2:Y:S04]  /*116b10*/  LDL.LU R49, [R1+0xb64] ;  /* 0x000b640001317983 */ /* 0x000ea80000300800 */
[----:B------:R-:W3:Y:S04]  /*116b20*/  LDL.LU R50, [R1+0xb68] ;  /* 0x000b680001327983 */ /* 0x000ee80000300800 */
[----:B------:R-:W3:Y:S01]  /*116b30*/  LDL.LU R51, [R1+0xb6c] ;  /* 0x000b6c0001337983 */ /* 0x000ee20000300800 */
[----:B------:R-:W-:-:S03]  /*116b40*/  F2FP.F16.E4M3.UNPACK_B R28, R6 ;  /* 0x00000006ff1c723e */ /* 0x000fc600020006ff */
[----:B---3--:R-:W-:Y:S04]  /*116b50*/  STL.64 [R1+0x8ec0], R50 ;  /* 0x008ec03201007387 */ /* 0x008fe80000100a00 */
[----:B--2---:R2:W-:Y:S04]  /*116b60*/  STL.64 [R1+0x8eb8], R48 ;  /* 0x008eb83001007387 */ /* 0x0045e80000100a00 */
[----:B------:R-:W3:Y:S04]  /*116b70*/  LDL.LU R6, [R1+0x40] ;  /* 0x0000400001067983 */ /* 0x000ee80000300800 */
[----:B------:R-:W3:Y:S04]  /*116b80*/  LDL.LU R7, [R1+0x44] ;  /* 0x0000440001077983 */ /* 0x000ee80000300800 */
[----:B0-----:R-:W4:Y:S04]  /*116b90*/  LDL.LU R8, [R1+0xb70] ;  /* 0x000b700001087983 */ /* 0x001f280000300800 */
[----:B------:R-:W4:Y:S04]  /*116ba0*/  LDL.LU R9, [R1+0xb74] ;  /* 0x000b740001097983 */ /* 0x000f280000300800 */
[----:B-1----:R-:W5:Y:S04]  /*116bb0*/  LDL.LU R10, [R1+0xb78] ;  /* 0x000b7800010a7983 */ /* 0x002f680000300800 */
[----:B------:R-:W5:Y:S01]  /*116bc0*/  LDL.LU R11, [R1+0xb7c] ;  /* 0x000b7c00010b7983 */ /* 0x000f620000300800 */
[----:B------:R-:W-:Y:S01]  /*116bd0*/  IMAD R4, R54, 0x100, R53 ;  /* 0x0000010036047824 */ /* 0x000fe200078e0235 */
[----:B------:R-:W-:-:S04]  /*116be0*/  F2FP.F16.E4M3.UNPACK_B R29, R5 ;  /* 0x00000005ff1d723e */ /* 0x000fc800020006ff */
[----:B------:R-:W-:Y:S01]  /*116bf0*/  F2FP.F16.E4M3.UNPACK_B R30, R4 ;  /* 0x00000004ff1e723e */ /* 0x000fe200020006ff */
[----:B-----5:R0:W-:Y:S04]  /*116c00*/  STL.64 [R1+0x8ed0], R10 ;  /* 0x008ed00a01007387 */ /* 0x0201e80000100a00 */
[----:B----4-:R-:W-:Y:S04]  /*116c10*/  STL.64 [R1+0x8ec8], R8 ;  /* 0x008ec80801007387 */ /* 0x010fe80000100a00 */
        /* <DEDUP_REMOVED lines=12> */
[----:B------:R-:W5:Y:S04]  /*116ce0*/  LDL.LU R16, [R1+0x58] ;  /* 0x0000580001107983 */ /* 0x000f680000300800 */
[----:B------:R-:W5:Y:S04]  /*116cf0*/  LDL.LU R17, [R1+0x5c] ;  /* 0x00005c0001117983 */ /* 0x000f680000300800 */
        /* <DEDUP_REMOVED lines=28> */
[----:B------:R-:W3:Y:S04]  /*116ec0*/  LDL.LU R44, [R1+0x78] ;  /* 0x00007800012c7983 */ /* 0x000ee80000300800 */
[----:B------:R-:W3:Y:S04]  /*116ed0*/  LDL.LU R45, [R1+0x7c] ;  /* 0x00007c00012d7983 */ /* 0x000ee80000300800 */
[----:B--2---:R-:W-:Y:S04]  /*116ee0*/  STL.64 [R1+0x8f50], R46 ;  /* 0x008f502e01007387 */ /* 0x004fe80000100a00 */
[----:B---3--:R2:W-:Y:S04]  /*116ef0*/  STL.64 [R1+0x8f48], R44 ;  /* 0x008f482c01007387 */ /* 0x0085e80000100a00 */
[----:B------:R-:W3:Y:S04]  /*116f00*/  LDL.LU R48, [R1+0xbe0] ;  /* 0x000be00001307983 */ /* 0x000ee80000300800 */
[----:B------:R-:W3:Y:S04]  /*116f10*/  LDL.LU R49, [R1+0xbe4] ;  /* 0x000be40001317983 */ /* 0x000ee80000300800 */
[----:B------:R-:W2:Y:S04]  /*116f20*/  LDL.LU R50, [R1+0xbe8] ;  /* 0x000be80001327983 */ /* 0x000ea80000300800 */
[----:B------:R-:W2:Y:S04]  /*116f30*/  LDL.LU R51, [R1+0xbec] ;  /* 0x000bec0001337983 */ /* 0x000ea80000300800 */
[----:B--2---:R2:W-:Y:S04]  /*116f40*/  STL.64 [R1+0x8f60], R50 ;  /* 0x008f603201007387 */ /* 0x0045e80000100a00 */
[----:B---3--:R3:W-:Y:S04]  /*116f50*/  STL.64 [R1+0x8f58], R48 ;  /* 0x008f583001007387 */ /* 0x0087e80000100a00 */
[----:B0-----:R-:W2:Y:S04]  /*116f60*/  LDL.LU R10, [R1+0x80] ;  /* 0x00008000010a7983 */ /* 0x001ea80000300800 */
[----:B------:R-:W2:Y:S04]  /*116f70*/  LDL.LU R11, [R1+0x84] ;  /* 0x00008400010b7983 */ /* 0x000ea80000300800 */
[----:B-1----:R-:W2:Y:S04]  /*116f80*/  LDL.LU R4, [R1+0xbf0] ;  /* 0x000bf00001047983 */ /* 0x002ea80000300800 */
        /* <DEDUP_REMOVED lines=13> */
[----:B--2---:R1:W-:Y:S04]  /*117060*/  STL.64 [R1+0x8f90], R14 ;  /* 0x008f900e01007387 */ /* 0x0043e80000100a00 */
[----:B------:R-:W-:Y:S04]  /*117070*/  STL.64 [R1+0x8f88], R12 ;  /* 0x008f880c01007387 */ /* 0x000fe80000100a00 */
[----:B----4-:R-:W2:Y:S04]  /*117080*/  LDL.LU R18, [R1+0x90] ;  /* 0x0000900001127983 */ /* 0x010ea80000300800 */
[----:B------:R-:W2:Y:S04]  /*117090*/  LDL.LU R19, [R1+0x94] ;  /* 0x0000940001137983 */ /* 0x000ea80000300800 */
[----:B-----5:R-:W4:Y:S04]  /*1170a0*/  LDL.LU R16, [R1+0x98] ;  /* 0x0000980001107983 */ /* 0x020f280000300800 */
        /* <DEDUP_REMOVED lines=29> */
[----:B---3--:R-:W3:Y:S04]  /*117280*/  LDL.LU R48, [R1+0xb8] ;  /* 0x0000b80001307983 */ /* 0x008ee80000300800 */
[----:B------:R-:W3:Y:S04]  /*117290*/  LDL.LU R49, [R1+0xbc] ;  /* 0x0000bc0001317983 */ /* 0x000ee80000300800 */
[----:B-----5:R5:W-:Y:S04]  /*1172a0*/  STL.64 [R1+0x8ff0], R50 ;  /* 0x008ff03201007387 */ /* 0x020be80000100a00 */
[----:B---3--:R-:W-:Y:S04]  /*1172b0*/  STL.64 [R1+0x8fe8], R48 ;  /* 0x008fe83001007387 */ /* 0x008fe80000100a00 */
[----:B0-----:R-:W3:Y:S04]  /*1172c0*/  LDL.LU R8, [R1+0xc60] ;  /* 0x000c600001087983 */ /* 0x001ee80000300800 */
[----:B------:R-:W3:Y:S04]  /*1172d0*/  LDL.LU R9, [R1+0xc64] ;  /* 0x000c640001097983 */ /* 0x000ee80000300800 */
[----:B------:R-:W2:Y:S04]  /*1172e0*/  LDL.LU R10, [R1+0xc68] ;  /* 0x000c6800010a7983 */ /* 0x000ea80000300800 */
[----:B------:R-:W2:Y:S04]  /*1172f0*/  LDL.LU R11, [R1+0xc6c] ;  /* 0x000c6c00010b7983 */ /* 0x000ea80000300800 */
[----:B--2---:R-:W-:Y:S04]  /*117300*/  STL.64 [R1+0x9000], R10 ;  /* 0x0090000a01007387 */ /* 0x004fe80000100a00 */
[----:B---3--:R0:W-:Y:S04]  /*117310*/  STL.64 [R1+0x8ff8], R8 ;  /* 0x008ff80801007387 */ /* 0x0081e80000100a00 */
[----:B-1----:R-:W2:Y:S04]  /*117320*/  LDL.LU R14, [R1+0xc0] ;  /* 0x0000c000010e7983 */ /* 0x002ea80000300800 */
[----:B------:R-:W2:Y:S04]  /*117330*/  LDL.LU R15, [R1+0xc4] ;  /* 0x0000c400010f7983 */ /* 0x000ea80000300800 */
[----:B------:R-:W3:Y:S04]  /*117340*/  LDL.LU R16, [R1+0xc70] ;  /* 0x000c700001107983 */ /* 0x000ee80000300800 */
[----:B------:R-:W3:Y:S04]  /*117350*/  LDL.LU R17, [R1+0xc74] ;  /* 0x000c740001117983 */ /* 0x000ee80000300800 */
[----:B------:R-:W2:Y:S04]  /*117360*/  LDL.LU R18, [R1+0xc78] ;  /* 0x000c780001127983 */ /* 0x000ea80000300800 */
[----:B------:R-:W2:Y:S04]  /*117370*/  LDL.LU R19, [R1+0xc7c] ;  /* 0x000c7c0001137983 */ /* 0x000ea80000300800 */
[----:B--2---:R-:W-:Y:S04]  /*117380*/  STL.64 [R1+0x9010], R18 ;  /* 0x0090101201007387 */ /* 0x004fe80000100a00 */
[----:B---3--:R1:W-:Y:S04]  /*117390*/  STL.64 [R1+0x9008], R16 ;  /* 0x0090081001007387 */ /* 0x0083e80000100a00 */
[----:B------:R-:W2:Y:S04]  /*1173a0*/  LDL.LU R12, [R1+0xc8] ;  /* 0x0000c800010c7983 */ /* 0x000ea80000300800 */
[----:B------:R-:W2:Y:S04]  /*1173b0*/  LDL.LU R13, [R1+0xcc] ;  /* 0x0000cc00010d7983 */ /* 0x000ea80000300800 */
[----:B------:R3:W-:Y:S04]  /*1173c0*/  STL.64 [R1+0x9020], R14 ;  /* 0x0090200e01007387 */ /* 0x0007e80000100a00 */
[----:B--2---:R2:W-:Y:S04]  /*1173d0*/  STL.64 [R1+0x9018], R12 ;  /* 0x0090180c01007387 */ /* 0x0045e80000100a00 */
        /* <DEDUP_REMOVED lines=18> */
[----:B-----5:R-:W4:Y:S04]  /*117500*/  LDL.LU R50, [R1+0xe0] ;  /* 0x0000e00001327983 */ /* 0x020f280000300800 */
[----:B------:R-:W4:Y:S04]  /*117510*/  LDL.LU R51, [R1+0xe4] ;  /* 0x0000e40001337983 */ /* 0x000f280000300800 */
[----:B0-----:R-:W5:Y:S04]  /*117520*/  LDL.LU R8, [R1+0xcb0] ;  /* 0x000cb00001087983 */ /* 0x001f680000300800 */
[----:B------:R-:W5:Y:S04]  /*117530*/  LDL.LU R9, [R1+0xcb4] ;  /* 0x000cb40001097983 */ /* 0x000f680000300800 */
[----:B------:R-:W2:Y:S04]  /*117540*/  LDL.LU R10, [R1+0xcb8] ;  /* 0x000cb800010a7983 */ /* 0x000ea80000300800 */
[----:B------:R-:W2:Y:S04]  /*117550*/  LDL.LU R11, [R1+0xcbc] ;  /* 0x000cbc00010b7983 */ /* 0x000ea80000300800 */
[----:B--2---:R-:W-:Y:S04]  /*117560*/  STL.64 [R1+0x9060], R10 ;  /* 0x0090600a01007387 */ /* 0x004fe80000100a00 */
[----:B-----5:R0:W-:Y:S04]  /*117570*/  STL.64 [R1+0x9058], R8 ;  /* 0x0090580801007387 */ /* 0x0201e80000100a00 */
[----:B------:R-:W2:Y:S04]  /*117580*/  LDL.LU R48, [R1+0xe8] ;  /* 0x0000e80001307983 */ /* 0x000ea80000300800 */
[----:B------:R-:W2:Y:S04]  /*117590*/  LDL.LU R49, [R1+0xec] ;  /* 0x0000ec0001317983 */ /* 0x000ea80000300800 */
[----:B----4-:R-:W-:Y:S04]  /*1175a0*/  STL.64 [R1+0x9070], R50 ;  /* 0x0090703201007387 */ /* 0x010fe80000100a00 */
[----:B--2---:R2:W-:Y:S04]  /*1175b0*/  STL.64 [R1+0x9068], R48 ;  /* 0x0090683001007387 */ /* 0x0045e80000100a00 */
[----:B-1----:R-:W4:Y:S04]  /*1175c0*/  LDL.LU R16, [R1+0xcc0] ;  /* 0x000cc00001107983 */ /* 0x002f280000300800 */
[----:B------:R-:W4:Y:S04]  /*1175d0*/  LDL.LU R17, [R1+0xcc4] ;  /* 0x000cc40001117983 */ /* 0x000f280000300800 */
[----:B------:R-:W5:Y:S04]  /*1175e0*/  LDL.LU R18, [R1+0xcc8] ;  /* 0x000cc80001127983 */ /* 0x000f680000300800 */
[----:B------:R-:W5:Y:S04]  /*1175f0*/  LDL.LU R19, [R1+0xccc] ;  /* 0x000ccc0001137983 */ /* 0x000f680000300800 */
[----:B-----5:R1:W-:Y:S04]  /*117600*/  STL.64 [R1+0x9080], R18 ;  /* 0x0090801201007387 */ /* 0x0203e80000100a00 */
[----:B----4-:R4:W-:Y:S04]  /*117610*/  STL.64 [R1+0x9078], R16 ;  /* 0x0090781001007387 */ /* 0x0109e80000100a00 */
[----:B---3--:R-:W3:Y:S04]  /*117620*/  LDL.LU R14, [R1+0xf0] ;  /* 0x0000f000010e7983 */ /* 0x008ee80000300800 */
[----:B------:R-:W3:Y:S04]  /*117630*/  LDL.LU R15, [R1+0xf4] ;  /* 0x0000f400010f7983 */ /* 0x000ee80000300800 */
        /* <DEDUP_REMOVED lines=18> */
[----:B--2---:R-:W5:Y:S04]  /*117760*/  LDL.LU R48, [R1+0xd00] ;  /* 0x000d000001307983 */ /* 0x004f680000300800 */
[----:B------:R-:W5:Y:S04]  /*117770*/  LDL.LU R49, [R1+0xd04] ;  /* 0x000d040001317983 */ /* 0x000f680000300800 */
[----:B------:R-:W5:Y:S04]  /*117780*/  LDL.LU R50, [R1+0xd08] ;  /* 0x000d080001327983 */ /* 0x000f680000300800 */
[----:B------:R-:W5:Y:S04]  /*117790*/  LDL.LU R51, [R1+0xd0c] ;  /* 0x000d0c0001337983 */ /* 0x000f680000300800 */
[----:B-1----:R-:W2:Y:S04]  /*1177a0*/  LDL.LU R18, [R1+0x110] ;  /* 0x0001100001127983 */ /* 0x002ea80000300800 */
[----:B------:R-:W2:Y:S04]  /*1177b0*/  LDL.LU R19, [R1+0x114] ;  /* 0x0001140001137983 */ /* 0x000ea80000300800 */
[----:B----4-:R-:W4:Y:S04]  /*1177c0*/  LDL.LU R16, [R1+0x118] ;  /* 0x0001180001107983 */ /* 0x010f280000300800 */
[----:B------:R-:W4:Y:S04]  /*1177d0*/  LDL.LU R17, [R1+0x11c] ;  /* 0x00011c0001117983 */ /* 0x000f280000300800 */
[----:B---3--:R-:W4:Y:S04]  /*1177e0*/  LDL.LU R40, [R1+0xd20] ;  /* 0x000d200001287983 */ /* 0x008f280000300800 */
[----:B------:R-:W4:Y:S04]  /*1177f0*/  LDL.LU R41, [R1+0xd24] ;  /* 0x000d240001297983 */ /* 0x000f280000300800 */
[----:B------:R-:W4:Y:S04]  /*117800*/  LDL.LU R42, [R1+0xd28] ;  /* 0x000d2800012a7983 */ /* 0x000f280000300800 */
[----:B------:R-:W4:Y:S04]  /*117810*/  LDL.LU R43, [R1+0xd2c] ;  /* 0x000d2c00012b7983 */ /* 0x000f280000300800 */
[----:B------:R-:W2:Y:S04]  /*117820*/  LDL.LU R12, [R1+0xd10] ;  /* 0x000d1000010c7983 */ /* 0x000ea80000300800 */
[----:B------:R-:W2:Y:S04]  /*117830*/  LDL.LU R13, [R1+0xd14] ;  /* 0x000d1400010d7983 */ /* 0x000ea80000300800 */
[----:B------:R-:W2:Y:S04]  /*117840*/  LDL.LU R14, [R1+0xd18] ;  /* 0x000d1800010e7983 */ /* 0x000ea80000300800 */
[----:B------:R-:W2:Y:S01]  /*117850*/  LDL.LU R15, [R1+0xd1c] ;  /* 0x000d1c00010f7983 */ /* 0x000ea20000300800 */
[----:B------:R-:W-:-:S03]  /*117860*/  IMAD R0, R0, 0x100, R55 ;  /* 0x0000010000007824 */ /* 0x000fc600078e0237 */
[----:B------:R-:W3:Y:S04]  /*117870*/  LDL.LU R36, [R1+0xcd0] ;  /* 0x000cd00001247983 */ /* 0x000ee80000300800 */
[----:B------:R-:W3:Y:S04]  /*117880*/  LDL.LU R37, [R1+0xcd4] ;  /* 0x000cd40001257983 */ /* 0x000ee80000300800 */
[----:B------:R-:W3:Y:S04]  /*117890*/  LDL.LU R38, [R1+0xcd8] ;  /* 0x000cd80001267983 */ /* 0x000ee80000300800 */
[----:B------:R-:W3:Y:S01]  /*1178a0*/  LDL.LU R39, [R1+0xcdc] ;  /* 0x000cdc0001277983 */ /* 0x000ee20000300800 */
[----:B------:R-:W-:-:S03]  /*1178b0*/  F2FP.F16.E4M3.UNPACK_B R31, R0 ;  /* 0x00000000ff1f723e */ /* 0x000fc600020006ff */
        /* <DEDUP_REMOVED lines=30> */
[----:B------:R-:W2:Y:S04]  /*117aa0*/  LDL.LU.64 R40, [R1+0x9098] ;  /* 0x0090980001287983 */ /* 0x000ea80000300a00 */
[----:B------:R-:W3:Y:S04]  /*117ab0*/  LDL.LU.64 R14, [R1+0x9090] ;  /* 0x00909000010e7983 */ /* 0x000ee80000300a00 */
[----:B------:R-:W2:Y:S01]  /*117ac0*/  LDL.LU.64 R12, [R1+0x9088] ;  /* 0x00908800010c7983 */ /* 0x000ea20000300a00 */
[C---:B-----5:R-:W-:Y:S08]  /*117ad0*/  HMMA.16816.F32 R48, R28.reuse, R44, R48 ;  /* 0x0000002c1c30723c */ /* 0x060ff00000001830 */
        /* <DEDUP_REMOVED lines=22> */
[C---:B----4-:R-:W-:Y:S08]  /*117c40*/  HMMA.16816.F32 R16, R28.reuse, R48, R16 ;  /* 0x000000301c10723c */ /* 0x050ff00000001810 */
[C---:B-----5:R-:W-:Y:S01]  /*117c50*/  HMMA.16816.F32 R48, R28.reuse, R50, R8 ;  /* 0x000000321c30723c */ /* 0x060fe20000001808 */
[----:B------:R-:W3:Y:S04]  /*117c60*/  LDL.LU.64 R38, [R1+0x9030] ;  /* 0x0090300001267983 */ /* 0x000ee80000300a00 */
[----:B------:R-:W3:Y:S04]  /*117c70*/  LDL.LU.64 R36, [R1+0x9028] ;  /* 0x0090280001247983 */ /* 0x000ee80000300a00 */
[----:B------:R-:W-:Y:S04]  /*117c80*/  STL.64 [R1+0x1500], R12 ;  /* 0x0015000c01007387 */ /* 0x000fe80000100a00 */
[----:B------:R0:W-:Y:S04]  /*117c90*/  STL.64 [R1+0x1508], R14 ;  /* 0x0015080e01007387 */ /* 0x0001e80000100a00 */
[----:B0-----:R-:W4:Y:S04]  /*117ca0*/  LDL.LU.64 R14, [R1+0x9020] ;  /* 0x00902000010e7983 */ /* 0x001f280000300a00 */
[----:B------:R-:W3:Y:S04]  /*117cb0*/  LDL.LU.64 R12, [R1+0x9018] ;  /* 0x00901800010c7983 */ /* 0x000ee80000300a00 */
        /* <DEDUP_REMOVED lines=21> */
[C---:B----4-:R-:W-:Y:S03]  /*117e10*/  HMMA.16816.F32 R12, R28.reuse, R14, R16 ;  /* 0x0000000e1c0c723c */ /* 0x050fe60000001810 */
[----:B0-----:R-:W3:Y:S04]  /*117e20*/  LDL.LU.64 R42, [R1+0x8fc0] ;  /* 0x008fc000012a7983 */ /* 0x001ee80000300a00 */
[----:B------:R-:W3:Y:S04]  /*117e30*/  LDL.LU.64 R40, [R1+0x8fb8] ;  /* 0x008fb80001287983 */ /* 0x000ee80000300a00 */
[----:B------:R-:W-:Y:S04]  /*117e40*/  STL.64 [R1+0x14b0], R36 ;  /* 0x0014b02401007387 */ /* 0x000fe80000100a00 */
[----:B------:R0:W-:Y:S01]  /*117e50*/  STL.64 [R1+0x14b8], R38 ;  /* 0x0014b82601007387 */ /* 0x0001e20000100a00 */
[C---:B-----5:R-:W-:Y:S08]  /*117e60*/  HMMA.16816.F32 R8, R28.reuse, R48, R8 ;  /* 0x000000301c08723c */ /* 0x060ff00000001808 */
[C---:B------:R-:W-:Y:S01]  /*117e70*/  HMMA.16816.F32 R48, R28.reuse, R50, R4 ;  /* 0x000000321c30723c */ /* 0x040fe20000001804 */
[----:B0-----:R-:W4:Y:S04]  /*117e80*/  LDL.LU.64 R38, [R1+0x8fb0] ;  /* 0x008fb00001267983 */ /* 0x001f280000300a00 */
[----:B------:R-:W4:Y:S04]  /*117e90*/  LDL.LU.64 R36, [R1+0x8fa8] ;  /* 0x008fa80001247983 */ /* 0x000f280000300a00 */
[----:B------:R-:W5:Y:S04]  /*117ea0*/  LDL.LU.64 R18, [R1+0x8fa0] ;  /* 0x008fa00001127983 */ /* 0x000f680000300a00 */
[----:B------:R-:W4:Y:S04]  /*117eb0*/  LDL.LU.64 R16, [R1+0x8f98] ;  /* 0x008f980001107983 */ /* 0x000f280000300a00 */
        /* <DEDUP_REMOVED lines=26> */
[----:B------:R0:W-:Y:S01]  /*118060*/  STL.64 [R1+0x1468], R34 ;  /* 0x0014682201007387 */ /* 0x0001e20000100a00 */
[C---:B------:R-:W-:Y:S08]  /*118070*/  HMMA.16816.F32 R12, R28.reuse, R8, R12 ;  /* 0x000000081c0c723c */ /* 0x040ff0000000180c */
[C---:B------:R-:W-:Y:S01]  /*118080*/  HMMA.16816.F32 R8, R28.reuse, R10, R4 ;  /* 0x0000000a1c08723c */ /* 0x040fe20000001804 */
        /* <DEDUP_REMOVED lines=30> */
[C---:B---3--:R-:W-:Y:S08]  /*118270*/  HMMA.16816.F32 R40, R28.reuse, R32, R40 ;  /* 0x000000201c28723c */ /* 0x048ff00000001828 */
[C---:B----4-:R-:W-:Y:S01]  /*118280*/  HMMA.16816.F32 R32, R28.reuse, R34, R36 ;  /* 0x000000221c20723c */ /* 0x050fe20000001824 */
[----:B------:R-:W-:Y:S04]  /*118290*/  STL.64 [R1+0x1400], R44 ;  /* 0x0014002c01007387 */ /* 0x000fe80000100a00 */
[----:B------:R-:W-:Y:S03]  /*1182a0*/  STL.64 [R1+0x1408], R46 ;  /* 0x0014082e01007387 */ /* 0x000fe60000100a00 */
[C---:B-----5:R-:W-:Y:S08]  /*1182b0*/  HMMA.16816.F32 R24, R28.reuse, R16, R24 ;  /* 0x000000101c18723c */ /* 0x060ff00000001818 */
[C---:B------:R-:W-:Y:S01]  /*1182c0*/  HMMA.16816.F32 R20, R28.reuse, R18, R20 ;  /* 0x000000121c14723c */ /* 0x040fe20000001814 */
[----:B------:R0:W-:Y:S04]  /*1182d0*/  STL.64 [R1+0x13f0], R40 ;  /* 0x0013f02801007387 */ /* 0x0001e80000100a00 */
[----:B------:R1:W-:Y:S04]  /*1182e0*/  STL.64 [R1+0x13f8], R42 ;  /* 0x0013f82a01007387 */ /* 0x0003e80000100a00 */
[----:B------:R-:W-:Y:S01]  /*1182f0*/  STL.64 [R1+0x13e0], R32 ;  /* 0x0013e02001007387 */ /* 0x000fe20000100a00 */
[C---:B------:R-:W-:Y:S03]  /*118300*/  HMMA.16816.F32 R16, R28.reuse, R4, R12 ;  /* 0x000000041c10723c */ /* 0x040fe6000000180c */
        /* <DEDUP_REMOVED lines=8> */
[----:B------:R-:W-:Y:S04]  /*118390*/  STL.64 [R1+0x13a0], R12 ;  /* 0x0013a00c01007387 */ /* 0x000fe80000100a00 */
[----:B------:R3:W-:Y:S04]  /*1183a0*/  STL.64 [R1+0x13a8], R14 ;  /* 0x0013a80e01007387 */ /* 0x0007e80000100a00 */
[----:B0-----:R-:W4:Y:S01]  /*1183b0*/  LDL.LU R40, [R1+0xab0] ;  /* 0x000ab00001287983 */ /* 0x001f220000300800 */
[C---:B--2---:R-:W-:Y:S08]  /*1183c0*/  HMMA.16816.F32 R8, R28.reuse, R56, R48 ;  /* 0x000000381c08723c */ /* 0x044ff00000001830 */
[----:B------:R-:W-:Y:S11]  /*1183d0*/  HMMA.16816.F32 R4, R28, R58, R52 ;  /* 0x0000003a1c04723c */ /* 0x000ff60000001834 */
[----:B------:R-:W-:Y:S04]  /*1183e0*/  STL.64 [R1+0x1390], R8 ;  /* 0x0013900801007387 */ /* 0x000fe80000100a00 */
[----:B------:R-:W-:Y:S04]  /*1183f0*/  STL.64 [R1+0x1398], R10 ;  /* 0x0013980a01007387 */ /* 0x000fe80000100a00 */
[----:B------:R0:W-:Y:S04]  /*118400*/  STL.64 [R1+0x1380], R4 ;  /* 0x0013800401007387 */ /* 0x0001e80000100a00 */
[----:B------:R2:W-:Y:S04]  /*118410*/  STL.64 [R1+0x1388], R6 ;  /* 0x0013880601007387 */ /* 0x0005e80000100a00 */
[----:B------:R-:W4:Y:S04]  /*118420*/  LDL.LU R41, [R1+0xab4] ;  /* 0x000ab40001297983 */ /* 0x000f280000300800 */
[----:B-1----:R-:W5:Y:S04]  /*118430*/  LDL.LU R42, [R1+0xab8] ;  /* 0x000ab800012a7983 */ /* 0x002f680000300800 */
        /* <DEDUP_REMOVED lines=12> */
[----:B------:R-:W2:Y:S01]  /*118500*/  LDL.LU R55, [R1+0xadc] ;  /* 0x000adc0001377983 */ /* 0x000ea20000300800 */
[----:B------:R-:W-:-:S03]  /*118510*/  IMAD.MOV.U32 R49, RZ, RZ, R0 ;  /* 0x000000ffff317224 */ /* 0x000fc600078e0000 */
[----:B--2---:R-:W-:Y:S04]  /*118520*/  STL.64 [R1+0x8e98], R54 ;  /* 0x008e983601007387 */ /* 0x004fe80000100a00 */
[----:B-----5:R2:W-:Y:S04]  /*118530*/  STL.64 [R1+0x8e90], R52 ;  /* 0x008e903401007387 */ /* 0x0205e80000100a00 */
[----:B------:R-:W5:Y:S04]  /*118540*/  LDL.LU R50, [R1] ;  /* 0x0000000001327983 */ /* 0x000f680000300800 */
[----:B------:R-:W5:Y:S04]  /*118550*/  LDL.LU R51, [R1+0x4] ;  /* 0x0000040001337983 */ /* 0x000f680000300800 */
[----:B---3--:R-:W3:Y:S04]  /*118560*/  LDL.LU R14, [R1+0x20] ;  /* 0x00002000010e7983 */ /* 0x008ee80000300800 */
[----:B------:R-:W3:Y:S04]  /*118570*/  LDL.LU R15, [R1+0x24] ;  /* 0x00002400010f7983 */ /* 0x000ee80000300800 */
        /* <DEDUP_REMOVED lines=14> */
[----:B------:R-:W2:Y:S04]  /*118660*/  LDL.LU R48, [R1+0x8] ;  /* 0x0000080001307983 */ /* 0x000ea80000300800 */
[----:B------:R-:W2:Y:S04]  /*118670*/  LDL.LU R0, [R1+0x8ea4] ;  /* 0x008ea40001007983 */ /* 0x000ea80000300800 */
[----:B------:R-:W3:Y:S04]  /*118680*/  LDL.LU R8, [R1+0xb00] ;  /* 0x000b000001087983 */ /* 0x000ee80000300800 */
[----:B------:R-:W3:Y:S04]  /*118690*/  LDL.LU R9, [R1+0xb04] ;  /* 0x000b040001097983 */ /* 0x000ee80000300800 */
[----:B------:R-:W3:Y:S04]  /*1186a0*/  LDL.LU R10, [R1+0xb08] ;  /* 0x000b0800010a7983 */ /* 0x000ee80000300800 */
[----:B------:R-:W3:Y:S04]  /*1186b0*/  LDL.LU R11, [R1+0xb0c] ;  /* 0x000b0c00010b7983 */ /* 0x000ee80000300800 */
[----:B-1----:R-:W3:Y:S04]  /*1186c0*/  LDL.LU R42, [R1+0x10] ;  /* 0x00001000012a7983 */ /* 0x002ee80000300800 */
[----:B------:R-:W3:Y:S04]  /*1186d0*/  LDL.LU R43, [R1+0x14] ;  /* 0x00001400012b7983 */ /* 0x000ee80000300800 */
[----:B----4-:R-:W4:Y:S04]  /*1186e0*/  LDL.LU R44, [R1+0xb10] ;  /* 0x000b1000012c7983 */ /* 0x010f280000300800 */
[----:B------:R-:W4:Y:S04]  /*1186f0*/  LDL.LU R45, [R1+0xb14] ;  /* 0x000b1400012d7983 */ /* 0x000f280000300800 */
[----:B------:R-:W4:Y:S04]  /*118700*/  LDL.LU R46, [R1+0xb18] ;  /* 0x000b1800012e7983 */ /* 0x000f280000300800 */
[----:B------:R-:W4:Y:S04]  /*118710*/  LDL.LU R47, [R1+0xb1c] ;  /* 0x000b1c00012f7983 */ /* 0x000f280000300800 */
[----:B------:R-:W3:Y:S01]  /*118720*/  LDL.LU R40, [R1+0x18] ;  /* 0x0000180001287983 */ /* 0x000ee20000300800 */
[----:B--2---:R-:W-:-:S03]  /*118730*/  IMAD.MOV.U32 R41, RZ, RZ, R0 ;  /* 0x000000ffff297224 */ /* 0x004fc600078e0000 */
        /* <DEDUP_REMOVED lines=8> */
[----:B------:R-:W4:Y:S01]  /*1187c0*/  LDL.LU R59, [R1+0xaec] ;  /* 0x000aec00013b7983 */ /* 0x000f220000300800 */
[C---:B------:R-:W-:Y:S08]  /*1187d0*/  HMMA.16816.F32 R20, R28.reuse, R12, R20 ;  /* 0x0000000c1c14723c */ /* 0x040ff00000001814 */
[C---:B---3--:R-:W-:Y:S01]  /*1187e0*/  HMMA.16816.F32 R12, R28.reuse, R14, R16 ;  /* 0x0000000e1c0c723c */ /* 0x048fe20000001810 */
[----:B------:R-:W3:Y:S04]  /*1187f0*/  LDL.LU R36, [R1+0xaa0] ;  /* 0x000aa00001247983 */ /* 0x000ee80000300800 */
[----:B------:R-:W3:Y:S04]  /*118800*/  LDL.LU R37, [R1+0xaa4] ;  /* 0x000aa40001257983 */ /* 0x000ee80000300800 */
[----:B------:R-:W3:Y:S04]  /*118810*/  LDL.LU R38, [R1+0xaa8] ;  /* 0x000aa80001267983 */ /* 0x000ee80000300800 */
[----:B------:R-:W3:Y:S04]  /*118820*/  LDL.LU R39, [R1+0xaac] ;  /* 0x000aac0001277983 */ /* 0x000ee80000300800 */
[----:B------:R-:W3:Y:S04]  /*118830*/  LDL.LU R16, [R1+0xa60] ;  /* 0x000a600001107983 */ /* 0x000ee80000300800 */
[----:B------:R0:W-:Y:S04]  /*118840*/  STL.64 [R1+0x1370], R20 ;  /* 0x0013701401007387 */ /* 0x0001e80000100a00 */
[----:B------:R1:W-:Y:S04]  /*118850*/  STL.64 [R1+0x1378], R22 ;  /* 0x0013781601007387 */ /* 0x0003e80000100a00 */
[----:B------:R0:W-:Y:S04]  /*118860*/  STL.64 [R1+0x1360], R12 ;  /* 0x0013600c01007387 */ /* 0x0001e80000100a00 */
[----:B------:R0:W-:Y:S04]  /*118870*/  STL.64 [R1+0x1368], R14 ;  /* 0x0013680e01007387 */ /* 0x0001e80000100a00 */
[----:B------:R-:W3:Y:S04]  /*118880*/  LDL.LU R17, [R1+0xa64] ;  /* 0x000a640001117983 */ /* 0x000ee80000300800 */
[----:B------:R-:W3:Y:S04]  /*118890*/  LDL.LU R18, [R1+0xa68] ;  /* 0x000a680001127983 */ /* 0x000ee80000300800 */
[----:B------:R-:W3:Y:S04]  /*1188a0*/  LDL.LU R19, [R1+0xa6c] ;  /* 0x000a6c0001137983 */ /* 0x000ee80000300800 */
[----:B0-----:R-:W3:Y:S04]  /*1188b0*/  LDL.LU R20, [R1+0xa70] ;  /* 0x000a700001147983 */ /* 0x001ee80000300800 */
[----:B------:R-:W3:Y:S04]  /*1188c0*/  LDL.LU R21, [R1+0xa74] ;  /* 0x000a740001157983 */ /* 0x000ee80000300800 */
[----:B-1----:R-:W3:Y:S04]  /*1188d0*/  LDL.LU R22, [R1+0xa78] ;  /* 0x000a780001167983 */ /* 0x002ee80000300800 */
[----:B------:R-:W3:Y:S04]  /*1188e0*/  LDL.LU R23, [R1+0xa7c] ;  /* 0x000a7c0001177983 */ /* 0x000ee80000300800 */
[----:B------:R-:W3:Y:S04]  /*1188f0*/  LDL.LU R32, [R1+0xa90] ;  /* 0x000a900001207983 */ /* 0x000ee80000300800 */
[----:B------:R-:W3:Y:S04]  /*118900*/  LDL.LU R33, [R1+0xa94] ;  /* 0x000a940001217983 */ /* 0x000ee80000300800 */
[----:B------:R-:W3:Y:S04]  /*118910*/  LDL.LU R34, [R1+0xa98] ;  /* 0x000a980001227983 */ /* 0x000ee80000300800 */
[----:B------:R-:W3:Y:S01]  /*118920*/  LDL.LU R35, [R1+0xa9c] ;  /* 0x000a9c0001237983 */ /* 0x000ee20000300800 */
[C---:B------:R-:W-:Y:S03]  /*118930*/  HMMA.16816.F32 R8, R28.reuse, R48, R8 ;  /* 0x000000301c08723c */ /* 0x040fe60000001808 */
[----:B------:R-:W3:Y:S04]  /*118940*/  LDL.LU R24, [R1+0xa80] ;  /* 0x000a800001187983 */ /* 0x000ee80000300800 */
[----:B------:R-:W3:Y:S04]  /*118950*/  LDL.LU R25, [R1+0xa84] ;  /* 0x000a840001197983 */ /* 0x000ee80000300800 */
[----:B------:R-:W3:Y:S04]  /*118960*/  LDL.LU R26, [R1+0xa88] ;  /* 0x000a8800011a7983 */ /* 0x000ee80000300800 */
[----:B------:R-:W3:Y:S04]  /*118970*/  LDL.LU R27, [R1+0xa8c] ;  /* 0x000a8c00011b7983 */ /* 0x000ee80000300800 */
[----:B------:R-:W3:Y:S04]  /*118980*/  LDL.LU R12, [R1+0xa50] ;  /* 0x000a5000010c7983 */ /* 0x000ee80000300800 */
[----:B------:R-:W3:Y:S01]  /*118990*/  LDL.LU R13, [R1+0xa54] ;  /* 0x000a5400010d7983 */ /* 0x000ee20000300800 */
[C---:B-----5:R-:W-:Y:S03]  /*1189a0*/  HMMA.16816.F32 R48, R28.reuse, R50, R4 ;  /* 0x000000321c30723c */ /* 0x060fe60000001804 */
[----:B------:R-:W5:Y:S04]  /*1189b0*/  LDL.LU R14, [R1+0xa58] ;  /* 0x000a5800010e7983 */ /* 0x000f680000300800 */
[----:B------:R-:W5:Y:S01]  /*1189c0*/  LDL.LU R15, [R1+0xa5c] ;  /* 0x000a5c00010f7983 */ /* 0x000f620000300800 */
[C---:B--2---:R-:W-:Y:S08]  /*1189d0*/  HMMA.16816.F32 R52, R28.reuse, R40, R52 ;  /* 0x000000281c34723c */ /* 0x044ff00000001834 */
[C---:B----4-:R-:W-:Y:S08]  /*1189e0*/  HMMA.16816.F32 R40, R28.reuse, R42, R44 ;  /* 0x0000002a1c28723c */ /* 0x050ff0000000182c */
[C---:B------:R-:W-:Y:S03]  /*1189f0*/  HMMA.16816.F32 R56, R28.reuse, R60, R56 ;  /* 0x0000003c1c38723c */ /* 0x040fe60000001838 */
        /* <DEDUP_REMOVED lines=14> */
[----:B------:R-:W5:Y:S04]  /*118ae0*/  LDL.LU.64 R6, [R1+0x8e58] ;  /* 0x008e580001067983 */ /* 0x000f680000300a00 */
        /* <DEDUP_REMOVED lines=8> */
[----:B------:R-:W4:Y:S01]  /*118b70*/  LDL.LU.64 R56, [R1+0x8e30] ;  /* 0x008e300001387983 */ /* 0x000f220000300a00 */
[----:B--2---:R-:W-:-:S15]  /*118b80*/  HMMA.16816.F32 R52, R28, R58, R52 ;  /* 0x0000003a1c34723c */ /* 0x004fde0000001834 */
[----:B------:R-:W-:-:S04]  /*118b90*/  NOP ;  /* 0x0000000000007918 */ /* 0x000fc80000000000 */
[----:B------:R-:W-:Y:S04]  /*118ba0*/  STL.64 [R1+0x1300], R52 ;  /* 0x0013003401007387 */ /* 0x000fe80000100a00 */
[----:B------:R0:W-:Y:S04]  /*118bb0*/  STL.64 [R1+0x1308], R54 ;  /* 0x0013083601007387 */ /* 0x0001e80000100a00 */
[----:B0-----:R-:W2:Y:S04]  /*118bc0*/  LDL.LU.64 R54, [R1+0x8e28] ;  /* 0x008e280001367983 */ /* 0x001ea80000300a00 */
[----:B------:R-:W3:Y:S01]  /*118bd0*/  LDL.LU.64 R52, [R1+0x8e20] ;  /* 0x008e200001347983 */ /* 0x000ee20000300a00 */
[----:B----4-:R-:W-:-:S15]  /*118be0*/  HMMA.16816.F32 R44, R28, R56, R44 ;  /* 0x000000381c2c723c */ /* 0x010fde000000182c */
[----:B------:R-:W-:-:S04]  /*118bf0*/  NOP ;  /* 0x0000000000007918 */ /* 0x000fc80000000000 */
[----:B------:R-:W-:Y:S04]  /*118c00*/  STL.64 [R1+0x12f0], R44 ;  /* 0x0012f02c01007387 */ /* 0x000fe80000100a00 */
[----:B------:R-:W-:Y:S01]  /*118c10*/  STL.64 [R1+0x12f8], R46 ;  /* 0x0012f82e01007387 */ /* 0x000fe20000100a00 */
[C---:B--2---:R-:W-:Y:S08]  /*118c20*/  HMMA.16816.F32 R40, R28.reuse, R54, R40 ;  /* 0x000000361c28723c */ /* 0x044ff00000001828 */
[----:B---3--:R-:W-:Y:S01]  /*118c30*/  HMMA.16816.F32 R36, R28, R52, R36 ;  /* 0x000000341c24723c */ /* 0x008fe20000001824 */
[----:B------:R-:W2:Y:S10]  /*118c40*/  LDL.LU R52, [R1+0x7a48] ;  /* 0x007a480001347983 */ /* 0x000eb40000300800 */
[----:B------:R-:W-:Y:S04]  /*118c50*/  STL.64 [R1+0x12e0], R40 ;  /* 0x0012e02801007387 */ /* 0x000fe80000100a00 */
[----:B------:R-:W-:Y:S04]  /*118c60*/  STL.64 [R1+0x12e8], R42 ;  /* 0x0012e82a01007387 */ /* 0x000fe80000100a00 */
[----:B------:R-:W2:Y:S04]  /*118c70*/  LDL.LU R53, [R1+0x7a44] ;  /* 0x007a440001357983 */ /* 0x000ea80000300800 */
[----:B------:R-:W-:Y:S04]  /*118c80*/  STL.64 [R1+0x12d0], R36 ;  /* 0x0012d02401007387 */ /* 0x000fe80000100a00 */
[----:B------:R-:W-:Y:S04]  /*118c90*/  STL.64 [R1+0x12d8], R38 ;  /* 0x0012d82601007387 */ /* 0x000fe80000100a00 */
        /* <DEDUP_REMOVED lines=8> */
[----:B------:R-:W4:Y:S01]  /*118d20*/  LDL.LU R58, [R1+0x148] ;  /* 0x00014800013a7983 */ /* 0x000f220000300800 */
[----:B------:R-:W-:-:S03]  /*118d30*/  IMAD.MOV.U32 R59, RZ, RZ, R0 ;  /* 0x000000ffff3b7224 */ /* 0x000fc600078e0000 */
[----:B------:R-:W2:Y:S01]  /*118d40*/  LDL.LU R0, [R1+0x8e18] ;  /* 0x008e180001007983 */ /* 0x000ea20000300800 */
[C---:B------:R-:W-:Y:S08]  /*118d50*/  HMMA.16816.F32 R32, R28.reuse, R50, R32 ;  /* 0x000000321c20723c */ /* 0x040ff00000001820 */
[C---:B------:R-:W-:Y:S08]  /*118d60*/  HMMA.16816.F32 R24, R28.reuse, R48, R24 ;  /* 0x000000301c18723c */ /* 0x040ff00000001818 */
[C---:B------:R-:W-:Y:S08]  /*118d70*/  HMMA.16816.F32 R20, R28.reuse, R2, R20 ;  /* 0x000000021c14723c */ /* 0x040ff00000001814 */
[C---:B------:R-:W-:Y:S08]  /*118d80*/  HMMA.16816.F32 R16, R28.reuse, R4, R16 ;  /* 0x000000041c10723c */ /* 0x040ff00000001810 */
[C---:B-----5:R-:W-:Y:S01]  /*118d90*/  HMMA.16816.F32 R4, R28.reuse, R6, R12 ;  /* 0x000000061c04723c */ /* 0x060fe2000000180c */
[----:B----4-:R-:W-:Y:S04]  /*118da0*/  STL.64 [R1+0x8df0], R58 ;  /* 0x008df03a01007387 */ /* 0x010fe80000100a00 */
[----:B---3--:R-:W-:Y:S04]  /*118db0*/  STL.64 [R1+0x8de8], R56 ;  /* 0x008de83801007387 */ /* 0x008fe80000100a00 */
[----:B------:R-:W3:Y:S04]  /*118dc0*/  LDL.LU R50, [R1+0x7a40] ;  /* 0x007a400001327983 */ /* 0x000ee80000300800 */
[----:B------:R-:W3:Y:S04]  /*118dd0*/  LDL.LU R51, [R1+0x7a3c] ;  /* 0x007a3c0001337983 */ /* 0x000ee80000300800 */
[----:B------:R0:W-:Y:S04]  /*118de0*/  STL.64 [R1+0x12c0], R32 ;  /* 0x0012c02001007387 */ /* 0x0001e80000100a00 */
[----:B------:R1:W-:Y:S04]  /*118df0*/  STL.64 [R1+0x12c8], R34 ;  /* 0x0012c82201007387 */ /* 0x0003e80000100a00 */
[----:B---3--:R-:W-:Y:S04]  /*118e00*/  STL.64 [R1+0x8e10], R50 ;  /* 0x008e103201007387 */ /* 0x008fe80000100a00 */
[----:B------:R-:W-:Y:S04]  /*118e10*/  STL.64 [R1+0x12b0], R24 ;  /* 0x0012b01801007387 */ /* 0x000fe80000100a00 */
[----:B------:R-:W-:Y:S04]  /*118e20*/  STL.64 [R1+0x12b8], R26 ;  /* 0x0012b81a01007387 */ /* 0x000fe80000100a00 */
[----:B------:R3:W-:Y:S04]  /*118e30*/  STL.64 [R1+0x12a0], R20 ;  /* 0x0012a01401007387 */ /* 0x0007e80000100a00 */
[----:B------:R4:W-:Y:S04]  /*118e40*/  STL.64 [R1+0x12a8], R22 ;  /* 0x0012a81601007387 */ /* 0x0009e80000100a00 */
[----:B0-----:R-:W5:Y:S04]  /*118e50*/  LDL.LU R32, [R1+0x980] ;  /* 0x0009800001207983 */ /* 0x001f680000300800 */
[----:B------:R0:W-:Y:S04]  /*118e60*/  STL.64 [R1+0x1290], R16 ;  /* 0x0012901001007387 */ /* 0x0001e80000100a00 */
[----:B------:R0:W-:Y:S04]  /*118e70*/  STL.64 [R1+0x1298], R18 ;  /* 0x0012981201007387 */ /* 0x0001e80000100a00 */
[----:B------:R0:W-:Y:S04]  /*118e80*/  STL.64 [R1+0x1280], R4 ;  /* 0x0012800401007387 */ /* 0x0001e80000100a00 */
[----:B------:R0:W-:Y:S04]  /*118e90*/  STL.64 [R1+0x1288], R6 ;  /* 0x0012880601007387 */ /* 0x0001e80000100a00 */
[----:B------:R-:W5:Y:S04]  /*118ea0*/  LDL.LU R33, [R1+0x984] ;  /* 0x0009840001217983 */ /* 0x000f680000300800 */
[----:B-1----:R-:W5:Y:S04]  /*118eb0*/  LDL.LU R34, [R1+0x988] ;  /* 0x0009880001227983 */ /* 0x002f680000300800 */
[----:B------:R-:W5:Y:S04]  /*118ec0*/  LDL.LU R35, [R1+0x98c] ;  /* 0x00098c0001237983 */ /* 0x000f680000300800 */
[----:B---3--:R-:W3:Y:S04]  /*118ed0*/  LDL.LU R20, [R1+0x9e0] ;  /* 0x0009e00001147983 */ /* 0x008ee80000300800 */
[----:B------:R-:W3:Y:S04]  /*118ee0*/  LDL.LU R21, [R1+0x9e4] ;  /* 0x0009e40001157983 */ /* 0x000ee80000300800 */
[----:B----4-:R-:W3:Y:S04]  /*118ef0*/  LDL.LU R22, [R1+0x9e8] ;  /* 0x0009e80001167983 */ /* 0x010ee80000300800 */
        /* <DEDUP_REMOVED lines=9> */
[----:B0-----:R-:W3:Y:S04]  /*118f90*/  LDL.LU R16, [R1+0xa10] ;  /* 0x000a100001107983 */ /* 0x001ee80000300800 */
        /* <DEDUP_REMOVED lines=32> */
[----:B----4-:R-:W-:Y:S11]  /*1191a0*/  HMMA.16816.F32 R8, R28, R10, R12 ;  /* 0x0000000a1c08723c */ /* 0x010ff6000000180c */
[----:B------:R-:W-:Y:S04]  /*1191b0*/  STL.64 [R1+0x1270], R48 ;  /* 0x0012703001007387 */ /* 0x000fe80000100a00 */
[----:B------:R0:W-:Y:S04]  /*1191c0*/  STL.64 [R1+0x1278], R50 ;  /* 0x0012783201007387 */ /* 0x0001e80000100a00 */
[----:B0-----:R-:W2:Y:S04]  /*1191d0*/  LDL.LU.64 R50, [R1+0x8e10] ;  /* 0x008e100001327983 */ /* 0x001ea80000300a00 */
[----:B------:R-:W4:Y:S04]  /*1191e0*/  LDL.LU.64 R14, [R1+0x8e08] ;  /* 0x008e0800010e7983 */ /* 0x000f280000300a00 */
[----:B------:R-:W3:Y:S04]  /*1191f0*/  LDL.LU.64 R12, [R1+0x8e00] ;  /* 0x008e0000010c7983 */ /* 0x000ee80000300a00 */
[----:B------:R0:W-:Y:S04]  /*119200*/  STL.64 [R1+0x1260], R8 ;  /* 0x0012600801007387 */ /* 0x0001e80000100a00 */
[----:B------:R1:W-:Y:S04]  /*119210*/  STL.64 [R1+0x1268], R10 ;  /* 0x0012680a01007387 */ /* 0x0003e80000100a00 */
[----:B0-----:R-:W2:Y:S04]  /*119220*/  LDL.LU R8, [R1+0x1b0] ;  /* 0x0001b00001087983 */ /* 0x001ea80000300800 */
[----:B------:R-:W2:Y:S04]  /*119230*/  LDL.LU R9, [R1+0x1b4] ;  /* 0x0001b40001097983 */ /* 0x000ea80000300800 */
[----:B-1----:R-:W2:Y:S01]  /*119240*/  LDL.LU R10, [R1+0x1b8] ;  /* 0x0001b800010a7983 */ /* 0x002ea20000300800 */
[----:B------:R-:W-:-:S03]  /*119250*/  IMAD.MOV.U32 R11, RZ, RZ, R0 ;  /* 0x000000ffff0b7224 */ /* 0x000fc600078e0000 */
[----:B------:R-:W2:Y:S01]  /*119260*/  LDL.LU R0, [R1+0x8df8] ;  /* 0x008df80001007983 */ /* 0x000ea20000300800 */
[C---:B---3--:R-:W-:Y:S08]  /*119270*/  HMMA.16816.F32 R56, R28.reuse, R12, R56 ;  /* 0x0000000c1c38723c */ /* 0x048ff00000001838 */
[C---:B----4-:R-:W-:Y:S11]  /*119280*/  HMMA.16816.F32 R12, R28.reuse, R14, R16 ;  /* 0x0000000e1c0c723c */ /* 0x050ff60000001810 */
[----:B------:R-:W-:Y:S04]  /*119290*/  STL.64 [R1+0x1250], R56 ;  /* 0x0012503801007387 */ /* 0x000fe80000100a00 */
[----:B------:R0:W-:Y:S04]  /*1192a0*/  STL.64 [R1+0x1258], R58 ;  /* 0x0012583a01007387 */ /* 0x0001e80000100a00 */
[----:B0-----:R-:W3:Y:S04]  /*1192b0*/  LDL.LU.64 R58, [R1+0x8df0] ;  /* 0x008df000013a7983 */ /* 0x001ee80000300a00 */
[----:B------:R-:W3:Y:S04]  /*1192c0*/  LDL.LU.64 R56, [R1+0x8de8] ;  /* 0x008de80001387983 */ /* 0x000ee80000300a00 */
[----:B------:R-:W4:Y:S04]  /*1192d0*/  LDL.LU.64 R18, [R1+0x8de0] ;  /* 0x008de00001127983 */ /* 0x000f280000300a00 */
        /* <DEDUP_REMOVED lines=8> */
[----:B----4-:R-:W-:Y:S11]  /*119360*/  HMMA.16816.F32 R16, R28, R18, R20 ;  /* 0x000000121c10723c */ /* 0x010ff60000001814 */
[----:B------:R-:W-:Y:S04]  /*119370*/  STL.64 [R1+0x1230], R52 ;  /* 0x0012303401007387 */ /* 0x000fe80000100a00 */
[----:B------:R0:W-:Y:S04]  /*119380*/  STL.64 [R1+0x1238], R54 ;  /* 0x0012383601007387 */ /* 0x0001e80000100a00 */
[----:B0-----:R-:W2:Y:S04]  /*119390*/  LDL.LU.64 R54, [R1+0x8dd0] ;  /* 0x008dd00001367983 */ /* 0x001ea80000300a00 */
[----:B------:R-:W4:Y:S04]  /*1193a0*/  LDL.LU.64 R52, [R1+0x8dc8] ;  /* 0x008dc80001347983 */ /* 0x000f280000300a00 */
[----:B------:R-:W2:Y:S04]  /*1193b0*/  LDL.LU.64 R22, [R1+0x8dc0] ;  /* 0x008dc00001167983 */ /* 0x000ea80000300a00 */
[----:B------:R-:W2:Y:S04]  /*1193c0*/  LDL.LU.64 R20, [R1+0x8db8] ;  /* 0x008db80001147983 */ /* 0x000ea80000300a00 */
[----:B------:R0:W-:Y:S04]  /*1193d0*/  STL.64 [R1+0x1220], R16 ;  /* 0x0012201001007387 */ /* 0x0001e80000100a00 */
[----:B------:R1:W-:Y:S04]  /*1193e0*/  STL.64 [R1+0x1228], R18 ;  /* 0x0012281201007387 */ /* 0x0003e80000100a00 */
[----:B0-----:R-:W3:Y:S04]  /*1193f0*/  LDL.LU R16, [R1+0x260] ;  /* 0x0002600001107983 */ /* 0x001ee80000300800 */
[----:B------:R-:W3:Y:S04]  /*119400*/  LDL.LU R17, [R1+0x264] ;  /* 0x0002640001117983 */ /* 0x000ee80000300800 */
[----:B-1----:R-:W3:Y:S01]  /*119410*/  LDL.LU R18, [R1+0x268] ;  /* 0x0002680001127983 */ /* 0x002ee20000300800 */
[----:B------:R-:W-:-:S03]  /*119420*/  IMAD.MOV.U32 R19, RZ, RZ, R0 ;  /* 0x000000ffff137224 */ /* 0x000fc600078e0000 */
[----:B------:R-:W3:Y:S01]  /*119430*/  LDL.LU R0, [R1+0x8db0] ;  /* 0x008db00001007983 */ /* 0x000ee20000300800 */
[C---:B--2---:R-:W-:Y:S08]  /*119440*/  HMMA.16816.F32 R44, R28.reuse, R20, R44 ;  /* 0x000000141c2c723c */ /* 0x044ff0000000182c */
[C---:B------:R-:W-:Y:S11]  /*119450*/  HMMA.16816.F32 R20, R28.reuse, R22, R24 ;  /* 0x000000161c14723c */ /* 0x040ff60000001818 */
        /* <DEDUP_REMOVED lines=13> */
[C---:B-----5:R-:W-:Y:S11]  /*119530*/  HMMA.16816.F32 R24, R28.reuse, R26, R32 ;  /* 0x0000001a1c18723c */ /* 0x060ff60000001820 */
        /* <DEDUP_REMOVED lines=10> */
[----:B-1----:R-:W3:Y:S01]  /*1195e0*/  LDL.LU R26, [R1+0x308] ;  /* 0x00030800011a7983 */ /* 0x002ee20000300800 */
[----:B--2---:R-:W-:-:S15]  /*1195f0*/  HMMA.16816.F32 R36, R28, R32, R36 ;  /* 0x000000201c24723c */ /* 0x004fde0000001824 */
[----:B------:R-:W-:-:S04]  /*119600*/  NOP ;  /* 0x0000000000007918 */ /* 0x000fc80000000000 */
[----:B------:R-:W-:Y:S04]  /*119610*/  STL.64 [R1+0x11d0], R36 ;  /* 0x0011d02401007387 */ /* 0x000fe80000100a00 */
[----:B------:R0:W-:Y:S04]  /*119620*/  STL.64 [R1+0x11d8], R38 ;  /* 0x0011d82601007387 */ /* 0x0001e80000100a00 */
[----:B0-----:R-:W2:Y:S04]  /*119630*/  LDL.LU.64 R38, [R1+0x8d68] ;  /* 0x008d680001267983 */ /* 0x001ea80000300a00 */
[----:B------:R-:W2:Y:S01]  /*119640*/  LDL.LU.64 R36, [R1+0x8d60] ;  /* 0x008d600001247983 */ /* 0x000ea20000300a00 */
[----:B---3--:R-:W-:Y:S01]  /*119650*/  IMAD.MOV.U32 R27, RZ, RZ, R0 ;  /* 0x000000ffff1b7224 */ /* 0x008fe200078e0000 */
[C---:B------:R-:W-:Y:S08]  /*119660*/  HMMA.16816.F32 R8, R28.reuse, R42, R8 ;  /* 0x0000002a1c08723c */ /* 0x040ff00000001808 */
[C---:B------:R-:W-:Y:S08]  /*119670*/  HMMA.16816.F32 R24, R28.reuse, R34, R24 ;  /* 0x000000221c18723c */ /* 0x040ff00000001818 */
[C---:B-----5:R-:W-:Y:S08]  /*119680*/  HMMA.16816.F32 R12, R28.reuse, R40, R12 ;  /* 0x000000281c0c723c */ /* 0x060ff0000000180c */
[----:B------:R-:W-:Y:S01]  /*119690*/  HMMA.16816.F32 R4, R28, R44, R4 ;  /* 0x0000002c1c04723c */ /* 0x000fe20000001804 */
[----:B----4-:R-:W-:-:S02]  /*1196a0*/  IMAD R3, R53, 0x100, R52 ;  /* 0x0000010035037824 */ /* 0x010fc400078e0234 */
[----:B------:R-:W-:-:S05]  /*1196b0*/  IMAD R2, R51, 0x100, R50 ;  /* 0x0000010033027824 */ /* 0x000fca00078e0232 */
[C---:B--2---:R-:W-:Y:S08]  /*1196c0*/  HMMA.16816.F32 R20, R28.reuse, R36, R20 ;  /* 0x000000241c14723c */ /* 0x044ff00000001814 */
[----:B------:R-:W-:Y:S11]  /*1196d0*/  HMMA.16816.F32 R16, R28, R38, R16 ;  /* 0x000000261c10723c */ /* 0x000ff60000001810 */
[----:B------:R-:W-:Y:S01]  /*1196e0*/  IMAD.MOV.U32 R0, RZ, RZ, R23 ;  /* 0x000000ffff007224 */ /* 0x000fe200078e0017 */
[----:B------:R-:W-:Y:S04]  /*1196f0*/  STL.64 [R1+0x11b0], R20 ;  /* 0x0011b01401007387 */ /* 0x000fe80000100a00 */
[----:B------:R-:W-:Y:S04]  /*119700*/  STL.64 [R1+0x11c0], R24 ;  /* 0x0011c01801007387 */ /* 0x000fe80000100a00 */
[----:B------:R-:W-:Y:S04]  /*119710*/  STL.64 [R1+0x11c8], R26 ;  /* 0x0011c81a01007387 */ /* 0x000fe80000100a00 */
[----:B------:R-:W-:Y:S04]  /*119720*/  STL [R1+0x11b8], R22 ;  /* 0x0011b81601007387 */ /* 0x000fe80000100800 */
[----:B------:R0:W-:Y:S04]  /*119730*/  STL [R1+0x8478], R0 ;  /* 0x0084780001007387 */ /* 0x0001e80000100800 */
[----:B------:R-:W-:Y:S04]  /*119740*/  STL.64 [R1+0x11a0], R16 ;  /* 0x0011a01001007387 */ /* 0x000fe80000100a00 */
[----:B------:R-:W-:Y:S04]  /*119750*/  STL.64 [R1+0x11a8], R18 ;  /* 0x0011a81201007387 */ /* 0x000fe80000100a00 */
[----:B------:R-:W-:Y:S04]  /*119760*/  STL.64 [R1+0x1180], R8 ;  /* 0x0011800801007387 */ /* 0x000fe80000100a00 */
[----:B------:R-:W-:Y:S04]  /*119770*/  STL.64 [R1+0x1190], R12 ;  /* 0x0011900c01007387 */ /* 0x000fe80000100a00 */
[----:B------:R-:W-:Y:S04]  /*119780*/  STL.64 [R1+0x1198], R14 ;  /* 0x0011980e01007387 */ /* 0x000fe80000100a00 */
[----:B------:R1:W-:Y:S01]  /*119790*/  STL [R1+0x1188], R10 ;  /* 0x0011880a01007387 */ /* 0x0003e20000100800 */
[----:B0-----:R-:W-:-:S02]  /*1197a0*/  IMAD.MOV.U32 R0, RZ, RZ, R11 ;  /* 0x000000ffff007224 */ /* 0x001fc400078e000b */
[----:B-1----:R-:W-:Y:S03]  /*1197b0*/  HMMA.16816.F32 R8, R28, R46, R56 ;  /* 0x0000002e1c08723c */ /* 0x002fe60000001838 */
[----:B------:R-:W-:Y:S04]  /*1197c0*/  STL [R1+0x85a0], R0 ;  /* 0x0085a00001007387 */ /* 0x000fe80000100800 */
[----:B------:R0:W-:Y:S04]  /*1197d0*/  STL.64 [R1+0xd80], R4 ;  /* 0x000d800401007387 */ /* 0x0001e80000100a00 */
[----:B------:R1:W-:Y:S04]  /*1197e0*/  STL.64 [R1+0xd88], R6 ;  /* 0x000d880601007387 */ /* 0x0003e80000100a00 */
[----:B------:R-:W2:Y:S01]  /*1197f0*/  LDL.LU R20, [R1+0x150] ;  /* 0x0001500001147983 */ /* 0x000ea20000300800 */
[----:B0-----:R-:W-:-:S03]  /*119800*/  IMAD R5, R61, 0x100, R60 ;  /* 0x000001003d057824 */ /* 0x001fc600078e023c */
[----:B------:R0:W-:Y:S04]  /*119810*/  STL.64 [R1+0x140], R8 ;  /* 0x0001400801007387 */ /* 0x0001e80000100a00 */
[----:B------:R3:W-:Y:S04]  /*119820*/  STL.64 [R1+0x148], R10 ;  /* 0x0001480a01007387 */ /* 0x0007e80000100a00 */
[----:B------:R-:W2:Y:S04]  /*119830*/  LDL.LU R21, [R1+0x154] ;  /* 0x0001540001157983 */ /* 0x000ea80000300800 */
[----:B------:R-:W2:Y:S04]  /*119840*/  LDL.LU R22, [R1+0x158] ;  /* 0x0001580001167983 */ /* 0x000ea80000300800 */
[----:B------:R-:W2:Y:S04]  /*119850*/  LDL.LU R23, [R1+0x15c] ;  /* 0x00015c0001177983 */ /* 0x000ea80000300800 */
[----:B------:R-:W4:Y:S04]  /*119860*/  LDL R19, [R1+0x1d68] ;  /* 0x001d680001137983 */ /* 0x000f280000100800 */
[----:B------:R-:W5:Y:S04]  /*119870*/  LDL R61, [R1+0x1d6c] ;  /* 0x001d6c00013d7983 */ /* 0x000f680000100800 */
[----:B------:R-:W2:Y:S04]  /*119880*/  LDL R16, [R1+0x1d58] ;  /* 0x001d580001107983 */ /* 0x000ea80000100800 */
[----:B------:R-:W2:Y:S04]  /*119890*/  LDL R17, [R1+0x1d5c] ;  /* 0x001d5c0001117983 */ /* 0x000ea80000100800 */
[----:B-1----:R-:W2:Y:S04]  /*1198a0*/  LDL R6, [R1+0x1d48] ;  /* 0x001d480001067983 */ /* 0x002ea80000100800 */
[----:B------:R-:W2:Y:S04]  /*1198b0*/  LDL.LU R12, [R1+0x170] ;  /* 0x00017000010c7983 */ /* 0x000ea80000300800 */
[----:B------:R-:W2:Y:S04]  /*1198c0*/  LDL.LU R13, [R1+0x174] ;  /* 0x00017400010d7983 */ /* 0x000ea80000300800 */
[----:B------:R-:W2:Y:S04]  /*1198d0*/  LDL.LU R14, [R1+0x178] ;  /* 0x00017800010e7983 */ /* 0x000ea80000300800 */
[----:B------:R-:W2:Y:S04]  /*1198e0*/  LDL.LU R15, [R1+0x17c] ;  /* 0x00017c00010f7983 */ /* 0x000ea80000300800 */
[----:B0-----:R-:W2:Y:S04]  /*1198f0*/  LDL.LU R8, [R1+0x180] ;  /* 0x0001800001087983 */ /* 0x001ea80000300800 */
[----:B------:R-:W2:Y:S04]  /*119900*/  LDL.LU R9, [R1+0x184] ;  /* 0x0001840001097983 */ /* 0x000ea80000300800 */
[----:B---3--:R-:W3:Y:S04]  /*119910*/  LDL.LU R10, [R1+0x188] ;  /* 0x00018800010a7983 */ /* 0x008ee80000300800 */
[----:B------:R-:W3:Y:S04]  /*119920*/  LDL.LU R11, [R1+0x18c] ;  /* 0x00018c00010b7983 */ /* 0x000ee80000300800 */
[----:B------:R-:W3:Y:S04]  /*119930*/  LDL R7, [R1+0x1d4c] ;  /* 0x001d4c0001077983 */ /* 0x000ee80000100800 */
[----:B------:R-:W3:Y:S04]  /*119940*/  LDL R52, [R1+0x1d38] ;  /* 0x001d380001347983 */ /* 0x000ee80000100800 */
[----:B------:R-:W3:Y:S04]  /*119950*/  LDL.LU R48, [R1+0x190] ;  /* 0x0001900001307983 */ /* 0x000ee80000300800 */
[----:B------:R-:W3:Y:S04]  /*119960*/  LDL.LU R49, [R1+0x194] ;  /* 0x0001940001317983 */ /* 0x000ee80000300800 */
[----:B------:R-:W3:Y:S04]  /*119970*/  LDL.LU R50, [R1+0x198] ;  /* 0x0001980001327983 */ /* 0x000ee80000300800 */
[----:B------:R-:W3:Y:S04]  /*119980*/  LDL.LU R51, [R1+0x19c] ;  /* 0x00019c0001337983 */ /* 0x000ee80000300800 */
[----:B------:R-:W3:Y:S01]  /*119990*/  LDL R53, [R1+0x1d3c] ;  /* 0x001d3c0001357983 */ /* 0x000ee20000100800 */
[----:B------:R-:W-:-:S03]  /*1199a0*/  IMAD R4, R55, 0x100, R54 ;  /* 0x0000010037047824 */ /* 0x000fc600078e0236 */
[----:B------:R-:W3:Y:S04]  /*1199b0*/  LDL R54, [R1+0x1d28] ;  /* 0x001d280001367983 */ /* 0x000ee80000100800 */
[----:B------:R-:W3:Y:S04]  /*1199c0*/  LDL.LU R56, [R1+0x1a0] ;  /* 0x0001a00001387983 */ /* 0x000ee80000300800 */
[----:B------:R-:W3:Y:S04]  /*1199d0*/  LDL.LU R57, [R1+0x1a4] ;  /* 0x0001a40001397983 */ /* 0x000ee80000300800 */
[----:B------:R-:W3:Y:S04]  /*1199e0*/  LDL.LU R58, [R1+0x1a8] ;  /* 0x0001a800013a7983 */ /* 0x000ee80000300800 */
[----:B------:R-:W3:Y:S04]  /*1199f0*/  LDL.LU R59, [R1+0x1ac] ;  /* 0x0001ac00013b7983 */ /* 0x000ee80000300800 */
[----:B------:R-:W3:Y:S04]  /*119a00*/  LDL R55, [R1+0x1d2c] ;  /* 0x001d2c0001377983 */ /* 0x000ee80000100800 */
[----:B------:R-:W3:Y:S01]  /*119a10*/  LDL R60, [R1+0x1978] ;  /* 0x00197800013c7983 */ /* 0x000ee20000100800 */
[----:B------:R-:W-:-:S02]  /*119a20*/  F2FP.F16.E4M3.UNPACK_B R28, R2 ;  /* 0x00000002ff1c723e */ /* 0x000fc400020006ff */
[----:B------:R-:W-:Y:S02]  /*119a30*/  F2FP.F16.E4M3.UNPACK_B R29, R3 ;  /* 0x00000003ff1d723e */ /* 0x000fe400020006ff */
[----:B------:R-:W-:Y:S02]  /*119a40*/  F2FP.F16.E4M3.UNPACK_B R30, R4 ;  /* 0x00000004ff1e723e */ /* 0x000fe400020006ff */
[----:B------:R-:W-:Y:S02]  /*119a50*/  F2FP.F16.E4M3.UNPACK_B R31, R5 ;  /* 0x00000005ff1f723e */ /* 0x000fe400020006ff */
[----:B----4-:R-:W-:Y:S02]  /*119a60*/  F2FP.F16.E4M3.UNPACK_B R18, R19 ;  /* 0x00000013ff12723e */ /* 0x010fe400020006ff */
[----:B-----5:R-:W-:Y:S02]  /*119a70*/  F2FP.F16.E4M3.UNPACK_B R19, R61 ;  /* 0x0000003dff13723e */ /* 0x020fe400020006ff */
[----:B------:R-:W4:Y:S01]  /*119a80*/  LDL R61, [R1+0x197c] ;  /* 0x00197c00013d7983 */ /* 0x000f220000100800 */
[----:B--2---:R-:W-:-:S02]  /*119a90*/  F2FP.F16.E4M3.UNPACK_B R2, R16 ;  /* 0x00000010ff02723e */ /* 0x004fc400020006ff */
[----:B------:R-:W-:Y:S02]  /*119aa0*/  F2FP.F16.E4M3.UNPACK_B R3, R17 ;  /* 0x00000011ff03723e */ /* 0x000fe400020006ff */
[----:B------:R-:W-:Y:S01]  /*119ab0*/  F2FP.F16.E4M3.UNPACK_B R4, R6 ;  /* 0x00000006ff04723e */ /* 0x000fe200020006ff */
[C---:B------:R-:W-:Y:S08]  /*119ac0*/  HMMA.16816.F32 R20, R28.reuse, R18, R20 ;  /* 0x000000121c14723c */ /* 0x040ff00000001814 */
[----:B------:R-:W-:Y:S01]  /*119ad0*/  HMMA.16816.F32 R12, R28, R2, R12 ;  /* 0x000000021c0c723c */ /* 0x000fe2000000180c */
[----:B---3--:R-:W-:-:S07]  /*119ae0*/  F2FP.F16.E4M3.UNPACK_B R5, R7 ;  /* 0x00000007ff05723e */ /* 0x008fce00020006ff */
[----:B------:R-:W-:Y:S01]  /*119af0*/  HMMA.16816.F32 R8, R28, R4, R8 ;  /* 0x000000041c08723c */ /* 0x000fe20000001808 */
[----:B------:R-:W-:Y:S01]  /*119b00*/  STL.64 [R1+0x118], R18 ;  /* 0x0001181201007387 */ /* 0x000fe20000100a00 */
[----:B------:R-:W-:Y:S02]  /*119b10*/  IMAD.MOV.U32 R42, RZ, RZ, R3 ;  /* 0x000000ffff2a7224 */ /* 0x000fe400078e0003 */
[----:B------:R-:W-:Y:S01]  /*119b20*/  IMAD.MOV.U32 R43, RZ, RZ, R2 ;  /* 0x000000ffff2b7224 */ /* 0x000fe200078e0002 */
[----:B------:R-:W-:Y:S04]  /*119b30*/  STL.64 [R1+0x1170], R20 ;  /* 0x0011701401007387 */ /* 0x000fe80000100a00 */
[----:B------:R-:W-:Y:S04]  /*119b40*/  STL.64 [R1+0x1178], R22 ;  /* 0x0011781601007387 */ /* 0x000fe80000100a00 */
[----:B------:R0:W-:Y:S04]  /*119b50*/  STL.64 [R1+0x110], R2 ;  /* 0x0001100201007387 */ /* 0x0001e80000100a00 */
[----:B------:R-:W-:Y:S04]  /*119b60*/  STL.64 [R1+0x1160], R12 ;  /* 0x0011600c01007387 */ /* 0x000fe80000100a00 */
[----:B------:R-:W-:Y:S04]  /*119b70*/  STL.64 [R1+0x1168], R14 ;  /* 0x0011680e01007387 */ /* 0x000fe80000100a00 */
[----:B------:R-:W-:Y:S04]  /*119b80*/  STL [R1+0x108], R4 ;  /* 0x0001080401007387 */ /* 0x000fe80000100800 */
[----:B------:R-:W-:Y:S04]  /*119b90*/  STL [R1+0x8d04], R42 ;  /* 0x008d042a01007387 */ /* 0x000fe80000100800 */
[----:B------:R-:W-:Y:S04]  /*119ba0*/  STL [R1+0x8d00], R43 ;  /* 0x008d002b01007387 */ /* 0x000fe80000100800 */
[----:B------:R-:W-:Y:S01]  /*119bb0*/  STL [R1+0x10c], R5 ;  /* 0x00010c0501007387 */ /* 0x000fe20000100800 */
[----:B0-----:R-:W-:-:S02]  /*119bc0*/  F2FP.F16.E4M3.UNPACK_B R2, R52 ;  /* 0x00000034ff02723e */ /* 0x001fc400020006ff */
[----:B------:R-:W-:Y:S01]  /*119bd0*/  F2FP.F16.E4M3.UNPACK_B R3, R53 ;  /* 0x00000035ff03723e */ /* 0x000fe200020006ff */
[----:B------:R-:W-:Y:S04]  /*119be0*/  STL.64 [R1+0x1150], R8 ;  /* 0x0011500801007387 */ /* 0x000fe80000100a00 */
[----:B------:R0:W-:Y:S01]  /*119bf0*/  STL.64 [R1+0x1158], R10 ;  /* 0x0011580a01007387 */ /* 0x0001e20000100a00 */
[----:B------:R-:W-:Y:S01]  /*119c00*/  IMAD.MOV.U32 R44, RZ, RZ, R5 ;  /* 0x000000ffff2c7224 */ /* 0x000fe200078e0005 */
[C---:B0-----:R-:W-:Y:S01]  /*119c10*/  HMMA.16816.F32 R8, R28.reuse, R2, R48 ;  /* 0x000000021c08723c */ /* 0x041fe20000001830 */
[----:B------:R-:W-:Y:S01]  /*119c20*/  IMAD.MOV.U32 R45, RZ, RZ, R4 ;  /* 0x000000ffff2d7224 */ /* 0x000fe200078e0004 */
[----:B------:R-:W-:Y:S02]  /*119c30*/  F2FP.F16.E4M3.UNPACK_B R4, R54 ;  /* 0x00000036ff04723e */ /* 0x000fe400020006ff */
[----:B------:R-:W-:Y:S01]  /*119c40*/  F2FP.F16.E4M3.UNPACK_B R5, R55 ;  /* 0x00000037ff05723e */ /* 0x000fe200020006ff */
[----:B------:R-:W-:Y:S04]  /*119c50*/  STL [R1+0x100], R2 ;  /* 0x0001000201007387 */ /* 0x000fe80000100800 */
[----:B------:R-:W-:Y:S04]  /*119c60*/  STL [R1+0x8d0c], R44 ;  /* 0x008d0c2c01007387 */ /* 0x000fe80000100800 */
[----:B------:R-:W-:Y:S04]  /*119c70*/  STL [R1+0x8d08], R45 ;  /* 0x008d082d01007387 */ /* 0x000fe80000100800 */
[----:B------:R-:W-:Y:S04]  /*119c80*/  STL [R1+0x104], R3 ;  /* 0x0001040301007387 */ /* 0x000fe80000100800 */
[----:B------:R-:W-:Y:S04]  /*119c90*/  STL.64 [R1+0x1140], R8 ;  /* 0x0011400801007387 */ /* 0x000fe80000100a00 */
[----:B------:R0:W-:Y:S01]  /*119ca0*/  STL.64 [R1+0x1148], R10 ;  /* 0x0011480a01007387 */ /* 0x0001e20000100a00 */
[----:B------:R-:W-:Y:S01]  /*119cb0*/  IMAD.MOV.U32 R46, RZ, RZ, R3 ;  /* 0x000000ffff2e7224 */ /* 0x000fe200078e0003 */
[----:B0-----:R-:W-:Y:S01]  /*119cc0*/  HMMA.16816.F32 R8, R28, R4, R56 ;  /* 0x000000041c08723c */ /* 0x001fe20000001838 */
[----:B------:R-:W-:Y:S01]  /*119cd0*/  IMAD.MOV.U32 R47, RZ, RZ, R2 ;  /* 0x000000ffff2f7224 */ /* 0x000fe200078e0002 */
[----:B------:R-:W-:Y:S04]  /*119ce0*/  STL [R1+0xf8], R4 ;  /* 0x0000f80401007387 */ /* 0x000fe80000100800 */
[----:B------:R-:W-:Y:S01]  /*119cf0*/  STL [R1+0x8d14], R46 ;  /* 0x008d142e01007387 */ /* 0x000fe20000100800 */
[----:B------:R-:W-:Y:S01]  /*119d00*/  F2FP.F16.E4M3.UNPACK_B R2, R60 ;  /* 0x0000003cff02723e */ /* 0x000fe200020006ff */
[----:B------:R-:W-:-:S02]  /*119d10*/  IMAD.MOV.U32 R43, RZ, RZ, R5 ;  /* 0x000000ffff2b7224 */ /* 0x000fc400078e0005 */
[----:B------:R-:W-:Y:S04]  /*119d20*/  STL [R1+0x8d10], R47 ;  /* 0x008d102f01007387 */ /* 0x000fe80000100800 */
[----:B------:R-:W-:Y:S01]  /*119d30*/  STL [R1+0xfc], R5 ;  /* 0x0000fc0501007387 */ /* 0x000fe20000100800 */
[----:B------:R-:W-:-:S04]  /*119d40*/  IMAD.MOV.U32 R42, RZ, RZ, R4 ;  /* 0x000000ffff2a7224 */ /* 0x000fc800078e0004 */
[----:B------:R0:W-:Y:S04]  /*119d50*/  STL.64 [R1+0x1130], R8 ;  /* 0x0011300801007387 */ /* 0x0001e80000100a00 */
[----:B------:R1:W-:Y:S04]  /*119d60*/  STL.64 [R1+0x1138], R10 ;  /* 0x0011380a01007387 */ /* 0x0003e80000100a00 */
[----:B------:R2:W-:Y:S04]  /*119d70*/  STL [R1+0xf0], R2 ;  /* 0x0000f00201007387 */ /* 0x0005e80000100800 */
[----:B------:R-:W-:Y:S04]  /*119d80*/  STL [R1+0x8d1c], R43 ;  /* 0x008d1c2b01007387 */ /* 0x000fe80000100800 */
[----:B------:R-:W-:Y:S04]  /*119d90*/  STL [R1+0x8d18], R42 ;  /* 0x008d182a01007387 */ /* 0x000fe80000100800 */
[----:B------:R-:W3:Y:S04]  /*119da0*/  LDL.LU R24, [R1+0x1c0] ;  /* 0x0001c00001187983 */ /* 0x000ee80000300800 */
[----:B------:R-:W3:Y:S04]  /*119db0*/  LDL.LU R25, [R1+0x1c4] ;  /* 0x0001c40001197983 */ /* 0x000ee80000300800 */
[----:B------:R-:W3:Y:S04]  /*119dc0*/  LDL.LU R26, [R1+0x1c8] ;  /* 0x0001c800011a7983 */ /* 0x000ee80000300800 */
[----:B------:R-:W3:Y:S04]  /*119dd0*/  LDL.LU R27, [R1+0x1cc] ;  /* 0x0001cc00011b7983 */ /* 0x000ee80000300800 */
[----:B------:R-:W5:Y:S04]  /*119de0*/  LDL R23, [R1+0x1d18] ;  /* 0x001d180001177983 */ /* 0x000f680000100800 */
[----:B------:R-:W2:Y:S04]  /*119df0*/  LDL.LU R12, [R1+0x1e0] ;  /* 0x0001e000010c7983 */ /* 0x000ea80000300800 */
[----:B------:R-:W2:Y:S04]  /*119e00*/  LDL.LU R13, [R1+0x1e4] ;  /* 0x0001e400010d7983 */ /* 0x000ea80000300800 */
[----:B------:R-:W2:Y:S01]  /*119e10*/  LDL.LU R14, [R1+0x1e8] ;  /* 0x0001e800010e7983 */ /* 0x000ea20000300800 */
[----:B----4-:R-:W-:-:S05]  /*119e20*/  F2FP.F16.E4M3.UNPACK_B R3, R61 ;  /* 0x0000003dff03723e */ /* 0x010fca00020006ff */
[----:B------:R4:W-:Y:S04]  /*119e30*/  STL [R1+0xf4], R3 ;  /* 0x0000f40301007387 */ /* 0x0009e80000100800 */
[----:B------:R-:W2:Y:S04]  /*119e40*/  LDL.LU R15, [R1+0x1ec] ;  /* 0x0001ec00010f7983 */ /* 0x000ea80000300800 */
[----:B------:R-:W2:Y:S04]  /*119e50*/  LDL R20, [R1+0x1d1c] ;  /* 0x001d1c0001147983 */ /* 0x000ea80000100800 */
[----:B------:R-:W4:Y:S04]  /*119e60*/  LDL R21, [R1+0x1d08] ;  /* 0x001d080001157983 */ /* 0x000f280000100800 */
[----:B------:R-:W4:Y:S04]  /*119e70*/  LDL.LU R16, [R1+0x1d0] ;  /* 0x0001d00001107983 */ /* 0x000f280000300800 */
[----:B------:R-:W4:Y:S04]  /*119e80*/  LDL.LU R17, [R1+0x1d4] ;  /* 0x0001d40001117983 */ /* 0x000f280000300800 */
[----:B------:R-:W4:Y:S04]  /*119e90*/  LDL.LU R18, [R1+0x1d8] ;  /* 0x0001d80001127983 */ /* 0x000f280000300800 */
[----:B------:R-:W4:Y:S04]  /*119ea0*/  LDL.LU R19, [R1+0x1dc] ;  /* 0x0001dc0001137983 */ /* 0x000f280000300800 */
[----:B------:R-:W4:Y:S04]  /*119eb0*/  LDL R6, [R1+0x1d0c] ;  /* 0x001d0c0001067983 */ /* 0x000f280000100800 */
[----:B------:R-:W4:Y:S04]  /*119ec0*/  LDL R7, [R1+0x1cf8] ;  /* 0x001cf80001077983 */ /* 0x000f280000100800 */
[----:B0-----:R-:W4:Y:S04]  /*119ed0*/  LDL.LU R8, [R1+0x1f0] ;  /* 0x0001f00001087983 */ /* 0x001f280000300800 */
[----:B------:R-:W4:Y:S04]  /*119ee0*/  LDL.LU R9, [R1+0x1f4] ;  /* 0x0001f40001097983 */ /* 0x000f280000300800 */
[----:B-1----:R-:W4:Y:S04]  /*119ef0*/  LDL.LU R10, [R1+0x1f8] ;  /* 0x0001f800010a7983 */ /* 0x002f280000300800 */
[----:B------:R-:W4:Y:S04]  /*119f00*/  LDL.LU R11, [R1+0x1fc] ;  /* 0x0001fc00010b7983 */ /* 0x000f280000300800 */
        /* <DEDUP_REMOVED lines=13> */
[----:B------:R-:W4:Y:S01]  /*119fe0*/  LDL R61, [R1+0x1cc8] ;  /* 0x001cc800013d7983 */ /* 0x000f220000100800 */
[----:B------:R-:W-:-:S02]  /*119ff0*/  IMAD.MOV.U32 R45, RZ, RZ, R3 ;  /* 0x000000ffff2d7224 */ /* 0x000fc400078e0003 */
[----:B------:R-:W-:Y:S01]  /*11a000*/  IMAD.MOV.U32 R44, RZ, RZ, R2 ;  /* 0x000000ffff2c7224 */ /* 0x000fe200078e0002 */
[----:B---3--:R-:W-:Y:S01]  /*11a010*/  HMMA.16816.F32 R24, R28, R2, R24 ;  /* 0x000000021c18723c */ /* 0x008fe20000001818 */
[----:B-----5:R-:W-:-:S05]  /*11a020*/  F2FP.F16.E4M3.UNPACK_B R4, R23 ;  /* 0x00000017ff04723e */ /* 0x020fca00020006ff */
[----:B------:R-:W-:-:S13]  /*11a030*/  IMAD.MOV.U32 R46, RZ, RZ, R4 ;  /* 0x000000ffff2e7224 */ /* 0x000fda00078e0004 */
[----:B------:R-:W-:Y:S04]  /*11a040*/  STL.64 [R1+0x1120], R24 ;  /* 0x0011201801007387 */ /* 0x000fe80000100a00 */
[----:B------:R-:W-:Y:S04]  /*11a050*/  STL.64 [R1+0x1128], R26 ;  /* 0x0011281a01007387 */ /* 0x000fe80000100a00 */
[----:B------:R0:W-:Y:S04]  /*11a060*/  STL [R1+0xe8], R4 ;  /* 0x0000e80401007387 */ /* 0x0001e80000100800 */
[----:B------:R-:W-:Y:S04]  /*11a070*/  STL [R1+0x8d24], R45 ;  /* 0x008d242d01007387 */ /* 0x000fe80000100800 */
[----:B------:R-:W-:Y:S01]  /*11a080*/  STL [R1+0x8d20], R44 ;  /* 0x008d202c01007387 */ /* 0x000fe20000100800 */
[----:B--2---:R-:W-:-:S02]  /*11a090*/  F2FP.F16.E4M3.UNPACK_B R5, R20 ;  /* 0x00000014ff05723e */ /* 0x004fc400020006ff */
[----:B----4-:R-:W-:Y:S02]  /*11a0a0*/  F2FP.F16.E4M3.UNPACK_B R2, R21 ;  /* 0x00000015ff02723e */ /* 0x010fe400020006ff */
[----:B------:R-:W-:-:S03]  /*11a0b0*/  F2FP.F16.E4M3.UNPACK_B R3, R6 ;  /* 0x00000006ff03723e */ /* 0x000fc600020006ff */
[----:B------:R-:W-:Y:S01]  /*11a0c0*/  HMMA.16816.F32 R16, R28, R4, R16 ;  /* 0x000000041c10723c */ /* 0x000fe20000001810 */
[----:B------:R1:W-:Y:S01]  /*11a0d0*/  STL [R1+0xec], R5 ;  /* 0x0000ec0501007387 */ /* 0x0003e20000100800 */
[----:B------:R-:W-:Y:S01]  /*11a0e0*/  IMAD.MOV.U32 R47, RZ, RZ, R5 ;  /* 0x000000ffff2f7224 */ /* 0x000fe200078e0005 */
[----:B0-----:R-:W-:-:S05]  /*11a0f0*/  F2FP.F16.E4M3.UNPACK_B R4, R7 ;  /* 0x00000007ff04723e */ /* 0x001fca00020006ff */
[----:B------:R-:W-:Y:S01]  /*11a100*/  HMMA.16816.F32 R12, R28, R2, R12 ;  /* 0x000000021c0c723c */ /* 0x000fe2000000180c */
[----:B-1----:R-:W-:-:S07]  /*11a110*/  F2FP.F16.E4M3.UNPACK_B R5, R48 ;  /* 0x00000030ff05723e */ /* 0x002fce00020006ff */
[----:B------:R-:W-:Y:S03]  /*11a120*/  HMMA.16816.F32 R8, R28, R4, R8 ;  /* 0x000000041c08723c */ /* 0x000fe60000001808 */
[----:B------:R-:W-:Y:S04]  /*11a130*/  STL.64 [R1+0x1110], R16 ;  /* 0x0011101001007387 */ /* 0x000fe80000100a00 */
[----:B------:R-:W-:Y:S04]  /*11a140*/  STL.64 [R1+0x1118], R18 ;  /* 0x0011181201007387 */ /* 0x000fe80000100a00 */
[----:B------:R0:W-:Y:S01]  /*11a150*/  STL [R1+0xe0], R2 ;  /* 0x0000e00201007387 */ /* 0x0001e20000100800 */
[----:B------:R-:W-:-:S02]  /*11a160*/  IMAD.MOV.U32 R43, RZ, RZ, R2 ;  /* 0x000000ffff2b7224 */ /* 0x000fc400078e0002 */
[----:B------:R-:W-:Y:S01]  /*11a170*/  IMAD.MOV.U32 R42, RZ, RZ, R3 ;  /* 0x000000ffff2a7224 */ /* 0x000fe200078e0003 */
[----:B------:R1:W-:Y:S04]  /*11a180*/  STL [R1+0xe4], R3 ;  /* 0x0000e40301007387 */ /* 0x0003e80000100800 */
[----:B------:R-:W-:Y:S04]  /*11a190*/  STL.64 [R1+0x1100], R12 ;  /* 0x0011000c01007387 */ /* 0x000fe80000100a00 */
[----:B------:R-:W-:Y:S04]  /*11a1a0*/  STL.64 [R1+0x1108], R14 ;  /* 0x0011080e01007387 */ /* 0x000fe80000100a00 */
[----:B------:R-:W-:Y:S04]  /*11a1b0*/  STL [R1+0xd8], R4 ;  /* 0x0000d80401007387 */ /* 0x000fe80000100800 */
[----:B------:R-:W-:Y:S01]  /*11a1c0*/  STL.64 [R1+0x8d38], R42 ;  /* 0x008d382a01007387 */ /* 0x000fe20000100a00 */
[----:B0-----:R-:W-:-:S02]  /*11a1d0*/  F2FP.F16.E4M3.UNPACK_B R2, R49 ;  /* 0x00000031ff02723e */ /* 0x001fc400020006ff */
[----:B-1----:R-:W-:Y:S01]  /*11a1e0*/  F2FP.F16.E4M3.UNPACK_B R3, R50 ;  /* 0x00000032ff03723e */ /* 0x002fe200020006ff */
[----:B------:R-:W-:Y:S04]  /*11a1f0*/  STL [R1+0xdc], R5 ;  /* 0x0000dc0501007387 */ /* 0x000fe80000100800 */
[----:B------:R-:W-:Y:S04]  /*11a200*/  STL.64 [R1+0x10f0], R8 ;  /* 0x0010f00801007387 */ /* 0x000fe80000100a00 */
[----:B------:R0:W-:Y:S01]  /*11a210*/  STL.64 [R1+0x10f8], R10 ;  /* 0x0010f80a01007387 */ /* 0x0001e20000100a00 */
[----:B------:R-:W-:Y:S01]  /*11a220*/  IMAD.MOV.U32 R45, RZ, RZ, R4 ;  /* 0x000000ffff2d7224 */ /* 0x000fe200078e0004 */
[----:B0-----:R-:W-:Y:S01]  /*11a230*/  HMMA.16816.F32 R8, R28, R2, R52 ;  /* 0x000000021c08723c */ /* 0x001fe20000001834 */
[----:B------:R-:W-:-:S02]  /*11a240*/  IMAD.MOV.U32 R44, RZ, RZ, R5 ;  /* 0x000000ffff2c7224 */ /* 0x000fc400078e0005 */
[----:B------:R-:W-:Y:S01]  /*11a250*/  IMAD.MOV.U32 R0, RZ, RZ, R3 ;  /* 0x000000ffff007224 */ /* 0x000fe200078e0003 */
[----:B------:R-:W-:Y:S01]  /*11a260*/  STL [R1+0xd0], R2 ;  /* 0x0000d00201007387 */ /* 0x000fe20000100800 */
[----:B------:R-:W-:Y:S02]  /*11a270*/  F2FP.F16.E4M3.UNPACK_B R4, R51 ;  /* 0x00000033ff04723e */ /* 0x000fe400020006ff */
[----:B------:R-:W-:Y:S01]  /*11a280*/  F2FP.F16.E4M3.UNPACK_B R5, R60 ;  /* 0x0000003cff05723e */ /* 0x000fe200020006ff */
[----:B------:R-:W-:Y:S04]  /*11a290*/  STL.64 [R1+0x8d30], R46 ;  /* 0x008d302e01007387 */ /* 0x000fe80000100a00 */
[----:B------:R-:W-:Y:S04]  /*11a2a0*/  STL.64 [R1+0x8d28], R44 ;  /* 0x008d282c01007387 */ /* 0x000fe80000100a00 */
[----:B------:R-:W-:Y:S04]  /*11a2b0*/  STL [R1+0xd4], R3 ;  /* 0x0000d40301007387 */ /* 0x000fe80000100800 */
[----:B------:R-:W-:Y:S04]  /*11a2c0*/  STL [R1+0x8c60], R0 ;  /* 0x008c600001007387 */ /* 0x000fe80000100800 */
[----:B------:R-:W-:Y:S04]  /*11a2d0*/  STL.64 [R1+0x10e0], R8 ;  /* 0x0010e00801007387 */ /* 0x000fe80000100a00 */
[----:B------:R0:W-:Y:S02]  /*11a2e0*/  STL.64 [R1+0x10e8], R10 ;  /* 0x0010e80a01007387 */ /* 0x0001e40000100a00 */
[----:B0-----:R-:W-:Y:S02]  /*11a2f0*/  HMMA.16816.F32 R8, R28, R4, R56 ;  /* 0x000000041c08723c */ /* 0x001fe40000001838 */
[----:B------:R-:W-:Y:S01]  /*11a300*/  STL [R1+0xc8], R4 ;  /* 0x0000c80401007387 */ /* 0x000fe20000100800 */
[----:B------:R-:W-:-:S03]  /*11a310*/  F2FP.F16.E4M3.UNPACK_B R2, R61 ;  /* 0x0000003dff02723e */ /* 0x000fc600020006ff */
[----:B------:R-:W-:Y:S04]  /*11a320*/  STL [R1+0xcc], R5 ;  /* 0x0000cc0501007387 */ /* 0x000fe80000100800 */
[----:B------:R-:W2:Y:S09]  /*11a330*/  LDL.LU R48, [R1+0x290] ;  /* 0x0002900001307983 */ /* 0x000eb20000300800 */
[----:B------:R0:W-:Y:S04]  /*11a340*/  STL.64 [R1+0x10d0], R8 ;  /* 0x0010d00801007387 */ /* 0x0001e80000100a00 */
        /* <DEDUP_REMOVED lines=13> */
[----:B------:R-:W5:Y:S04]  /*11a420*/  LDL R61, [R1+0x1ccc] ;  /* 0x001ccc00013d7983 */ /* 0x000f680000100800 */
[----:B------:R-:W2:Y:S04]  /*11a430*/  LDL R32, [R1+0x1cb8] ;  /* 0x001cb80001207983 */ /* 0x000ea80000100800 */
[----:B------:R-:W3:Y:S04]  /*11a440*/  LDL.LU R24, [R1+0x240] ;  /* 0x0002400001187983 */ /* 0x000ee80000300800 */
[----:B------:R-:W3:Y:S04]  /*11a450*/  LDL.LU R25, [R1+0x244] ;  /* 0x0002440001197983 */ /* 0x000ee80000300800 */
[----:B------:R-:W3:Y:S04]  /*11a460*/  LDL.LU R26, [R1+0x248] ;  /* 0x00024800011a7983 */ /* 0x000ee80000300800 */
[----:B------:R-:W3:Y:S04]  /*11a470*/  LDL.LU R27, [R1+0x24c] ;  /* 0x00024c00011b7983 */ /* 0x000ee80000300800 */
[----:B------:R-:W3:Y:S04]  /*11a480*/  LDL R33, [R1+0x1cbc] ;  /* 0x001cbc0001217983 */ /* 0x000ee80000100800 */
        /* <DEDUP_REMOVED lines=15> */
[----:B------:R-:W4:Y:S04]  /*11a580*/  LDL R53, [R1+0x1c7c] ;  /* 0x001c7c0001357983 */ /* 0x000f280000100800 */
[----:B------:R-:W4:Y:S04]  /*11a590*/  LDL R54, [R1+0x1c68] ;  /* 0x001c680001367983 */ /* 0x000f280000100800 */
[----:B------:R-:W4:Y:S04]  /*11a5a0*/  LDL R55, [R1+0x1c6c] ;  /* 0x001c6c0001377983 */ /* 0x000f280000100800 */
[----:B------:R-:W4:Y:S04]  /*11a5b0*/  LDL R60, [R1+0x1c58] ;  /* 0x001c5800013c7983 */ /* 0x000f280000100800 */
[----:B------:R-:W4:Y:S04]  /*11a5c0*/  LDL.LU R56, [R1+0x2a0] ;  /* 0x0002a00001387983 */ /* 0x000f280000300800 */
[----:B------:R-:W4:Y:S04]  /*11a5d0*/  LDL.LU R57, [R1+0x2a4] ;  /* 0x0002a40001397983 */ /* 0x000f280000300800 */
[----:B------:R-:W4:Y:S04]  /*11a5e0*/  LDL.LU R58, [R1+0x2a8] ;  /* 0x0002a800013a7983 */ /* 0x000f280000300800 */
[----:B------:R-:W4:Y:S01]  /*11a5f0*/  LDL.LU R59, [R1+0x2ac] ;  /* 0x0002ac00013b7983 */ /* 0x000f220000300800 */
[----:B------:R-:W-:-:S05]  /*11a600*/  IMAD.MOV.U32 R0, RZ, RZ, R5 ;  /* 0x000000ffff007224 */ /* 0x000fca00078e0005 */
[----:B------:R0:W-:Y:S01]  /*11a610*/  STL [R1+0x8c64], R0 ;  /* 0x008c640001007387 */ /* 0x0001e20000100800 */
[----:B-----5:R-:W-:-:S03]  /*11a620*/  F2FP.F16.E4M3.UNPACK_B R3, R61 ;  /* 0x0000003dff03723e */ /* 0x020fc600020006ff */
[----:B------:R-:W5:Y:S01]  /*11a630*/  LDL R61, [R1+0x1c5c] ;  /* 0x001c5c00013d7983 */ /* 0x000f620000100800 */
[----:B--2---:R-:W-:Y:S02]  /*11a640*/  F2FP.F16.E4M3.UNPACK_B R4, R32 ;  /* 0x00000020ff04723e */ /* 0x004fe400020006ff */
[----:B---3--:R-:W-:Y:S01]  /*11a650*/  F2FP.F16.E4M3.UNPACK_B R5, R33 ;  /* 0x00000021ff05723e */ /* 0x008fe200020006ff */
[C---:B----4-:R-:W-:Y:S08]  /*11a660*/  HMMA.16816.F32 R36, R28.reuse, R2, R36 ;  /* 0x000000021c24723c */ /* 0x050ff00000001824 */
[----:B------:R-:W-:Y:S01]  /*11a670*/  HMMA.16816.F32 R24, R28, R4, R24 ;  /* 0x000000041c18723c */ /* 0x000fe20000001818 */
[----:B0-----:R-:W-:Y:S01]  /*11a680*/  IMAD.MOV.U32 R0, RZ, RZ, R3 ;  /* 0x000000ffff007224 */ /* 0x001fe200078e0003 */
[----:B------:R0:W-:Y:S01]  /*11a690*/  STL [R1+0xc4], R3 ;  /* 0x0000c40301007387 */ /* 0x0001e20000100800 */
[----:B------:R-:W-:-:S03]  /*11a6a0*/  F2FP.F16.E4M3.UNPACK_B R2, R18 ;  /* 0x00000012ff02723e */ /* 0x000fc600020006ff */
[----:B------:R1:W-:Y:S01]  /*11a6b0*/  STL [R1+0x8c68], R0 ;  /* 0x008c680001007387 */ /* 0x0003e20000100800 */
[----:B0-----:R-:W-:Y:S01]  /*11a6c0*/  F2FP.F16.E4M3.UNPACK_B R3, R19 ;  /* 0x00000013ff03723e */ /* 0x001fe200020006ff */
[----:B-1----:R-:W-:-:S03]  /*11a6d0*/  IMAD.MOV.U32 R0, RZ, RZ, R5 ;  /* 0x000000ffff007224 */ /* 0x002fc600078e0005 */
[----:B------:R-:W-:Y:S04]  /*11a6e0*/  STL.64 [R1+0x10c0], R36 ;  /* 0x0010c02401007387 */ /* 0x000fe80000100a00 */
[----:B------:R-:W-:Y:S04]  /*11a6f0*/  STL.64 [R1+0x10c8], R38 ;  /* 0x0010c82601007387 */ /* 0x000fe80000100a00 */
[----:B------:R0:W-:Y:S04]  /*11a700*/  STL [R1+0xb8], R4 ;  /* 0x0000b80401007387 */ /* 0x0001e80000100800 */
[----:B------:R1:W-:Y:S04]  /*11a710*/  STL [R1+0xbc], R5 ;  /* 0x0000bc0501007387 */ /* 0x0003e80000100800 */
[----:B------:R-:W-:Y:S04]  /*11a720*/  STL [R1+0x8c6c], R0 ;  /* 0x008c6c0001007387 */ /* 0x000fe80000100800 */
[----:B------:R-:W-:Y:S04]  /*11a730*/  STL.64 [R1+0x10b0], R24 ;  /* 0x0010b01801007387 */ /* 0x000fe80000100a00 */
[----:B------:R-:W-:Y:S01]  /*11a740*/  STL.64 [R1+0x10b8], R26 ;  /* 0x0010b81a01007387 */ /* 0x000fe20000100a00 */
[----:B------:R-:W-:Y:S03]  /*11a750*/  HMMA.16816.F32 R20, R28, R2, R20 ;  /* 0x000000021c14723c */ /* 0x000fe60000001814 */
[----:B------:R2:W-:Y:S01]  /*11a760*/  STL [R1+0xb0], R2 ;  /* 0x0000b00201007387 */ /* 0x0005e20000100800 */
[----:B0-----:R-:W-:-:S02]  /*11a770*/  F2FP.F16.E4M3.UNPACK_B R4, R16 ;  /* 0x00000010ff04723e */ /* 0x001fc400020006ff */
[----:B-1----:R-:W-:Y:S01]  /*11a780*/  F2FP.F16.E4M3.UNPACK_B R5, R17 ;  /* 0x00000011ff05723e */ /* 0x002fe200020006ff */
[----:B------:R0:W-:Y:S01]  /*11a790*/  STL [R1+0xb4], R3 ;  /* 0x0000b40301007387 */ /* 0x0001e20000100800 */
[----:B--2---:R-:W-:-:S05]  /*11a7a0*/  F2FP.F16.E4M3.UNPACK_B R2, R6 ;  /* 0x00000006ff02723e */ /* 0x004fca00020006ff */
[----:B------:R-:W-:Y:S01]  /*11a7b0*/  HMMA.16816.F32 R12, R28, R4, R12 ;  /* 0x000000041c0c723c */ /* 0x000fe2000000180c */
[----:B0-----:R-:W-:-:S07]  /*11a7c0*/  F2FP.F16.E4M3.UNPACK_B R3, R7 ;  /* 0x00000007ff03723e */ /* 0x001fce00020006ff */
[----:B------:R-:W-:Y:S01]  /*11a7d0*/  HMMA.16816.F32 R8, R28, R2, R8 ;  /* 0x000000021c08723c */ /* 0x000fe20000001808 */
[----:B------:R-:W-:Y:S01]  /*11a7e0*/  IMAD.MOV.U32 R0, RZ, RZ, R5 ;  /* 0x000000ffff007224 */ /* 0x000fe200078e0005 */
[----:B------:R-:W-:Y:S04]  /*11a7f0*/  STL.64 [R1+0x10a0], R20 ;  /* 0x0010a01401007387 */ /* 0x000fe80000100a00 */
[----:B------:R-:W-:Y:S04]  /*11a800*/  STL.64 [R1+0x10a8], R22 ;  /* 0x0010a81601007387 */ /* 0x000fe80000100a00 */
[----:B------:R-:W-:Y:S04]  /*11a810*/  STL.64 [R1+0xa8], R4 ;  /* 0x0000a80401007387 */ /* 0x000fe80000100a00 */
[----:B------:R0:W-:Y:S04]  /*11a820*/  STL [R1+0x8c70], R0 ;  /* 0x008c700001007387 */ /* 0x0001e80000100800 */
[----:B------:R-:W-:Y:S04]  /*11a830*/  STL.64 [R1+0x1090], R12 ;  /* 0x0010900c01007387 */ /* 0x000fe80000100a00 */
[----:B------:R-:W-:Y:S04]  /*11a840*/  STL.64 [R1+0x1098], R14 ;  /* 0x0010980e01007387 */ /* 0x000fe80000100a00 */
[----:B------:R-:W-:Y:S04]  /*11a850*/  STL [R1+0xa0], R2 ;  /* 0x0000a00201007387 */ /* 0x000fe80000100800 */
[----:B------:R-:W-:Y:S01]  /*11a860*/  STL [R1+0xa4], R3 ;  /* 0x0000a40301007387 */ /* 0x000fe20000100800 */
[----:B0-----:R-:W-:Y:S01]  /*11a870*/  IMAD.MOV.U32 R0, RZ, RZ, R3 ;  /* 0x000000ffff007224 */ /* 0x001fe200078e0003 */
[----:B------:R-:W-:-:S02]  /*11a880*/  F2FP.F16.E4M3.UNPACK_B R4, R52 ;  /* 0x00000034ff04723e */ /* 0x000fc400020006ff */
[----:B------:R-:W-:Y:S02]  /*11a890*/  F2FP.F16.E4M3.UNPACK_B R5, R53 ;  /* 0x00000035ff05723e */ /* 0x000fe400020006ff */
[----:B------:R-:W-:Y:S04]  /*11a8a0*/  STL [R1+0x8c74], R0 ;  /* 0x008c740001007387 */ /* 0x000fe80000100800 */
[----:B------:R-:W-:Y:S04]  /*11a8b0*/  STL.64 [R1+0x1080], R8 ;  /* 0x0010800801007387 */ /* 0x000fe80000100a00 */
[----:B------:R0:W-:Y:S02]  /*11a8c0*/  STL.64 [R1+0x1088], R10 ;  /* 0x0010880a01007387 */ /* 0x0001e40000100a00 */
[----:B0-----:R-:W-:Y:S01]  /*11a8d0*/  HMMA.16816.F32 R8, R28, R4, R48 ;  /* 0x000000041c08723c */ /* 0x001fe20000001830 */
[----:B------:R-:W-:-:S02]  /*11a8e0*/  F2FP.F16.E4M3.UNPACK_B R2, R54 ;  /* 0x00000036ff02723e */ /* 0x000fc400020006ff */
[----:B------:R-:W-:Y:S01]  /*11a8f0*/  F2FP.F16.E4M3.UNPACK_B R3, R55 ;  /* 0x00000037ff03723e */ /* 0x000fe200020006ff */
[----:B------:R-:W-:Y:S04]  /*11a900*/  STL [R1+0x98], R4 ;  /* 0x0000980401007387 */ /* 0x000fe80000100800 */
[----:B------:R-:W-:Y:S11]  /*11a910*/  STL [R1+0x9c], R5 ;  /* 0x00009c0501007387 */ /* 0x000ff60000100800 */
[----:B------:R-:W-:Y:S04]  /*11a920*/  STL.64 [R1+0x1070], R8 ;  /* 0x0010700801007387 */ /* 0x000fe80000100a00 */
[----:B------:R0:W-:Y:S02]  /*11a930*/  STL.64 [R1+0x1078], R10 ;  /* 0x0010780a01007387 */ /* 0x0001e40000100a00 */
[----:B0-----:R-:W-:Y:S01]  /*11a940*/  HMMA.16816.F32 R8, R28, R2, R56 ;  /* 0x000000021c08723c */ /* 0x001fe20000001838 */
[----:B------:R-:W-:Y:S01]  /*11a950*/  IMAD.MOV.U32 R0, RZ, RZ, R3 ;  /* 0x000000ffff007224 */ /* 0x000fe200078e0003 */
[----:B------:R-:W-:Y:S01]  /*11a960*/  F2FP.F16.E4M3.UNPACK_B R4, R60 ;  /* 0x0000003cff04723e */ /* 0x000fe200020006ff */
[----:B------:R-:W-:Y:S04]  /*11a970*/  STL.64 [R1+0x90], R2 ;  /* 0x0000900201007387 */ /* 0x000fe80000100a00 */
[----:B------:R-:W-:-:S12]  /*11a980*/  STL [R1+0x8c78], R0 ;  /* 0x008c780001007387 */ /* 0x000fd80000100800 */
[----:B------:R0:W-:Y:S04]  /*11a990*/  STL.64 [R1+0x1060], R8 ;  /* 0x0010600801007387 */ /* 0x0001e80000100a00 */
[----:B------:R1:W-:Y:S04]  /*11a9a0*/  STL.64 [R1+0x1068], R10 ;  /* 0x0010680a01007387 */ /* 0x0003e80000100a00 */
[----:B------:R2:W-:Y:S04]  /*11a9b0*/  STL [R1+0x88], R4 ;  /* 0x0000880401007387 */ /* 0x0005e80000100800 */
[----:B------:R-:W3:Y:S04]  /*11a9c0*/  LDL.LU R48, [R1+0x330] ;  /* 0x0003300001307983 */ /* 0x000ee80000300800 */
[----:B------:R-:W3:Y:S04]  /*11a9d0*/  LDL.LU R49, [R1+0x334] ;  /* 0x0003340001317983 */ /* 0x000ee80000300800 */
[----:B------:R-:W3:Y:S01]  /*11a9e0*/  LDL.LU R50, [R1+0x338] ;  /* 0x0003380001327983 */ /* 0x000ee20000300800 */
[----:B-----5:R-:W-:-:S05]  /*11a9f0*/  F2FP.F16.E4M3.UNPACK_B R5, R61 ;  /* 0x0000003dff05723e */ /* 0x020fca00020006ff */
[----:B------:R4:W-:Y:S04]  /*11aa00*/  STL [R1+0x8c], R5 ;  /* 0x00008c0501007387 */ /* 0x0009e80000100800 */
[----:B------:R-:W3:Y:S04]  /*11aa10*/  LDL.LU R51, [R1+0x33c] ;  /* 0x00033c0001337983 */ /* 0x000ee80000300800 */
        /* <DEDUP_REMOVED lines=12> */
[----:B------:R-:W2:Y:S04]  /*11aae0*/  LDL R61, [R1+0x1c48] ;  /* 0x001c4800013d7983 */ /* 0x000ea80000100800 */
[----:B------:R-:W3:Y:S04]  /*11aaf0*/  LDL R35, [R1+0x1c4c] ;  /* 0x001c4c0001237983 */ /* 0x000ee80000100800 */
[----:B------:R-:W4:Y:S04]  /*11ab00*/  LDL R32, [R1+0x1c38] ;  /* 0x001c380001207983 */ /* 0x000f280000100800 */
        /* <DEDUP_REMOVED lines=28> */
[----:B--2---:R-:W-:-:S03]  /*11acd0*/  F2FP.F16.E4M3.UNPACK_B R2, R61 ;  /* 0x0000003dff02723e */ /* 0x004fc600020006ff */
[----:B------:R-:W2:Y:S01]  /*11ace0*/  LDL R61, [R1+0x1bdc] ;  /* 0x001bdc00013d7983 */ /* 0x000ea20000100800 */
[----:B---3--:R-:W-:Y:S01]  /*11acf0*/  F2FP.F16.E4M3.UNPACK_B R3, R35 ;  /* 0x00000023ff03723e */ /* 0x008fe200020006ff */
[----:B------:R-:W-:Y:S01]  /*11ad00*/  HMMA.16816.F32 R40, R28, R4, R40 ;  /* 0x000000041c28723c */ /* 0x000fe20000001828 */
[----:B----4-:R-:W-:Y:S02]  /*11ad10*/  F2FP.F16.E4M3.UNPACK_B R4, R32 ;  /* 0x00000020ff04723e */ /* 0x010fe400020006ff */
[----:B-----5:R-:W-:-:S05]  /*11ad20*/  F2FP.F16.E4M3.UNPACK_B R5, R33 ;  /* 0x00000021ff05723e */ /* 0x020fca00020006ff */
[C---:B------:R-:W-:Y:S08]  /*11ad30*/  HMMA.16816.F32 R36, R28.reuse, R2, R36 ;  /* 0x000000021c24723c */ /* 0x040ff00000001824 */
[----:B------:R-:W-:Y:S01]  /*11ad40*/  HMMA.16816.F32 R24, R28, R4, R24 ;  /* 0x000000041c18723c */ /* 0x000fe20000001818 */
[----:B------:R-:W-:Y:S02]  /*11ad50*/  IMAD.MOV.U32 R0, RZ, RZ, R3 ;  /* 0x000000ffff007224 */ /* 0x000fe400078e0003 */
[----:B------:R-:W-:Y:S04]  /*11ad60*/  STL.64 [R1+0x1050], R40 ;  /* 0x0010502801007387 */ /* 0x000fe80000100a00 */
[----:B------:R-:W-:Y:S04]  /*11ad70*/  STL.64 [R1+0x1058], R42 ;  /* 0x0010582a01007387 */ /* 0x000fe80000100a00 */
[----:B------:R0:W-:Y:S04]  /*11ad80*/  STL [R1+0x80], R2 ;  /* 0x0000800201007387 */ /* 0x0001e80000100800 */
[----:B------:R1:W-:Y:S04]  /*11ad90*/  STL [R1+0x84], R3 ;  /* 0x0000840301007387 */ /* 0x0003e80000100800 */
[----:B------:R-:W-:Y:S04]  /*11ada0*/  STL [R1+0x8c7c], R0 ;  /* 0x008c7c0001007387 */ /* 0x000fe80000100800 */
[----:B------:R-:W-:Y:S04]  /*11adb0*/  STL.64 [R1+0x1040], R36 ;  /* 0x0010402401007387 */ /* 0x000fe80000100a00 */
[----:B------:R-:W-:Y:S04]  /*11adc0*/  STL.64 [R1+0x1048], R38 ;  /* 0x0010482601007387 */ /* 0x000fe80000100a00 */
[----:B------:R3:W-:Y:S04]  /*11add0*/  STL [R1+0x78], R4 ;  /* 0x0000780401007387 */ /* 0x0007e80000100800 */
[----:B------:R4:W-:Y:S01]  /*11ade0*/  STL [R1+0x7c], R5 ;  /* 0x00007c0501007387 */ /* 0x0009e20000100800 */
[----:B0-----:R-:W-:-:S02]  /*11adf0*/  F2FP.F16.E4M3.UNPACK_B R2, R18 ;  /* 0x00000012ff02723e */ /* 0x001fc400020006ff */
[----:B-1----:R-:W-:Y:S01]  /*11ae00*/  F2FP.F16.E4M3.UNPACK_B R3, R19 ;  /* 0x00000013ff03723e */ /* 0x002fe200020006ff */
[----:B------:R-:W-:Y:S04]  /*11ae10*/  STL.64 [R1+0x1030], R24 ;  /* 0x0010301801007387 */ /* 0x000fe80000100a00 */
[----:B------:R-:W-:Y:S01]  /*11ae20*/  STL.64 [R1+0x1038], R26 ;  /* 0x0010381a01007387 */ /* 0x000fe20000100a00 */
[----:B---3--:R-:W-:Y:S02]  /*11ae30*/  F2FP.F16.E4M3.UNPACK_B R4, R16 ;  /* 0x00000010ff04723e */ /* 0x008fe400020006ff */
[----:B----4-:R-:W-:Y:S01]  /*11ae40*/  F2FP.F16.E4M3.UNPACK_B R5, R17 ;  /* 0x00000011ff05723e */ /* 0x010fe200020006ff */
[----:B------:R0:W-:Y:S01]  /*11ae50*/  STL.64 [R1+0x70], R2 ;  /* 0x0000700201007387 */ /* 0x0001e20000100a00 */
[----:B------:R-:W-:Y:S01]  /*11ae60*/  HMMA.16816.F32 R20, R28, R2, R20 ;  /* 0x000000021c14723c */ /* 0x000fe20000001814 */
[----:B------:R-:W-:-:S07]  /*11ae70*/  IMAD.MOV.U32 R0, RZ, RZ, R3 ;  /* 0x000000ffff007224 */ /* 0x000fce00078e0003 */
[----:B------:R-:W-:Y:S01]  /*11ae80*/  HMMA.16816.F32 R12, R28, R4, R12 ;  /* 0x000000041c0c723c */ /* 0x000fe2000000180c */
[----:B0-----:R-:W-:Y:S02]  /*11ae90*/  F2FP.F16.E4M3.UNPACK_B R2, R6 ;  /* 0x00000006ff02723e */ /* 0x001fe400020006ff */
[----:B------:R-:W-:-:S07]  /*11aea0*/  F2FP.F16.E4M3.UNPACK_B R3, R7 ;  /* 0x00000007ff03723e */ /* 0x000fce00020006ff */
[----:B------:R-:W-:Y:S01]  /*11aeb0*/  HMMA.16816.F32 R8, R28, R2, R8 ;  /* 0x000000021c08723c */ /* 0x000fe20000001808 */
[----:B------:R0:W-:Y:S04]  /*11aec0*/  STL [R1+0x8c80], R0 ;  /* 0x008c800001007387 */ /* 0x0001e80000100800 */
[----:B------:R-:W-:Y:S04]  /*11aed0*/  STL.64 [R1+0x1020], R20 ;  /* 0x0010201401007387 */ /* 0x000fe80000100a00 */
[----:B------:R-:W-:Y:S04]  /*11aee0*/  STL.64 [R1+0x1028], R22 ;  /* 0x0010281601007387 */ /* 0x000fe80000100a00 */
[----:B------:R1:W-:Y:S04]  /*11aef0*/  STL [R1+0x68], R4 ;  /* 0x0000680401007387 */ /* 0x0003e80000100800 */
[----:B------:R3:W-:Y:S04]  /*11af00*/  STL [R1+0x6c], R5 ;  /* 0x00006c0501007387 */ /* 0x0007e80000100800 */
[----:B------:R-:W-:Y:S04]  /*11af10*/  STL.64 [R1+0x1010], R12 ;  /* 0x0010100c01007387 */ /* 0x000fe80000100a00 */
[----:B------:R-:W-:Y:S01]  /*11af20*/  STL.64 [R1+0x1018], R14 ;  /* 0x0010180e01007387 */ /* 0x000fe20000100a00 */
[----:B0-----:R-:W-:-:S03]  /*11af30*/  IMAD.MOV.U32 R0, RZ, RZ, R3 ;  /* 0x000000ffff007224 */ /* 0x001fc600078e0003 */
[----:B------:R-:W-:Y:S01]  /*11af40*/  STL.64 [R1+0x60], R2 ;  /* 0x0000600201007387 */ /* 0x000fe20000100a00 */
[----:B-1----:R-:W-:Y:S02]  /*11af50*/  F2FP.F16.E4M3.UNPACK_B R4, R52 ;  /* 0x00000034ff04723e */ /* 0x002fe400020006ff */
[----:B---3--:R-:W-:Y:S01]  /*11af60*/  F2FP.F16.E4M3.UNPACK_B R5, R53 ;  /* 0x00000035ff05723e */ /* 0x008fe200020006ff */
[----:B------:R-:W-:Y:S04]  /*11af70*/  STL [R1+0x8c84], R0 ;  /* 0x008c840001007387 */ /* 0x000fe80000100800 */
[----:B------:R-:W-:Y:S04]  /*11af80*/  STL.64 [R1+0x1000], R8 ;  /* 0x0010000801007387 */ /* 0x000fe80000100a00 */
[----:B------:R-:W-:Y:S04]  /*11af90*/  STL.64 [R1+0x1008], R10 ;  /* 0x0010080a01007387 */ /* 0x000fe80000100a00 */
[----:B------:R-:W-:Y:S04]  /*11afa0*/  STL [R1+0x58], R4 ;  /* 0x0000580401007387 */ /* 0x000fe80000100800 */
[----:B------:R0:W-:Y:S02]  /*11afb0*/  STL [R1+0x5c], R5 ;  /* 0x00005c0501007387 */ /* 0x0001e40000100800 */
[----:B0-----:R-:W-:Y:S01]  /*11afc0*/  HMMA.16816.F32 R4, R28, R4, R48 ;  /* 0x000000041c04723c */ /* 0x001fe20000001830 */
[----:B------:R-:W-:-:S02]  /*11afd0*/  F2FP.F16.E4M3.UNPACK_B R2, R54 ;  /* 0x00000036ff02723e */ /* 0x000fc400020006ff */
[----:B------:R-:W-:-:S15]  /*11afe0*/  F2FP.F16.E4M3.UNPACK_B R3, R55 ;  /* 0x00000037ff03723e */ /* 0x000fde00020006ff */
[----:B------:R-:W-:Y:S01]  /*11aff0*/  NOP ;  /* 0x0000000000007918 */ /* 0x000fe20000000000 */
[----:B------:R-:W-:Y:S04]  /*11b000*/  STL.64 [R1+0xff0], R4 ;  /* 0x000ff00401007387 */ /* 0x000fe80000100a00 */
[----:B------:R0:W-:Y:S02]  /*11b010*/  STL.64 [R1+0xff8], R6 ;  /* 0x000ff80601007387 */ /* 0x0001e40000100a00 */
[----:B0-----:R-:W-:Y:S01]  /*11b020*/  HMMA.16816.F32 R4, R28, R2, R56 ;  /* 0x000000021c04723c */ /* 0x001fe20000001838 */
[----:B------:R-:W-:Y:S01]  /*11b030*/  IMAD.MOV.U32 R0, RZ, RZ, R3 ;  /* 0x000000ffff007224 */ /* 0x000fe200078e0003 */
[----:B------:R-:W-:Y:S01]  /*11b040*/  F2FP.F16.E4M3.UNPACK_B R46, R60 ;  /* 0x0000003cff2e723e */ /* 0x000fe200020006ff */
[----:B------:R-:W-:Y:S04]  /*11b050*/  STL.64 [R1+0x50], R2 ;  /* 0x0000500201007387 */ /* 0x000fe80000100a00 */
[----:B------:R-:W-:-:S12]  /*11b060*/  STL [R1+0x8c88], R0 ;  /* 0x008c880001007387 */ /* 0x000fd80000100800 */
[----:B------:R-:W-:Y:S04]  /*11b070*/  STL.64 [R1+0xfe0], R4 ;  /* 0x000fe00401007387 */ /* 0x000fe80000100a00 */
[----:B------:R-:W-:Y:S04]  /*11b080*/  STL.64 [R1+0xfe8], R6 ;  /* 0x000fe80601007387 */ /* 0x000fe80000100a00 */
[----:B------:R-:W-:Y:S04]  /*11b090*/  STL [R1+0x48], R46 ;  /* 0x0000482e01007387 */ /* 0x000fe80000100800 */
[----:B------:R-:W3:Y:S04]  /*11b0a0*/  LDL.LU R56, [R1+0x3e0] ;  /* 0x0003e00001387983 */ /* 0x000ee80000300800 */
[----:B------:R-:W3:Y:S04]  /*11b0b0*/  LDL.LU R57, [R1+0x3e4] ;  /* 0x0003e40001397983 */ /* 0x000ee80000300800 */
[----:B------:R-:W4:Y:S01]  /*11b0c0*/  LDL.LU R58, [R1+0x3e8] ;  /* 0x0003e800013a7983 */ /* 0x000f220000300800 */
[----:B--2---:R-:W-:-:S05]  /*11b0d0*/  F2FP.F16.E4M3.UNPACK_B R47, R61 ;  /* 0x0000003dff2f723e */ /* 0x004fca00020006ff */
[----:B------:R-:W-:Y:S04]  /*11b0e0*/  STL [R1+0x4c], R47 ;  /* 0x00004c2f01007387 */ /* 0x000fe80000100800 */
[----:B------:R-:W4:Y:S04]  /*11b0f0*/  LDL.LU R59, [R1+0x3ec] ;  /* 0x0003ec00013b7983 */ /* 0x000f280000300800 */
[----:B----4-:R-:W-:Y:S04]  /*11b100*/  STL.64 [R1+0x8d48], R58 ;  /* 0x008d483a01007387 */ /* 0x010fe80000100a00 */
[----:B---3--:R-:W-:Y:S04]  /*11b110*/  STL.64 [R1+0x8d40], R56 ;  /* 0x008d403801007387 */ /* 0x008fe80000100a00 */
        /* <DEDUP_REMOVED lines=26> */
[----:B------:R-:W3:Y:S04]  /*11b2c0*/  LDL R5, [R1+0x1bc8] ;  /* 0x001bc80001057983 */ /* 0x000ee80000100800 */
[----:B------:R-:W4:Y:S04]  /*11b2d0*/  LDL R4, [R1+0x1bcc] ;  /* 0x001bcc0001047983 */ /* 0x000f280000100800 */
        /* <DEDUP_REMOVED lines=29> */
[----:B------:R-:W5:Y:S01]  /*11b4b0*/  LDL R61, [R1+0x1b3c] ;  /* 0x001b3c00013d7983 */ /* 0x000f620000100800 */
[----:B--2---:R-:W-:Y:S01]  /*11b4c0*/  HMMA.16816.F32 R8, R28, R46, R8 ;  /* 0x0000002e1c08723c */ /* 0x004fe20000001808 */
[----:B---3--:R-:W-:-:S02]  /*11b4d0*/  F2FP.F16.E4M3.UNPACK_B R44, R5 ;  /* 0x00000005ff2c723e */ /* 0x008fc400020006ff */
[----:B----4-:R-:W-:-:S15]  /*11b4e0*/  F2FP.F16.E4M3.UNPACK_B R45, R4 ;  /* 0x00000004ff2d723e */ /* 0x010fde00020006ff */
[----:B------:R-:W-:Y:S01]  /*11b4f0*/  NOP ;  /* 0x0000000000007918 */ /* 0x000fe20000000000 */
[----:B------:R-:W-:Y:S04]  /*11b500*/  STL.64 [R1+0xfd0], R8 ;  /* 0x000fd00801007387 */ /* 0x000fe80000100a00 */
[----:B------:R0:W-:Y:S04]  /*11b510*/  STL.64 [R1+0xfd8], R10 ;  /* 0x000fd80a01007387 */ /* 0x0001e80000100a00 */
[----:B0-----:R-:W2:Y:S04]  /*11b520*/  LDL.LU.64 R10, [R1+0x8d58] ;  /* 0x008d5800010a7983 */ /* 0x001ea80000300a00 */
[----:B------:R-:W2:Y:S01]  /*11b530*/  LDL.LU.64 R8, [R1+0x8d50] ;  /* 0x008d500001087983 */ /* 0x000ea20000300a00 */
[----:B-----5:R-:W-:Y:S03]  /*11b540*/  HMMA.16816.F32 R56, R28, R44, R56 ;  /* 0x0000002c1c38723c */ /* 0x020fe60000001838 */
[----:B------:R-:W-:-:S15]  /*11b550*/  STL.64 [R1+0x40], R44 ;  /* 0x0000402c01007387 */ /* 0x000fde0000100a00 */
[----:B------:R-:W-:Y:S01]  /*11b560*/  NOP ;  /* 0x0000000000007918 */ /* 0x000fe20000000000 */
[----:B------:R-:W-:Y:S04]  /*11b570*/  STL.64 [R1+0xfc0], R56 ;  /* 0x000fc03801007387 */ /* 0x000fe80000100a00 */
[----:B------:R0:W-:Y:S04]  /*11b580*/  STL.64 [R1+0xfc8], R58 ;  /* 0x000fc83a01007387 */ /* 0x0001e80000100a00 */
[----:B0-----:R-:W3:Y:S04]  /*11b590*/  LDL.LU.64 R58, [R1+0x8d48] ;  /* 0x008d4800013a7983 */ /* 0x001ee80000300a00 */
[----:B------:R-:W3:Y:S01]  /*11b5a0*/  LDL.LU.64 R56, [R1+0x8d40] ;  /* 0x008d400001387983 */ /* 0x000ee20000300a00 */
[----:B------:R-:W-:Y:S01]  /*11b5b0*/  F2FP.F16.E4M3.UNPACK_B R4, R3 ;  /* 0x00000003ff04723e */ /* 0x000fe200020006ff */
[----:B------:R-:W-:Y:S01]  /*11b5c0*/  IMAD.MOV.U32 R0, RZ, RZ, R45 ;  /* 0x000000ffff007224 */ /* 0x000fe200078e002d */
[----:B------:R-:W-:-:S02]  /*11b5d0*/  F2FP.F16.E4M3.UNPACK_B R5, R2 ;  /* 0x00000002ff05723e */ /* 0x000fc400020006ff */
[----:B------:R-:W-:Y:S02]  /*11b5e0*/  F2FP.F16.E4M3.UNPACK_B R2, R34 ;  /* 0x00000022ff02723e */ /* 0x000fe400020006ff */
[----:B------:R-:W-:Y:S01]  /*11b5f0*/  F2FP.F16.E4M3.UNPACK_B R3, R35 ;  /* 0x00000023ff03723e */ /* 0x000fe200020006ff */
[----:B------:R-:W-:Y:S04]  /*11b600*/  STL [R1+0x8ca0], R0 ;  /* 0x008ca00001007387 */ /* 0x000fe80000100800 */
[----:B------:R0:W-:Y:S04]  /*11b610*/  STL [R1+0x38], R4 ;  /* 0x0000380401007387 */ /* 0x0001e80000100800 */
[----:B------:R1:W-:Y:S01]  /*11b620*/  STL [R1+0x3c], R5 ;  /* 0x00003c0501007387 */ /* 0x0003e20000100800 */
[C---:B------:R-:W-:Y:S08]  /*11b630*/  HMMA.16816.F32 R40, R28.reuse, R4, R40 ;  /* 0x000000041c28723c */ /* 0x040ff00000001828 */
[----:B------:R-:W-:Y:S01]  /*11b640*/  HMMA.16816.F32 R36, R28, R2, R36 ;  /* 0x000000021c24723c */ /* 0x000fe20000001824 */
[----:B0-----:R-:W-:-:S02]  /*11b650*/  F2FP.F16.E4M3.UNPACK_B R4, R32 ;  /* 0x00000020ff04723e */ /* 0x001fc400020006ff */
[----:B-1----:R-:W-:-:S07]  /*11b660*/  F2FP.F16.E4M3.UNPACK_B R5, R33 ;  /* 0x00000021ff05723e */ /* 0x002fce00020006ff */
[----:B------:R-:W-:Y:S01]  /*11b670*/  HMMA.16816.F32 R24, R28, R4, R24 ;  /* 0x000000041c18723c */ /* 0x000fe20000001818 */
[----:B------:R-:W-:Y:S04]  /*11b680*/  STL.64 [R1+0xfb0], R40 ;  /* 0x000fb02801007387 */ /* 0x000fe80000100a00 */
[----:B------:R-:W-:Y:S04]  /*11b690*/  STL.64 [R1+0xfb8], R42 ;  /* 0x000fb82a01007387 */ /* 0x000fe80000100a00 */
[----:B------:R0:W-:Y:S04]  /*11b6a0*/  STL.64 [R1+0x30], R2 ;  /* 0x0000300201007387 */ /* 0x0001e80000100a00 */
[----:B------:R-:W-:Y:S04]  /*11b6b0*/  STL.64 [R1+0xfa0], R36 ;  /* 0x000fa02401007387 */ /* 0x000fe80000100a00 */
[----:B------:R-:W-:Y:S04]  /*11b6c0*/  STL.64 [R1+0xfa8], R38 ;  /* 0x000fa82601007387 */ /* 0x000fe80000100a00 */
[----:B------:R1:W-:Y:S01]  /*11b6d0*/  STL.64 [R1+0x28], R4 ;  /* 0x0000280401007387 */ /* 0x0003e20000100a00 */
[----:B0-----:R-:W-:-:S02]  /*11b6e0*/  F2FP.F16.E4M3.UNPACK_B R2, R18 ;  /* 0x00000012ff02723e */ /* 0x001fc400020006ff */
[----:B------:R-:W-:Y:S01]  /*11b6f0*/  F2FP.F16.E4M3.UNPACK_B R3, R19 ;  /* 0x00000013ff03723e */ /* 0x000fe200020006ff */
[----:B------:R-:W-:Y:S01]  /*11b700*/  STL.64 [R1+0xf90], R24 ;  /* 0x000f901801007387 */ /* 0x000fe20000100a00 */
[----:B-1----:R-:W-:Y:S02]  /*11b710*/  F2FP.F16.E4M3.UNPACK_B R4, R16 ;  /* 0x00000010ff04723e */ /* 0x002fe400020006ff */
[----:B------:R-:W-:Y:S01]  /*11b720*/  F2FP.F16.E4M3.UNPACK_B R5, R17 ;  /* 0x00000011ff05723e */ /* 0x000fe200020006ff */
[----:B------:R-:W-:Y:S04]  /*11b730*/  STL.64 [R1+0xf98], R26 ;  /* 0x000f981a01007387 */ /* 0x000fe80000100a00 */
[----:B------:R0:W-:Y:S01]  /*11b740*/  STL.64 [R1+0x20], R2 ;  /* 0x0000200201007387 */ /* 0x0001e20000100a00 */
[C---:B------:R-:W-:Y:S08]  /*11b750*/  HMMA.16816.F32 R20, R28.reuse, R2, R20 ;  /* 0x000000021c14723c */ /* 0x040ff00000001814 */
[----:B------:R-:W-:Y:S01]  /*11b760*/  HMMA.16816.F32 R12, R28, R4, R12 ;  /* 0x000000041c0c723c */ /* 0x000fe2000000180c */
[----:B0-----:R-:W-:-:S02]  /*11b770*/  F2FP.F16.E4M3.UNPACK_B R2, R6 ;  /* 0x00000006ff02723e */ /* 0x001fc400020006ff */
[----:B------:R-:W-:-:S08]  /*11b780*/  F2FP.F16.E4M3.UNPACK_B R3, R7 ;  /* 0x00000007ff03723e */ /* 0x000fd000020006ff */
        /* <DEDUP_REMOVED lines=8> */
[----:B--2---:R-:W-:Y:S01]  /*11b810*/  HMMA.16816.F32 R8, R28, R2, R8 ;  /* 0x000000021c08723c */ /* 0x004fe20000001808 */
[----:B-1----:R-:W-:Y:S02]  /*11b820*/  F2FP.F16.E4M3.UNPACK_B R2, R54 ;  /* 0x00000036ff02723e */ /* 0x002fe400020006ff */
[----:B------:R-:W-:-:S15]  /*11b830*/  F2FP.F16.E4M3.UNPACK_B R3, R55 ;  /* 0x00000037ff03723e */ /* 0x000fde00020006ff */
[----:B------:R-:W-:Y:S01]  /*11b840*/  NOP ;  /* 0x0000000000007918 */ /* 0x000fe20000000000 */
[----:B------:R-:W-:Y:S04]  /*11b850*/  STL.64 [R1+0xf60], R8 ;  /* 0x000f600801007387 */ /* 0x000fe80000100a00 */
[----:B------:R-:W-:Y:S04]  /*11b860*/  STL.64 [R1+0xf68], R10 ;  /* 0x000f680a01007387 */ /* 0x000fe80000100a00 */
[----:B------:R0:W-:Y:S02]  /*11b870*/  STL.64 [R1+0x8], R4 ;  /* 0x0000080401007387 */ /* 0x0001e40000100a00 */
[----:B0-----:R-:W-:-:S15]  /*11b880*/  HMMA.16816.F32 R4, R28, R4, R48 ;  /* 0x000000041c04723c */ /* 0x001fde0000001830 */
[----:B------:R-:W-:-:S04]  /*11b890*/  NOP ;  /* 0x0000000000007918 */ /* 0x000fc80000000000 */
[----:B------:R-:W-:Y:S04]  /*11b8a0*/  STL.64 [R1+0xf50], R4 ;  /* 0x000f500401007387 */ /* 0x000fe80000100a00 */
[----:B------:R3:W-:Y:S02]  /*11b8b0*/  STL.64 [R1+0xf58], R6 ;  /* 0x000f580601007387 */ /* 0x0007e40000100a00 */
[----:B---3--:R-:W-:Y:S02]  /*11b8c0*/  HMMA.16816.F32 R4, R28, R2, R56 ;  /* 0x000000021c04723c */ /* 0x008fe40000001838 */
[----:B------:R-:W-:Y:S04]  /*11b8d0*/  STL.64 [R1], R2 ;  /* 0x0000000201007387 */ /* 0x000fe80000100a00 */
[----:B------:R-:W2:-:S13]  /*11b8e0*/  LDL.LU R12, [R1+0x450] ;  /* 0x00045000010c7983 */ /* 0x000e9a0000300800 */
        /* <DEDUP_REMOVED lines=42> */
[----:B0-----:R-:W5:Y:S04]  /*11bb90*/  LDL R6, [R1+0x1acc] ;  /* 0x001acc0001067983 */ /* 0x001f680000100800 */
[----:B------:R-:W5:Y:S04]  /*11bba0*/  LDL R7, [R1+0x1ab8] ;  /* 0x001ab80001077983 */ /* 0x000f680000100800 */
[----:B------:R-:W5:Y:S04]  /*11bbb0*/  LDL.LU R8, [R1+0x460] ;  /* 0x0004600001087983 */ /* 0x000f680000300800 */
[----:B------:R-:W5:Y:S04]  /*11bbc0*/  LDL.LU R9, [R1+0x464] ;  /* 0x0004640001097983 */ /* 0x000f680000300800 */
[----:B------:R-:W5:Y:S04]  /*11bbd0*/  LDL.LU R10, [R1+0x468] ;  /* 0x00046800010a7983 */ /* 0x000f680000300800 */
[----:B------:R-:W5:Y:S01]  /*11bbe0*/  LDL.LU R11, [R1+0x46c] ;  /* 0x00046c00010b7983 */ /* 0x000f620000300800 */
[----:B------:R-:W-:-:S02]  /*11bbf0*/  F2FP.F16.E4M3.UNPACK_B R60, R60 ;  /* 0x0000003cff3c723e */ /* 0x000fc400020006ff */
[----:B------:R-:W-:-:S03]  /*11bc00*/  F2FP.F16.E4M3.UNPACK_B R61, R61 ;  /* 0x0000003dff3d723e */ /* 0x000fc600020006ff */
[----:B------:R-:W-:Y:S04]  /*11bc10*/  STL [R1+0x8ca8], R60 ;  /* 0x008ca83c01007387 */ /* 0x000fe80000100800 */
[----:B------:R-:W-:Y:S01]  /*11bc20*/  STL [R1+0x8ca4], R61 ;  /* 0x008ca43d01007387 */ /* 0x000fe20000100800 */
[----:B--2---:R-:W-:Y:S02]  /*11bc30*/  F2FP.F16.E4M3.UNPACK_B R58, R58 ;  /* 0x0000003aff3a723e */ /* 0x004fe400020006ff */
[----:B---3--:R-:W-:Y:S02]  /*11bc40*/  F2FP.F16.E4M3.UNPACK_B R59, R59 ;  /* 0x0000003bff3b723e */ /* 0x008fe400020006ff */
[----:B----4-:R-:W-:Y:S01]  /*11bc50*/  F2FP.F16.E4M3.UNPACK_B R56, R56 ;  /* 0x00000038ff38723e */ /* 0x010fe200020006ff */
[C---:B-----5:R-:W-:Y:S08]  /*11bc60*/  HMMA.16816.F32 R44, R28.reuse, R60, R44 ;  /* 0x0000003c1c2c723c */ /* 0x060ff0000000182c */
[----:B------:R-:W-:Y:S01]  /*11bc70*/  HMMA.16816.F32 R40, R28, R58, R40 ;  /* 0x0000003a1c28723c */ /* 0x000fe20000001828 */
[----:B------:R-:W-:-:S02]  /*11bc80*/  F2FP.F16.E4M3.UNPACK_B R57, R57 ;  /* 0x00000039ff39723e */ /* 0x000fc400020006ff */
[----:B------:R-:W-:Y:S02]  /*11bc90*/  F2FP.F16.E4M3.UNPACK_B R54, R54 ;  /* 0x00000036ff36723e */ /* 0x000fe400020006ff */
[----:B------:R-:W-:Y:S02]  /*11bca0*/  F2FP.F16.E4M3.UNPACK_B R55, R55 ;  /* 0x00000037ff37723e */ /* 0x000fe400020006ff */
[----:B------:R-:W-:Y:S01]  /*11bcb0*/  F2FP.F16.E4M3.UNPACK_B R52, R52 ;  /* 0x00000034ff34723e */ /* 0x000fe200020006ff */
[----:B------:R-:W-:Y:S01]  /*11bcc0*/  HMMA.16816.F32 R36, R28, R56, R36 ;  /* 0x000000381c24723c */ /* 0x000fe20000001824 */
[----:B------:R-:W-:Y:S02]  /*11bcd0*/  F2FP.F16.E4M3.UNPACK_B R53, R53 ;  /* 0x00000035ff35723e */ /* 0x000fe400020006ff */
[----:B------:R-:W-:Y:S02]  /*11bce0*/  F2FP.F16.E4M3.UNPACK_B R50, R50 ;  /* 0x00000032ff32723e */ /* 0x000fe400020006ff */
[----:B------:R-:W-:-:S03]  /*11bcf0*/  F2FP.F16.E4M3.UNPACK_B R51, R51 ;  /* 0x00000033ff33723e */ /* 0x000fc600020006ff */
[----:B------:R-:W-:Y:S01]  /*11bd00*/  HMMA.16816.F32 R32, R28, R54, R32 ;  /* 0x000000361c20723c */ /* 0x000fe20000001820 */
[----:B------:R-:W-:-:S07]  /*11bd10*/  F2FP.F16.E4M3.UNPACK_B R48, R48 ;  /* 0x00000030ff30723e */ /* 0x000fce00020006ff */
[----:B------:R-:W-:Y:S01]  /*11bd20*/  HMMA.16816.F32 R24, R28, R52, R24 ;  /* 0x000000341c18723c */ /* 0x000fe20000001818 */
[----:B------:R-:W-:-:S07]  /*11bd30*/  F2FP.F16.E4M3.UNPACK_B R49, R49 ;  /* 0x00000031ff31723e */ /* 0x000fce00020006ff */
[----:B------:R-:W-:Y:S01]  /*11bd40*/  HMMA.16816.F32 R20, R28, R50, R20 ;  /* 0x000000321c14723c */ /* 0x000fe20000001814 */
[----:B------:R-:W-:Y:S02]  /*11bd50*/  F2FP.F16.E4M3.UNPACK_B R2, R17 ;  /* 0x00000011ff02723e */ /* 0x000fe400020006ff */
[----:B------:R-:W-:-:S05]  /*11bd60*/  F2FP.F16.E4M3.UNPACK_B R3, R6 ;  /* 0x00000006ff03723e */ /* 0x000fca00020006ff */
[C---:B------:R-:W-:Y:S01]  /*11bd70*/  HMMA.16816.F32 R12, R28.reuse, R48, R12 ;  /* 0x000000301c0c723c */ /* 0x040fe2000000180c */
[----:B------:R-:W-:Y:S04]  /*11bd80*/  STL.64 [R1+0xf30], R44 ;  /* 0x000f302c01007387 */ /* 0x000fe80000100a00 */
[----:B------:R-:W-:Y:S04]  /*11bd90*/  STL.64 [R1+0xf38], R46 ;  /* 0x000f382e01007387 */ /* 0x000fe80000100a00 */
[----:B------:R-:W-:Y:S01]  /*11bda0*/  STL.64 [R1+0xf20], R40 ;  /* 0x000f202801007387 */ /* 0x000fe20000100a00 */
[----:B------:R-:W-:Y:S03]  /*11bdb0*/  HMMA.16816.F32 R8, R28, R2, R8 ;  /* 0x000000021c08723c */ /* 0x000fe60000001808 */
        /* <DEDUP_REMOVED lines=36> */
[----:B------:R-:W3:Y:S04]  /*11c000*/  LDL R6, [R1+0x1aa8] ;  /* 0x001aa80001067983 */ /* 0x000ee80000100800 */
[----:B------:R-:W3:Y:S04]  /*11c010*/  LDL.LU R40, [R1+0x470] ;  /* 0x0004700001287983 */ /* 0x000ee80000300800 */
[----:B------:R-:W3:Y:S04]  /*11c020*/  LDL.LU R41, [R1+0x474] ;  /* 0x0004740001297983 */ /* 0x000ee80000300800 */
[----:B------:R-:W3:Y:S04]  /*11c030*/  LDL.LU R42, [R1+0x478] ;  /* 0x00047800012a7983 */ /* 0x000ee80000300800 */
[----:B------:R-:W3:Y:S01]  /*11c040*/  LDL.LU R43, [R1+0x47c] ;  /* 0x00047c00012b7983 */ /* 0x000ee20000300800 */
[----:B------:R-:W-:-:S03]  /*11c050*/  F2FP.F16.E4M3.UNPACK_B R4, R7 ;  /* 0x00000007ff04723e */ /* 0x000fc600020006ff */
[----:B0-----:R-:W5:Y:S04]  /*11c060*/  LDL R8, [R1+0x1a98] ;  /* 0x001a980001087983 */ /* 0x001f680000100800 */
[----:B------:R-:W5:Y:S04]  /*11c070*/  LDL R7, [R1+0x1aac] ;  /* 0x001aac0001077983 */ /* 0x000f680000100800 */
[----:B------:R-:W5:Y:S04]  /*11c080*/  LDL R9, [R1+0x1a9c] ;  /* 0x001a9c0001097983 */ /* 0x000f680000100800 */
[----:B----4-:R-:W4:Y:S04]  /*11c090*/  LDL R10, [R1+0x1a88] ;  /* 0x001a8800010a7983 */ /* 0x010f280000100800 */
        /* <DEDUP_REMOVED lines=22> */
[----:B------:R-:W-:Y:S04]  /*11c200*/  STL [R1+0x8cc0], R2 ;  /* 0x008cc00201007387 */ /* 0x000fe80000100800 */
[----:B------:R-:W-:Y:S01]  /*11c210*/  STL [R1+0x8cac], R3 ;  /* 0x008cac0301007387 */ /* 0x000fe20000100800 */
[----:B--2---:R-:W-:-:S07]  /*11c220*/  F2FP.F16.E4M3.UNPACK_B R5, R20 ;  /* 0x00000014ff05723e */ /* 0x004fce00020006ff */
[----:B---3--:R-:W-:Y:S01]  /*11c230*/  HMMA.16816.F32 R40, R28, R4, R40 ;  /* 0x000000041c28723c */ /* 0x008fe20000001828 */
[----:B------:R-:W-:Y:S02]  /*11c240*/  F2FP.F16.E4M3.UNPACK_B R6, R6 ;  /* 0x00000006ff06723e */ /* 0x000fe400020006ff */
[----:B-----5:R-:W-:Y:S02]  /*11c250*/  F2FP.F16.E4M3.UNPACK_B R7, R7 ;  /* 0x00000007ff07723e */ /* 0x020fe400020006ff */
[----:B------:R-:W-:Y:S02]  /*11c260*/  F2FP.F16.E4M3.UNPACK_B R8, R8 ;  /* 0x00000008ff08723e */ /* 0x000fe400020006ff */
[----:B------:R-:W-:-:S03]  /*11c270*/  F2FP.F16.E4M3.UNPACK_B R9, R9 ;  /* 0x00000009ff09723e */ /* 0x000fc600020006ff */
[C---:B------:R-:W-:Y:S09]  /*11c280*/  HMMA.16816.F32 R48, R28.reuse, R6, R48 ;  /* 0x000000061c30723c */ /* 0x040ff20000001830 */
[----:B------:R-:W-:Y:S04]  /*11c290*/  STL.64 [R1+0xeb0], R40 ;  /* 0x000eb02801007387 */ /* 0x000fe80000100a00 */
[----:B------:R0:W-:Y:S04]  /*11c2a0*/  STL.64 [R1+0xeb8], R42 ;  /* 0x000eb82a01007387 */ /* 0x0001e80000100a00 */
[----:B0-----:R-:W2:Y:S04]  /*11c2b0*/  LDL.LU.64 R42, [R1+0x8d38] ;  /* 0x008d3800012a7983 */ /* 0x001ea80000300a00 */
[----:B------:R-:W-:Y:S04]  /*11c2c0*/  STL.64 [R1+0x8a68], R6 ;  /* 0x008a680601007387 */ /* 0x000fe80000100a00 */
[----:B------:R4:W-:Y:S02]  /*11c2d0*/  STL.64 [R1+0x8a60], R4 ;  /* 0x008a600401007387 */ /* 0x0009e40000100a00 */
[----:B----4-:R-:W-:Y:S01]  /*11c2e0*/  HMMA.16816.F32 R4, R28, R8, R52 ;  /* 0x000000081c04723c */ /* 0x010fe20000001834 */
        /* <DEDUP_REMOVED lines=24> */
[----:B------:R0:W-:Y:S02]  /*11c470*/  STL.64 [R1+0xe68], R6 ;  /* 0x000e680601007387 */ /* 0x0001e40000100a00 */
[----:B0-----:R-:W-:Y:S01]  /*11c480*/  HMMA.16816.F32 R4, R28, R16, R32 ;  /* 0x000000101c04723c */ /* 0x001fe20000001820 */
[----:B------:R-:W-:Y:S02]  /*11c490*/  F2FP.F16.E4M3.UNPACK_B R18, R18 ;  /* 0x00000012ff12723e */ /* 0x000fe400020006ff */
[----:B------:R-:W-:-:S15]  /*11c4a0*/  F2FP.F16.E4M3.UNPACK_B R19, R19 ;  /* 0x00000013ff13723e */ /* 0x000fde00020006ff */
[----:B------:R-:W-:Y:S01]  /*11c4b0*/  NOP ;  /* 0x0000000000007918 */ /* 0x000fe20000000000 */
[----:B------:R-:W-:Y:S04]  /*11c4c0*/  STL.64 [R1+0xe50], R4 ;  /* 0x000e500401007387 */ /* 0x000fe80000100a00 */
[----:B------:R0:W-:Y:S04]  /*11c4d0*/  STL.64 [R1+0xe58], R6 ;  /* 0x000e580601007387 */ /* 0x0001e80000100a00 */
[----:B------:R-:W3:Y:S01]  /*11c4e0*/  LDL.LU R56, [R1+0x560] ;  /* 0x0005600001387983 */ /* 0x000ee20000300800 */
[----:B0-----:R-:W-:Y:S01]  /*11c4f0*/  HMMA.16816.F32 R4, R28, R18, R24 ;  /* 0x000000121c04723c */ /* 0x001fe20000001818 */
[----:B------:R-:W-:-:S15]  /*11c500*/  F2FP.F16.E4M3.UNPACK_B R20, R21 ;  /* 0x00000015ff14723e */ /* 0x000fde00020006ff */
[----:B------:R-:W-:-:S03]  /*11c510*/  NOP ;  /* 0x0000000000007918 */ /* 0x000fc60000000000 */
[----:B------:R0:W-:Y:S04]  /*11c520*/  STL.64 [R1+0xe40], R4 ;  /* 0x000e400401007387 */ /* 0x0001e80000100a00 */
[----:B------:R1:W-:Y:S04]  /*11c530*/  STL.64 [R1+0xe48], R6 ;  /* 0x000e480601007387 */ /* 0x0003e80000100a00 */
        /* <DEDUP_REMOVED lines=16> */
[----:B------:R-:W3:Y:S04]  /*11c640*/  LDL.LU R44, [R1+0x4f0] ;  /* 0x0004f000012c7983 */ /* 0x000ee80000300800 */
[----:B------:R-:W3:Y:S04]  /*11c650*/  LDL.LU R45, [R1+0x4f4] ;  /* 0x0004f400012d7983 */ /* 0x000ee80000300800 */
[----:B------:R-:W3:Y:S04]  /*11c660*/  LDL.LU R46, [R1+0x4f8] ;  /* 0x0004f800012e7983 */ /* 0x000ee80000300800 */
[----:B------:R-:W3:Y:S04]  /*11c670*/  LDL.LU R47, [R1+0x4fc] ;  /* 0x0004fc00012f7983 */ /* 0x000ee80000300800 */
[----:B------:R-:W4:Y:S04]  /*11c680*/  LDL R22, [R1+0x1a28] ;  /* 0x001a280001167983 */ /* 0x000f280000100800 */
[----:B------:R-:W4:Y:S04]  /*11c690*/  LDL R23, [R1+0x1a2c] ;  /* 0x001a2c0001177983 */ /* 0x000f280000100800 */
[----:B------:R-:W4:Y:S04]  /*11c6a0*/  LDL R24, [R1+0x1a18] ;  /* 0x001a180001187983 */ /* 0x000f280000100800 */
[----:B------:R-:W4:Y:S04]  /*11c6b0*/  LDL R25, [R1+0x1a1c] ;  /* 0x001a1c0001197983 */ /* 0x000f280000100800 */
[----:B------:R-:W4:Y:S04]  /*11c6c0*/  LDL R26, [R1+0x1a08] ;  /* 0x001a0800011a7983 */ /* 0x000f280000100800 */
[----:B------:R-:W4:Y:S04]  /*11c6d0*/  LDL R27, [R1+0x1a0c] ;  /* 0x001a0c00011b7983 */ /* 0x000f280000100800 */
[----:B------:R-:W4:Y:S04]  /*11c6e0*/  LDL R32, [R1+0x19f8] ;  /* 0x0019f80001207983 */ /* 0x000f280000100800 */
[----:B0-----:R-:W4:Y:S04]  /*11c6f0*/  LDL.LU R4, [R1+0x530] ;  /* 0x0005300001047983 */ /* 0x001f280000300800 */
[----:B------:R-:W4:Y:S04]  /*11c700*/  LDL.LU R5, [R1+0x534] ;  /* 0x0005340001057983 */ /* 0x000f280000300800 */
[----:B-1----:R-:W4:Y:S04]  /*11c710*/  LDL.LU R6, [R1+0x538] ;  /* 0x0005380001067983 */ /* 0x002f280000300800 */
        /* <DEDUP_REMOVED lines=13> */
[----:B------:R-:W-:Y:S04]  /*11c7f0*/  STL.64 [R1+0x8a38], R18 ;  /* 0x008a381201007387 */ /* 0x000fe80000100a00 */
[----:B------:R0:W-:Y:S04]  /*11c800*/  STL.64 [R1+0x8a30], R16 ;  /* 0x008a301001007387 */ /* 0x0001e80000100a00 */
[----:B0-----:R-:W5:Y:S04]  /*11c810*/  LDL.LU R16, [R1+0x500] ;  /* 0x0005000001107983 */ /* 0x001f680000300800 */
[----:B------:R-:W5:Y:S04]  /*11c820*/  LDL.LU R17, [R1+0x504] ;  /* 0x0005040001117983 */ /* 0x000f680000300800 */
[----:B------:R-:W5:Y:S04]  /*11c830*/  LDL.LU R18, [R1+0x508] ;  /* 0x0005080001127983 */ /* 0x000f680000300800 */
[----:B------:R-:W5:Y:S04]  /*11c840*/  LDL.LU R19, [R1+0x50c] ;  /* 0x00050c0001137983 */ /* 0x000f680000300800 */
[----:B------:R-:W5:Y:S01]  /*11c850*/  LDL R41, [R1+0x19bc] ;  /* 0x0019bc0001297983 */ /* 0x000f620000100800 */
[----:B--2---:R-:W-:-:S07]  /*11c860*/  F2FP.F16.E4M3.UNPACK_B R21, R21 ;  /* 0x00000015ff15723e */ /* 0x004fce00020006ff */
[----:B---3--:R-:W-:-:S15]  /*11c870*/  HMMA.16816.F32 R44, R28, R20, R44 ;  /* 0x000000141c2c723c */ /* 0x008fde000000182c */
[----:B------:R-:W-:-:S04]  /*11c880*/  NOP ;  /* 0x0000000000007918 */ /* 0x000fc80000000000 */
[----:B------:R-:W-:Y:S04]  /*11c890*/  STL.64 [R1+0xe30], R44 ;  /* 0x000e302c01007387 */ /* 0x000fe80000100a00 */
[----:B------:R0:W-:Y:S04]  /*11c8a0*/  STL.64 [R1+0xe38], R46 ;  /* 0x000e382e01007387 */ /* 0x0001e80000100a00 */
[----:B0-----:R-:W2:Y:S04]  /*11c8b0*/  LDL.LU.64 R46, [R1+0x8d30] ;  /* 0x008d3000012e7983 */ /* 0x001ea80000300a00 */
[----:B------:R-:W3:Y:S01]  /*11c8c0*/  LDL.LU.64 R44, [R1+0x8d28] ;  /* 0x008d2800012c7983 */ /* 0x000ee20000300a00 */
[----:B----4-:R-:W-:-:S02]  /*11c8d0*/  F2FP.F16.E4M3.UNPACK_B R22, R22 ;  /* 0x00000016ff16723e */ /* 0x010fc400020006ff */
[----:B------:R-:W-:Y:S02]  /*11c8e0*/  F2FP.F16.E4M3.UNPACK_B R23, R23 ;  /* 0x00000017ff17723e */ /* 0x000fe400020006ff */
[----:B------:R-:W-:Y:S02]  /*11c8f0*/  F2FP.F16.E4M3.UNPACK_B R24, R24 ;  /* 0x00000018ff18723e */ /* 0x000fe400020006ff */
[----:B------:R-:W-:Y:S02]  /*11c900*/  F2FP.F16.E4M3.UNPACK_B R25, R25 ;  /* 0x00000019ff19723e */ /* 0x000fe400020006ff */
[----:B------:R-:W-:Y:S02]  /*11c910*/  F2FP.F16.E4M3.UNPACK_B R26, R26 ;  /* 0x0000001aff1a723e */ /* 0x000fe400020006ff */
[----:B------:R-:W-:Y:S02]  /*11c920*/  F2FP.F16.E4M3.UNPACK_B R27, R27 ;  /* 0x0000001bff1b723e */ /* 0x000fe400020006ff */
[----:B------:R-:W-:-:S02]  /*11c930*/  F2FP.F16.E4M3.UNPACK_B R32, R32 ;  /* 0x00000020ff20723e */ /* 0x000fc400020006ff */
[----:B-----5:R-:W-:Y:S01]  /*11c940*/  F2FP.F16.E4M3.UNPACK_B R33, R33 ;  /* 0x00000021ff21723e */ /* 0x020fe200020006ff */
[C---:B------:R-:W-:Y:S08]  /*11c950*/  HMMA.16816.F32 R16, R28.reuse, R22, R16 ;  /* 0x000000161c10723c */ /* 0x040ff00000001810 */
        /* <DEDUP_REMOVED lines=26> */
[----:B------:R-:W-:-:S15]  /*11cb00*/  F2FP.F16.E4M3.UNPACK_B R39, R39 ;  /* 0x00000027ff27723e */ /* 0x000fde00020006ff */
[----:B------:R-:W-:Y:S01]  /*11cb10*/  NOP ;  /* 0x0000000000007918 */ /* 0x000fe20000000000 */
[----:B------:R-:W-:Y:S04]  /*11cb20*/  STL.64 [R1+0xdd0], R4 ;  /* 0x000dd00401007387 */ /* 0x000fe80000100a00 */
[----:B------:R0:W-:Y:S02]  /*11cb30*/  STL.64 [R1+0xdd8], R6 ;  /* 0x000dd80601007387 */ /* 0x0001e40000100a00 */
[----:B0-----:R-:W-:Y:S02]  /*11cb40*/  HMMA.16816.F32 R4, R28, R38, R56 ;  /* 0x000000261c04723c */ /* 0x001fe40000001838 */
[----:B------:R-:W-:Y:S04]  /*11cb50*/  STL.64 [R1+0x8a48], R38 ;  /* 0x008a482601007387 */ /* 0x000fe80000100a00 */
[----:B------:R-:W-:Y:S01]  /*11cb60*/  STL.64 [R1+0x8a40], R36 ;  /* 0x008a402401007387 */ /* 0x000fe20000100a00 */
[----:B------:R-:W-:-:S02]  /*11cb70*/  IMAD.MOV.U32 R56, RZ, RZ, R43 ;  /* 0x000000ffff387224 */ /* 0x000fc400078e002b */
[----:B------:R-:W-:-:S10]  /*11cb80*/  IMAD.MOV.U32 R57, RZ, RZ, R42 ;  /* 0x000000ffff397224 */ /* 0x000fd400078e002a */
[----:B------:R-:W-:Y:S04]  /*11cb90*/  STL.64 [R1+0xdc0], R4 ;  /* 0x000dc00401007387 */ /* 0x000fe80000100a00 */
[----:B------:R2:W-:Y:S01]  /*11cba0*/  STL.64 [R1+0xdc8], R6 ;  /* 0x000dc80601007387 */ /* 0x0005e20000100a00 */
[----:B---3--:R-:W-:Y:S02]  /*11cbb0*/  IMAD.MOV.U32 R58, RZ, RZ, R45 ;  /* 0x000000ffff3a7224 */ /* 0x008fe400078e002d */
[----:B------:R-:W-:Y:S01]  /*11cbc0*/  IMAD.MOV.U32 R59, RZ, RZ, R44 ;  /* 0x000000ffff3b7224 */ /* 0x000fe200078e002c */
[----:B------:R-:W3:Y:S04]  /*11cbd0*/  LDL.LU R45, [R1+0x8d24] ;  /* 0x008d2400012d7983 */ /* 0x000ee80000300800 */
[----:B------:R-:W4:Y:S04]  /*11cbe0*/  LDL.LU R44, [R1+0x8d20] ;  /* 0x008d2000012c7983 */ /* 0x000f280000300800 */
[----:B------:R-:W5:Y:S04]  /*11cbf0*/  LDL.LU R43, [R1+0x8d1c] ;  /* 0x008d1c00012b7983 */ /* 0x000f680000300800 */
[----:B------:R-:W3:Y:S04]  /*11cc00*/  LDL.LU R42, [R1+0x8d18] ;  /* 0x008d1800012a7983 */ /* 0x000ee80000300800 */
[----:B------:R-:W-:Y:S04]  /*11cc10*/  STL.64 [R1+0x8c98], R58 ;  /* 0x008c983a01007387 */ /* 0x000fe80000100a00 */
[----:B------:R-:W-:Y:S04]  /*11cc20*/  STL.64 [R1+0x8c90], R56 ;  /* 0x008c903801007387 */ /* 0x000fe80000100a00 */
[----:B------:R-:W3:Y:S04]  /*11cc30*/  LDL.LU R48, [R1+0x8e0] ;  /* 0x0008e00001307983 */ /* 0x000ee80000300800 */
[----:B------:R-:W3:Y:S04]  /*11cc40*/  LDL.LU R49, [R1+0x8e4] ;  /* 0x0008e40001317983 */ /* 0x000ee80000300800 */
[----:B------:R-:W3:Y:S04]  /*11cc50*/  LDL.LU R50, [R1+0x8e8] ;  /* 0x0008e80001327983 */ /* 0x000ee80000300800 */
[----:B------:R-:W3:Y:S01]  /*11cc60*/  LDL.LU R51, [R1+0x8ec] ;  /* 0x0008ec0001337983 */ /* 0x000ee20000300800 */
[----:B--2---:R-:W-:-:S02]  /*11cc70*/  IMAD.MOV.U32 R6, RZ, RZ, R46 ;  /* 0x000000ffff067224 */ /* 0x004fc400078e002e */
[----:B------:R-:W-:Y:S01]  /*11cc80*/  IMAD.MOV.U32 R7, RZ, RZ, R47 ;  /* 0x000000ffff077224 */ /* 0x000fe200078e002f */
[----:B---3--:R-:W-:Y:S04]  /*11cc90*/  STL.64 [R1+0x8cb8], R50 ;  /* 0x008cb83201007387 */ /* 0x008fe80000100a00 */
[----:B------:R0:W-:Y:S04]  /*11cca0*/  STL.64 [R1+0x8cb0], R48 ;  /* 0x008cb03001007387 */ /* 0x0001e80000100a00 */
[----:B------:R-:W2:Y:S04]  /*11ccb0*/  LDL.LU R46, [R1+0x8d14] ;  /* 0x008d1400012e7983 */ /* 0x000ea80000300800 */
[----:B------:R-:W-:Y:S04]  /*11ccc0*/  STL [R1+0x8cc4], R6 ;  /* 0x008cc40601007387 */ /* 0x000fe80000100800 */
[----:B------:R-:W3:Y:S04]  /*11ccd0*/  LDL.LU R47, [R1+0x8d10] ;  /* 0x008d1000012f7983 */ /* 0x000ee80000300800 */
[----:B------:R-:W-:Y:S04]  /*11cce0*/  STL [R1+0x8cc8], R7 ;  /* 0x008cc80701007387 */ /* 0x000fe80000100800 */
[----:B------:R-:W2:Y:S01]  /*11ccf0*/  LDL.LU R8, [R1+0x8f0] ;  /* 0x0008f00001087983 */ /* 0x000ea20000300800 */
[----:B----4-:R-:W-:-:S02]  /*11cd00*/  IMAD.MOV.U32 R4, RZ, RZ, R44 ;  /* 0x000000ffff047224 */ /* 0x010fc400078e002c */
[----:B------:R-:W-:Y:S01]  /*11cd10*/  IMAD.MOV.U32 R5, RZ, RZ, R45 ;  /* 0x000000ffff057224 */ /* 0x000fe200078e002d */
[----:B--2---:R-:W-:Y:S04]  /*11cd20*/  STL [R1+0x8ccc], R8 ;  /* 0x008ccc0801007387 */ /* 0x004fe80000100800 */
[----:B------:R-:W2:Y:S04]  /*11cd30*/  LDL.LU R9, [R1+0x8f4] ;  /* 0x0008f40001097983 */ /* 0x000ea80000300800 */
[----:B------:R-:W2:Y:S04]  /*11cd40*/  LDL.LU R10, [R1+0x8f8] ;  /* 0x0008f800010a7983 */ /* 0x000ea80000300800 */
[----:B------:R-:W2:Y:S04]  /*11cd50*/  LDL.LU R11, [R1+0x8fc] ;  /* 0x0008fc00010b7983 */ /* 0x000ea80000300800 */
[----:B------:R-:W4:Y:S04]  /*11cd60*/  LDL.LU R44, [R1+0x8d0c] ;  /* 0x008d0c00012c7983 */ /* 0x000f280000300800 */
[----:B------:R-:W2:Y:S04]  /*11cd70*/  LDL.LU R45, [R1+0x8d08] ;  /* 0x008d0800012d7983 */ /* 0x000ea80000300800 */
[----:B------:R-:W2:Y:S04]  /*11cd80*/  LDL.LU R12, [R1+0x900] ;  /* 0x00090000010c7983 */ /* 0x000ea80000300800 */
[----:B------:R-:W2:Y:S04]  /*11cd90*/  LDL.LU R13, [R1+0x904] ;  /* 0x00090400010d7983 */ /* 0x000ea80000300800 */
[----:B------:R-:W2:Y:S04]  /*11cda0*/  LDL.LU R14, [R1+0x908] ;  /* 0x00090800010e7983 */ /* 0x000ea80000300800 */
[----:B------:R-:W2:Y:S01]  /*11cdb0*/  LDL.LU R15, [R1+0x90c] ;  /* 0x00090c00010f7983 */ /* 0x000ea20000300800 */
[----:B------:R-:W-:-:S02]  /*11cdc0*/  IMAD.MOV.U32 R18, RZ, RZ, R42 ;  /* 0x000000ffff127224 */ /* 0x000fc400078e002a */
[----:B-----5:R-:W-:Y:S02]  /*11cdd0*/  IMAD.MOV.U32 R19, RZ, RZ, R43 ;  /* 0x000000ffff137224 */ /* 0x020fe400078e002b */
[----:B---3--:R-:W-:Y:S02]  /*11cde0*/  IMAD.MOV.U32 R16, RZ, RZ, R47 ;  /* 0x000000ffff107224 */ /* 0x008fe400078e002f */
[----:B------:R-:W-:Y:S01]  /*11cdf0*/  IMAD.MOV.U32 R17, RZ, RZ, R46 ;  /* 0x000000ffff117224 */ /* 0x000fe200078e002e */
[----:B--2---:R-:W-:Y:S04]  /*11ce00*/  STL.64 [R1+0x8cd8], R14 ;  /* 0x008cd80e01007387 */ /* 0x004fe80000100a00 */
[----:B------:R-:W-:Y:S04]  /*11ce10*/  STL.64 [R1+0x8cd0], R12 ;  /* 0x008cd00c01007387 */ /* 0x000fe80000100a00 */
[----:B------:R-:W2:Y:S04]  /*11ce20*/  LDL.LU R42, [R1+0x8d04] ;  /* 0x008d0400012a7983 */ /* 0x000ea80000300800 */
[----:B------:R-:W3:Y:S04]  /*11ce30*/  LDL.LU R43, [R1+0x8d00] ;  /* 0x008d0000012b7983 */ /* 0x000ee80000300800 */
[----:B------:R-:W-:Y:S04]  /*11ce40*/  STL.64 [R1+0x8ce8], R18 ;  /* 0x008ce81201007387 */ /* 0x000fe80000100a00 */
[----:B------:R1:W-:Y:S04]  /*11ce50*/  STL.64 [R1+0x8ce0], R16 ;  /* 0x008ce01001007387 */ /* 0x0003e80000100a00 */
[----:B------:R-:W5:Y:S04]  /*11ce60*/  LDL.LU R24, [R1+0x920] ;  /* 0x0009200001187983 */ /* 0x000f680000300800 */
[----:B------:R-:W5:Y:S04]  /*11ce70*/  LDL.LU R25, [R1+0x924] ;  /* 0x0009240001197983 */ /* 0x000f680000300800 */
[----:B------:R-:W2:Y:S04]  /*11ce80*/  LDL.LU R26, [R1+0x928] ;  /* 0x00092800011a7983 */ /* 0x000ea80000300800 */
[----:B------:R-:W2:Y:S01]  /*11ce90*/  LDL.LU R27, [R1+0x92c] ;  /* 0x00092c00011b7983 */ /* 0x000ea20000300800 */
[----:B----4-:R-:W-:-:S02]  /*11cea0*/  IMAD.MOV.U32 R35, RZ, RZ, R44 ;  /* 0x000000ffff237224 */ /* 0x010fc400078e002c */
[----:B------:R-:W-:Y:S01]  /*11ceb0*/  IMAD.MOV.U32 R34, RZ, RZ, R45 ;  /* 0x000000ffff227224 */ /* 0x000fe200078e002d */
[----:B--2---:R-:W-:Y:S04]  /*11cec0*/  STL.64 [R1+0x8cf8], R26 ;  /* 0x008cf81a01007387 */ /* 0x004fe80000100a00 */
[----:B-----5:R2:W-:Y:S04]  /*11ced0*/  STL.64 [R1+0x8cf0], R24 ;  /* 0x008cf01801007387 */ /* 0x0205e80000100a00 */
        /* <DEDUP_REMOVED lines=8> */
[----:B-1----:R-:W4:Y:S04]  /*11cf60*/  LDL.LU R16, [R1+0x590] ;  /* 0x0005900001107983 */ /* 0x002f280000300800 */
[----:B------:R-:W4:Y:S04]  /*11cf70*/  LDL.LU R17, [R1+0x594] ;  /* 0x0005940001117983 */ /* 0x000f280000300800 */
[----:B------:R-:W4:Y:S01]  /*11cf80*/  LDL.LU R18, [R1+0x598] ;  /* 0x0005980001127983 */ /* 0x000f220000300800 */
[----:B------:R-:W-:-:S03]  /*11cf90*/  IMAD.MOV.U32 R33, RZ, RZ, R42 ;  /* 0x000000ffff217224 */ /* 0x000fc600078e002a */
[----:B------:R-:W4:Y:S04]  /*11cfa0*/  LDL.LU R19, [R1+0x59c] ;  /* 0x00059c0001137983 */ /* 0x000f280000300800 */
[----:B------:R-:W4:Y:S04]  /*11cfb0*/  LDL R42, [R1+0x19a8] ;  /* 0x0019a800012a7983 */ /* 0x000f280000100800 */
[----:B--2---:R-:W2:Y:S04]  /*11cfc0*/  LDL.LU R24, [R1+0x570] ;  /* 0x0005700001187983 */ /* 0x004ea80000300800 */
[----:B------:R-:W2:Y:S04]  /*11cfd0*/  LDL.LU R25, [R1+0x574] ;  /* 0x0005740001197983 */ /* 0x000ea80000300800 */
[----:B------:R-:W2:Y:S01]  /*11cfe0*/  LDL.LU R26, [R1+0x578] ;  /* 0x00057800011a7983 */ /* 0x000ea20000300800 */
[----:B---3--:R-:W-:-:S03]  /*11cff0*/  IMAD.MOV.U32 R32, RZ, RZ, R43 ;  /* 0x000000ffff207224 */ /* 0x008fc600078e002b */
[----:B------:R-:W2:Y:S04]  /*11d000*/  LDL.LU R27, [R1+0x57c] ;  /* 0x00057c00011b7983 */ /* 0x000ea80000300800 */
[----:B------:R-:W3:Y:S04]  /*11d010*/  LDL R43, [R1+0x19ac] ;  /* 0x0019ac00012b7983 */ /* 0x000ee80000100800 */
        /* <DEDUP_REMOVED lines=30> */
[----:B----4-:R-:W-:-:S02]  /*11d200*/  F2FP.F16.E4M3.UNPACK_B R42, R42 ;  /* 0x0000002aff2a723e */ /* 0x010fc400020006ff */
[----:B---3--:R-:W-:Y:S01]  /*11d210*/  F2FP.F16.E4M3.UNPACK_B R43, R43 ;  /* 0x0000002bff2b723e */ /* 0x008fe200020006ff */
[C---:B--2---:R-:W-:Y:S08]  /*11d220*/  HMMA.16816.F32 R24, R28.reuse, R40, R24 ;  /* 0x000000281c18723c */ /* 0x044ff00000001818 */
[----:B------:R-:W-:Y:S01]  /*11d230*/  HMMA.16816.F32 R16, R28, R42, R16 ;  /* 0x0000002a1c10723c */ /* 0x000fe20000001810 */
[----:B-----5:R-:W-:-:S02]  /*11d240*/  F2FP.F16.E4M3.UNPACK_B R44, R44 ;  /* 0x0000002cff2c723e */ /* 0x020fc400020006ff */
[----:B------:R-:W-:Y:S02]  /*11d250*/  F2FP.F16.E4M3.UNPACK_B R45, R45 ;  /* 0x0000002dff2d723e */ /* 0x000fe400020006ff */
[----:B------:R-:W-:Y:S02]  /*11d260*/  F2FP.F16.E4M3.UNPACK_B R46, R46 ;  /* 0x0000002eff2e723e */ /* 0x000fe400020006ff */
[----:B------:R-:W-:-:S03]  /*11d270*/  F2FP.F16.E4M3.UNPACK_B R47, R47 ;  /* 0x0000002fff2f723e */ /* 0x000fc600020006ff */
[C---:B------:R-:W-:Y:S01]  /*11d280*/  HMMA.16816.F32 R12, R28.reuse, R44, R12 ;  /* 0x0000002c1c0c723c */ /* 0x040fe2000000180c */
[----:B------:R-:W-:Y:S04]  /*11d290*/  STL.64 [R1+0xdb0], R24 ;  /* 0x000db01801007387 */ /* 0x000fe80000100a00 */
[----:B------:R0:W-:Y:S03]  /*11d2a0*/  STL.64 [R1+0xdb8], R26 ;  /* 0x000db81a01007387 */ /* 0x0001e60000100a00 */
[----:B------:R-:W-:Y:S01]  /*11d2b0*/  HMMA.16816.F32 R28, R28, R46, R48 ;  /* 0x0000002e1c1c723c */ /* 0x000fe20000001830 */
[----:B0-----:R-:W2:Y:S04]  /*11d2c0*/  LDL.LU.64 R26, [R1+0x8cf8] ;  /* 0x008cf800011a7983 */ /* 0x001ea80000300a00 */
[----:B------:R-:W2:Y:S04]  /*11d2d0*/  LDL.LU.64 R24, [R1+0x8cf0] ;  /* 0x008cf00001187983 */ /* 0x000ea80000300a00 */
[----:B------:R-:W-:Y:S04]  /*11d2e0*/  STL.64 [R1+0xda0], R16 ;  /* 0x000da01001007387 */ /* 0x000fe80000100a00 */
[----:B------:R0:W-:Y:S01]  /*11d2f0*/  STL.64 [R1+0xda8], R18 ;  /* 0x000da81201007387 */ /* 0x0001e20000100a00 */
[----:B------:R-:W-:-:S03]  /*11d300*/  IMAD R3, R3, 0x100, R8 ;  /* 0x0000010003037824 */ /* 0x000fc600078e0208 */
[----:B0-----:R-:W3:Y:S04]  /*11d310*/  LDL.LU.64 R18, [R1+0x8ce8] ;  /* 0x008ce80001127983 */ /* 0x001ee80000300a00 */
[----:B------:R-:W2:Y:S04]  /*11d320*/  LDL.LU.64 R16, [R1+0x8ce0] ;  /* 0x008ce00001107983 */ /* 0x000ea80000300a00 */
[----:B------:R-:W-:Y:S04]  /*11d330*/  STL.64 [R1+0x8ab8], R42 ;  /* 0x008ab82a01007387 */ /* 0x000fe80000100a00 */
[----:B------:R0:W-:Y:S01]  /*11d340*/  STL.64 [R1+0x8ab0], R40 ;  /* 0x008ab02801007387 */ /* 0x0001e20000100a00 */
[----:B------:R-:W-:-:S02]  /*11d350*/  IMAD R60, R60, 0x100, R7 ;  /* 0x000001003c3c7824 */ /* 0x000fc400078e0207 */
[----:B------:R-:W-:Y:S01]  /*11d360*/  IMAD R61, R61, 0x100, R6 ;  /* 0x000001003d3d7824 */ /* 0x000fe200078e0206 */
[----:B0-----:R-:W4:Y:S04]  /*11d370*/  LDL.LU R40, [R1+0x940] ;  /* 0x0009400001287983 */ /* 0x001f280000300800 */
[----:B------:R-:W4:Y:S04]  /*11d380*/  LDL.LU R41, [R1+0x944] ;  /* 0x0009440001297983 */ /* 0x000f280000300800 */
[----:B------:R-:W4:Y:S04]  /*11d390*/  LDL.LU R42, [R1+0x948] ;  /* 0x00094800012a7983 */ /* 0x000f280000300800 */
[----:B------:R-:W4:Y:S04]  /*11d3a0*/  LDL.LU R43, [R1+0x94c] ;  /* 0x00094c00012b7983 */ /* 0x000f280000300800 */
[----:B------:R-:W-:Y:S04]  /*11d3b0*/  STL.64 [R1+0xd90], R12 ;  /* 0x000d900c01007387 */ /* 0x000fe80000100a00 */
[----:B------:R0:W-:Y:S01]  /*11d3c0*/  STL.64 [R1+0xd98], R14 ;  /* 0x000d980e01007387 */ /* 0x0001e20000100a00 */
[----:B------:R-:W-:-:S03]  /*11d3d0*/  IMAD R0, R0, 0x100, R2 ;  /* 0x0000010000007824 */ /* 0x000fc600078e0202 */
[----:B0-----:R-:W5:Y:S04]  /*11d3e0*/  LDL.LU.64 R14, [R1+0x8cd8] ;  /* 0x008cd800010e7983 */ /* 0x001f680000300a00 */
[----:B------:R-:W5:Y:S04]  /*11d3f0*/  LDL.LU.64 R12, [R1+0x8cd0] ;  /* 0x008cd000010c7983 */ /* 0x000f680000300a00 */
[----:B------:R-:W2:Y:S04]  /*11d400*/  LDL.LU R8, [R1+0x8ccc] ;  /* 0x008ccc0001087983 */ /* 0x000ea80000300800 */
[----:B------:R-:W2:Y:S04]  /*11d410*/  LDL.LU R7, [R1+0x8cc8] ;  /* 0x008cc80001077983 */ /* 0x000ea80000300800 */
[----:B------:R-:W2:Y:S04]  /*11d420*/  LDL.LU R6, [R1+0x8cc4] ;  /* 0x008cc40001067983 */ /* 0x000ea80000300800 */
[----:B------:R-:W2:Y:S04]  /*11d430*/  LDL.LU R2, [R1+0x8cc0] ;  /* 0x008cc00001027983 */ /* 0x000ea80000300800 */
[----:B------:R-:W2:Y:S04]  /*11d440*/  LDL.LU.64 R50, [R1+0x8cb8] ;  /* 0x008cb80001327983 */ /* 0x000ea80000300a00 */
[----:B------:R-:W2:Y:S04]  /*11d450*/  LDL.LU.64 R48, [R1+0x8cb0] ;  /* 0x008cb00001307983 */ /* 0x000ea80000300a00 */
[----:B------:R0:W-:Y:S04]  /*11d460*/  STL.64 [R1+0x8ac8], R46 ;  /* 0x008ac82e01007387 */ /* 0x0001e80000100a00 */
[----:B0-----:R-:W2:Y:S04]  /*11d470*/  LDL R46, [R1+0x118] ;  /* 0x00011800012e7983 */ /* 0x001ea80000100800 */
[----:B------:R0:W-:Y:S04]  /*11d480*/  STL.64 [R1+0xd70], R28 ;  /* 0x000d701c01007387 */ /* 0x0001e80000100a00 */
[----:B------:R1:W-:Y:S04]  /*11d490*/  STL.64 [R1+0xd78], R30 ;  /* 0x000d781e01007387 */ /* 0x0003e80000100a00 */
[----:B------:R-:W2:Y:S04]  /*11d4a0*/  LDL R47, [R1+0x11c] ;  /* 0x00011c00012f7983 */ /* 0x000ea80000100800 */
[----:B------:R2:W-:Y:S01]  /*11d4b0*/  STL.64 [R1+0x8ac0], R44 ;  /* 0x008ac02c01007387 */ /* 0x0005e20000100a00 */
[----:B0-----:R-:W-:-:S02]  /*11d4c0*/  F2FP.F16.E4M3.UNPACK_B R28, R3 ;  /* 0x00000003ff1c723e */ /* 0x001fc400020006ff */
[----:B------:R-:W-:Y:S02]  /*11d4d0*/  F2FP.F16.E4M3.UNPACK_B R29, R60 ;  /* 0x0000003cff1d723e */ /* 0x000fe400020006ff */
[----:B-1----:R-:W-:Y:S02]  /*11d4e0*/  F2FP.F16.E4M3.UNPACK_B R30, R61 ;  /* 0x0000003dff1e723e */ /* 0x002fe400020006ff */
[----:B------:R-:W-:Y:S01]  /*11d4f0*/  F2FP.F16.E4M3.UNPACK_B R31, R0 ;  /* 0x00000000ff1f723e */ /* 0x000fe200020006ff */
[----:B------:R-:W3:Y:S04]  /*11d500*/  LDL.LU R3, [R1+0x8cac] ;  /* 0x008cac0001037983 */ /* 0x000ee80000300800 */
[----:B------:R-:W3:Y:S04]  /*11d510*/  LDL.LU R60, [R1+0x8ca8] ;  /* 0x008ca800013c7983 */ /* 0x000ee80000300800 */
[----:B------:R-:W3:Y:S04]  /*11d520*/  LDL.LU R61, [R1+0x8ca4] ;  /* 0x008ca400013d7983 */ /* 0x000ee80000300800 */
[----:B------:R-:W3:Y:S01]  /*11d530*/  LDL.LU R0, [R1+0x8ca0] ;  /* 0x008ca00001007983 */ /* 0x000ee20000300800 */
[C---:B--2---:R-:W-:Y:S03]  /*11d540*/  HMMA.16816.F32 R44, R28.reuse, R46, R56 ;  /* 0x0000002e1c2c723c */ /* 0x044fe60000001838 */
[----:B------:R-:W2:Y:S04]  /*11d550*/  LDL.LU.64 R58, [R1+0x8c98] ;  /* 0x008c9800013a7983 */ /* 0x000ea80000300a00 */
[----:B------:R-:W2:Y:S01]  /*11d560*/  LDL.LU.64 R56, [R1+0x8c90] ;  /* 0x008c900001387983 */ /* 0x000ea20000300a00 */
[C---:B----4-:R-:W-:Y:S08]  /*11d570*/  HMMA.16816.F32 R40, R28.reuse, R32, R40 ;  /* 0x000000201c28723c */ /* 0x050ff00000001828 */
[C---:B------:R-:W-:Y:S08]  /*11d580*/  HMMA.16816.F32 R32, R28.reuse, R34, R36 ;  /* 0x000000221c20723c */ /* 0x040ff00000001824 */
[C---:B------:R-:W-:Y:S08]  /*11d590*/  HMMA.16816.F32 R24, R28.reuse, R16, R24 ;  /* 0x000000101c18723c */ /* 0x040ff00000001818 */
[C---:B---3--:R-:W-:Y:S08]  /*11d5a0*/  HMMA.16816.F32 R20, R28.reuse, R18, R20 ;  /* 0x000000121c14723c */ /* 0x048ff00000001814 */
        /* <DEDUP_REMOVED lines=17> */
[----:B------:R-:W-:Y:S01]  /*11d6c0*/  HMMA.16816.F32 R4, R28, R58, R52 ;  /* 0x0000003a1c04723c */ /* 0x000fe20000001834 */
        /* <DEDUP_REMOVED lines=13> */
[----:B---3--:R-:W-:Y:S04]  /*11d7a0*/  STL.64 [R1+0x8b60], R48 ;  /* 0x008b603001007387 */ /* 0x008fe80000100a00 */
        /* <DEDUP_REMOVED lines=30> */
[----:B----4-:R-:W-:-:S03]  /*11d990*/  IMAD.MOV.U32 R47, RZ, RZ, R0 ;  /* 0x000000ffff2f7224 */ /* 0x010fc600078e0000 */
[----:B-----5:R-:W-:Y:S04]  /*11d9a0*/  STL.64 [R1+0x8ba8], R42 ;  /* 0x008ba82a01007387 */ /* 0x020fe80000100a00 */
[----:B--2---:R2:W-:Y:S04]  /*11d9b0*/  STL.64 [R1+0x8ba0], R40 ;  /* 0x008ba02801007387 */ /* 0x0045e80000100a00 */
[----:B------:R-:W4:Y:S04]  /*11d9c0*/  LDL R46, [R1+0x80] ;  /* 0x00008000012e7983 */ /* 0x000f280000100800 */
[----:B------:R-:W1:Y:S04]  /*11d9d0*/  LDL.LU R0, [R1+0x8c78] ;  /* 0x008c780001007983 */ /* 0x000e680000300800 */
[----:B0-----:R-:W5:Y:S04]  /*11d9e0*/  LDL.LU R12, [R1+0x830] ;  /* 0x00083000010c7983 */ /* 0x001f680000300800 */
[----:B------:R-:W5:Y:S04]  /*11d9f0*/  LDL.LU R13, [R1+0x834] ;  /* 0x00083400010d7983 */ /* 0x000f680000300800 */
[----:B------:R-:W2:Y:S04]  /*11da00*/  LDL.LU R14, [R1+0x838] ;  /* 0x00083800010e7983 */ /* 0x000ea80000300800 */
[----:B------:R-:W2:Y:S01]  /*11da10*/  LDL.LU R15, [R1+0x83c] ;  /* 0x00083c00010f7983 */ /* 0x000ea20000300800 */
[----:B-1----:R-:W-:-:S03]  /*11da20*/  IMAD.MOV.U32 R27, RZ, RZ, R0 ;  /* 0x000000ffff1b7224 */ /* 0x002fc600078e0000 */
[----:B--2---:R0:W-:Y:S04]  /*11da30*/  STL.64 [R1+0x8bb8], R14 ;  /* 0x008bb80e01007387 */ /* 0x0041e80000100a00 */
        /* <DEDUP_REMOVED lines=9> */
[----:B0-----:R-:W2:Y:S01]  /*11dad0*/  LDL R14, [R1+0xa0] ;  /* 0x0000a000010e7983 */ /* 0x001ea20000100800 */
[----:B-----5:R-:W-:-:S03]  /*11dae0*/  IMAD.MOV.U32 R15, RZ, RZ, R0 ;  /* 0x000000ffff0f7224 */ /* 0x020fc600078e0000 */
[----:B------:R-:W5:Y:S04]  /*11daf0*/  LDL.LU R0, [R1+0x8c70] ;  /* 0x008c700001007983 */ /* 0x000f680000300800 */
[----:B--2---:R-:W-:Y:S04]  /*11db00*/  STL.64 [R1+0x8bd0], R14 ;  /* 0x008bd00e01007387 */ /* 0x004fe80000100a00 */
        /* <DEDUP_REMOVED lines=9> */
[----:B--2---:R1:W-:Y:S04]  /*11dba0*/  STL.64 [R1+0x8be8], R12 ;  /* 0x008be80c01007387 */ /* 0x0043e80000100a00 */
        /* <DEDUP_REMOVED lines=8> */
[----:B-1----:R-:W3:Y:S01]  /*11dc30*/  LDL R12, [R1+0xb8] ;  /* 0x0000b800010c7983 */ /* 0x002ee20000100800 */
[----:B-----5:R-:W-:-:S03]  /*11dc40*/  IMAD.MOV.U32 R13, RZ, RZ, R0 ;  /* 0x000000ffff0d7224 */ /* 0x020fc600078e0000 */
[----:B------:R-:W5:Y:S04]  /*11dc50*/  LDL.LU R0, [R1+0x8c68] ;  /* 0x008c680001007983 */ /* 0x000f680000300800 */
[----:B--2---:R1:W-:Y:S04]  /*11dc60*/  STL.64 [R1+0x8c00], R14 ;  /* 0x008c000e01007387 */ /* 0x0043e80000100a00 */
[----:B---3--:R-:W-:Y:S04]  /*11dc70*/  STL.64 [R1+0x8c18], R12 ;  /* 0x008c180c01007387 */ /* 0x008fe80000100a00 */
[----:B0-----:R-:W2:Y:S04]  /*11dc80*/  LDL.LU R40, [R1+0x880] ;  /* 0x0008800001287983 */ /* 0x001ea80000300800 */
[----:B------:R-:W2:Y:S04]  /*11dc90*/  LDL.LU R41, [R1+0x884] ;  /* 0x0008840001297983 */ /* 0x000ea80000300800 */
[----:B------:R-:W3:Y:S04]  /*11dca0*/  LDL.LU R42, [R1+0x888] ;  /* 0x00088800012a7983 */ /* 0x000ee80000300800 */
[----:B------:R-:W3:Y:S04]  /*11dcb0*/  LDL.LU R43, [R1+0x88c] ;  /* 0x00088c00012b7983 */ /* 0x000ee80000300800 */
[----:B-1----:R-:W2:Y:S01]  /*11dcc0*/  LDL R14, [R1+0xc0] ;  /* 0x0000c000010e7983 */ /* 0x002ea20000100800 */
[----:B-----5:R-:W-:-:S03]  /*11dcd0*/  IMAD.MOV.U32 R15, RZ, RZ, R0 ;  /* 0x000000ffff0f7224 */ /* 0x020fc600078e0000 */
[----:B------:R-:W5:Y:S04]  /*11dce0*/  LDL.LU R0, [R1+0x8c64] ;  /* 0x008c640001007983 */ /* 0x000f680000300800 */
[----:B--2---:R-:W-:Y:S04]  /*11dcf0*/  STL.64 [R1+0x8c30], R14 ;  /* 0x008c300e01007387 */ /* 0x004fe80000100a00 */
[----:B---3--:R-:W-:Y:S04]  /*11dd00*/  STL.64 [R1+0x8c10], R42 ;  /* 0x008c102a01007387 */ /* 0x008fe80000100a00 */
[----:B------:R0:W-:Y:S04]  /*11dd10*/  STL.64 [R1+0x8c08], R40 ;  /* 0x008c082801007387 */ /* 0x0001e80000100a00 */
[----:B0-----:R-:W2:Y:S04]  /*11dd20*/  LDL.LU R40, [R1+0x890] ;  /* 0x0008900001287983 */ /* 0x001ea80000300800 */
[----:B------:R-:W2:Y:S04]  /*11dd30*/  LDL.LU R41, [R1+0x894] ;  /* 0x0008940001297983 */ /* 0x000ea80000300800 */
[----:B------:R-:W3:Y:S04]  /*11dd40*/  LDL.LU R42, [R1+0x898] ;  /* 0x00089800012a7983 */ /* 0x000ee80000300800 */
[----:B------:R-:W3:Y:S04]  /*11dd50*/  LDL.LU R43, [R1+0x89c] ;  /* 0x00089c00012b7983 */ /* 0x000ee80000300800 */
[----:B------:R-:W2:Y:S01]  /*11dd60*/  LDL R12, [R1+0xc8] ;  /* 0x0000c800010c7983 */ /* 0x000ea20000100800 */
        /* <DEDUP_REMOVED lines=9> */
[----:B------:R-:W2:Y:S04]  /*11de00*/  LDL R14, [R1+0xd0] ;  /* 0x0000d000010e7983 */ /* 0x000ea80000100800 */
[----:B---3--:R-:W-:Y:S04]  /*11de10*/  STL.64 [R1+0x8c40], R42 ;  /* 0x008c402a01007387 */ /* 0x008fe80000100a00 */
[----:B--2---:R0:W-:Y:S04]  /*11de20*/  STL.64 [R1+0x8c38], R40 ;  /* 0x008c382801007387 */ /* 0x0041e80000100a00 */
[----:B0-----:R-:W2:Y:S04]  /*11de30*/  LDL.LU R40, [R1+0x8b0] ;  /* 0x0008b00001287983 */ /* 0x001ea80000300800 */
[----:B------:R-:W2:Y:S04]  /*11de40*/  LDL.LU R41, [R1+0x8b4] ;  /* 0x0008b40001297983 */ /* 0x000ea80000300800 */
[----:B------:R-:W3:Y:S04]  /*11de50*/  LDL.LU R42, [R1+0x8b8] ;  /* 0x0008b800012a7983 */ /* 0x000ee80000300800 */
[----:B------:R-:W3:Y:S01]  /*11de60*/  LDL.LU R43, [R1+0x8bc] ;  /* 0x0008bc00012b7983 */ /* 0x000ee20000300800 */
[----:B-----5:R-:W-:-:S03]  /*11de70*/  IMAD.MOV.U32 R15, RZ, RZ, R0 ;  /* 0x000000ffff0f7224 */ /* 0x020fc600078e0000 */
[----:B---3--:R-:W-:Y:S04]  /*11de80*/  STL.64 [R1+0x8c58], R42 ;  /* 0x008c582a01007387 */ /* 0x008fe80000100a00 */
[----:B--2---:R0:W-:Y:S04]  /*11de90*/  STL.64 [R1+0x8c50], R40 ;  /* 0x008c502801007387 */ /* 0x0041e80000100a00 */
[----:B0-----:R-:W2:Y:S04]  /*11dea0*/  LDL.LU R40, [R1+0x8c0] ;  /* 0x0008c00001287983 */ /* 0x001ea80000300800 */
[----:B------:R-:W2:Y:S04]  /*11deb0*/  LDL.LU R41, [R1+0x8c4] ;  /* 0x0008c40001297983 */ /* 0x000ea80000300800 */
[----:B------:R-:W2:Y:S04]  /*11dec0*/  LDL.LU R42, [R1+0x8c8] ;  /* 0x0008c800012a7983 */ /* 0x000ea80000300800 */
[----:B------:R-:W2:Y:S04]  /*11ded0*/  LDL.LU R43, [R1+0x8cc] ;  /* 0x0008cc00012b7983 */ /* 0x000ea80000300800 */
[----:B------:R-:W3:Y:S04]  /*11dee0*/  LDL.64 R24, [R1+0x98] ;  /* 0x0000980001187983 */ /* 0x000ee80000100a00 */
[----:B------:R-:W5:Y:S04]  /*11def0*/  LDL.LU R36, [R1+0x840] ;  /* 0x0008400001247983 */ /* 0x000f680000300800 */
[----:B------:R-:W5:Y:S04]  /*11df00*/  LDL.LU R37, [R1+0x844] ;  /* 0x0008440001257983 */ /* 0x000f680000300800 */
[----:B------:R-:W5:Y:S04]  /*11df10*/  LDL.LU R38, [R1+0x848] ;  /* 0x0008480001267983 */ /* 0x000f680000300800 */
[----:B------:R-:W5:Y:S04]  /*11df20*/  LDL.LU R39, [R1+0x84c] ;  /* 0x00084c0001277983 */ /* 0x000f680000300800 */
[----:B------:R-:W3:Y:S04]  /*11df30*/  LDL.64 R44, [R1+0x88] ;  /* 0x00008800012c7983 */ /* 0x000ee80000100a00 */
[----:B------:R-:W4:Y:S04]  /*11df40*/  LDL.LU R48, [R1+0x820] ;  /* 0x0008200001307983 */ /* 0x000f280000300800 */
[----:B------:R-:W4:Y:S04]  /*11df50*/  LDL.LU R49, [R1+0x824] ;  /* 0x0008240001317983 */ /* 0x000f280000300800 */
[----:B------:R-:W4:Y:S04]  /*11df60*/  LDL.LU R50, [R1+0x828] ;  /* 0x0008280001327983 */ /* 0x000f280000300800 */
[----:B------:R-:W4:Y:S04]  /*11df70*/  LDL.LU R51, [R1+0x82c] ;  /* 0x00082c0001337983 */ /* 0x000f280000300800 */
        /* <DEDUP_REMOVED lines=57> */
[----:B0-----:R-:W4:Y:S04]  /*11e310*/  LDL.LU.64 R14, [R1+0x8bb8] ;  /* 0x008bb800010e7983 */ /* 0x001f280000300a00 */
[----:B------:R-:W4:Y:S01]  /*11e320*/  LDL.LU.64 R12, [R1+0x8bb0] ;  /* 0x008bb000010c7983 */ /* 0x000f220000300a00 */
[----:B---3--:R-:W-:Y:S01]  /*11e330*/  IMAD.MOV.U32 R0, RZ, RZ, R25 ;  /* 0x000000ffff007224 */ /* 0x008fe200078e0019 */
[C---:B--2---:R-:W-:Y:S08]  /*11e340*/  HMMA.16816.F32 R40, R28.reuse, R24, R40 ;  /* 0x000000181c28723c */ /* 0x044ff00000001828 */
[C---:B-----5:R-:W-:Y:S11]  /*11e350*/  HMMA.16816.F32 R24, R28.reuse, R26, R36 ;  /* 0x0000001a1c18723c */ /* 0x060ff60000001824 */
[----:B------:R-:W-:Y:S04]  /*11e360*/  STL.64 [R1+0xc60], R40 ;  /* 0x000c602801007387 */ /* 0x000fe80000100a00 */
[----:B------:R0:W-:Y:S01]  /*11e370*/  STL.64 [R1+0xc68], R42 ;  /* 0x000c682a01007387 */ /* 0x0001e20000100a00 */
[----:B----4-:R-:W-:Y:S03]  /*11e380*/  HMMA.16816.F32 R12, R28, R44, R12 ;  /* 0x0000002c1c0c723c */ /* 0x010fe6000000180c */
        /* <DEDUP_REMOVED lines=12> */
[----:B------:R-:W-:Y:S03]  /*11e450*/  HMMA.16816.F32 R44, R28, R46, R48 ;  /* 0x0000002e1c2c723c */ /* 0x000fe60000001830 */
[----:B0-----:R-:W5:Y:S04]  /*11e460*/  LDL.LU.64 R14, [R1+0x8b78] ;  /* 0x008b7800010e7983 */ /* 0x001f680000300a00 */
[----:B------:R-:W5:Y:S04]  /*11e470*/  LDL.LU.64 R12, [R1+0x8b70] ;  /* 0x008b7000010c7983 */ /* 0x000f680000300a00 */
[----:B------:R0:W-:Y:S04]  /*11e480*/  STL [R1+0x89ec], R0 ;  /* 0x0089ec0001007387 */ /* 0x0001e80000100800 */
[----:B------:R-:W5:Y:S04]  /*11e490*/  LDL.LU.64 R50, [R1+0x8b68] ;  /* 0x008b680001327983 */ /* 0x000f680000300a00 */
[----:B------:R-:W5:Y:S01]  /*11e4a0*/  LDL.LU.64 R48, [R1+0x8b60] ;  /* 0x008b600001307983 */ /* 0x000f620000300a00 */
[----:B0-----:R-:W-:-:S03]  /*11e4b0*/  IMAD.MOV.U32 R0, RZ, RZ, R33 ;  /* 0x000000ffff007224 */ /* 0x001fc600078e0021 */
[----:B------:R-:W-:Y:S04]  /*11e4c0*/  STL.64 [R1+0xc30], R44 ;  /* 0x000c302c01007387 */ /* 0x000fe80000100a00 */
[----:B------:R-:W-:Y:S04]  /*11e4d0*/  STL.64 [R1+0xc38], R46 ;  /* 0x000c382e01007387 */ /* 0x000fe80000100a00 */
[----:B------:R0:W-:Y:S01]  /*11e4e0*/  STL [R1+0x89f0], R0 ;  /* 0x0089f00001007387 */ /* 0x0001e20000100800 */
[----:B------:R-:W-:Y:S01]  /*11e4f0*/  HMMA.16816.F32 R8, R28, R6, R8 ;  /* 0x000000061c08723c */ /* 0x000fe20000001808 */
[----:B0-----:R-:W-:-:S07]  /*11e500*/  IMAD.MOV.U32 R0, RZ, RZ, R17 ;  /* 0x000000ffff007224 */ /* 0x001fce00078e0011 */
[C---:B--2---:R-:W-:Y:S08]  /*11e510*/  HMMA.16816.F32 R40, R28.reuse, R32, R40 ;  /* 0x000000201c28723c */ /* 0x044ff00000001828 */
[C---:B---3--:R-:W-:Y:S08]  /*11e520*/  HMMA.16816.F32 R32, R28.reuse, R34, R36 ;  /* 0x000000221c20723c */ /* 0x048ff00000001824 */
[C---:B----4-:R-:W-:Y:S08]  /*11e530*/  HMMA.16816.F32 R24, R28.reuse, R16, R24 ;  /* 0x000000101c18723c */ /* 0x050ff00000001818 */
[C---:B------:R-:W-:Y:S01]  /*11e540*/  HMMA.16816.F32 R16, R28.reuse, R18, R20 ;  /* 0x000000121c10723c */ /* 0x040fe20000001814 */
[----:B------:R-:W-:Y:S04]  /*11e550*/  STL.64 [R1+0xc20], R40 ;  /* 0x000c202801007387 */ /* 0x000fe80000100a00 */
[----:B------:R-:W-:Y:S04]  /*11e560*/  STL.64 [R1+0xc28], R42 ;  /* 0x000c282a01007387 */ /* 0x000fe80000100a00 */
[----:B------:R-:W-:Y:S04]  /*11e570*/  STL.64 [R1+0xc10], R32 ;  /* 0x000c102001007387 */ /* 0x000fe80000100a00 */
[----:B------:R-:W-:Y:S04]  /*11e580*/  STL.64 [R1+0xc18], R34 ;  /* 0x000c182201007387 */ /* 0x000fe80000100a00 */
[----:B------:R0:W-:Y:S01]  /*11e590*/  STL [R1+0x89f4], R0 ;  /* 0x0089f40001007387 */ /* 0x0001e20000100800 */
[----:B-----5:R-:W-:Y:S01]  /*11e5a0*/  HMMA.16816.F32 R12, R28, R4, R12 ;  /* 0x000000041c0c723c */ /* 0x020fe2000000180c */
[----:B0-----:R-:W-:-:S07]  /*11e5b0*/  IMAD.MOV.U32 R0, RZ, RZ, R5 ;  /* 0x000000ffff007224 */ /* 0x001fce00078e0005 */
        /* <DEDUP_REMOVED lines=22> */
[----:B---3--:R0:W-:Y:S04]  /*11e720*/  STL.64 [R1+0x8ad8], R22 ;  /* 0x008ad81601007387 */ /* 0x0081e80000100a00 */
[----:B--2---:R1:W-:Y:S04]  /*11e730*/  STL.64 [R1+0x8ad0], R20 ;  /* 0x008ad01401007387 */ /* 0x0043e80000100a00 */
        /* <DEDUP_REMOVED lines=18> */
[----:B------:R-:W3:Y:S04]  /*11e860*/  LDL R14, [R1] ;  /* 0x00000000010e7983 */ /* 0x000ee80000100800 */
        /* <DEDUP_REMOVED lines=9> */
[----:B---3--:R-:W-:Y:S04]  /*11e900*/  STL.64 [R1+0x8b28], R14 ;  /* 0x008b280e01007387 */ /* 0x008fe80000100a00 */
[----:B-----5:R3:W-:Y:S04]  /*11e910*/  STL.64 [R1+0x8b20], R12 ;  /* 0x008b200c01007387 */ /* 0x0207e80000100a00 */
[----:B------:R-:W5:Y:S04]  /*11e920*/  LDL.LU R44, [R1+0x730] ;  /* 0x00073000012c7983 */ /* 0x000f680000300800 */
[----:B------:R-:W5:Y:S04]  /*11e930*/  LDL.LU R45, [R1+0x734] ;  /* 0x00073400012d7983 */ /* 0x000f680000300800 */
[----:B------:R-:W2:Y:S04]  /*11e940*/  LDL.LU R46, [R1+0x738] ;  /* 0x00073800012e7983 */ /* 0x000ea80000300800 */
[----:B------:R-:W2:Y:S04]  /*11e950*/  LDL.LU R47, [R1+0x73c] ;  /* 0x00073c00012f7983 */ /* 0x000ea80000300800 */
[----:B--2---:R2:W-:Y:S04]  /*11e960*/  STL.64 [R1+0x8b38], R46 ;  /* 0x008b382e01007387 */ /* 0x0045e80000100a00 */
[----:B-----5:R-:W-:Y:S04]  /*11e970*/  STL.64 [R1+0x8b30], R44 ;  /* 0x008b302c01007387 */ /* 0x020fe80000100a00 */
[----:B0-----:R-:W5:Y:S04]  /*11e980*/  LDL R22, [R1+0x10] ;  /* 0x0000100001167983 */ /* 0x001f680000100800 */
[----:B------:R-:W5:Y:S04]  /*11e990*/  LDL R23, [R1+0x14] ;  /* 0x0000140001177983 */ /* 0x000f680000100800 */
[----:B-1----:R-:W2:Y:S04]  /*11e9a0*/  LDL R20, [R1+0x18] ;  /* 0x0000180001147983 */ /* 0x002ea80000100800 */
        /* <DEDUP_REMOVED lines=9> */
[----:B----4-:R-:W2:Y:S04]  /*11ea40*/  LDL R58, [R1+0x20] ;  /* 0x00002000013a7983 */ /* 0x010ea80000100800 */
[----:B------:R-:W2:Y:S04]  /*11ea50*/  LDL R59, [R1+0x24] ;  /* 0x00002400013b7983 */ /* 0x000ea80000100800 */
[----:B------:R-:W2:Y:S04]  /*11ea60*/  LDL.LU R40, [R1+0x760] ;  /* 0x0007600001287983 */ /* 0x000ea80000300800 */
[----:B------:R-:W2:Y:S04]  /*11ea70*/  LDL.LU R41, [R1+0x764] ;  /* 0x0007640001297983 */ /* 0x000ea80000300800 */
[----:B------:R-:W2:Y:S04]  /*11ea80*/  LDL.LU R42, [R1+0x768] ;  /* 0x00076800012a7983 */ /* 0x000ea80000300800 */
[----:B------:R-:W2:Y:S04]  /*11ea90*/  LDL.LU R43, [R1+0x76c] ;  /* 0x00076c00012b7983 */ /* 0x000ea80000300800 */
        /* <DEDUP_REMOVED lines=12> */
[----:B------:R-:W5:Y:S04]  /*11eb60*/  LDL.64 R44, [R1+0x38] ;  /* 0x00003800012c7983 */ /* 0x000f680000100a00 */
        /* <DEDUP_REMOVED lines=32> */
[----:B-----5:R-:W-:Y:S01]  /*11ed70*/  HMMA.16816.F32 R52, R28, R44, R52 ;  /* 0x0000002c1c34723c */ /* 0x020fe20000001834 */
[----:B------:R-:W-:-:S07]  /*11ed80*/  IMAD.MOV.U32 R0, RZ, RZ, R45 ;  /* 0x000000ffff007224 */ /* 0x000fce00078e002d */
[C---:B---3--:R-:W-:Y:S08]  /*11ed90*/  HMMA.16816.F32 R44, R28.reuse, R46, R20 ;  /* 0x0000002e1c2c723c */ /* 0x048ff00000001814 */
[C---:B----4-:R-:W-:Y:S08]  /*11eda0*/  HMMA.16816.F32 R12, R28.reuse, R56, R12 ;  /* 0x000000381c0c723c */ /* 0x050ff0000000180c */
[C---:B--2---:R-:W-:Y:S01]  /*11edb0*/  HMMA.16816.F32 R56, R28.reuse, R58, R40 ;  /* 0x0000003a1c38723c */ /* 0x044fe20000001828 */
        /* <DEDUP_REMOVED lines=23> */
[----:B------:R0:W-:Y:S01]  /*11ef30*/  STL.64 [R1+0xb68], R54 ;  /* 0x000b683601007387 */ /* 0x0001e20000100a00 */
[C---:B----4-:R-:W-:Y:S08]  /*11ef40*/  HMMA.16816.F32 R44, R28.reuse, R12, R44 ;  /* 0x0000000c1c2c723c */ /* 0x050ff0000000182c */
[C---:B-----5:R-:W-:Y:S01]  /*11ef50*/  HMMA.16816.F32 R12, R28.reuse, R14, R40 ;  /* 0x0000000e1c0c723c */ /* 0x060fe20000001828 */
[----:B0-----:R-:W2:Y:S04]  /*11ef60*/  LDL.LU.64 R54, [R1+0x8af8] ;  /* 0x008af80001367983 */ /* 0x001ea80000300a00 */
[----:B------:R-:W2:Y:S04]  /*11ef70*/  LDL.LU.64 R52, [R1+0x8af0] ;  /* 0x008af00001347983 */ /* 0x000ea80000300a00 */
[----:B------:R-:W3:Y:S04]  /*11ef80*/  LDL.LU.64 R34, [R1+0x8ae8] ;  /* 0x008ae80001227983 */ /* 0x000ee80000300a00 */
[----:B------:R-:W3:Y:S04]  /*11ef90*/  LDL.LU.64 R32, [R1+0x8ae0] ;  /* 0x008ae00001207983 */ /* 0x000ee80000300a00 */
[----:B------:R-:W-:Y:S04]  /*11efa0*/  STL.64 [R1+0xb50], R20 ;  /* 0x000b501401007387 */ /* 0x000fe80000100a00 */
[----:B------:R0:W-:Y:S01]  /*11efb0*/  STL.64 [R1+0xb58], R22 ;  /* 0x000b581601007387 */ /* 0x0001e20000100a00 */
[C---:B------:R-:W-:Y:S03]  /*11efc0*/  HMMA.16816.F32 R56, R28.reuse, R60, R56 ;  /* 0x0000003c1c38723c */ /* 0x040fe60000001838 */
[----:B0-----:R-:W4:Y:S04]  /*11efd0*/  LDL.LU.64 R22, [R1+0x8ad8] ;  /* 0x008ad80001167983 */ /* 0x001f280000300a00 */
[----:B------:R-:W4:Y:S04]  /*11efe0*/  LDL.LU.64 R20, [R1+0x8ad0] ;  /* 0x008ad00001147983 */ /* 0x000f280000300a00 */
[----:B------:R-:W-:Y:S04]  /*11eff0*/  STL.64 [R1+0xb40], R44 ;  /* 0x000b402c01007387 */ /* 0x000fe80000100a00 */
[----:B------:R0:W-:Y:S04]  /*11f000*/  STL.64 [R1+0xb48], R46 ;  /* 0x000b482e01007387 */ /* 0x0001e80000100a00 */
[----:B0-----:R-:W5:Y:S04]  /*11f010*/  LDL.LU.64 R46, [R1+0x8ac8] ;  /* 0x008ac800012e7983 */ /* 0x001f680000300a00 */
        /* <DEDUP_REMOVED lines=10> */
[----:B------:R-:W3:Y:S04]  /*11f0c0*/  LDL.LU.64 R56, [R1+0x8a90] ;  /* 0x008a900001387983 */ /* 0x000ee80000300a00 */
[----:B------:R-:W-:Y:S01]  /*11f0d0*/  STL.64 [R1+0x8890], R60 ;  /* 0x0088903c01007387 */ /* 0x000fe20000100a00 */
[C---:B--2---:R-:W-:Y:S08]  /*11f0e0*/  HMMA.16816.F32 R8, R28.reuse, R58, R8 ;  /* 0x0000003a1c08723c */ /* 0x044ff00000001808 */
[C---:B---3--:R-:W-:Y:S11]  /*11f0f0*/  HMMA.16816.F32 R52, R28.reuse, R56, R52 ;  /* 0x000000381c34723c */ /* 0x048ff60000001834 */
        /* <DEDUP_REMOVED lines=29> */
[----:B------:R-:W2:Y:S01]  /*11f2d0*/  LDL.LU R55, [R1+0x6cc] ;  /* 0x0006cc0001377983 */ /* 0x000ea20000300800 */
[C---:B------:R-:W-:Y:S08]  /*11f2e0*/  HMMA.16816.F32 R36, R28.reuse, R2, R36 ;  /* 0x000000021c24723c */ /* 0x040ff00000001824 */
[C---:B----4-:R-:W-:Y:S08]  /*11f2f0*/  HMMA.16816.F32 R20, R28.reuse, R8, R20 ;  /* 0x000000081c14723c */ /* 0x050ff00000001814 */
[C---:B---3--:R-:W-:Y:S08]  /*11f300*/  HMMA.16816.F32 R32, R28.reuse, R4, R32 ;  /* 0x000000041c20723c */ /* 0x048ff00000001820 */
[----:B--2---:R-:W-:-:S15]  /*11f310*/  HMMA.16816.F32 R52, R28, R50, R52 ;  /* 0x000000321c34723c */ /* 0x004fde0000001834 */
[----:B------:R-:W-:-:S04]  /*11f320*/  NOP ;  /* 0x0000000000007918 */ /* 0x000fc80000000000 */
[----:B------:R-:W-:Y:S04]  /*11f330*/  STL.64 [R1+0xad0], R52 ;  /* 0x000ad03401007387 */ /* 0x000fe80000100a00 */
[----:B------:R0:W-:Y:S02]  /*11f340*/  STL.64 [R1+0xad8], R54 ;  /* 0x000ad83601007387 */ /* 0x0001e40000100a00 */
[C---:B0-----:R-:W-:Y:S02]  /*11f350*/  HMMA.16816.F32 R52, R28.reuse, R48, R56 ;  /* 0x000000301c34723c */ /* 0x041fe40000001838 */
[----:B------:R-:W-:Y:S04]  /*11f360*/  STL.64 [R1+0x88a0], R50 ;  /* 0x0088a03201007387 */ /* 0x000fe80000100a00 */
[----:B------:R-:W-:Y:S02]  /*11f370*/  STL.64 [R1+0x8898], R48 ;  /* 0x0088983001007387 */ /* 0x000fe40000100a00 */
        /* <DEDUP_REMOVED lines=14> */
[----:B------:R0:W-:Y:S04]  /*11f460*/  STL.64 [R1+0xa80], R20 ;  /* 0x000a801401007387 */ /* 0x0001e80000100a00 */
[----:B------:R1:W-:Y:S04]  /*11f470*/  STL.64 [R1+0xa88], R22 ;  /* 0x000a881601007387 */ /* 0x0003e80000100a00 */
[----:B------:R3:W-:Y:S04]  /*11f480*/  STL.64 [R1+0xa70], R4 ;  /* 0x000a700401007387 */ /* 0x0007e80000100a00 */
[----:B------:R4:W-:Y:S04]  /*11f490*/  STL.64 [R1+0xa78], R6 ;  /* 0x000a780601007387 */ /* 0x0009e80000100a00 */
[----:B------:R-:W2:Y:S04]  /*11f4a0*/  LDL.LU R49, [R1+0x5a4] ;  /* 0x0005a40001317983 */ /* 0x000ea80000300800 */
[----:B------:R-:W2:Y:S04]  /*11f4b0*/  LDL.LU R50, [R1+0x5a8] ;  /* 0x0005a80001327983 */ /* 0x000ea80000300800 */
[----:B------:R-:W2:Y:S04]  /*11f4c0*/  LDL.LU R51, [R1+0x5ac] ;  /* 0x0005ac0001337983 */ /* 0x000ea80000300800 */
        /* <DEDUP_REMOVED lines=8> */
[----:B0-----:R-:W5:Y:S04]  /*11f550*/  LDL.LU R20, [R1+0x620] ;  /* 0x0006200001147983 */ /* 0x001f680000300800 */
[----:B------:R-:W5:Y:S04]  /*11f560*/  LDL.LU R21, [R1+0x624] ;  /* 0x0006240001157983 */ /* 0x000f680000300800 */
        /* <DEDUP_REMOVED lines=66> */
[----:B------:R-:W4:Y:S04]  /*11f990*/  LDL.LU.64 R24, [R1+0x8a00] ;  /* 0x008a000001187983 */ /* 0x000f280000300a00 */
        /* <DEDUP_REMOVED lines=13> */
[C---:B------:R-:W-:Y:S08]  /*11fa70*/  HMMA.16816.F32 R8, R28.reuse, R34, R8 ;  /* 0x000000221c08723c */ /* 0x040ff00000001808 */
[C---:B--2---:R-:W-:Y:S01]  /*11fa80*/  HMMA.16816.F32 R16, R28.reuse, R26, R16 ;  /* 0x0000001a1c10723c */ /* 0x044fe20000001810 */
[----:B------:R-:W-:Y:S07]  /*11fa90*/  STL.64 [R1+0x87f8], R26 ;  /* 0x0087f81a01007387 */ /* 0x000fee0000100a00 */
[----:B----4-:R-:W-:-:S15]  /*11faa0*/  HMMA.16816.F32 R20, R28, R24, R20 ;  /* 0x000000181c14723c */ /* 0x010fde0000001814 */
[----:B------:R-:W-:-:S04]  /*11fab0*/  NOP ;  /* 0x0000000000007918 */ /* 0x000fc80000000000 */
        /* <DEDUP_REMOVED lines=11> */
[C---:B-----5:R-:W-:Y:S08]  /*11fb70*/  HMMA.16816.F32 R8, R28.reuse, R36, R4 ;  /* 0x000000241c08723c */ /* 0x060ff00000001804 */
[C---:B------:R-:W-:Y:S01]  /*11fb80*/  HMMA.16816.F32 R4, R28.reuse, R38, R48 ;  /* 0x000000261c04723c */ /* 0x040fe20000001830 */
[----:B------:R-:W-:Y:S10]  /*11fb90*/  STL.64 [R1+0x8828], R38 ;  /* 0x0088282601007387 */ /* 0x000ff40000100a00 */
[----:B------:R-:W-:Y:S04]  /*11fba0*/  STL.64 [R1+0x9a0], R8 ;  /* 0x0009a00801007387 */ /* 0x000fe80000100a00 */
[----:B------:R-:W-:Y:S04]  /*11fbb0*/  STL.64 [R1+0x9a8], R10 ;  /* 0x0009a80a01007387 */ /* 0x000fe80000100a00 */
[----:B------:R-:W-:Y:S04]  /*11fbc0*/  STL.64 [R1+0x8820], R36 ;  /* 0x0088202401007387 */ /* 0x000fe80000100a00 */
        /* <DEDUP_REMOVED lines=12> */
[----:B------:R-:W4:Y:S04]  /*11fc90*/  LDL.LU R21, [R1+0x7a88] ;  /* 0x007a880001157983 */ /* 0x000f280000300800 */
[----:B------:R-:W4:Y:S04]  /*11fca0*/  LDL.LU R14, [R1+0x7a84] ;  /* 0x007a8400010e7983 */ /* 0x000f280000300800 */
[----:B------:R-:W5:Y:S04]  /*11fcb0*/  LDL.LU R22, [R1+0x7a90] ;  /* 0x007a900001167983 */ /* 0x000f680000300800 */
[----:B------:R-:W5:Y:S04]  /*11fcc0*/  LDL.LU R13, [R1+0x7a8c] ;  /* 0x007a8c00010d7983 */ /* 0x000f680000300800 */
[----:B------:R-:W2:Y:S04]  /*11fcd0*/  LDL.LU R23, [R1+0x7a98] ;  /* 0x007a980001177983 */ /* 0x000ea80000300800 */
[----:B------:R-:W2:Y:S01]  /*11fce0*/  LDL.LU R12, [R1+0x7a94] ;  /* 0x007a9400010c7983 */ /* 0x000ea20000300800 */
[----:B0-----:R-:W-:Y:S03]  /*11fcf0*/  HMMA.16816.F32 R4, R28, R42, R56 ;  /* 0x0000002a1c04723c */ /* 0x001fe60000001838 */
[----:B------:R-:W2:Y:S04]  /*11fd00*/  LDL.LU R16, [R1+0x9f0] ;  /* 0x0009f00001107983 */ /* 0x000ea80000300800 */
[----:B------:R-:W2:Y:S04]  /*11fd10*/  LDL.LU R17, [R1+0x9f4] ;  /* 0x0009f40001117983 */ /* 0x000ea80000300800 */
[----:B------:R-:W2:Y:S04]  /*11fd20*/  LDL.LU R18, [R1+0x9f8] ;  /* 0x0009f80001127983 */ /* 0x000ea80000300800 */
[----:B------:R-:W2:Y:S04]  /*11fd30*/  LDL.LU R19, [R1+0x9fc] ;  /* 0x0009fc0001137983 */ /* 0x000ea80000300800 */
[----:B------:R-:W2:Y:S04]  /*11fd40*/  LDL.LU R8, [R1+0x1950] ;  /* 0x0019500001087983 */ /* 0x000ea80000300800 */
[----:B------:R0:W-:Y:S04]  /*11fd50*/  STL.64 [R1+0x960], R4 ;  /* 0x0009600401007387 */ /* 0x0001e80000100a00 */
[----:B------:R1:W-:Y:S04]  /*11fd60*/  STL.64 [R1+0x968], R6 ;  /* 0x0009680601007387 */ /* 0x0003e80000100a00 */
[----:B------:R-:W2:Y:S04]  /*11fd70*/  LDL.LU R9, [R1+0x1954] ;  /* 0x0019540001097983 */ /* 0x000ea80000300800 */
[----:B------:R-:W2:Y:S04]  /*11fd80*/  LDL.LU R10, [R1+0x1958] ;  /* 0x00195800010a7983 */ /* 0x000ea80000300800 */
[----:B------:R-:W2:Y:S04]  /*11fd90*/  LDL.LU R11, [R1+0x195c] ;  /* 0x00195c00010b7983 */ /* 0x000ea80000300800 */
[----:B------:R-:W2:Y:S04]  /*11fda0*/  LDL.LU.64 R2, [R1+0x118] ;  /* 0x0001180001027983 */ /* 0x000ea80000300a00 */
[----:B0-----:R-:W2:Y:S04]  /*11fdb0*/  LDL.LU R4, [R1+0x1940] ;  /* 0x0019400001047983 */ /* 0x001ea80000300800 */
[----:B------:R-:W2:Y:S04]  /*11fdc0*/  LDL.LU R5, [R1+0x1944] ;  /* 0x0019440001057983 */ /* 0x000ea80000300800 */
[----:B-1----:R-:W2:Y:S04]  /*11fdd0*/  LDL.LU R6, [R1+0x1948] ;  /* 0x0019480001067983 */ /* 0x002ea80000300800 */
        /* <DEDUP_REMOVED lines=12> */
[----:B------:R-:W-:Y:S04]  /*11fea0*/  STL [R1+0x8784], R42 ;  /* 0x0087842a01007387 */ /* 0x000fe80000100800 */
[----:B------:R0:W-:Y:S04]  /*11feb0*/  STL [R1+0x8780], R43 ;  /* 0x0087802b01007387 */ /* 0x0001e80000100800 */
[----:B------:R-:W-:Y:S04]  /*11fec0*/  STL [R1+0x878c], R44 ;  /* 0x00878c2c01007387 */ /* 0x000fe80000100800 */
[----:B------:R-:W-:Y:S01]  /*11fed0*/  STL [R1+0x8788], R45 ;  /* 0x0087882d01007387 */ /* 0x000fe20000100800 */
[----:B---3--:R-:W-:-:S02]  /*11fee0*/  IMAD R15, R15, 0x100, R20 ;  /* 0x000001000f0f7824 */ /* 0x008fc400078e0214 */
[----:B----4-:R-:W-:Y:S02]  /*11fef0*/  IMAD R14, R14, 0x100, R21 ;  /* 0x000001000e0e7824 */ /* 0x010fe400078e0215 */
[----:B-----5:R-:W-:Y:S02]  /*11ff00*/  IMAD R13, R13, 0x100, R22 ;  /* 0x000001000d0d7824 */ /* 0x020fe400078e0216 */
[----:B--2---:R-:W-:Y:S01]  /*11ff10*/  IMAD R12, R12, 0x100, R23 ;  /* 0x000001000c0c7824 */ /* 0x004fe200078e0217 */
[C---:B------:R-:W-:Y:S08]  /*11ff20*/  HMMA.16816.F32 R24, R28.reuse, R44, R24 ;  /* 0x0000002c1c18723c */ /* 0x040ff00000001818 */
[----:B------:R-:W-:Y:S01]  /*11ff30*/  HMMA.16816.F32 R16, R28, R46, R16 ;  /* 0x0000002e1c10723c */ /* 0x000fe20000001810 */
[----:B------:R-:W-:-:S02]  /*11ff40*/  F2FP.F16.E4M3.UNPACK_B R28, R15 ;  /* 0x0000000fff1c723e */ /* 0x000fc400020006ff */
[----:B------:R-:W-:Y:S02]  /*11ff50*/  F2FP.F16.E4M3.UNPACK_B R29, R14 ;  /* 0x0000000eff1d723e */ /* 0x000fe400020006ff */
[----:B------:R-:W-:Y:S02]  /*11ff60*/  F2FP.F16.E4M3.UNPACK_B R30, R13 ;  /* 0x0000000dff1e723e */ /* 0x000fe400020006ff */
[----:B------:R-:W-:-:S07]  /*11ff70*/  F2FP.F16.E4M3.UNPACK_B R31, R12 ;  /* 0x0000000cff1f723e */ /* 0x000fce00020006ff */
[C---:B------:R-:W-:Y:S01]  /*11ff80*/  HMMA.16816.F32 R8, R28.reuse, R2, R8 ;  /* 0x000000021c08723c */ /* 0x040fe20000001808 */
[----:B------:R-:W-:Y:S07]  /*11ff90*/  STL.64 [R1+0x950], R24 ;  /* 0x0009501801007387 */ /* 0x000fee0000100a00 */
[----:B------:R-:W-:Y:S01]  /*11ffa0*/  HMMA.16816.F32 R4, R28, R52, R4 ;  /* 0x000000341c04723c */ /* 0x000fe20000001804 */
[----:B------:R-:W-:Y:S04]  /*11ffb0*/  STL.64 [R1+0x958], R26 ;  /* 0x0009581a01007387 */ /* 0x000fe80000100a00 */
[----:B------:R-:W-:Y:S04]  /*11ffc0*/  STL [R1+0x8754], R46 ;  /* 0x0087542e01007387 */ /* 0x000fe80000100800 */
[----:B------:R-:W-:Y:S01]  /*11ffd0*/  STL [R1+0x8750], R47 ;  /* 0x0087502f01007387 */ /* 0x000fe20000100800 */
[----:B0-----:R-:W-:-:S03]  /*11ffe0*/  IMAD.MOV.U32 R43, RZ, RZ, R3 ;  /* 0x000000ffff2b7224 */ /* 0x001fc600078e0003 */
[----:B------:R-:W-:Y:S01]  /*11fff0*/  STL.64 [R1+0x550], R16 ;  /* 0x0005501001007387 */ /* 0x000fe20000100a00 */
[----:B------:R-:W-:-:S03]  /*120000*/  IMAD.MOV.U32 R42, RZ, RZ, R2 ;  /* 0x000000ffff2a7224 */ /* 0x000fc600078e0002 */
[----:B------:R-:W-:Y:S04]  /*120010*/  STL.64 [R1+0x558], R18 ;  /* 0x0005581201007387 */ /* 0x000fe80000100a00 */
        /* <DEDUP_REMOVED lines=8> */
[----:B------:R-:W-:-:S03]  /*1200a0*/  IMAD.MOV.U32 R47, RZ, RZ, R52 ;  /* 0x000000ffff2f7224 */ /* 0x000fc600078e0034 */
[----:B------:R-:W-:Y:S04]  /*1200b0*/  STL [R1+0x879c], R46 ;  /* 0x00879c2e01007387 */ /* 0x000fe80000100800 */
[----:B------:R-:W-:Y:S09]  /*1200c0*/  STL [R1+0x8798], R47 ;  /* 0x0087982f01007387 */ /* 0x000ff20000100800 */
[----:B------:R-:W-:Y:S04]  /*1200d0*/  STL.64 [R1+0x920], R4 ;  /* 0x0009200401007387 */ /* 0x000fe80000100a00 */
[----:B------:R0:W-:Y:S02]  /*1200e0*/  STL.64 [R1+0x928], R6 ;  /* 0x0009280601007387 */ /* 0x0001e40000100a00 */
[----:B0-----:R-:W-:Y:S01]  /*1200f0*/  HMMA.16816.F32 R4, R28, R60, R56 ;  /* 0x0000003c1c04723c */ /* 0x001fe20000001838 */
[----:B------:R-:W-:-:S02]  /*120100*/  IMAD.MOV.U32 R45, RZ, RZ, R55 ;  /* 0x000000ffff2d7224 */ /* 0x000fc400078e0037 */
[----:B------:R-:W-:-:S03]  /*120110*/  IMAD.MOV.U32 R44, RZ, RZ, R54 ;  /* 0x000000ffff2c7224 */ /* 0x000fc600078e0036 */
[----:B------:R-:W-:Y:S04]  /*120120*/  STL [R1+0x87a4], R45 ;  /* 0x0087a42d01007387 */ /* 0x000fe80000100800 */
[----:B------:R-:W-:Y:S09]  /*120130*/  STL [R1+0x87a0], R44 ;  /* 0x0087a02c01007387 */ /* 0x000ff20000100800 */
[----:B------:R0:W-:Y:S04]  /*120140*/  STL.64 [R1+0x910], R4 ;  /* 0x0009100401007387 */ /* 0x0001e80000100a00 */
[----:B------:R1:W-:Y:S04]  /*120150*/  STL.64 [R1+0x918], R6 ;  /* 0x0009180601007387 */ /* 0x0003e80000100a00 */
[----:B------:R-:W2:Y:S04]  /*120160*/  LDL.LU R8, [R1+0x18d0] ;  /* 0x0018d00001087983 */ /* 0x000ea80000300800 */
[----:B------:R-:W2:Y:S04]  /*120170*/  LDL.LU R9, [R1+0x18d4] ;  /* 0x0018d40001097983 */ /* 0x000ea80000300800 */
[----:B------:R-:W2:Y:S04]  /*120180*/  LDL.LU R10, [R1+0x18d8] ;  /* 0x0018d800010a7983 */ /* 0x000ea80000300800 */
[----:B------:R-:W2:Y:S04]  /*120190*/  LDL.LU R11, [R1+0x18dc] ;  /* 0x0018dc00010b7983 */ /* 0x000ea80000300800 */
[----:B------:R-:W3:Y:S04]  /*1201a0*/  LDL R14, [R1+0xe0] ;  /* 0x0000e000010e7983 */ /* 0x000ee80000100800 */
[----:B------:R-:W3:Y:S04]  /*1201b0*/  LDL R15, [R1+0xe4] ;  /* 0x0000e400010f7983 */ /* 0x000ee80000100800 */
[----:B------:R-:W4:Y:S04]  /*1201c0*/  LDL.LU R36, [R1+0x1910] ;  /* 0x0019100001247983 */ /* 0x000f280000300800 */
[----:B------:R-:W4:Y:S04]  /*1201d0*/  LDL.LU R37, [R1+0x1914] ;  /* 0x0019140001257983 */ /* 0x000f280000300800 */
[----:B------:R-:W4:Y:S04]  /*1201e0*/  LDL.LU R38, [R1+0x1918] ;  /* 0x0019180001267983 */ /* 0x000f280000300800 */
[----:B------:R-:W4:Y:S04]  /*1201f0*/  LDL.LU R39, [R1+0x191c] ;  /* 0x00191c0001277983 */ /* 0x000f280000300800 */
[----:B------:R-:W4:Y:S04]  /*120200*/  LDL.LU.64 R24, [R1+0xf8] ;  /* 0x0000f80001187983 */ /* 0x000f280000300a00 */
[----:B------:R-:W5:Y:S04]  /*120210*/  LDL.LU R32, [R1+0x1900] ;  /* 0x0019000001207983 */ /* 0x000f680000300800 */
        /* <DEDUP_REMOVED lines=9> */
[----:B------:R-:W3:Y:S04]  /*1202b0*/  LDL.LU R16, [R1+0x18e0] ;  /* 0x0018e00001107983 */ /* 0x000ee80000300800 */
[----:B------:R-:W3:Y:S04]  /*1202c0*/  LDL.LU R17, [R1+0x18e4] ;  /* 0x0018e40001117983 */ /* 0x000ee80000300800 */
[----:B------:R-:W3:Y:S04]  /*1202d0*/  LDL.LU R18, [R1+0x18e8] ;  /* 0x0018e80001127983 */ /* 0x000ee80000300800 */
[----:B------:R-:W3:Y:S04]  /*1202e0*/  LDL.LU R19, [R1+0x18ec] ;  /* 0x0018ec0001137983 */ /* 0x000ee80000300800 */
[----:B------:R-:W3:Y:S04]  /*1202f0*/  LDL.LU.64 R2, [R1+0xd8] ;  /* 0x0000d80001027983 */ /* 0x000ee80000300a00 */
[----:B0-----:R-:W3:Y:S04]  /*120300*/  LDL.LU R4, [R1+0x18c0] ;  /* 0x0018c00001047983 */ /* 0x001ee80000300800 */
[----:B------:R-:W3:Y:S04]  /*120310*/  LDL.LU R5, [R1+0x18c4] ;  /* 0x0018c40001057983 */ /* 0x000ee80000300800 */
[----:B-1----:R-:W3:Y:S04]  /*120320*/  LDL.LU R6, [R1+0x18c8] ;  /* 0x0018c80001067983 */ /* 0x002ee80000300800 */
[----:B------:R-:W3:Y:S04]  /*120330*/  LDL.LU R7, [R1+0x18cc] ;  /* 0x0018cc0001077983 */ /* 0x000ee80000300800 */
[----:B------:R-:W3:Y:S04]  /*120340*/  LDL.LU.64 R52, [R1+0xd0] ;  /* 0x0000d00001347983 */ /* 0x000ee80000300a00 */
[----:B------:R-:W3:Y:S04]  /*120350*/  LDL.LU R48, [R1+0x18b0] ;  /* 0x0018b00001307983 */ /* 0x000ee80000300800 */
[----:B------:R-:W3:Y:S04]  /*120360*/  LDL.LU R49, [R1+0x18b4] ;  /* 0x0018b40001317983 */ /* 0x000ee80000300800 */
[----:B------:R-:W3:Y:S04]  /*120370*/  LDL.LU R50, [R1+0x18b8] ;  /* 0x0018b80001327983 */ /* 0x000ee80000300800 */
[----:B------:R-:W3:Y:S04]  /*120380*/  LDL.LU R51, [R1+0x18bc] ;  /* 0x0018bc0001337983 */ /* 0x000ee80000300800 */
[----:B------:R-:W3:Y:S04]  /*120390*/  LDL.LU.64 R54, [R1+0xc8] ;  /* 0x0000c80001367983 */ /* 0x000ee80000300a00 */
[----:B------:R-:W3:Y:S04]  /*1203a0*/  LDL.LU R56, [R1+0x18a0] ;  /* 0x0018a00001387983 */ /* 0x000ee80000300800 */
[----:B------:R-:W3:Y:S04]  /*1203b0*/  LDL.LU R57, [R1+0x18a4] ;  /* 0x0018a40001397983 */ /* 0x000ee80000300800 */
[----:B------:R-:W3:Y:S01]  /*1203c0*/  LDL.LU R58, [R1+0x18a8] ;  /* 0x0018a800013a7983 */ /* 0x000ee20000300800 */
[----:B------:R-:W-:-:S02]  /*1203d0*/  IMAD.MOV.U32 R43, RZ, RZ, R60 ;  /* 0x000000ffff2b7224 */ /* 0x000fc400078e003c */
[----:B------:R-:W-:Y:S01]  /*1203e0*/  IMAD.MOV.U32 R42, RZ, RZ, R61 ;  /* 0x000000ffff2a7224 */ /* 0x000fe200078e003d */
[----:B------:R-:W3:Y:S04]  /*1203f0*/  LDL.LU R59, [R1+0x18ac] ;  /* 0x0018ac00013b7983 */ /* 0x000ee80000300800 */
[----:B------:R-:W3:Y:S04]  /*120400*/  LDL.LU.64 R60, [R1+0xc0] ;  /* 0x0000c000013c7983 */ /* 0x000ee80000300a00 */
[----:B------:R0:W-:Y:S04]  /*120410*/  STL [R1+0x87ac], R42 ;  /* 0x0087ac2a01007387 */ /* 0x0001e80000100800 */
[----:B------:R1:W-:Y:S01]  /*120420*/  STL [R1+0x87a8], R43 ;  /* 0x0087a82b01007387 */ /* 0x0003e20000100800 */
[C---:B----4-:R-:W-:Y:S08]  /*120430*/  HMMA.16816.F32 R36, R28.reuse, R24, R36 ;  /* 0x000000181c24723c */ /* 0x050ff00000001824 */
[----:B-----5:R-:W-:Y:S01]  /*120440*/  HMMA.16816.F32 R32, R28, R26, R32 ;  /* 0x0000001a1c20723c */ /* 0x020fe20000001820 */
[----:B------:R-:W-:-:S07]  /*120450*/  IMAD.MOV.U32 R47, RZ, RZ, R25 ;  /* 0x000000ffff2f7224 */ /* 0x000fce00078e0019 */
[----:B--2---:R-:W-:Y:S01]  /*120460*/  HMMA.16816.F32 R20, R28, R12, R20 ;  /* 0x0000000c1c14723c */ /* 0x004fe20000001814 */
[----:B0-----:R-:W-:Y:S02]  /*120470*/  IMAD.MOV.U32 R42, RZ, RZ, R12 ;  /* 0x000000ffff2a7224 */ /* 0x001fe400078e000c */
[----:B-1----:R-:W-:-:S05]  /*120480*/  IMAD.MOV.U32 R43, RZ, RZ, R13 ;  /* 0x000000ffff2b7224 */ /* 0x002fca00078e000d */
[C---:B---3--:R-:W-:Y:S08]  /*120490*/  HMMA.16816.F32 R12, R28.reuse, R14, R16 ;  /* 0x0000000e1c0c723c */ /* 0x048ff00000001810 */
[----:B------:R-:W-:Y:S01]  /*1204a0*/  HMMA.16816.F32 R8, R28, R2, R8 ;  /* 0x000000021c08723c */ /* 0x000fe20000001808 */
[----:B------:R-:W-:-:S07]  /*1204b0*/  IMAD.MOV.U32 R46, RZ, RZ, R24 ;  /* 0x000000ffff2e7224 */ /* 0x000fce00078e0018 */
[----:B------:R-:W-:Y:S01]  /*1204c0*/  HMMA.16816.F32 R4, R28, R52, R4 ;  /* 0x000000341c04723c */ /* 0x000fe20000001804 */
[----:B------:R-:W-:Y:S01]  /*1204d0*/  IMAD.MOV.U32 R44, RZ, RZ, R27 ;  /* 0x000000ffff2c7224 */ /* 0x000fe200078e001b */
[----:B------:R-:W-:Y:S04]  /*1204e0*/  STL.64 [R1+0x900], R36 ;  /* 0x0009002401007387 */ /* 0x000fe80000100a00 */
[----:B------:R-:W-:Y:S04]  /*1204f0*/  STL.64 [R1+0x908], R38 ;  /* 0x0009082601007387 */ /* 0x000fe80000100a00 */
[----:B------:R-:W-:Y:S01]  /*120500*/  STL [R1+0x87b4], R47 ;  /* 0x0087b42f01007387 */ /* 0x000fe20000100800 */
[----:B------:R-:W-:-:S03]  /*120510*/  IMAD.MOV.U32 R45, RZ, RZ, R26 ;  /* 0x000000ffff2d7224 */ /* 0x000fc600078e001a */
[----:B------:R0:W-:Y:S04]  /*120520*/  STL [R1+0x87b0], R46 ;  /* 0x0087b02e01007387 */ /* 0x0001e80000100800 */
[----:B------:R-:W-:Y:S04]  /*120530*/  STL.64 [R1+0x8f0], R32 ;  /* 0x0008f02001007387 */ /* 0x000fe80000100a00 */
[----:B------:R-:W-:Y:S04]  /*120540*/  STL.64 [R1+0x8f8], R34 ;  /* 0x0008f82201007387 */ /* 0x000fe80000100a00 */
[----:B------:R-:W-:Y:S04]  /*120550*/  STL [R1+0x87bc], R44 ;  /* 0x0087bc2c01007387 */ /* 0x000fe80000100800 */
[----:B------:R-:W-:Y:S04]  /*120560*/  STL [R1+0x87b8], R45 ;  /* 0x0087b82d01007387 */ /* 0x000fe80000100800 */
[----:B------:R-:W-:Y:S04]  /*120570*/  STL.64 [R1+0x8e0], R20 ;  /* 0x0008e01401007387 */ /* 0x000fe80000100a00 */
[----:B------:R-:W-:Y:S04]  /*120580*/  STL.64 [R1+0x8e8], R22 ;  /* 0x0008e81601007387 */ /* 0x000fe80000100a00 */
[----:B------:R-:W-:Y:S04]  /*120590*/  STL [R1+0x87c4], R43 ;  /* 0x0087c42b01007387 */ /* 0x000fe80000100800 */
[----:B------:R-:W-:Y:S01]  /*1205a0*/  STL [R1+0x87c0], R42 ;  /* 0x0087c02a01007387 */ /* 0x000fe20000100800 */
[----:B0-----:R-:W-:-:S02]  /*1205b0*/  IMAD.MOV.U32 R46, RZ, RZ, R3 ;  /* 0x000000ffff2e7224 */ /* 0x001fc400078e0003 */
[----:B------:R-:W-:Y:S01]  /*1205c0*/  IMAD.MOV.U32 R47, RZ, RZ, R2 ;  /* 0x000000ffff2f7224 */ /* 0x000fe200078e0002 */
[----:B------:R-:W-:Y:S04]  /*1205d0*/  STL.64 [R1+0x8d0], R12 ;  /* 0x0008d00c01007387 */ /* 0x000fe80000100a00 */
        /* <DEDUP_REMOVED lines=13> */
[----:B------:R0:W-:Y:S01]  /*1206b0*/  STL.64 [R1+0x8a8], R6 ;  /* 0x0008a80601007387 */ /* 0x0001e20000100a00 */
[----:B------:R-:W-:Y:S01]  /*1206c0*/  IMAD.MOV.U32 R42, RZ, RZ, R55 ;  /* 0x000000ffff2a7224 */ /* 0x000fe200078e0037 */
[----:B0-----:R-:W-:Y:S01]  /*1206d0*/  HMMA.16816.F32 R4, R28, R60, R56 ;  /* 0x0000003c1c04723c */ /* 0x001fe20000001838 */
[----:B------:R-:W-:-:S03]  /*1206e0*/  IMAD.MOV.U32 R43, RZ, RZ, R54 ;  /* 0x000000ffff2b7224 */ /* 0x000fc600078e0036 */
[----:B------:R-:W-:Y:S04]  /*1206f0*/  STL [R1+0x87dc], R42 ;  /* 0x0087dc2a01007387 */ /* 0x000fe80000100800 */
[----:B------:R-:W-:Y:S04]  /*120700*/  STL [R1+0x87d8], R43 ;  /* 0x0087d82b01007387 */ /* 0x000fe80000100800 */
[----:B------:R-:W-:Y:S07]  /*120710*/  STL.64 [R1+0x89c8], R40 ;  /* 0x0089c82801007387 */ /* 0x000fee0000100a00 */
[----:B------:R0:W-:Y:S04]  /*120720*/  STL.64 [R1+0x890], R4 ;  /* 0x0008900401007387 */ /* 0x0001e80000100a00 */
[----:B------:R1:W-:Y:S04]  /*120730*/  STL.64 [R1+0x898], R6 ;  /* 0x0008980601007387 */ /* 0x0003e80000100a00 */
[----:B------:R-:W2:Y:S04]  /*120740*/  LDL.LU R56, [R1+0x1780] ;  /* 0x0017800001387983 */ /* 0x000ea80000300800 */
        /* <DEDUP_REMOVED lines=18> */
[----:B0-----:R-:W2:Y:S04]  /*120870*/  LDL.LU R4, [R1+0x17a0] ;  /* 0x0017a00001047983 */ /* 0x001ea80000300800 */
[----:B------:R-:W2:Y:S04]  /*120880*/  LDL.LU R5, [R1+0x17a4] ;  /* 0x0017a40001057983 */ /* 0x000ea80000300800 */
[----:B-1----:R-:W2:Y:S04]  /*120890*/  LDL.LU R6, [R1+0x17a8] ;  /* 0x0017a80001067983 */ /* 0x002ea80000300800 */
[----:B------:R-:W2:Y:S01]  /*1208a0*/  LDL.LU R7, [R1+0x17ac] ;  /* 0x0017ac0001077983 */ /* 0x000ea20000300800 */
[----:B----4-:R-:W-:-:S03]  /*1208b0*/  IMAD.MOV.U32 R11, RZ, RZ, R0 ;  /* 0x000000ffff0b7224 */ /* 0x010fc600078e0000 */
[----:B--2---:R0:W-:Y:S04]  /*1208c0*/  STL.64 [R1+0x8960], R6 ;  /* 0x0089600601007387 */ /* 0x0041e80000100a00 */
[----:B------:R-:W-:Y:S04]  /*1208d0*/  STL.64 [R1+0x8958], R4 ;  /* 0x0089580401007387 */ /* 0x000fe80000100a00 */
[----:B------:R-:W2:Y:S04]  /*1208e0*/  LDL R10, [R1+0x48] ;  /* 0x00004800010a7983 */ /* 0x000ea80000100800 */
[----:B------:R-:W4:Y:S04]  /*1208f0*/  LDL.LU R0, [R1+0x89f8] ;  /* 0x0089f80001007983 */ /* 0x000f280000300800 */
        /* <DEDUP_REMOVED lines=8> */
[----:B------:R-:W-:Y:S01]  /*120980*/  STL.64 [R1+0x8980], R10 ;  /* 0x0089800a01007387 */ /* 0x000fe20000100a00 */
[----:B----4-:R-:W-:-:S03]  /*120990*/  IMAD.MOV.U32 R23, RZ, RZ, R0 ;  /* 0x000000ffff177224 */ /* 0x010fc600078e0000 */
[----:B--2---:R-:W-:Y:S04]  /*1209a0*/  STL.64 [R1+0x8978], R8 ;  /* 0x0089780801007387 */ /* 0x004fe80000100a00 */
        /* <DEDUP_REMOVED lines=11> */
[----:B--2---:R-:W-:Y:S04]  /*120a60*/  STL.64 [R1+0x8998], R20 ;  /* 0x0089981401007387 */ /* 0x004fe80000100a00 */
[----:B------:R-:W2:Y:S04]  /*120a70*/  LDL.LU R32, [R1+0x17e0] ;  /* 0x0017e00001207983 */ /* 0x000ea80000300800 */
[----:B------:R-:W2:Y:S04]  /*120a80*/  LDL.LU R33, [R1+0x17e4] ;  /* 0x0017e40001217983 */ /* 0x000ea80000300800 */
[----:B------:R-:W2:Y:S04]  /*120a90*/  LDL.LU R34, [R1+0x17e8] ;  /* 0x0017e80001227983 */ /* 0x000ea80000300800 */
[----:B------:R-:W2:Y:S01]  /*120aa0*/  LDL.LU R35, [R1+0x17ec] ;  /* 0x0017ec0001237983 */ /* 0x000ea20000300800 */
[----:B----4-:R-:W-:-:S03]  /*120ab0*/  IMAD.MOV.U32 R39, RZ, RZ, R0 ;  /* 0x000000ffff277224 */ /* 0x010fc600078e0000 */
[----:B--2---:R-:W-:Y:S04]  /*120ac0*/  STL.64 [R1+0x89b0], R34 ;  /* 0x0089b02201007387 */ /* 0x004fe80000100a00 */
[----:B------:R-:W-:Y:S04]  /*120ad0*/  STL.64 [R1+0x89a8], R32 ;  /* 0x0089a82001007387 */ /* 0x000fe80000100a00 */
[----:B------:R-:W2:Y:S04]  /*120ae0*/  LDL R38, [R1+0x68] ;  /* 0x0000680001267983 */ /* 0x000ea80000100800 */
[----:B------:R-:W3:Y:S04]  /*120af0*/  LDL.LU R0, [R1+0x89f0] ;  /* 0x0089f00001007983 */ /* 0x000ee80000300800 */
[----:B------:R-:W4:Y:S04]  /*120b00*/  LDL.LU R16, [R1+0x17c0] ;  /* 0x0017c00001107983 */ /* 0x000f280000300800 */
[----:B------:R-:W4:Y:S04]  /*120b10*/  LDL.LU R17, [R1+0x17c4] ;  /* 0x0017c40001117983 */ /* 0x000f280000300800 */
[----:B------:R-:W2:Y:S04]  /*120b20*/  LDL.LU R18, [R1+0x17c8] ;  /* 0x0017c80001127983 */ /* 0x000ea80000300800 */
[----:B------:R-:W2:Y:S04]  /*120b30*/  LDL.LU R19, [R1+0x17cc] ;  /* 0x0017cc0001137983 */ /* 0x000ea80000300800 */
[----:B--2---:R-:W-:Y:S04]  /*120b40*/  STL.64 [R1+0x89c0], R18 ;  /* 0x0089c01201007387 */ /* 0x004fe80000100a00 */
[----:B----4-:R-:W-:Y:S04]  /*120b50*/  STL.64 [R1+0x89b8], R16 ;  /* 0x0089b81001007387 */ /* 0x010fe80000100a00 */
[----:B------:R-:W2:Y:S04]  /*120b60*/  LDL R36, [R1+0x70] ;  /* 0x0000700001247983 */ /* 0x000ea80000100800 */
[----:B------:R-:W2:Y:S04]  /*120b70*/  LDL R37, [R1+0x74] ;  /* 0x0000740001257983 */ /* 0x000ea80000100800 */
[----:B------:R-:W-:Y:S01]  /*120b80*/  STL.64 [R1+0x89e0], R38 ;  /* 0x0089e02601007387 */ /* 0x000fe20000100a00 */
[----:B---3--:R-:W-:-:S03]  /*120b90*/  IMAD.MOV.U32 R59, RZ, RZ, R0 ;  /* 0x000000ffff3b7224 */ /* 0x008fc600078e0000 */
[----:B--2---:R1:W-:Y:S04]  /*120ba0*/  STL.64 [R1+0x89d8], R36 ;  /* 0x0089d82401007387 */ /* 0x0043e80000100a00 */
[----:B------:R-:W2:Y:S04]  /*120bb0*/  LDL R58, [R1+0x78] ;  /* 0x00007800013a7983 */ /* 0x000ea80000100800 */
[----:B------:R-:W3:Y:S04]  /*120bc0*/  LDL.LU R0, [R1+0x89ec] ;  /* 0x0089ec0001007983 */ /* 0x000ee80000300800 */
[----:B------:R-:W2:Y:S04]  /*120bd0*/  LDL.LU R48, [R1+0x1810] ;  /* 0x0018100001307983 */ /* 0x000ea80000300800 */
[----:B------:R-:W2:Y:S04]  /*120be0*/  LDL.LU R49, [R1+0x1814] ;  /* 0x0018140001317983 */ /* 0x000ea80000300800 */
[----:B------:R-:W2:Y:S04]  /*120bf0*/  LDL.LU R50, [R1+0x1818] ;  /* 0x0018180001327983 */ /* 0x000ea80000300800 */
[----:B------:R-:W2:Y:S04]  /*120c00*/  LDL.LU R51, [R1+0x181c] ;  /* 0x00181c0001337983 */ /* 0x000ea80000300800 */
[----:B------:R-:W4:Y:S04]  /*120c10*/  LDL R56, [R1+0x80] ;  /* 0x0000800001387983 */ /* 0x000f280000100800 */
[----:B------:R-:W4:Y:S04]  /*120c20*/  LDL R57, [R1+0x84] ;  /* 0x0000840001397983 */ /* 0x000f280000100800 */
[----:B-----5:R-:W4:Y:S04]  /*120c30*/  LDL.LU R52, [R1+0x1820] ;  /* 0x0018200001347983 */ /* 0x020f280000300800 */
[----:B------:R-:W4:Y:S04]  /*120c40*/  LDL.LU R53, [R1+0x1824] ;  /* 0x0018240001357983 */ /* 0x000f280000300800 */
[----:B------:R-:W4:Y:S04]  /*120c50*/  LDL.LU R54, [R1+0x1828] ;  /* 0x0018280001367983 */ /* 0x000f280000300800 */
[----:B------:R-:W4:Y:S04]  /*120c60*/  LDL.LU R55, [R1+0x182c] ;  /* 0x00182c0001377983 */ /* 0x000f280000300800 */
[----:B0-----:R-:W5:Y:S01]  /*120c70*/  LDL R6, [R1+0x88] ;  /* 0x0000880001067983 */ /* 0x001f620000100800 */
[----:B------:R-:W-:-:S02]  /*120c80*/  IMAD.MOV.U32 R47, RZ, RZ, R61 ;  /* 0x000000ffff2f7224 */ /* 0x000fc400078e003d */
[----:B------:R-:W-:Y:S02]  /*120c90*/  IMAD.MOV.U32 R46, RZ, RZ, R60 ;  /* 0x000000ffff2e7224 */ /* 0x000fe400078e003c */
[----:B---3--:R-:W-:Y:S02]  /*120ca0*/  IMAD.MOV.U32 R7, RZ, RZ, R0 ;  /* 0x000000ffff077224 */ /* 0x008fe400078e0000 */
[----:B------:R-:W3:Y:S04]  /*120cb0*/  LDL.LU R0, [R1+0x89e8] ;  /* 0x0089e80001007983 */ /* 0x000ee80000300800 */
[----:B-1----:R-:W2:Y:S04]  /*120cc0*/  LDL.LU R36, [R1+0x1890] ;  /* 0x0018900001247983 */ /* 0x002ea80000300800 */
        /* <DEDUP_REMOVED lines=22> */
[----:B------:R-:W3:Y:S04]  /*120e30*/  LDL.LU.64 R24, [R1+0xa0] ;  /* 0x0000a00001187983 */ /* 0x000ee80000300a00 */
        /* <DEDUP_REMOVED lines=10> */
[----:B------:R-:W-:Y:S04]  /*120ee0*/  STL [R1+0x87e4], R47 ;  /* 0x0087e42f01007387 */ /* 0x000fe80000100800 */
[----:B------:R0:W-:Y:S04]  /*120ef0*/  STL [R1+0x87e0], R46 ;  /* 0x0087e02e01007387 */ /* 0x0001e80000100800 */
[----:B0-----:R-:W3:Y:S01]  /*120f00*/  LDL.LU.64 R46, [R1+0xb0] ;  /* 0x0000b000012e7983 */ /* 0x001ee20000300a00 */
[----:B--2---:R-:W-:Y:S01]  /*120f10*/  HMMA.16816.F32 R36, R28, R2, R36 ;  /* 0x000000021c24723c */ /* 0x004fe20000001824 */
[----:B------:R-:W-:-:S02]  /*120f20*/  IMAD.MOV.U32 R44, RZ, RZ, R3 ;  /* 0x000000ffff2c7224 */ /* 0x000fc400078e0003 */
[----:B------:R-:W-:-:S15]  /*120f30*/  IMAD.MOV.U32 R45, RZ, RZ, R2 ;  /* 0x000000ffff2d7224 */ /* 0x000fde00078e0002 */
[----:B------:R-:W-:Y:S01]  /*120f40*/  NOP ;  /* 0x0000000000007918 */ /* 0x000fe20000000000 */
[----:B------:R-:W-:Y:S04]  /*120f50*/  STL.64 [R1+0x880], R36 ;  /* 0x0008802401007387 */ /* 0x000fe80000100a00 */
[----:B------:R0:W-:Y:S04]  /*120f60*/  STL.64 [R1+0x888], R38 ;  /* 0x0008882601007387 */ /* 0x0001e80000100a00 */
[----:B0-----:R-:W2:Y:S04]  /*120f70*/  LDL.LU.64 R38, [R1+0x89e0] ;  /* 0x0089e00001267983 */ /* 0x001ea80000300a00 */
[----:B------:R-:W2:Y:S04]  /*120f80*/  LDL.LU.64 R36, [R1+0x89d8] ;  /* 0x0089d80001247983 */ /* 0x000ea80000300a00 */
[----:B------:R-:W2:Y:S04]  /*120f90*/  LDL.LU.64 R2, [R1+0x89d0] ;  /* 0x0089d00001027983 */ /* 0x000ea80000300a00 */
[----:B------:R-:W-:Y:S01]  /*120fa0*/  STL [R1+0x87ec], R44 ;  /* 0x0087ec2c01007387 */ /* 0x000fe20000100800 */
[----:B---3--:R-:W-:Y:S03]  /*120fb0*/  HMMA.16816.F32 R40, R28, R46, R40 ;  /* 0x0000002e1c28723c */ /* 0x008fe60000001828 */
[----:B------:R0:W-:Y:S04]  /*120fc0*/  STL [R1+0x87e8], R45 ;  /* 0x0087e82d01007387 */ /* 0x0001e80000100800 */
[----:B0-----:R-:W3:-:S12]  /*120fd0*/  LDL.LU.64 R44, [R1+0xa8] ;  /* 0x0000a800012c7983 */ /* 0x001ed80000300a00 */
[----:B------:R0:W-:Y:S04]  /*120fe0*/  STL.64 [R1+0x870], R40 ;  /* 0x0008702801007387 */ /* 0x0001e80000100a00 */
[----:B------:R1:W-:Y:S04]  /*120ff0*/  STL.64 [R1+0x878], R42 ;  /* 0x0008782a01007387 */ /* 0x0003e80000100a00 */
[----:B0-----:R-:W2:Y:S01]  /*121000*/  LDL.LU.64 R40, [R1+0x89c8] ;  /* 0x0089c80001287983 */ /* 0x001ea20000300a00 */
[----:B------:R-:W-:Y:S01]  /*121010*/  HMMA.16816.F32 R32, R28, R24, R32 ;  /* 0x000000181c20723c */ /* 0x000fe20000001820 */
[----:B-1----:R-:W-:-:S02]  /*121020*/  IMAD.MOV.U32 R42, RZ, RZ, R46 ;  /* 0x000000ffff2a7224 */ /* 0x002fc400078e002e */
[----:B------:R-:W-:Y:S02]  /*121030*/  IMAD.MOV.U32 R43, RZ, RZ, R47 ;  /* 0x000000ffff2b7224 */ /* 0x000fe400078e002f */
[----:B------:R-:W-:-:S03]  /*121040*/  IMAD.MOV.U32 R27, RZ, RZ, R0 ;  /* 0x000000ffff1b7224 */ /* 0x000fc600078e0000 */
[----:B------:R-:W-:Y:S01]  /*121050*/  STL.64 [R1+0x8848], R42 ;  /* 0x0088482a01007387 */ /* 0x000fe20000100a00 */
[C---:B------:R-:W-:Y:S08]  /*121060*/  HMMA.16816.F32 R8, R28.reuse, R4, R8 ;  /* 0x000000041c08723c */ /* 0x040ff00000001808 */
[C---:B-----5:R-:W-:Y:S08]  /*121070*/  HMMA.16816.F32 R4, R28.reuse, R6, R12 ;  /* 0x000000061c04723c */ /* 0x060ff0000000180c */
[C---:B----4-:R-:W-:Y:S08]  /*121080*/  HMMA.16816.F32 R52, R28.reuse, R56, R52 ;  /* 0x000000381c34723c */ /* 0x050ff00000001834 */
[C---:B------:R-:W-:Y:S08]  /*121090*/  HMMA.16816.F32 R56, R28.reuse, R58, R48 ;  /* 0x0000003a1c38723c */ /* 0x040ff00000001830 */
[----:B---3--:R-:W-:Y:S01]  /*1210a0*/  HMMA.16816.F32 R16, R28, R44, R16 ;  /* 0x0000002c1c10723c */ /* 0x008fe20000001810 */
[----:B------:R-:W-:-:S02]  /*1210b0*/  IMAD.MOV.U32 R47, RZ, RZ, R44 ;  /* 0x000000ffff2f7224 */ /* 0x000fc400078e002c */
[----:B------:R-:W-:Y:S02]  /*1210c0*/  IMAD.MOV.U32 R46, RZ, RZ, R45 ;  /* 0x000000ffff2e7224 */ /* 0x000fe400078e002d */
[----:B------:R-:W-:Y:S02]  /*1210d0*/  IMAD.MOV.U32 R44, RZ, RZ, R24 ;  /* 0x000000ffff2c7224 */ /* 0x000fe400078e0018 */
[----:B------:R-:W-:Y:S02]  /*1210e0*/  IMAD.MOV.U32 R45, RZ, RZ, R25 ;  /* 0x000000ffff2d7224 */ /* 0x000fe400078e0019 */
[C---:B------:R-:W-:Y:S01]  /*1210f0*/  HMMA.16816.F32 R24, R28.reuse, R26, R20 ;  /* 0x0000001a1c18723c */ /* 0x040fe20000001814 */
[----:B--2---:R0:W-:Y:S04]  /*121100*/  STL.64 [R1+0x8840], R40 ;  /* 0x0088402801007387 */ /* 0x0041e80000100a00 */
[----:B0-----:R-:W2:Y:S04]  /*121110*/  LDL.LU R40, [R1+0x17f0] ;  /* 0x0017f00001287983 */ /* 0x001ea80000300800 */
[----:B------:R-:W2:Y:S04]  /*121120*/  LDL.LU R41, [R1+0x17f4] ;  /* 0x0017f40001297983 */ /* 0x000ea80000300800 */
[----:B------:R-:W2:Y:S04]  /*121130*/  LDL.LU R42, [R1+0x17f8] ;  /* 0x0017f800012a7983 */ /* 0x000ea80000300800 */
[----:B------:R-:W2:Y:S04]  /*121140*/  LDL.LU R43, [R1+0x17fc] ;  /* 0x0017fc00012b7983 */ /* 0x000ea80000300800 */
        /* <DEDUP_REMOVED lines=10> */
[----:B0-----:R-:W5:Y:S04]  /*1211f0*/  LDL.LU R44, [R1+0x1800] ;  /* 0x00180000012c7983 */ /* 0x001f680000300800 */
[----:B------:R-:W5:Y:S04]  /*121200*/  LDL.LU R45, [R1+0x1804] ;  /* 0x00180400012d7983 */ /* 0x000f680000300800 */
[----:B------:R-:W5:Y:S04]  /*121210*/  LDL.LU R46, [R1+0x1808] ;  /* 0x00180800012e7983 */ /* 0x000f680000300800 */
[----:B------:R-:W5:Y:S04]  /*121220*/  LDL.LU R47, [R1+0x180c] ;  /* 0x00180c00012f7983 */ /* 0x000f680000300800 */
[----:B------:R-:W2:Y:S04]  /*121230*/  LDL.LU.64 R22, [R1+0x89a0] ;  /* 0x0089a00001167983 */ /* 0x000ea80000300a00 */
[----:B------:R-:W4:Y:S04]  /*121240*/  LDL.LU.64 R20, [R1+0x8998] ;  /* 0x0089980001147983 */ /* 0x000f280000300a00 */
        /* <DEDUP_REMOVED lines=23> */
[----:B------:R-:W3:Y:S01]  /*1213c0*/  LDL.LU.64 R56, [R1+0x8928] ;  /* 0x0089280001387983 */ /* 0x000ee20000300a00 */
[C---:B-----5:R-:W-:Y:S08]  /*1213d0*/  HMMA.16816.F32 R44, R28.reuse, R36, R44 ;  /* 0x000000241c2c723c */ /* 0x060ff0000000182c */
[C---:B--2---:R-:W-:Y:S08]  /*1213e0*/  HMMA.16816.F32 R36, R28.reuse, R38, R40 ;  /* 0x000000261c24723c */ /* 0x044ff00000001828 */
[C---:B----4-:R-:W-:Y:S08]  /*1213f0*/  HMMA.16816.F32 R32, R28.reuse, R20, R32 ;  /* 0x000000141c20723c */ /* 0x050ff00000001820 */
[C---:B---3--:R-:W-:Y:S01]  /*121400*/  HMMA.16816.F32 R24, R28.reuse, R22, R24 ;  /* 0x000000161c18723c */ /* 0x048fe20000001818 */
[----:B------:R-:W-:Y:S04]  /*121410*/  STL.64 [R1+0x7f0], R44 ;  /* 0x0007f02c01007387 */ /* 0x000fe80000100a00 */
[----:B------:R-:W-:Y:S03]  /*121420*/  STL.64 [R1+0x7f8], R46 ;  /* 0x0007f82e01007387 */ /* 0x000fe60000100a00 */
[C---:B------:R-:W-:Y:S08]  /*121430*/  HMMA.16816.F32 R20, R28.reuse, R8, R16 ;  /* 0x000000081c14723c */ /* 0x040ff00000001810 */
[C---:B------:R-:W-:Y:S01]  /*121440*/  HMMA.16816.F32 R16, R28.reuse, R10, R12 ;  /* 0x0000000a1c10723c */ /* 0x040fe2000000180c */
[----:B------:R-:W-:Y:S04]  /*121450*/  STL.64 [R1+0x7e0], R36 ;  /* 0x0007e02401007387 */ /* 0x000fe80000100a00 */
[----:B------:R-:W-:Y:S04]  /*121460*/  STL.64 [R1+0x7e8], R38 ;  /* 0x0007e82601007387 */ /* 0x000fe80000100a00 */
[----:B------:R-:W-:Y:S04]  /*121470*/  STL.64 [R1+0x7d0], R32 ;  /* 0x0007d02001007387 */ /* 0x000fe80000100a00 */
[----:B------:R-:W-:Y:S04]  /*121480*/  STL.64 [R1+0x7d8], R34 ;  /* 0x0007d82201007387 */ /* 0x000fe80000100a00 */
[----:B------:R-:W-:Y:S04]  /*121490*/  STL.64 [R1+0x7c0], R24 ;  /* 0x0007c01801007387 */ /* 0x000fe80000100a00 */
[----:B------:R-:W-:Y:S01]  /*1214a0*/  STL.64 [R1+0x7c8], R26 ;  /* 0x0007c81a01007387 */ /* 0x000fe20000100a00 */
[C---:B------:R-:W-:Y:S08]  /*1214b0*/  HMMA.16816.F32 R12, R28.reuse, R52, R4 ;  /* 0x000000341c0c723c */ /* 0x040ff00000001804 */
[C---:B------:R-:W-:Y:S01]  /*1214c0*/  HMMA.16816.F32 R8, R28.reuse, R54, R48 ;  /* 0x000000361c08723c */ /* 0x040fe20000001830 */
[----:B------:R-:W-:Y:S04]  /*1214d0*/  STL.64 [R1+0x7b0], R20 ;  /* 0x0007b01401007387 */ /* 0x000fe80000100a00 */
[----:B------:R-:W-:Y:S04]  /*1214e0*/  STL.64 [R1+0x7b8], R22 ;  /* 0x0007b81601007387 */ /* 0x000fe80000100a00 */
[----:B------:R-:W-:Y:S01]  /*1214f0*/  STL.64 [R1+0x7a0], R16 ;  /* 0x0007a01001007387 */ /* 0x000fe20000100a00 */
[----:B------:R-:W-:Y:S03]  /*121500*/  HMMA.16816.F32 R4, R28, R60, R56 ;  /* 0x0000003c1c04723c */ /* 0x000fe60000001838 */
[----:B------:R-:W-:Y:S04]  /*121510*/  STL.64 [R1+0x7a8], R18 ;  /* 0x0007a81201007387 */ /* 0x000fe80000100a00 */
[----:B------:R0:W-:Y:S04]  /*121520*/  STL.64 [R1+0x790], R12 ;  /* 0x0007900c01007387 */ /* 0x0001e80000100a00 */
[----:B------:R1:W-:Y:S04]  /*121530*/  STL.64 [R1+0x798], R14 ;  /* 0x0007980e01007387 */ /* 0x0003e80000100a00 */
[----:B------:R-:W-:Y:S04]  /*121540*/  STL.64 [R1+0x780], R8 ;  /* 0x0007800801007387 */ /* 0x000fe80000100a00 */
[----:B------:R-:W-:Y:S04]  /*121550*/  STL.64 [R1+0x788], R10 ;  /* 0x0007880a01007387 */ /* 0x000fe80000100a00 */
[----:B0-----:R-:W2:Y:S04]  /*121560*/  LDL.LU R12, [R1+0x1680] ;  /* 0x00168000010c7983 */ /* 0x001ea80000300800 */
[----:B------:R-:W-:Y:S04]  /*121570*/  STL.64 [R1+0x770], R4 ;  /* 0x0007700401007387 */ /* 0x000fe80000100a00 */
[----:B------:R0:W-:Y:S04]  /*121580*/  STL.64 [R1+0x778], R6 ;  /* 0x0007780601007387 */ /* 0x0001e80000100a00 */
        /* <DEDUP_REMOVED lines=13> */
[----:B------:R-:W4:Y:S04]  /*121660*/  LDL.LU R38, [R1+0x16d8] ;  /* 0x0016d80001267983 */ /* 0x000f280000300800 */
[----:B------:R-:W4:Y:S04]  /*121670*/  LDL.LU R39, [R1+0x16dc] ;  /* 0x0016dc0001277983 */ /* 0x000f280000300800 */
[----:B----4-:R-:W-:Y:S04]  /*121680*/  STL.64 [R1+0x88f0], R38 ;  /* 0x0088f02601007387 */ /* 0x010fe80000100a00 */
[----:B--2---:R-:W-:Y:S04]  /*121690*/  STL.64 [R1+0x88e8], R36 ;  /* 0x0088e82401007387 */ /* 0x004fe80000100a00 */
[----:B------:R-:W2:Y:S04]  /*1216a0*/  LDL.LU R44, [R1+0x16f0] ;  /* 0x0016f000012c7983 */ /* 0x000ea80000300800 */
[----:B------:R-:W2:Y:S04]  /*1216b0*/  LDL.LU R45, [R1+0x16f4] ;  /* 0x0016f400012d7983 */ /* 0x000ea80000300800 */
[----:B------:R-:W4:Y:S04]  /*1216c0*/  LDL.LU R46, [R1+0x16f8] ;  /* 0x0016f800012e7983 */ /* 0x000f280000300800 */
[----:B------:R-:W4:Y:S04]  /*1216d0*/  LDL.LU R47, [R1+0x16fc] ;  /* 0x0016fc00012f7983 */ /* 0x000f280000300800 */
[----:B----4-:R-:W-:Y:S04]  /*1216e0*/  STL.64 [R1+0x8900], R46 ;  /* 0x0089002e01007387 */ /* 0x010fe80000100a00 */
[----:B--2---:R2:W-:Y:S04]  /*1216f0*/  STL.64 [R1+0x88f8], R44 ;  /* 0x0088f82c01007387 */ /* 0x0045e80000100a00 */
        /* <DEDUP_REMOVED lines=8> */
[----:B------:R-:W2:Y:S04]  /*121780*/  LDL.LU R50, [R1+0x1728] ;  /* 0x0017280001327983 */ /* 0x000ea80000300800 */
[----:B------:R-:W2:Y:S01]  /*121790*/  LDL.LU R51, [R1+0x172c] ;  /* 0x00172c0001337983 */ /* 0x000ea20000300800 */
[----:B------:R-:W-:-:S03]  /*1217a0*/  IMAD.MOV.U32 R0, RZ, RZ, R61 ;  /* 0x000000ffff007224 */ /* 0x000fc600078e003d */
[----:B--2---:R-:W-:Y:S04]  /*1217b0*/  STL.64 [R1+0x8920], R50 ;  /* 0x0089203201007387 */ /* 0x004fe80000100a00 */
[----:B----4-:R2:W-:Y:S04]  /*1217c0*/  STL.64 [R1+0x8918], R48 ;  /* 0x0089183001007387 */ /* 0x0105e80000100a00 */
[----:B0-----:R-:W4:Y:S04]  /*1217d0*/  LDL R6, [R1+0x8] ;  /* 0x0000080001067983 */ /* 0x001f280000100800 */
[----:B------:R-:W4:Y:S04]  /*1217e0*/  LDL R7, [R1+0xc] ;  /* 0x00000c0001077983 */ /* 0x000f280000100800 */
[----:B-1----:R-:W4:Y:S04]  /*1217f0*/  LDL.LU R12, [R1+0x1740] ;  /* 0x00174000010c7983 */ /* 0x002f280000300800 */
[----:B------:R-:W4:Y:S04]  /*121800*/  LDL.LU R13, [R1+0x1744] ;  /* 0x00174400010d7983 */ /* 0x000f280000300800 */
[----:B------:R-:W4:Y:S04]  /*121810*/  LDL.LU R14, [R1+0x1748] ;  /* 0x00174800010e7983 */ /* 0x000f280000300800 */
[----:B------:R-:W4:Y:S04]  /*121820*/  LDL.LU R15, [R1+0x174c] ;  /* 0x00174c00010f7983 */ /* 0x000f280000300800 */
[----:B---3--:R-:W3:Y:S04]  /*121830*/  LDL R26, [R1+0x18] ;  /* 0x00001800011a7983 */ /* 0x008ee80000100800 */
[----:B------:R-:W3:Y:S04]  /*121840*/  LDL R27, [R1+0x1c] ;  /* 0x00001c00011b7983 */ /* 0x000ee80000100800 */
[----:B------:R-:W3:Y:S04]  /*121850*/  LDL.LU R44, [R1+0x1760] ;  /* 0x00176000012c7983 */ /* 0x000ee80000300800 */
[----:B------:R-:W3:Y:S04]  /*121860*/  LDL.LU R45, [R1+0x1764] ;  /* 0x00176400012d7983 */ /* 0x000ee80000300800 */
[----:B------:R-:W3:Y:S04]  /*121870*/  LDL.LU R46, [R1+0x1768] ;  /* 0x00176800012e7983 */ /* 0x000ee80000300800 */
[----:B------:R-:W3:Y:S04]  /*121880*/  LDL.LU R47, [R1+0x176c] ;  /* 0x00176c00012f7983 */ /* 0x000ee80000300800 */
[----:B-----5:R-:W5:Y:S04]  /*121890*/  LDL R58, [R1+0x28] ;  /* 0x00002800013a7983 */ /* 0x020f680000100800 */
[----:B------:R-:W5:Y:S04]  /*1218a0*/  LDL R59, [R1+0x2c] ;  /* 0x00002c00013b7983 */ /* 0x000f680000100800 */
[----:B--2---:R-:W5:Y:S04]  /*1218b0*/  LDL.LU R48, [R1+0x1770] ;  /* 0x0017700001307983 */ /* 0x004f680000300800 */
        /* <DEDUP_REMOVED lines=8> */
[----:B------:R-:W4:Y:S04]  /*121940*/  LDL.64 R4, [R1+0x10] ;  /* 0x0000100001047983 */ /* 0x000f280000100a00 */
[----:B------:R-:W4:Y:S04]  /*121950*/  LDL.LU R8, [R1+0x1730] ;  /* 0x0017300001087983 */ /* 0x000f280000300800 */
[----:B------:R-:W4:Y:S04]  /*121960*/  LDL.LU R9, [R1+0x1734] ;  /* 0x0017340001097983 */ /* 0x000f280000300800 */
[----:B------:R-:W4:Y:S04]  /*121970*/  LDL.LU R10, [R1+0x1738] ;  /* 0x00173800010a7983 */ /* 0x000f280000300800 */
[----:B------:R-:W4:Y:S04]  /*121980*/  LDL.LU R11, [R1+0x173c] ;  /* 0x00173c00010b7983 */ /* 0x000f280000300800 */
[----:B------:R-:W4:Y:S04]  /*121990*/  LDL.64 R60, [R1] ;  /* 0x00000000013c7983 */ /* 0x000f280000100a00 */
        /* <DEDUP_REMOVED lines=21> */
[C---:B-----5:R-:W-:Y:S03]  /*121af0*/  HMMA.16816.F32 R56, R28.reuse, R58, R48 ;  /* 0x0000003a1c38723c */ /* 0x060fe60000001830 */
[----:B------:R-:W5:Y:S04]  /*121b00*/  LDL.LU.64 R50, [R1+0x8920] ;  /* 0x0089200001327983 */ /* 0x000f680000300a00 */
[----:B------:R-:W5:Y:S01]  /*121b10*/  LDL.LU.64 R48, [R1+0x8918] ;  /* 0x0089180001307983 */ /* 0x000f620000300a00 */
[----:B---3--:R-:W-:Y:S01]  /*121b20*/  HMMA.16816.F32 R44, R28, R24, R44 ;  /* 0x000000181c2c723c */ /* 0x008fe2000000182c */
[----:B0-----:R-:W-:-:S07]  /*121b30*/  IMAD.MOV.U32 R0, RZ, RZ, R25 ;  /* 0x000000ffff007224 */ /* 0x001fce00078e0019 */
[C---:B--2---:R-:W-:Y:S08]  /*121b40*/  HMMA.16816.F32 R24, R28.reuse, R26, R36 ;  /* 0x0000001a1c18723c */ /* 0x044ff00000001824 */
[----:B----4-:R-:W-:Y:S01]  /*121b50*/  HMMA.16816.F32 R12, R28, R4, R12 ;  /* 0x000000041c0c723c */ /* 0x010fe2000000180c */
[----:B------:R-:W-:Y:S04]  /*121b60*/  STL.64 [R1+0x760], R56 ;  /* 0x0007603801007387 */ /* 0x000fe80000100a00 */
[----:B------:R0:W-:Y:S04]  /*121b70*/  STL.64 [R1+0x768], R58 ;  /* 0x0007683a01007387 */ /* 0x0001e80000100a00 */
[----:B0-----:R-:W2:Y:S04]  /*121b80*/  LDL.LU.64 R58, [R1+0x8910] ;  /* 0x00891000013a7983 */ /* 0x001ea80000300a00 */
[----:B------:R-:W2:Y:S04]  /*121b90*/  LDL.LU.64 R56, [R1+0x8908] ;  /* 0x0089080001387983 */ /* 0x000ea80000300a00 */
[----:B------:R-:W-:Y:S04]  /*121ba0*/  STL.64 [R1+0x750], R44 ;  /* 0x0007502c01007387 */ /* 0x000fe80000100a00 */
[----:B------:R0:W-:Y:S04]  /*121bb0*/  STL.64 [R1+0x758], R46 ;  /* 0x0007582e01007387 */ /* 0x0001e80000100a00 */
[----:B0-----:R-:W3:Y:S04]  /*121bc0*/  LDL.LU.64 R46, [R1+0x8900] ;  /* 0x00890000012e7983 */ /* 0x001ee80000300a00 */
[----:B------:R-:W3:Y:S04]  /*121bd0*/  LDL.LU.64 R44, [R1+0x88f8] ;  /* 0x0088f800012c7983 */ /* 0x000ee80000300a00 */
[----:B------:R0:W-:Y:S04]  /*121be0*/  STL [R1+0x866c], R0 ;  /* 0x00866c0001007387 */ /* 0x0001e80000100800 */
[----:B------:R-:W4:Y:S04]  /*121bf0*/  LDL.LU.64 R38, [R1+0x88f0] ;  /* 0x0088f00001267983 */ /* 0x000f280000300a00 */
[----:B------:R-:W4:Y:S01]  /*121c00*/  LDL.LU.64 R36, [R1+0x88e8] ;  /* 0x0088e80001247983 */ /* 0x000f220000300a00 */
[----:B0-----:R-:W-:-:S02]  /*121c10*/  IMAD.MOV.U32 R0, RZ, RZ, R5 ;  /* 0x000000ffff007224 */ /* 0x001fc400078e0005 */
[----:B------:R-:W-:Y:S01]  /*121c20*/  HMMA.16816.F32 R4, R28, R6, R8 ;  /* 0x000000061c04723c */ /* 0x000fe20000001808 */
        /* <DEDUP_REMOVED lines=8> */
[----:B------:R0:W-:Y:S04]  /*121cb0*/  STL [R1+0x8670], R0 ;  /* 0x0086700001007387 */ /* 0x0001e80000100800 */
[----:B------:R-:W2:Y:S04]  /*121cc0*/  LDL.LU.64 R10, [R1+0x88c0] ;  /* 0x0088c000010a7983 */ /* 0x000ea80000300a00 */
[----:B------:R-:W2:Y:S04]  /*121cd0*/  LDL.LU.64 R8, [R1+0x88b8] ;  /* 0x0088b80001087983 */ /* 0x000ea80000300a00 */
[----:B------:R-:W-:Y:S04]  /*121ce0*/  STL.64 [R1+0x720], R4 ;  /* 0x0007200401007387 */ /* 0x000fe80000100a00 */
[----:B------:R1:W-:Y:S01]  /*121cf0*/  STL.64 [R1+0x728], R6 ;  /* 0x0007280601007387 */ /* 0x0003e20000100a00 */
[----:B0-----:R-:W-:-:S03]  /*121d00*/  IMAD.MOV.U32 R0, RZ, RZ, R61 ;  /* 0x000000ffff007224 */ /* 0x001fc600078e003d */
[----:B-1----:R-:W2:Y:S04]  /*121d10*/  LDL.LU.64 R6, [R1+0x88b0] ;  /* 0x0088b00001067983 */ /* 0x002ea80000300a00 */
[----:B------:R-:W2:Y:S01]  /*121d20*/  LDL.LU.64 R4, [R1+0x88a8] ;  /* 0x0088a80001047983 */ /* 0x000ea20000300a00 */
[----:B-----5:R-:W-:-:S15]  /*121d30*/  HMMA.16816.F32 R48, R28, R60, R48 ;  /* 0x0000003c1c30723c */ /* 0x020fde0000001830 */
[----:B------:R-:W-:-:S04]  /*121d40*/  NOP ;  /* 0x0000000000007918 */ /* 0x000fc80000000000 */
[----:B------:R-:W-:Y:S04]  /*121d50*/  STL.64 [R1+0x710], R48 ;  /* 0x0007103001007387 */ /* 0x000fe80000100a00 */
[----:B------:R0:W-:Y:S04]  /*121d60*/  STL.64 [R1+0x718], R50 ;  /* 0x0007183201007387 */ /* 0x0001e80000100a00 */
[----:B0-----:R-:W5:Y:S04]  /*121d70*/  LDL.LU.64 R50, [R1+0x88a0] ;  /* 0x0088a00001327983 */ /* 0x001f680000300a00 */
        /* <DEDUP_REMOVED lines=9> */
[----:B------:R-:W-:Y:S04]  /*121e10*/  STL [R1+0x8758], R60 ;  /* 0x0087583c01007387 */ /* 0x000fe80000100800 */
[----:B------:R-:W-:Y:S01]  /*121e20*/  STL [R1+0x873c], R61 ;  /* 0x00873c3d01007387 */ /* 0x000fe20000100800 */
[----:B--2---:R-:W-:-:S15]  /*121e30*/  HMMA.16816.F32 R52, R28, R58, R52 ;  /* 0x0000003a1c34723c */ /* 0x004fde0000001834 */
[----:B------:R-:W-:-:S04]  /*121e40*/  NOP ;  /* 0x0000000000007918 */ /* 0x000fc80000000000 */
[----:B------:R-:W-:Y:S04]  /*121e50*/  STL.64 [R1+0x6f0], R52 ;  /* 0x0006f03401007387 */ /* 0x000fe80000100a00 */
[----:B------:R0:W-:Y:S04]  /*121e60*/  STL.64 [R1+0x6f8], R54 ;  /* 0x0006f83601007387 */ /* 0x0001e80000100a00 */
[----:B0-----:R-:W2:Y:S04]  /*121e70*/  LDL.LU.64 R54, [R1+0x8878] ;  /* 0x0088780001367983 */ /* 0x001ea80000300a00 */
[----:B------:R-:W4:Y:S01]  /*121e80*/  LDL.LU.64 R52, [R1+0x8870] ;  /* 0x0088700001347983 */ /* 0x000f220000300a00 */
[C---:B---3--:R-:W-:Y:S08]  /*121e90*/  HMMA.16816.F32 R44, R28.reuse, R56, R44 ;  /* 0x000000381c2c723c */ /* 0x048ff0000000182c */
[C---:B-----5:R-:W-:Y:S08]  /*121ea0*/  HMMA.16816.F32 R32, R28.reuse, R50, R32 ;  /* 0x000000321c20723c */ /* 0x060ff00000001820 */
[C---:B------:R-:W-:Y:S08]  /*121eb0*/  HMMA.16816.F32 R24, R28.reuse, R48, R24 ;  /* 0x000000301c18723c */ /* 0x040ff00000001818 */
[C---:B------:R-:W-:Y:S01]  /*121ec0*/  HMMA.16816.F32 R20, R28.reuse, R2, R20 ;  /* 0x000000021c14723c */ /* 0x040fe20000001814 */
[----:B------:R-:W-:Y:S04]  /*121ed0*/  STL.64 [R1+0x8538], R58 ;  /* 0x0085383a01007387 */ /* 0x000fe80000100a00 */
[----:B------:R-:W-:Y:S03]  /*121ee0*/  STL.64 [R1+0x8530], R56 ;  /* 0x0085303801007387 */ /* 0x000fe60000100a00 */
[C---:B------:R-:W-:Y:S08]  /*121ef0*/  HMMA.16816.F32 R16, R28.reuse, R4, R16 ;  /* 0x000000041c10723c */ /* 0x040ff00000001810 */
[C---:B------:R-:W-:Y:S01]  /*121f00*/  HMMA.16816.F32 R12, R28.reuse, R6, R12 ;  /* 0x000000061c0c723c */ /* 0x040fe2000000180c */
[----:B------:R-:W-:Y:S04]  /*121f10*/  STL.64 [R1+0x6e0], R44 ;  /* 0x0006e02c01007387 */ /* 0x000fe80000100a00 */
[----:B------:R-:W-:Y:S03]  /*121f20*/  STL.64 [R1+0x6e8], R46 ;  /* 0x0006e82e01007387 */ /* 0x000fe60000100a00 */
[C---:B--2---:R-:W-:Y:S08]  /*121f30*/  HMMA.16816.F32 R40, R28.reuse, R54, R40 ;  /* 0x000000361c28723c */ /* 0x044ff00000001828 */
[C---:B----4-:R-:W-:Y:S01]  /*121f40*/  HMMA.16816.F32 R36, R28.reuse, R52, R36 ;  /* 0x000000341c24723c */ /* 0x050fe20000001824 */
[----:B------:R-:W-:Y:S10]  /*121f50*/  STL.64 [R1+0x8528], R54 ;  /* 0x0085283601007387 */ /* 0x000ff40000100a00 */
        /* <DEDUP_REMOVED lines=11> */
[----:B------:R-:W-:Y:S04]  /*122010*/  STL [R1+0x875c], R3 ;  /* 0x00875c0301007387 */ /* 0x000fe80000100800 */
        /* <DEDUP_REMOVED lines=56> */
[C---:B--2---:R-:W-:Y:S08]  /*1223a0*/  HMMA.16816.F32 R12, R28.reuse, R10, R12 ;  /* 0x0000000a1c0c723c */ /* 0x044ff0000000180c */
[----:B---3--:R-:W-:-:S15]  /*1223b0*/  HMMA.16816.F32 R44, R28, R8, R44 ;  /* 0x000000081c2c723c */ /* 0x008fde000000182c */
[----:B------:R-:W-:-:S04]  /*1223c0*/  NOP ;  /* 0x0000000000007918 */ /* 0x000fc80000000000 */
[----:B------:R-:W-:Y:S04]  /*1223d0*/  STL.64 [R1+0x660], R44 ;  /* 0x0006602c01007387 */ /* 0x000fe80000100a00 */
[----:B------:R0:W-:Y:S04]  /*1223e0*/  STL.64 [R1+0x668], R46 ;  /* 0x0006682e01007387 */ /* 0x0001e80000100a00 */
[----:B0-----:R-:W2:Y:S04]  /*1223f0*/  LDL.LU.64 R46, [R1+0x8868] ;  /* 0x00886800012e7983 */ /* 0x001ea80000300a00 */
[----:B------:R-:W3:Y:S04]  /*122400*/  LDL.LU.64 R44, [R1+0x8860] ;  /* 0x00886000012c7983 */ /* 0x000ee80000300a00 */
        /* <DEDUP_REMOVED lines=50> */
[----:B0-----:R-:W4:Y:S04]  /*122730*/  LDL.LU.64 R26, [R1+0x87f8] ;  /* 0x0087f800011a7983 */ /* 0x001f280000300a00 */
[----:B------:R-:W4:Y:S04]  /*122740*/  LDL.LU.64 R24, [R1+0x87f0] ;  /* 0x0087f00001187983 */ /* 0x000f280000300a00 */
[----:B------:R-:W-:Y:S04]  /*122750*/  STL.64 [R1+0x84a8], R22 ;  /* 0x0084a81601007387 */ /* 0x000fe80000100a00 */
[----:B------:R-:W-:Y:S01]  /*122760*/  STL.64 [R1+0x84a0], R20 ;  /* 0x0084a01401007387 */ /* 0x000fe20000100a00 */
[C---:B---3--:R-:W-:Y:S08]  /*122770*/  HMMA.16816.F32 R8, R28.reuse, R32, R8 ;  /* 0x000000201c08723c */ /* 0x048ff00000001808 */
[C---:B--2---:R-:W-:Y:S08]  /*122780*/  HMMA.16816.F32 R4, R28.reuse, R34, R4 ;  /* 0x000000221c04723c */ /* 0x044ff00000001804 */
[C---:B----4-:R-:W-:Y:S08]  /*122790*/  HMMA.16816.F32 R16, R28.reuse, R24, R16 ;  /* 0x000000181c10723c */ /* 0x050ff00000001810 */
        /* <DEDUP_REMOVED lines=20> */
[----:B------:R5:W-:Y:S02]  /*1228e0*/  STL.64 [R1+0x598], R6 ;  /* 0x0005980601007387 */ /* 0x000be40000100a00 */
[----:B-----5:R-:W-:Y:S01]  /*1228f0*/  HMMA.16816.F32 R4, R28, R40, R56 ;  /* 0x000000281c04723c */ /* 0x020fe20000001838 */
[----:B------:R-:W-:-:S02]  /*122900*/  IMAD.MOV.U32 R58, RZ, RZ, R44 ;  /* 0x000000ffff3a7224 */ /* 0x000fc400078e002c */
[----:B------:R-:W-:Y:S01]  /*122910*/  IMAD.MOV.U32 R59, RZ, RZ, R45 ;  /* 0x000000ffff3b7224 */ /* 0x000fe200078e002d */
[----:B------:R-:W2:Y:S01]  /*122920*/  LDL.LU R44, [R1+0x87ec] ;  /* 0x0087ec00012c7983 */ /* 0x000ea20000300800 */
[----:B------:R-:W-:Y:S02]  /*122930*/  IMAD.MOV.U32 R56, RZ, RZ, R47 ;  /* 0x000000ffff387224 */ /* 0x000fe400078e002f */
[----:B------:R-:W-:-:S12]  /*122940*/  IMAD.MOV.U32 R57, RZ, RZ, R46 ;  /* 0x000000ffff397224 */ /* 0x000fd800078e002e */
[----:B------:R-:W-:Y:S04]  /*122950*/  STL.64 [R1+0x580], R4 ;  /* 0x0005800401007387 */ /* 0x000fe80000100a00 */
[----:B------:R0:W-:Y:S04]  /*122960*/  STL.64 [R1+0x588], R6 ;  /* 0x0005880601007387 */ /* 0x0001e80000100a00 */
[----:B------:R-:W3:Y:S04]  /*122970*/  LDL.LU R45, [R1+0x87e8] ;  /* 0x0087e800012d7983 */ /* 0x000ee80000300800 */
[----:B------:R-:W4:Y:S04]  /*122980*/  LDL.LU R47, [R1+0x87e4] ;  /* 0x0087e400012f7983 */ /* 0x000f280000300800 */
[----:B------:R-:W5:Y:S04]  /*122990*/  LDL.LU R46, [R1+0x87e0] ;  /* 0x0087e000012e7983 */ /* 0x000f680000300800 */
[----:B------:R-:W-:Y:S04]  /*1229a0*/  STL.64 [R1+0x8680], R58 ;  /* 0x0086803a01007387 */ /* 0x000fe80000100a00 */
[----:B------:R1:W-:Y:S04]  /*1229b0*/  STL.64 [R1+0x8678], R56 ;  /* 0x0086783801007387 */ /* 0x0003e80000100a00 */
[----:B------:R-:W2:Y:S04]  /*1229c0*/  LDL.LU R48, [R1+0x1470] ;  /* 0x0014700001307983 */ /* 0x000ea80000300800 */
[----:B------:R-:W2:Y:S04]  /*1229d0*/  LDL.LU R49, [R1+0x1474] ;  /* 0x0014740001317983 */ /* 0x000ea80000300800 */
[----:B------:R-:W2:Y:S04]  /*1229e0*/  LDL.LU R50, [R1+0x1478] ;  /* 0x0014780001327983 */ /* 0x000ea80000300800 */
[----:B------:R-:W2:Y:S01]  /*1229f0*/  LDL.LU R51, [R1+0x147c] ;  /* 0x00147c0001337983 */ /* 0x000ea20000300800 */
[----:B0-----:R-:W-:-:S02]  /*122a00*/  IMAD.MOV.U32 R6, RZ, RZ, R42 ;  /* 0x000000ffff067224 */ /* 0x001fc400078e002a */
[----:B------:R-:W-:Y:S01]  /*122a10*/  IMAD.MOV.U32 R7, RZ, RZ, R43 ;  /* 0x000000ffff077224 */ /* 0x000fe200078e002b */
[----:B--2---:R0:W-:Y:S04]  /*122a20*/  STL.64 [R1+0x8690], R50 ;  /* 0x0086903201007387 */ /* 0x0041e80000100a00 */
[----:B------:R-:W-:Y:S04]  /*122a30*/  STL.64 [R1+0x8688], R48 ;  /* 0x0086883001007387 */ /* 0x000fe80000100a00 */
[----:B------:R-:W2:Y:S04]  /*122a40*/  LDL.LU R42, [R1+0x87dc] ;  /* 0x0087dc00012a7983 */ /* 0x000ea80000300800 */
[----:B------:R-:W2:Y:S04]  /*122a50*/  LDL.LU R43, [R1+0x87d8] ;  /* 0x0087d800012b7983 */ /* 0x000ea80000300800 */
[----:B------:R-:W2:Y:S04]  /*122a60*/  LDL.LU R8, [R1+0x1480] ;  /* 0x0014800001087983 */ /* 0x000ea80000300800 */
[----:B------:R-:W2:Y:S04]  /*122a70*/  LDL.LU R9, [R1+0x1484] ;  /* 0x0014840001097983 */ /* 0x000ea80000300800 */
[----:B------:R-:W2:Y:S04]  /*122a80*/  LDL.LU R10, [R1+0x1488] ;  /* 0x00148800010a7983 */ /* 0x000ea80000300800 */
[----:B------:R-:W2:Y:S01]  /*122a90*/  LDL.LU R11, [R1+0x148c] ;  /* 0x00148c00010b7983 */ /* 0x000ea20000300800 */
[----:B---3--:R-:W-:-:S02]  /*122aa0*/  IMAD.MOV.U32 R4, RZ, RZ, R45 ;  /* 0x000000ffff047224 */ /* 0x008fc400078e002d */
[----:B------:R-:W-:Y:S01]  /*122ab0*/  IMAD.MOV.U32 R5, RZ, RZ, R44 ;  /* 0x000000ffff057224 */ /* 0x000fe200078e002c */
[----:B--2---:R-:W-:Y:S04]  /*122ac0*/  STL.64 [R1+0x86a0], R10 ;  /* 0x0086a00a01007387 */ /* 0x004fe80000100a00 */
[----:B------:R2:W-:Y:S04]  /*122ad0*/  STL.64 [R1+0x8698], R8 ;  /* 0x0086980801007387 */ /* 0x0005e80000100a00 */
[----:B------:R-:W3:Y:S04]  /*122ae0*/  LDL.LU R45, [R1+0x87d4] ;  /* 0x0087d400012d7983 */ /* 0x000ee80000300800 */
[----:B------:R-:W2:Y:S04]  /*122af0*/  LDL.LU R44, [R1+0x87d0] ;  /* 0x0087d000012c7983 */ /* 0x000ea80000300800 */
[----:B------:R-:W-:Y:S04]  /*122b00*/  STL.64 [R1+0x86b0], R6 ;  /* 0x0086b00601007387 */ /* 0x000fe80000100a00 */
[----:B------:R-:W-:Y:S04]  /*122b10*/  STL.64 [R1+0x86a8], R4 ;  /* 0x0086a80401007387 */ /* 0x000fe80000100a00 */
[----:B------:R-:W2:Y:S04]  /*122b20*/  LDL.LU R12, [R1+0x1490] ;  /* 0x00149000010c7983 */ /* 0x000ea80000300800 */
[----:B------:R-:W2:Y:S04]  /*122b30*/  LDL.LU R13, [R1+0x1494] ;  /* 0x00149400010d7983 */ /* 0x000ea80000300800 */
[----:B------:R-:W2:Y:S04]  /*122b40*/  LDL.LU R14, [R1+0x1498] ;  /* 0x00149800010e7983 */ /* 0x000ea80000300800 */
[----:B------:R-:W2:Y:S01]  /*122b50*/  LDL.LU R15, [R1+0x149c] ;  /* 0x00149c00010f7983 */ /* 0x000ea20000300800 */
[----:B-----5:R-:W-:-:S02]  /*122b60*/  IMAD.MOV.U32 R18, RZ, RZ, R46 ;  /* 0x000000ffff127224 */ /* 0x020fc400078e002e */
[----:B----4-:R-:W-:Y:S02]  /*122b70*/  IMAD.MOV.U32 R19, RZ, RZ, R47 ;  /* 0x000000ffff137224 */ /* 0x010fe400078e002f */
[----:B------:R-:W-:Y:S02]  /*122b80*/  IMAD.MOV.U32 R16, RZ, RZ, R43 ;  /* 0x000000ffff107224 */ /* 0x000fe400078e002b */
[----:B------:R-:W-:Y:S01]  /*122b90*/  IMAD.MOV.U32 R17, RZ, RZ, R42 ;  /* 0x000000ffff117224 */ /* 0x000fe200078e002a */
[----:B--2---:R2:W-:Y:S04]  /*122ba0*/  STL.64 [R1+0x86c0], R14 ;  /* 0x0086c00e01007387 */ /* 0x0045e80000100a00 */
[----:B------:R-:W-:Y:S04]  /*122bb0*/  STL.64 [R1+0x86b8], R12 ;  /* 0x0086b80c01007387 */ /* 0x000fe80000100a00 */
[----:B------:R-:W4:Y:S04]  /*122bc0*/  LDL.LU R46, [R1+0x87cc] ;  /* 0x0087cc00012e7983 */ /* 0x000f280000300800 */
[----:B------:R-:W5:Y:S04]  /*122bd0*/  LDL.LU R47, [R1+0x87c8] ;  /* 0x0087c800012f7983 */ /* 0x000f680000300800 */
[----:B------:R-:W2:Y:S04]  /*122be0*/  LDL.LU R43, [R1+0x87c4] ;  /* 0x0087c400012b7983 */ /* 0x000ea80000300800 */
[----:B------:R-:W0:Y:S04]  /*122bf0*/  LDL.LU R42, [R1+0x87c0] ;  /* 0x0087c000012a7983 */ /* 0x000e280000300800 */
[----:B------:R-:W-:Y:S04]  /*122c00*/  STL.64 [R1+0x86d0], R18 ;  /* 0x0086d01201007387 */ /* 0x000fe80000100a00 */
[----:B------:R0:W-:Y:S04]  /*122c10*/  STL.64 [R1+0x86c8], R16 ;  /* 0x0086c81001007387 */ /* 0x0001e80000100a00 */
[----:B------:R-:W2:Y:S04]  /*122c20*/  LDL.LU R24, [R1+0x14b0] ;  /* 0x0014b00001187983 */ /* 0x000ea80000300800 */
[----:B------:R-:W2:Y:S04]  /*122c30*/  LDL.LU R25, [R1+0x14b4] ;  /* 0x0014b40001197983 */ /* 0x000ea80000300800 */
[----:B------:R-:W2:Y:S04]  /*122c40*/  LDL.LU R26, [R1+0x14b8] ;  /* 0x0014b800011a7983 */ /* 0x000ea80000300800 */
[----:B------:R-:W2:Y:S01]  /*122c50*/  LDL.LU R27, [R1+0x14bc] ;  /* 0x0014bc00011b7983 */ /* 0x000ea20000300800 */
[----:B------:R-:W-:-:S02]  /*122c60*/  IMAD.MOV.U32 R34, RZ, RZ, R44 ;  /* 0x000000ffff227224 */ /* 0x000fc400078e002c */
[----:B---3--:R-:W-:Y:S01]  /*122c70*/  IMAD.MOV.U32 R35, RZ, RZ, R45 ;  /* 0x000000ffff237224 */ /* 0x008fe200078e002d */
[----:B--2---:R-:W-:Y:S04]  /*122c80*/  STL.64 [R1+0x86e0], R26 ;  /* 0x0086e01a01007387 */ /* 0x004fe80000100a00 */
[----:B------:R2:W-:Y:S04]  /*122c90*/  STL.64 [R1+0x86d8], R24 ;  /* 0x0086d81801007387 */ /* 0x0005e80000100a00 */
[----:B------:R-:W3:Y:S04]  /*122ca0*/  LDL.LU R44, [R1+0x87bc] ;  /* 0x0087bc00012c7983 */ /* 0x000ee80000300800 */
[----:B------:R-:W2:Y:S04]  /*122cb0*/  LDL.LU R45, [R1+0x87b8] ;  /* 0x0087b800012d7983 */ /* 0x000ea80000300800 */
[----:B------:R-:W2:Y:S04]  /*122cc0*/  LDL.LU R36, [R1+0x14c0] ;  /* 0x0014c00001247983 */ /* 0x000ea80000300800 */
[----:B------:R-:W2:Y:S04]  /*122cd0*/  LDL.LU R37, [R1+0x14c4] ;  /* 0x0014c40001257983 */ /* 0x000ea80000300800 */
[----:B------:R-:W2:Y:S04]  /*122ce0*/  LDL.LU R38, [R1+0x14c8] ;  /* 0x0014c80001267983 */ /* 0x000ea80000300800 */
[----:B------:R-:W2:Y:S01]  /*122cf0*/  LDL.LU R39, [R1+0x14cc] ;  /* 0x0014cc0001277983 */ /* 0x000ea20000300800 */
[----:B-----5:R-:W-:-:S02]  /*122d00*/  IMAD.MOV.U32 R32, RZ, RZ, R47 ;  /* 0x000000ffff207224 */ /* 0x020fc400078e002f */
[----:B----4-:R-:W-:Y:S01]  /*122d10*/  IMAD.MOV.U32 R33, RZ, RZ, R46 ;  /* 0x000000ffff217224 */ /* 0x010fe200078e002e */
[----:B--2---:R2:W-:Y:S04]  /*122d20*/  STL.64 [R1+0x86f0], R38 ;  /* 0x0086f02601007387 */ /* 0x0045e80000100a00 */
[----:B------:R-:W-:Y:S04]  /*122d30*/  STL.64 [R1+0x86e8], R36 ;  /* 0x0086e82401007387 */ /* 0x000fe80000100a00 */
[----:B------:R-:W4:Y:S04]  /*122d40*/  LDL.LU R47, [R1+0x87b4] ;  /* 0x0087b400012f7983 */ /* 0x000f280000300800 */
[----:B------:R-:W5:Y:S04]  /*122d50*/  LDL.LU R46, [R1+0x87b0] ;  /* 0x0087b000012e7983 */ /* 0x000f680000300800 */
        /* <DEDUP_REMOVED lines=11> */
[----:B------:R-:W2:Y:S01]  /*122e10*/  LDL.LU R59, [R1+0x14ec] ;  /* 0x0014ec00013b7983 */ /* 0x000ea20000300800 */
[----:B0-----:R-:W-:-:S02]  /*122e20*/  IMAD.MOV.U32 R50, RZ, RZ, R42 ;  /* 0x000000ffff327224 */ /* 0x001fc400078e002a */
[----:B------:R-:W-:Y:S01]  /*122e30*/  IMAD.MOV.U32 R51, RZ, RZ, R43 ;  /* 0x000000ffff337224 */ /* 0x000fe200078e002b */
        /* <DEDUP_REMOVED lines=8> */
[----:B------:R-:W-:-:S02]  /*122ec0*/  IMAD.MOV.U32 R48, RZ, RZ, R45 ;  /* 0x000000ffff307224 */ /* 0x000fc400078e002d */
[----:B---3--:R-:W-:Y:S02]  /*122ed0*/  IMAD.MOV.U32 R49, RZ, RZ, R44 ;  /* 0x000000ffff317224 */ /* 0x008fe400078e002c */
[----:B-----5:R-:W-:Y:S02]  /*122ee0*/  IMAD.MOV.U32 R14, RZ, RZ, R46 ;  /* 0x000000ffff0e7224 */ /* 0x020fe400078e002e */
        /* <DEDUP_REMOVED lines=8> */
[----:B------:R-:W5:Y:S04]  /*122f70*/  LDL.LU R47, [R1+0x8798] ;  /* 0x00879800012f7983 */ /* 0x000f680000300800 */
[----:B------:R-:W2:Y:S04]  /*122f80*/  LDL.LU R16, [R1+0x1510] ;  /* 0x0015100001107983 */ /* 0x000ea80000300800 */
[----:B------:R-:W2:Y:S04]  /*122f90*/  LDL.LU R17, [R1+0x1514] ;  /* 0x0015140001117983 */ /* 0x000ea80000300800 */
[----:B------:R-:W2:Y:S04]  /*122fa0*/  LDL.LU R18, [R1+0x1518] ;  /* 0x0015180001127983 */ /* 0x000ea80000300800 */
[----:B------:R-:W2:Y:S01]  /*122fb0*/  LDL.LU R19, [R1+0x151c] ;  /* 0x00151c0001137983 */ /* 0x000ea20000300800 */
[----:B------:R-:W-:-:S02]  /*122fc0*/  IMAD.MOV.U32 R12, RZ, RZ, R43 ;  /* 0x000000ffff0c7224 */ /* 0x000fc400078e002b */
[----:B------:R-:W-:Y:S01]  /*122fd0*/  IMAD.MOV.U32 R13, RZ, RZ, R42 ;  /* 0x000000ffff0d7224 */ /* 0x000fe200078e002a */
[----:B--2---:R-:W-:Y:S04]  /*122fe0*/  STL.64 [R1+0x8768], R18 ;  /* 0x0087681201007387 */ /* 0x004fe80000100a00 */
[----:B------:R0:W-:Y:S04]  /*122ff0*/  STL.64 [R1+0x8760], R16 ;  /* 0x0087601001007387 */ /* 0x0001e80000100a00 */
[----:B------:R-:W2:Y:S04]  /*123000*/  LDL.LU R43, [R1+0x8794] ;  /* 0x00879400012b7983 */ /* 0x000ea80000300800 */
[----:B------:R-:W2:Y:S04]  /*123010*/  LDL.LU R42, [R1+0x8790] ;  /* 0x00879000012a7983 */ /* 0x000ea80000300800 */
[----:B------:R-:W-:Y:S04]  /*123020*/  STL.64 [R1+0x8778], R14 ;  /* 0x0087780e01007387 */ /* 0x000fe80000100a00 */
[----:B------:R1:W-:Y:S04]  /*123030*/  STL.64 [R1+0x8770], R12 ;  /* 0x0087700c01007387 */ /* 0x0003e80000100a00 */
[----:B------:R-:W2:Y:S04]  /*123040*/  LDL.LU R24, [R1+0x1520] ;  /* 0x0015200001187983 */ /* 0x000ea80000300800 */
[----:B------:R-:W2:Y:S04]  /*123050*/  LDL.LU R25, [R1+0x1524] ;  /* 0x0015240001197983 */ /* 0x000ea80000300800 */
[----:B------:R-:W2:Y:S04]  /*123060*/  LDL.LU R26, [R1+0x1528] ;  /* 0x00152800011a7983 */ /* 0x000ea80000300800 */
[----:B------:R-:W2:Y:S01]  /*123070*/  LDL.LU R27, [R1+0x152c] ;  /* 0x00152c00011b7983 */ /* 0x000ea20000300800 */
[----:B---3--:R-:W-:-:S02]  /*123080*/  IMAD.MOV.U32 R38, RZ, RZ, R44 ;  /* 0x000000ffff267224 */ /* 0x008fc400078e002c */
[----:B------:R-:W-:Y:S01]  /*123090*/  IMAD.MOV.U32 R39, RZ, RZ, R45 ;  /* 0x000000ffff277224 */ /* 0x000fe200078e002d */
[----:B------:R-:W3:Y:S04]  /*1230a0*/  LDL.LU R44, [R1+0x878c] ;  /* 0x00878c00012c7983 */ /* 0x000ee80000300800 */
        /* <DEDUP_REMOVED lines=9> */
[----:B-1----:R-:W3:Y:S04]  /*123140*/  LDL.LU R12, [R1+0x1580] ;  /* 0x00158000010c7983 */ /* 0x002ee80000300800 */
[----:B------:R-:W3:Y:S04]  /*123150*/  LDL.LU R13, [R1+0x1584] ;  /* 0x00158400010d7983 */ /* 0x000ee80000300800 */
[----:B------:R-:W3:Y:S04]  /*123160*/  LDL.LU R14, [R1+0x1588] ;  /* 0x00158800010e7983 */ /* 0x000ee80000300800 */
[----:B------:R-:W3:Y:S04]  /*123170*/  LDL.LU R15, [R1+0x158c] ;  /* 0x00158c00010f7983 */ /* 0x000ee80000300800 */
[----:B------:R-:W3:Y:S04]  /*123180*/  LDL.LU R3, [R1+0x7aa0] ;  /* 0x007aa00001037983 */ /* 0x000ee80000300800 */
[----:B------:R-:W3:Y:S04]  /*123190*/  LDL.LU R61, [R1+0x7a9c] ;  /* 0x007a9c00013d7983 */ /* 0x000ee80000300800 */
[----:B------:R-:W3:Y:S01]  /*1231a0*/  LDL.LU R60, [R1+0x7aa8] ;  /* 0x007aa800013c7983 */ /* 0x000ee20000300800 */
[----:B----4-:R-:W-:-:S03]  /*1231b0*/  IMAD.MOV.U32 R37, RZ, RZ, R46 ;  /* 0x000000ffff257224 */ /* 0x010fc600078e002e */
        /* <DEDUP_REMOVED lines=11> */
[----:B------:R-:W-:Y:S02]  /*123270*/  IMAD.MOV.U32 R58, RZ, RZ, R42 ;  /* 0x000000ffff3a7224 */ /* 0x000fe400078e002a */
        /* <DEDUP_REMOVED lines=16> */
[----:B---3--:R-:W-:Y:S03]  /*123380*/  HMMA.16816.F32 R16, R28, R44, R16 ;  /* 0x0000002c1c10723c */ /* 0x008fe60000001810 */
[----:B------:R-:W3:Y:S04]  /*123390*/  LDL.LU R54, [R1+0x1468] ;  /* 0x0014680001367983 */ /* 0x000ee80000300800 */
[----:B------:R-:W3:Y:S01]  /*1233a0*/  LDL.LU R55, [R1+0x146c] ;  /* 0x00146c0001377983 */ /* 0x000ee20000300800 */
[----:B------:R-:W-:-:S02]  /*1233b0*/  IMAD R61, R61, 0x100, R3 ;  /* 0x000001003d3d7824 */ /* 0x000fc400078e0203 */
[----:B----4-:R-:W-:Y:S02]  /*1233c0*/  IMAD R0, R0, 0x100, R60 ;  /* 0x0000010000007824 */ /* 0x010fe400078e023c */
[----:B-----5:R-:W-:Y:S02]  /*1233d0*/  IMAD R57, R57, 0x100, R46 ;  /* 0x0000010039397824 */ /* 0x020fe400078e022e */
[----:B------:R-:W-:Y:S01]  /*1233e0*/  IMAD R56, R56, 0x100, R47 ;  /* 0x0000010038387824 */ /* 0x000fe200078e022f */
[----:B--2---:R-:W-:-:S15]  /*1233f0*/  HMMA.16816.F32 R12, R28, R42, R12 ;  /* 0x0000002a1c0c723c */ /* 0x004fde000000180c */
[----:B------:R-:W-:-:S04]  /*123400*/  NOP ;  /* 0x0000000000007918 */ /* 0x000fc80000000000 */
[----:B------:R-:W-:Y:S04]  /*123410*/  STL.64 [R1+0x570], R12 ;  /* 0x0005700c01007387 */ /* 0x000fe80000100a00 */
[----:B------:R0:W-:Y:S04]  /*123420*/  STL.64 [R1+0x578], R14 ;  /* 0x0005780e01007387 */ /* 0x0001e80000100a00 */
[----:B0-----:R-:W2:Y:S04]  /*123430*/  LDL.LU.64 R14, [R1+0x8778] ;  /* 0x00877800010e7983 */ /* 0x001ea80000300a00 */
[----:B------:R-:W4:Y:S04]  /*123440*/  LDL.LU.64 R12, [R1+0x8770] ;  /* 0x00877000010c7983 */ /* 0x000f280000300a00 */
[----:B------:R-:W-:Y:S04]  /*123450*/  STL.64 [R1+0x8460], R42 ;  /* 0x0084602a01007387 */ /* 0x000fe80000100a00 */
[----:B------:R0:W-:Y:S04]  /*123460*/  STL.64 [R1+0x8458], R40 ;  /* 0x0084582801007387 */ /* 0x0001e80000100a00 */
[----:B0-----:R-:W5:Y:S04]  /*123470*/  LDL.LU R40, [R1+0x14d0] ;  /* 0x0014d00001287983 */ /* 0x001f680000300800 */
[----:B------:R-:W5:Y:S04]  /*123480*/  LDL.LU R41, [R1+0x14d4] ;  /* 0x0014d40001297983 */ /* 0x000f680000300800 */
[----:B------:R-:W5:Y:S04]  /*123490*/  LDL.LU R42, [R1+0x14d8] ;  /* 0x0014d800012a7983 */ /* 0x000f680000300800 */
[----:B------:R-:W5:Y:S04]  /*1234a0*/  LDL.LU R43, [R1+0x14dc] ;  /* 0x0014dc00012b7983 */ /* 0x000f680000300800 */
        /* <DEDUP_REMOVED lines=15> */
[----:B------:R-:W3:Y:S04]  /*1235a0*/  LDL.LU R47, [R1+0xe4] ;  /* 0x0000e400012f7983 */ /* 0x000ee80000300800 */
[----:B------:R-:W-:Y:S01]  /*1235b0*/  STL.64 [R1+0x84f0], R44 ;  /* 0x0084f02c01007387 */ /* 0x000fe20000100a00 */
[----:B0-----:R-:W-:-:S02]  /*1235c0*/  F2FP.F16.E4M3.UNPACK_B R28, R61 ;  /* 0x0000003dff1c723e */ /* 0x001fc400020006ff */
[----:B------:R-:W-:Y:S02]  /*1235d0*/  F2FP.F16.E4M3.UNPACK_B R29, R0 ;  /* 0x00000000ff1d723e */ /* 0x000fe400020006ff */
[----:B-1----:R-:W-:Y:S02]  /*1235e0*/  F2FP.F16.E4M3.UNPACK_B R30, R57 ;  /* 0x00000039ff1e723e */ /* 0x002fe400020006ff */
[----:B------:R-:W-:Y:S01]  /*1235f0*/  F2FP.F16.E4M3.UNPACK_B R31, R56 ;  /* 0x00000038ff1f723e */ /* 0x000fe200020006ff */
[----:B------:R-:W3:Y:S04]  /*123600*/  LDL.LU R61, [R1+0x873c] ;  /* 0x00873c00013d7983 */ /* 0x000ee80000300800 */
[----:B------:R-:W3:Y:S02]  /*123610*/  LDL.LU R0, [R1+0x8738] ;  /* 0x0087380001007983 */ /* 0x000ee40000300800 */
[----:B------:R-:W-:Y:S02]  /*123620*/  HMMA.16816.F32 R56, R28, R58, R8 ;  /* 0x0000003a1c38723c */ /* 0x000fe40000001808 */
[----:B------:R-:W3:Y:S04]  /*123630*/  LDL.LU.64 R10, [R1+0x8730] ;  /* 0x00873000010a7983 */ /* 0x000ee80000300a00 */
[----:B------:R-:W3:-:S13]  /*123640*/  LDL.LU.64 R8, [R1+0x8728] ;  /* 0x0087280001087983 */ /* 0x000eda0000300a00 */
[----:B------:R-:W-:Y:S04]  /*123650*/  STL.64 [R1+0x530], R56 ;  /* 0x0005303801007387 */ /* 0x000fe80000100a00 */
[----:B------:R0:W-:Y:S04]  /*123660*/  STL.64 [R1+0x538], R58 ;  /* 0x0005383a01007387 */ /* 0x0001e80000100a00 */
[----:B0-----:R-:W5:Y:S04]  /*123670*/  LDL.LU.64 R58, [R1+0x8720] ;  /* 0x00872000013a7983 */ /* 0x001f680000300a00 */
[----:B------:R-:W5:Y:S01]  /*123680*/  LDL.LU.64 R56, [R1+0x8718] ;  /* 0x0087180001387983 */ /* 0x000f620000300a00 */
[C---:B------:R-:W-:Y:S08]  /*123690*/  HMMA.16816.F32 R20, R28.reuse, R36, R20 ;  /* 0x000000241c14723c */ /* 0x040ff00000001814 */
[C---:B------:R-:W-:Y:S08]  /*1236a0*/  HMMA.16816.F32 R36, R28.reuse, R38, R32 ;  /* 0x000000261c24723c */ /* 0x040ff00000001820 */
[C---:B----4-:R-:W-:Y:S08]  /*1236b0*/  HMMA.16816.F32 R24, R28.reuse, R12, R24 ;  /* 0x0000000c1c18723c */ /* 0x050ff00000001818 */
[C---:B------:R-:W-:Y:S01]  /*1236c0*/  HMMA.16816.F32 R12, R28.reuse, R14, R16 ;  /* 0x0000000e1c0c723c */ /* 0x040fe20000001810 */
        /* <DEDUP_REMOVED lines=26> */
[----:B---3--:R-:W-:Y:S03]  /*123870*/  HMMA.16816.F32 R48, R28, R50, R8 ;  /* 0x000000321c30723c */ /* 0x008fe60000001808 */
[----:B------:R-:W3:Y:S04]  /*123880*/  LDL.LU.64 R10, [R1+0x86a0] ;  /* 0x0086a000010a7983 */ /* 0x000ee80000300a00 */
[----:B------:R-:W3:-:S12]  /*123890*/  LDL.LU.64 R8, [R1+0x8698] ;  /* 0x0086980001087983 */ /* 0x000ed80000300a00 */
[----:B------:R-:W-:Y:S04]  /*1238a0*/  STL.64 [R1+0x4d0], R48 ;  /* 0x0004d03001007387 */ /* 0x000fe80000100a00 */
[----:B------:R0:W-:Y:S01]  /*1238b0*/  STL.64 [R1+0x4d8], R50 ;  /* 0x0004d83201007387 */ /* 0x0001e20000100a00 */
[C---:B-----5:R-:W-:Y:S03]  /*1238c0*/  HMMA.16816.F32 R44, R28.reuse, R46, R56 ;  /* 0x0000002e1c2c723c */ /* 0x060fe60000001838 */
[----:B0-----:R-:W5:Y:S04]  /*1238d0*/  LDL.LU.64 R50, [R1+0x8690] ;  /* 0x0086900001327983 */ /* 0x001f680000300a00 */
[----:B------:R-:W5:Y:S04]  /*1238e0*/  LDL.LU.64 R48, [R1+0x8688] ;  /* 0x0086880001307983 */ /* 0x000f680000300a00 */
[----:B------:R-:W5:Y:S04]  /*1238f0*/  LDL.LU.64 R58, [R1+0x8680] ;  /* 0x00868000013a7983 */ /* 0x000f680000300a00 */
[----:B------:R-:W5:Y:S04]  /*123900*/  LDL.LU.64 R56, [R1+0x8678] ;  /* 0x0086780001387983 */ /* 0x000f680000300a00 */
[----:B------:R-:W-:Y:S01]  /*123910*/  STL.64 [R1+0x4c0], R44 ;  /* 0x0004c02c01007387 */ /* 0x000fe20000100a00 */
[C---:B----4-:R-:W-:Y:S08]  /*123920*/  HMMA.16816.F32 R40, R28.reuse, R32, R40 ;  /* 0x000000201c28723c */ /* 0x050ff00000001828 */
[C---:B------:R-:W-:Y:S01]  /*123930*/  HMMA.16816.F32 R32, R28.reuse, R34, R36 ;  /* 0x000000221c20723c */ /* 0x040fe20000001824 */
[----:B------:R-:W-:Y:S10]  /*123940*/  STL.64 [R1+0x4c8], R46 ;  /* 0x0004c82e01007387 */ /* 0x000ff40000100a00 */
[----:B------:R-:W-:Y:S01]  /*123950*/  STL.64 [R1+0x4b0], R40 ;  /* 0x0004b02801007387 */ /* 0x000fe20000100a00 */
        /* <DEDUP_REMOVED lines=10> */
[C---:B---3--:R-:W-:Y:S11]  /*123a00*/  HMMA.16816.F32 R12, R28.reuse, R6, R8 ;  /* 0x000000061c0c723c */ /* 0x048ff60000001808 */
[----:B------:R-:W-:Y:S04]  /*123a10*/  STL.64 [R1+0x470], R16 ;  /* 0x0004701001007387 */ /* 0x000fe80000100a00 */
[----:B------:R-:W-:Y:S01]  /*123a20*/  STL.64 [R1+0x478], R18 ;  /* 0x0004781201007387 */ /* 0x000fe20000100a00 */
[C---:B-----5:R-:W-:Y:S08]  /*123a30*/  HMMA.16816.F32 R8, R28.reuse, R56, R48 ;  /* 0x000000381c08723c */ /* 0x060ff00000001830 */
[----:B------:R-:W-:Y:S01]  /*123a40*/  HMMA.16816.F32 R4, R28, R58, R52 ;  /* 0x0000003a1c04723c */ /* 0x000fe20000001834 */
[----:B------:R-:W-:Y:S04]  /*123a50*/  STL.64 [R1+0x460], R12 ;  /* 0x0004600c01007387 */ /* 0x000fe80000100a00 */
[----:B------:R-:W-:Y:S04]  /*123a60*/  STL.64 [R1+0x468], R14 ;  /* 0x0004680e01007387 */ /* 0x000fe80000100a00 */
[----:B------:R-:W2:Y:S01]  /*123a70*/  LDL.LU R50, [R1] ;  /* 0x0000000001327983 */ /* 0x000ea20000300800 */
[----:B------:R-:W-:-:S03]  /*123a80*/  IMAD.MOV.U32 R51, RZ, RZ, R0 ;  /* 0x000000ffff337224 */ /* 0x000fc600078e0000 */
[----:B------:R-:W-:Y:S04]  /*123a90*/  STL.64 [R1+0x450], R8 ;  /* 0x0004500801007387 */ /* 0x000fe80000100a00 */
[----:B------:R-:W-:Y:S04]  /*123aa0*/  STL.64 [R1+0x458], R10 ;  /* 0x0004580a01007387 */ /* 0x000fe80000100a00 */
[----:B------:R0:W-:Y:S04]  /*123ab0*/  STL.64 [R1+0x440], R4 ;  /* 0x0004400401007387 */ /* 0x0001e80000100a00 */
[----:B------:R1:W-:Y:S04]  /*123ac0*/  STL.64 [R1+0x448], R6 ;  /* 0x0004480601007387 */ /* 0x0003e80000100a00 */
[----:B------:R-:W3:Y:S04]  /*123ad0*/  LDL.LU R0, [R1+0x8670] ;  /* 0x0086700001007983 */ /* 0x000ee80000300800 */
[----:B0-----:R-:W4:Y:S04]  /*123ae0*/  LDL.LU R4, [R1+0x1320] ;  /* 0x0013200001047983 */ /* 0x001f280000300800 */
[----:B------:R-:W4:Y:S04]  /*123af0*/  LDL.LU R5, [R1+0x1324] ;  /* 0x0013240001057983 */ /* 0x000f280000300800 */
[----:B-1----:R-:W5:Y:S04]  /*123b00*/  LDL.LU R6, [R1+0x1328] ;  /* 0x0013280001067983 */ /* 0x002f680000300800 */
[----:B------:R-:W5:Y:S04]  /*123b10*/  LDL.LU R7, [R1+0x132c] ;  /* 0x00132c0001077983 */ /* 0x000f680000300800 */
[----:B-----5:R0:W-:Y:S04]  /*123b20*/  STL.64 [R1+0x8548], R6 ;  /* 0x0085480601007387 */ /* 0x0201e80000100a00 */
[----:B----4-:R-:W-:Y:S04]  /*123b30*/  STL.64 [R1+0x8540], R4 ;  /* 0x0085400401007387 */ /* 0x010fe80000100a00 */
[----:B------:R-:W4:Y:S04]  /*123b40*/  LDL.LU R48, [R1+0x8] ;  /* 0x0000080001307983 */ /* 0x000f280000300800 */
[----:B------:R-:W4:Y:S04]  /*123b50*/  LDL.LU R49, [R1+0xc] ;  /* 0x00000c0001317983 */ /* 0x000f280000300800 */
[----:B--2---:R-:W-:Y:S04]  /*123b60*/  STL.64 [R1+0x8558], R50 ;  /* 0x0085583201007387 */ /* 0x004fe80000100a00 */
[----:B----4-:R1:W-:Y:S04]  /*123b70*/  STL.64 [R1+0x8550], R48 ;  /* 0x0085503001007387 */ /* 0x0103e80000100a00 */
[----:B------:R-:W2:Y:S04]  /*123b80*/  LDL.LU R8, [R1+0x1330] ;  /* 0x0013300001087983 */ /* 0x000ea80000300800 */
[----:B------:R-:W2:Y:S04]  /*123b90*/  LDL.LU R9, [R1+0x1334] ;  /* 0x0013340001097983 */ /* 0x000ea80000300800 */
[----:B------:R-:W4:Y:S04]  /*123ba0*/  LDL.LU R10, [R1+0x1338] ;  /* 0x00133800010a7983 */ /* 0x000f280000300800 */
[----:B------:R-:W4:Y:S01]  /*123bb0*/  LDL.LU R11, [R1+0x133c] ;  /* 0x00133c00010b7983 */ /* 0x000f220000300800 */
[----:B---3--:R-:W-:-:S03]  /*123bc0*/  IMAD.MOV.U32 R15, RZ, RZ, R0 ;  /* 0x000000ffff0f7224 */ /* 0x008fc600078e0000 */
[----:B----4-:R-:W-:Y:S04]  /*123bd0*/  STL.64 [R1+0x8568], R10 ;  /* 0x0085680a01007387 */ /* 0x010fe80000100a00 */
[----:B--2---:R-:W-:Y:S04]  /*123be0*/  STL.64 [R1+0x8560], R8 ;  /* 0x0085600801007387 */ /* 0x004fe80000100a00 */
[----:B------:R-:W2:Y:S04]  /*123bf0*/  LDL.LU R14, [R1+0x10] ;  /* 0x00001000010e7983 */ /* 0x000ea80000300800 */
        /* <DEDUP_REMOVED lines=34> */
[----:B--2---:R-:W-:Y:S04]  /*123e20*/  STL.64 [R1+0x85d0], R58 ;  /* 0x0085d03a01007387 */ /* 0x004fe80000100a00 */
[----:B------:R-:W-:Y:S04]  /*123e30*/  STL.64 [R1+0x85c8], R56 ;  /* 0x0085c83801007387 */ /* 0x000fe80000100a00 */
[----:B0-----:R-:W2:Y:S04]  /*123e40*/  LDL.LU R6, [R1+0x38] ;  /* 0x0000380001067983 */ /* 0x001ea80000300800 */
[----:B------:R-:W2:Y:S04]  /*123e50*/  LDL.LU R7, [R1+0x3c] ;  /* 0x00003c0001077983 */ /* 0x000ea80000300800 */
[----:B-1----:R-:W2:Y:S04]  /*123e60*/  LDL.LU R48, [R1+0x1390] ;  /* 0x0013900001307983 */ /* 0x002ea80000300800 */
        /* <DEDUP_REMOVED lines=26> */
[----:B------:R0:W-:Y:S04]  /*124010*/  STL.64 [R1+0x8618], R24 ;  /* 0x0086181801007387 */ /* 0x0001e80000100a00 */
[----:B-----5:R-:W5:Y:S04]  /*124020*/  LDL.LU R46, [R1+0x68] ;  /* 0x00006800012e7983 */ /* 0x020f680000300800 */
[----:B------:R-:W5:Y:S04]  /*124030*/  LDL.LU R47, [R1+0x6c] ;  /* 0x00006c00012f7983 */ /* 0x000f680000300800 */
[----:B----4-:R-:W4:Y:S04]  /*124040*/  LDL.LU R44, [R1+0x70] ;  /* 0x00007000012c7983 */ /* 0x010f280000300800 */
[----:B------:R-:W4:Y:S04]  /*124050*/  LDL.LU R45, [R1+0x74] ;  /* 0x00007400012d7983 */ /* 0x000f280000300800 */
[----:B-----5:R-:W-:Y:S04]  /*124060*/  STL.64 [R1+0x8630], R46 ;  /* 0x0086302e01007387 */ /* 0x020fe80000100a00 */
[----:B----4-:R-:W-:Y:S04]  /*124070*/  STL.64 [R1+0x8628], R44 ;  /* 0x0086282c01007387 */ /* 0x010fe80000100a00 */
[----:B0-----:R-:W4:Y:S04]  /*124080*/  LDL.LU R48, [R1+0x1400] ;  /* 0x0014000001307983 */ /* 0x001f280000300800 */
[----:B------:R-:W4:Y:S04]  /*124090*/  LDL.LU R49, [R1+0x1404] ;  /* 0x0014040001317983 */ /* 0x000f280000300800 */
[----:B------:R-:W5:Y:S04]  /*1240a0*/  LDL.LU R50, [R1+0x1408] ;  /* 0x0014080001327983 */ /* 0x000f680000300800 */
[----:B------:R-:W5:Y:S04]  /*1240b0*/  LDL.LU R51, [R1+0x140c] ;  /* 0x00140c0001337983 */ /* 0x000f680000300800 */
[----:B-----5:R-:W-:Y:S04]  /*1240c0*/  STL.64 [R1+0x8640], R50 ;  /* 0x0086403201007387 */ /* 0x020fe80000100a00 */
[----:B----4-:R0:W-:Y:S04]  /*1240d0*/  STL.64 [R1+0x8638], R48 ;  /* 0x0086383001007387 */ /* 0x0101e80000100a00 */
[----:B-1----:R-:W4:Y:S04]  /*1240e0*/  LDL.LU R6, [R1+0x78] ;  /* 0x0000780001067983 */ /* 0x002f280000300800 */
[----:B------:R-:W4:Y:S04]  /*1240f0*/  LDL.LU R7, [R1+0x7c] ;  /* 0x00007c0001077983 */ /* 0x000f280000300800 */
        /* <DEDUP_REMOVED lines=8> */
[----:B----4-:R-:W-:Y:S04]  /*124180*/  STL.64 [R1+0x8660], R6 ;  /* 0x0086600601007387 */ /* 0x010fe80000100a00 */
[----:B--2---:R2:W-:Y:S04]  /*124190*/  STL.64 [R1+0x8658], R4 ;  /* 0x0086580401007387 */ /* 0x0045e80000100a00 */
[----:B------:R-:W4:Y:S04]  /*1241a0*/  LDL.LU R36, [R1+0x1420] ;  /* 0x0014200001247983 */ /* 0x000f280000300800 */
[----:B------:R-:W4:Y:S04]  /*1241b0*/  LDL.LU R37, [R1+0x1424] ;  /* 0x0014240001257983 */ /* 0x000f280000300800 */
[----:B------:R-:W4:Y:S04]  /*1241c0*/  LDL.LU R38, [R1+0x1428] ;  /* 0x0014280001267983 */ /* 0x000f280000300800 */
[----:B------:R-:W4:Y:S04]  /*1241d0*/  LDL.LU R39, [R1+0x142c] ;  /* 0x00142c0001277983 */ /* 0x000f280000300800 */
[----:B------:R-:W5:Y:S04]  /*1241e0*/  LDL.LU R26, [R1+0x88] ;  /* 0x00008800011a7983 */ /* 0x000f680000300800 */
[----:B------:R-:W5:Y:S04]  /*1241f0*/  LDL.LU R27, [R1+0x8c] ;  /* 0x00008c00011b7983 */ /* 0x000f680000300800 */
        /* <DEDUP_REMOVED lines=8> */
[----:B--2---:R-:W3:Y:S04]  /*124280*/  LDL.LU R4, [R1+0x1450] ;  /* 0x0014500001047983 */ /* 0x004ee80000300800 */
        /* <DEDUP_REMOVED lines=36> */
[----:B------:R-:W3:Y:S04]  /*1244d0*/  LDL.LU.64 R6, [R1+0x8660] ;  /* 0x0086600001067983 */ /* 0x000ee80000300a00 */
[----:B------:R-:W4:-:S12]  /*1244e0*/  LDL.LU.64 R4, [R1+0x8658] ;  /* 0x0086580001047983 */ /* 0x000f180000300a00 */
[----:B------:R-:W-:Y:S04]  /*1244f0*/  STL.64 [R1+0x430], R40 ;  /* 0x0004302801007387 */ /* 0x000fe80000100a00 */
[----:B------:R0:W-:Y:S04]  /*124500*/  STL.64 [R1+0x438], R42 ;  /* 0x0004382a01007387 */ /* 0x0001e80000100a00 */
[----:B0-----:R-:W3:Y:S04]  /*124510*/  LDL.LU.64 R42, [R1+0x8650] ;  /* 0x00865000012a7983 */ /* 0x001ee80000300a00 */
[----:B------:R-:W3:Y:S01]  /*124520*/  LDL.LU.64 R40, [R1+0x8648] ;  /* 0x0086480001287983 */ /* 0x000ee20000300a00 */
[C---:B------:R-:W-:Y:S08]  /*124530*/  HMMA.16816.F32 R48, R28.reuse, R24, R48 ;  /* 0x000000181c30723c */ /* 0x040ff00000001830 */
[C---:B-----5:R-:W-:Y:S11]  /*124540*/  HMMA.16816.F32 R24, R28.reuse, R26, R44 ;  /* 0x0000001a1c18723c */ /* 0x060ff6000000182c */
[----:B------:R-:W-:Y:S04]  /*124550*/  STL.64 [R1+0x420], R48 ;  /* 0x0004203001007387 */ /* 0x000fe80000100a00 */
[----:B------:R0:W-:Y:S04]  /*124560*/  STL.64 [R1+0x428], R50 ;  /* 0x0004283201007387 */ /* 0x0001e80000100a00 */
[----:B0-----:R-:W5:Y:S04]  /*124570*/  LDL.LU.64 R50, [R1+0x8640] ;  /* 0x0086400001327983 */ /* 0x001f680000300a00 */
[----:B------:R-:W5:Y:S04]  /*124580*/  LDL.LU.64 R48, [R1+0x8638] ;  /* 0x0086380001307983 */ /* 0x000f680000300a00 */
[----:B------:R-:W2:Y:S04]  /*124590*/  LDL.LU.64 R46, [R1+0x8630] ;  /* 0x00863000012e7983 */ /* 0x000ea80000300a00 */
[----:B------:R-:W5:Y:S04]  /*1245a0*/  LDL.LU.64 R44, [R1+0x8628] ;  /* 0x00862800012c7983 */ /* 0x000f680000300a00 */
[----:B------:R-:W-:Y:S04]  /*1245b0*/  STL.64 [R1+0x410], R24 ;  /* 0x0004101801007387 */ /* 0x000fe80000100a00 */
[----:B------:R0:W-:Y:S04]  /*1245c0*/  STL.64 [R1+0x418], R26 ;  /* 0x0004181a01007387 */ /* 0x0001e80000100a00 */
[----:B0-----:R-:W2:Y:S04]  /*1245d0*/  LDL.LU.64 R26, [R1+0x8620] ;  /* 0x00862000011a7983 */ /* 0x001ea80000300a00 */
[----:B------:R-:W2:Y:S01]  /*1245e0*/  LDL.LU.64 R24, [R1+0x8618] ;  /* 0x0086180001187983 */ /* 0x000ea20000300a00 */
[----:B----4-:R-:W-:-:S15]  /*1245f0*/  HMMA.16816.F32 R36, R28, R4, R36 ;  /* 0x000000041c24723c */ /* 0x010fde0000001824 */
[----:B------:R-:W-:-:S04]  /*124600*/  NOP ;  /* 0x0000000000007918 */ /* 0x000fc80000000000 */
        /* <DEDUP_REMOVED lines=26> */
[----:B------:R0:W-:Y:S04]  /*1247b0*/  STL.64 [R1+0x3c8], R26 ;  /* 0x0003c81a01007387 */ /* 0x0001e80000100a00 */
[----:B0-----:R-:W3:Y:S04]  /*1247c0*/  LDL.LU.64 R26, [R1+0x85b0] ;  /* 0x0085b000011a7983 */ /* 0x001ee80000300a00 */
[----:B------:R-:W4:Y:S04]  /*1247d0*/  LDL.LU.64 R24, [R1+0x85a8] ;  /* 0x0085a80001187983 */ /* 0x000f280000300a00 */
[----:B------:R-:W3:Y:S04]  /*1247e0*/  LDL.LU R40, [R1+0x11f0] ;  /* 0x0011f00001287983 */ /* 0x000ee80000300800 */
[----:B------:R-:W-:Y:S04]  /*1247f0*/  STL.64 [R1+0x3b0], R36 ;  /* 0x0003b02401007387 */ /* 0x000fe80000100a00 */
[----:B------:R-:W-:Y:S04]  /*124800*/  STL.64 [R1+0x3b8], R38 ;  /* 0x0003b82601007387 */ /* 0x000fe80000100a00 */
[----:B------:R-:W3:Y:S04]  /*124810*/  LDL.LU R41, [R1+0x11f4] ;  /* 0x0011f40001297983 */ /* 0x000ee80000300800 */
[----:B------:R-:W3:Y:S04]  /*124820*/  LDL.LU R42, [R1+0x11f8] ;  /* 0x0011f800012a7983 */ /* 0x000ee80000300800 */
[----:B------:R-:W3:Y:S01]  /*124830*/  LDL.LU R43, [R1+0x11fc] ;  /* 0x0011fc00012b7983 */ /* 0x000ee20000300800 */
[C---:B------:R-:W-:Y:S08]  /*124840*/  HMMA.16816.F32 R32, R28.reuse, R16, R32 ;  /* 0x000000101c20723c */ /* 0x040ff00000001820 */
[C---:B------:R-:W-:Y:S08]  /*124850*/  HMMA.16816.F32 R16, R28.reuse, R18, R12 ;  /* 0x000000121c10723c */ /* 0x040ff0000000180c */
[C---:B-----5:R-:W-:Y:S08]  /*124860*/  HMMA.16816.F32 R8, R28.reuse, R4, R8 ;  /* 0x000000041c08723c */ /* 0x060ff00000001808 */
[----:B--2---:R-:W-:Y:S01]  /*124870*/  HMMA.16816.F32 R4, R28, R6, R48 ;  /* 0x000000061c04723c */ /* 0x004fe20000001830 */
[----:B---3--:R0:W-:Y:S04]  /*124880*/  STL.64 [R1+0x8518], R42 ;  /* 0x0085182a01007387 */ /* 0x0081e80000100a00 */
[----:B0-----:R-:W2:Y:S01]  /*124890*/  LDL.LU R42, [R1+0x30] ;  /* 0x00003000012a7983 */ /* 0x001ea20000300800 */
[----:B------:R-:W-:-:S03]  /*1248a0*/  IMAD.MOV.U32 R43, RZ, RZ, R0 ;  /* 0x000000ffff2b7224 */ /* 0x000fc600078e0000 */
[----:B------:R-:W3:Y:S04]  /*1248b0*/  LDL.LU R0, [R1+0x85a0] ;  /* 0x0085a00001007983 */ /* 0x000ee80000300800 */
[----:B------:R-:W-:Y:S04]  /*1248c0*/  STL.64 [R1+0x8510], R40 ;  /* 0x0085102801007387 */ /* 0x000fe80000100a00 */
[----:B------:R-:W5:Y:S04]  /*1248d0*/  LDL.LU R36, [R1+0x11e0] ;  /* 0x0011e00001247983 */ /* 0x000f680000300800 */
[----:B------:R-:W5:Y:S04]  /*1248e0*/  LDL.LU R37, [R1+0x11e4] ;  /* 0x0011e40001257983 */ /* 0x000f680000300800 */
[----:B------:R-:W5:Y:S04]  /*1248f0*/  LDL.LU R38, [R1+0x11e8] ;  /* 0x0011e80001267983 */ /* 0x000f680000300800 */
[----:B------:R-:W5:Y:S04]  /*124900*/  LDL.LU R39, [R1+0x11ec] ;  /* 0x0011ec0001277983 */ /* 0x000f680000300800 */
        /* <DEDUP_REMOVED lines=24> */
[----:B------:R4:W-:Y:S01]  /*124a90*/  STL.64 [R1+0x368], R42 ;  /* 0x0003682a01007387 */ /* 0x0009e20000100a00 */
[C---:B---3--:R-:W-:Y:S08]  /*124aa0*/  HMMA.16816.F32 R20, R28.reuse, R12, R20 ;  /* 0x0000000c1c14723c */ /* 0x048ff00000001814 */
[C---:B----4-:R-:W-:Y:S08]  /*124ab0*/  HMMA.16816.F32 R40, R28.reuse, R24, R44 ;  /* 0x000000181c28723c */ /* 0x050ff0000000182c */
[C---:B------:R-:W-:Y:S08]  /*124ac0*/  HMMA.16816.F32 R24, R28.reuse, R26, R32 ;  /* 0x0000001a1c18723c */ /* 0x040ff00000001820 */
[C---:B-----5:R-:W-:Y:S08]  /*124ad0*/  HMMA.16816.F32 R16, R28.reuse, R14, R16 ;  /* 0x0000000e1c10723c */ /* 0x060ff00000001810 */
[C---:B------:R-:W-:Y:S01]  /*124ae0*/  HMMA.16816.F32 R8, R28.reuse, R48, R8 ;  /* 0x000000301c08723c */ /* 0x040fe20000001808 */
        /* <DEDUP_REMOVED lines=8> */
[----:B------:R-:W-:Y:S04]  /*124b70*/  STL.64 [R1+0x320], R16 ;  /* 0x0003201001007387 */ /* 0x000fe80000100a00 */
[----:B------:R-:W-:Y:S04]  /*124b80*/  STL.64 [R1+0x328], R18 ;  /* 0x0003281201007387 */ /* 0x000fe80000100a00 */
[----:B------:R0:W-:Y:S04]  /*124b90*/  STL.64 [R1+0x310], R8 ;  /* 0x0003100801007387 */ /* 0x0001e80000100a00 */
[----:B------:R1:W-:Y:S04]  /*124ba0*/  STL.64 [R1+0x318], R10 ;  /* 0x0003180a01007387 */ /* 0x0003e80000100a00 */
[----:B0-----:R-:W3:Y:S04]  /*124bb0*/  LDL.LU R8, [R1+0x1280] ;  /* 0x0012800001087983 */ /* 0x001ee80000300800 */
[----:B------:R-:W-:Y:S04]  /*124bc0*/  STL.64 [R1+0x300], R12 ;  /* 0x0003000c01007387 */ /* 0x000fe80000100a00 */
[----:B------:R-:W-:Y:S04]  /*124bd0*/  STL.64 [R1+0x308], R14 ;  /* 0x0003080e01007387 */ /* 0x000fe80000100a00 */
        /* <DEDUP_REMOVED lines=45> */
[C---:B--2---:R-:W-:Y:S08]  /*124eb0*/  HMMA.16816.F32 R16, R28.reuse, R58, R16 ;  /* 0x0000003a1c10723c */ /* 0x044ff00000001810 */
[C---:B---3--:R-:W-:Y:S11]  /*124ec0*/  HMMA.16816.F32 R56, R28.reuse, R56, R52 ;  /* 0x000000381c38723c */ /* 0x048ff60000001834 */
[----:B------:R0:W-:Y:S04]  /*124ed0*/  STL.64 [R1+0x2e0], R16 ;  /* 0x0002e01001007387 */ /* 0x0001e80000100a00 */
[----:B------:R1:W-:Y:S04]  /*124ee0*/  STL.64 [R1+0x2e8], R18 ;  /* 0x0002e81201007387 */ /* 0x0003e80000100a00 */
[----:B0-----:R-:W2:Y:S04]  /*124ef0*/  LDL.LU R16, [R1+0x1250] ;  /* 0x0012500001107983 */ /* 0x001ea80000300800 */
[----:B------:R-:W2:Y:S04]  /*124f00*/  LDL.LU R17, [R1+0x1254] ;  /* 0x0012540001117983 */ /* 0x000ea80000300800 */
[----:B-1----:R-:W2:Y:S04]  /*124f10*/  LDL.LU R18, [R1+0x1258] ;  /* 0x0012580001127983 */ /* 0x002ea80000300800 */
[----:B------:R-:W2:Y:S04]  /*124f20*/  LDL.LU R19, [R1+0x125c] ;  /* 0x00125c0001137983 */ /* 0x000ea80000300800 */
[----:B------:R-:W5:Y:S04]  /*124f30*/  LDL.LU.64 R54, [R1+0x8528] ;  /* 0x0085280001367983 */ /* 0x000f680000300a00 */
[----:B------:R-:W3:Y:S04]  /*124f40*/  LDL.LU.64 R52, [R1+0x8520] ;  /* 0x0085200001347983 */ /* 0x000ee80000300a00 */
[----:B------:R0:W-:Y:S04]  /*124f50*/  STL.64 [R1+0x2d0], R56 ;  /* 0x0002d03801007387 */ /* 0x0001e80000100a00 */
[----:B------:R1:W-:Y:S04]  /*124f60*/  STL.64 [R1+0x2d8], R58 ;  /* 0x0002d83a01007387 */ /* 0x0003e80000100a00 */
[----:B0-----:R-:W2:Y:S04]  /*124f70*/  LDL.LU R56, [R1+0x1200] ;  /* 0x0012000001387983 */ /* 0x001ea80000300800 */
[----:B------:R-:W2:Y:S04]  /*124f80*/  LDL.LU R57, [R1+0x1204] ;  /* 0x0012040001397983 */ /* 0x000ea80000300800 */
[----:B-1----:R-:W2:Y:S04]  /*124f90*/  LDL.LU R58, [R1+0x1208] ;  /* 0x00120800013a7983 */ /* 0x002ea80000300800 */
[----:B------:R-:W2:Y:S01]  /*124fa0*/  LDL.LU R59, [R1+0x120c] ;  /* 0x00120c00013b7983 */ /* 0x000ea20000300800 */
[C---:B-----5:R-:W-:Y:S08]  /*124fb0*/  HMMA.16816.F32 R40, R28.reuse, R54, R40 ;  /* 0x000000361c28723c */ /* 0x060ff00000001828 */
[C---:B---3--:R-:W-:Y:S11]  /*124fc0*/  HMMA.16816.F32 R52, R28.reuse, R52, R48 ;  /* 0x000000341c34723c */ /* 0x048ff60000001830 */
[----:B------:R-:W-:Y:S04]  /*124fd0*/  STL.64 [R1+0x2c0], R40 ;  /* 0x0002c02801007387 */ /* 0x000fe80000100a00 */
[----:B------:R0:W-:Y:S04]  /*124fe0*/  STL.64 [R1+0x2c8], R42 ;  /* 0x0002c82a01007387 */ /* 0x0001e80000100a00 */
[----:B0-----:R-:W3:Y:S04]  /*124ff0*/  LDL.LU.64 R42, [R1+0x8518] ;  /* 0x00851800012a7983 */ /* 0x001ee80000300a00 */
[----:B------:R-:W3:Y:S04]  /*125000*/  LDL.LU.64 R40, [R1+0x8510] ;  /* 0x0085100001287983 */ /* 0x000ee80000300a00 */
[----:B------:R-:W5:Y:S04]  /*125010*/  LDL.LU.64 R50, [R1+0x8508] ;  /* 0x0085080001327983 */ /* 0x000f680000300a00 */
[----:B------:R-:W2:Y:S01]  /*125020*/  LDL.LU.64 R48, [R1+0x8500] ;  /* 0x0085000001307983 */ /* 0x000ea20000300a00 */
[C---:B----4-:R-:W-:Y:S03]  /*125030*/  HMMA.16816.F32 R4, R28.reuse, R2, R4 ;  /* 0x000000021c04723c */ /* 0x050fe60000001804 */
[----:B------:R0:W-:Y:S04]  /*125040*/  STL.64 [R1+0x2b0], R52 ;  /* 0x0002b03401007387 */ /* 0x0001e80000100a00 */
[----:B------:R1:W-:Y:S04]  /*125050*/  STL.64 [R1+0x2b8], R54 ;  /* 0x0002b83601007387 */ /* 0x0003e80000100a00 */
[----:B0-----:R-:W4:Y:S04]  /*125060*/  LDL.LU R52, [R1+0x1210] ;  /* 0x0012100001347983 */ /* 0x001f280000300800 */
[----:B------:R-:W4:Y:S04]  /*125070*/  LDL.LU R53, [R1+0x1214] ;  /* 0x0012140001357983 */ /* 0x000f280000300800 */
[----:B-1----:R-:W4:Y:S04]  /*125080*/  LDL.LU R54, [R1+0x1218] ;  /* 0x0012180001367983 */ /* 0x002f280000300800 */
[----:B------:R-:W4:Y:S01]  /*125090*/  LDL.LU R55, [R1+0x121c] ;  /* 0x00121c0001377983 */ /* 0x000f220000300800 */
        /* <DEDUP_REMOVED lines=10> */
[----:B0-----:R-:W2:Y:S04]  /*125140*/  LDL.LU R48, [R1+0x1220] ;  /* 0x0012200001307983 */ /* 0x001ea80000300800 */
[----:B------:R-:W2:Y:S04]  /*125150*/  LDL.LU R49, [R1+0x1224] ;  /* 0x0012240001317983 */ /* 0x000ea80000300800 */
[----:B-1----:R-:W2:Y:S04]  /*125160*/  LDL.LU R50, [R1+0x1228] ;  /* 0x0012280001327983 */ /* 0x002ea80000300800 */
[----:B------:R-:W2:Y:S04]  /*125170*/  LDL.LU R51, [R1+0x122c] ;  /* 0x00122c0001337983 */ /* 0x000ea80000300800 */
        /* <DEDUP_REMOVED lines=32> */
[----:B--2---:R-:W-:-:S15]  /*125380*/  HMMA.16816.F32 R16, R28, R12, R16 ;  /* 0x0000000c1c10723c */ /* 0x004fde0000001810 */
[----:B------:R-:W-:-:S04]  /*125390*/  NOP ;  /* 0x0000000000007918 */ /* 0x000fc80000000000 */
        /* <DEDUP_REMOVED lines=8> */
[C---:B--2---:R-:W-:Y:S08]  /*125420*/  HMMA.16816.F32 R12, R28.reuse, R16, R4 ;  /* 0x000000101c0c723c */ /* 0x044ff00000001804 */
[C---:B0-----:R-:W-:Y:S08]  /*125430*/  HMMA.16816.F32 R8, R28.reuse, R18, R48 ;  /* 0x000000121c08723c */ /* 0x041ff00000001830 */
[C---:B----4-:R-:W-:Y:S03]  /*125440*/  HMMA.16816.F32 R4, R28.reuse, R20, R52 ;  /* 0x000000141c04723c */ /* 0x050fe60000001834 */
[----:B------:R-:W-:Y:S04]  /*125450*/  STL.64 [R1+0x210], R12 ;  /* 0x0002100c01007387 */ /* 0x000fe80000100a00 */
[----:B------:R0:W-:Y:S04]  /*125460*/  STL.64 [R1+0x218], R14 ;  /* 0x0002180e01007387 */ /* 0x0001e80000100a00 */
[----:B------:R-:W-:Y:S04]  /*125470*/  STL.64 [R1+0x200], R8 ;  /* 0x0002000801007387 */ /* 0x000fe80000100a00 */
[----:B------:R1:W-:Y:S04]  /*125480*/  STL.64 [R1+0x208], R10 ;  /* 0x0002080a01007387 */ /* 0x0003e80000100a00 */
[----:B------:R-:W-:Y:S04]  /*125490*/  STL.64 [R1+0x1f0], R4 ;  /* 0x0001f00401007387 */ /* 0x000fe80000100a00 */
[----:B------:R2:W-:Y:S01]  /*1254a0*/  STL.64 [R1+0x1f8], R6 ;  /* 0x0001f80601007387 */ /* 0x0005e20000100a00 */
[C---:B0-----:R-:W-:Y:S08]  /*1254b0*/  HMMA.16816.F32 R12, R28.reuse, R22, R56 ;  /* 0x000000161c0c723c */ /* 0x041ff00000001838 */
[C---:B-1----:R-:W-:Y:S08]  /*1254c0*/  HMMA.16816.F32 R8, R28.reuse, R24, R40 ;  /* 0x000000181c08723c */ /* 0x042ff00000001828 */
[----:B--2---:R-:W-:Y:S03]  /*1254d0*/  HMMA.16816.F32 R4, R28, R26, R36 ;  /* 0x0000001a1c04723c */ /* 0x004fe60000001824 */
        /* <DEDUP_REMOVED lines=16> */
[----:B------:R-:W3:Y:S01]  /*1255e0*/  LDL.LU R26, [R1+0x1188] ;  /* 0x00118800011a7983 */ /* 0x000ee20000300800 */
[----:B------:R-:W-:-:S03]  /*1255f0*/  IMAD.MOV.U32 R27, RZ, RZ, R0 ;  /* 0x000000ffff1b7224 */ /* 0x000fc600078e0000 */
        /* <DEDUP_REMOVED lines=18> */
[----:B------:R-:W5:Y:S01]  /*125720*/  LDL.LU R5, [R1+0x7ad8] ;  /* 0x007ad80001057983 */ /* 0x000f620000300800 */
[----:B--2---:R-:W-:Y:S01]  /*125730*/  HMMA.16816.F32 R12, R28, R32, R52 ;  /* 0x000000201c0c723c */ /* 0x004fe20000001834 */
[----:B----4-:R-:W-:-:S02]  /*125740*/  IMAD.MOV.U32 R59, RZ, RZ, R0 ;  /* 0x000000ffff3b7224 */ /* 0x010fc400078e0000 */
[----:B------:R-:W2:Y:S04]  /*125750*/  LDL.LU R0, [R1+0x7ad4] ;  /* 0x007ad40001007983 */ /* 0x000ea80000300800 */
[----:B------:R-:W4:Y:S04]  /*125760*/  LDL.LU R8, [R1+0x140] ;  /* 0x0001400001087983 */ /* 0x000f280000300800 */
[----:B------:R-:W4:Y:S04]  /*125770*/  LDL.LU R9, [R1+0x144] ;  /* 0x0001440001097983 */ /* 0x000f280000300800 */
[----:B------:R-:W4:Y:S04]  /*125780*/  LDL.LU R10, [R1+0x148] ;  /* 0x00014800010a7983 */ /* 0x000f280000300800 */
[----:B------:R-:W4:Y:S04]  /*125790*/  LDL.LU R11, [R1+0x14c] ;  /* 0x00014c00010b7983 */ /* 0x000f280000300800 */
[----:B------:R-:W2:Y:S04]  /*1257a0*/  LDL.LU R7, [R1+0x1d68] ;  /* 0x001d680001077983 */ /* 0x000ea80000300800 */
[----:B------:R-:W2:Y:S04]  /*1257b0*/  LDL.LU R48, [R1+0x1d6c] ;  /* 0x001d6c0001307983 */ /* 0x000ea80000300800 */
[----:B------:R0:W-:Y:S04]  /*1257c0*/  STL.64 [R1+0x1b0], R12 ;  /* 0x0001b00c01007387 */ /* 0x0001e80000100a00 */
[----:B------:R1:W-:Y:S01]  /*1257d0*/  STL.64 [R1+0x1b8], R14 ;  /* 0x0001b80e01007387 */ /* 0x0003e20000100a00 */
[C---:B---3--:R-:W-:Y:S03]  /*1257e0*/  HMMA.16816.F32 R32, R28.reuse, R34, R36 ;  /* 0x000000221c20723c */ /* 0x048fe60000001824 */
[----:B0-----:R-:W3:Y:S04]  /*1257f0*/  LDL.LU R12, [R1+0x1170] ;  /* 0x00117000010c7983 */ /* 0x001ee80000300800 */
[----:B------:R-:W3:Y:S04]  /*125800*/  LDL.LU R13, [R1+0x1174] ;  /* 0x00117400010d7983 */ /* 0x000ee80000300800 */
[----:B-1----:R-:W3:Y:S04]  /*125810*/  LDL.LU R14, [R1+0x1178] ;  /* 0x00117800010e7983 */ /* 0x002ee80000300800 */
        /* <DEDUP_REMOVED lines=8> */
[----:B------:R-:W2:Y:S04]  /*1258a0*/  LDL.LU.64 R38, [R1+0x8470] ;  /* 0x0084700001267983 */ /* 0x000ea80000300a00 */
[----:B------:R-:W5:Y:S04]  /*1258b0*/  LDL.LU.64 R36, [R1+0x8468] ;  /* 0x0084680001247983 */ /* 0x000f680000300a00 */
[----:B------:R0:W-:Y:S04]  /*1258c0*/  STL.64 [R1+0x1a0], R32 ;  /* 0x0001a02001007387 */ /* 0x0001e80000100a00 */
[----:B------:R1:W-:Y:S04]  /*1258d0*/  STL.64 [R1+0x1a8], R34 ;  /* 0x0001a82201007387 */ /* 0x0003e80000100a00 */
[----:B0-----:R-:W3:Y:S04]  /*1258e0*/  LDL.LU R32, [R1+0x1190] ;  /* 0x0011900001207983 */ /* 0x001ee80000300800 */
[----:B------:R-:W3:Y:S04]  /*1258f0*/  LDL.LU R33, [R1+0x1194] ;  /* 0x0011940001217983 */ /* 0x000ee80000300800 */
[----:B-1----:R-:W3:Y:S04]  /*125900*/  LDL.LU R34, [R1+0x1198] ;  /* 0x0011980001227983 */ /* 0x002ee80000300800 */
[----:B------:R-:W3:Y:S04]  /*125910*/  LDL.LU R35, [R1+0x119c] ;  /* 0x00119c0001237983 */ /* 0x000ee80000300800 */
[----:B------:R-:W3:Y:S04]  /*125920*/  LDL.LU R60, [R1+0x1d4c] ;  /* 0x001d4c00013c7983 */ /* 0x000ee80000300800 */
[----:B------:R-:W3:Y:S01]  /*125930*/  LDL.LU R61, [R1+0x1d38] ;  /* 0x001d3800013d7983 */ /* 0x000ee20000300800 */
[C---:B-----5:R-:W-:Y:S08]  /*125940*/  HMMA.16816.F32 R56, R28.reuse, R36, R56 ;  /* 0x000000241c38723c */ /* 0x060ff00000001838 */
[C---:B--2---:R-:W-:Y:S11]  /*125950*/  HMMA.16816.F32 R36, R28.reuse, R38, R40 ;  /* 0x000000261c24723c */ /* 0x044ff60000001828 */
[----:B------:R0:W-:Y:S04]  /*125960*/  STL.64 [R1+0x190], R56 ;  /* 0x0001903801007387 */ /* 0x0001e80000100a00 */
[----:B------:R1:W-:Y:S04]  /*125970*/  STL.64 [R1+0x198], R58 ;  /* 0x0001983a01007387 */ /* 0x0003e80000100a00 */
[----:B0-----:R-:W2:Y:S04]  /*125980*/  LDL.LU R56, [R1+0x1150] ;  /* 0x0011500001387983 */ /* 0x001ea80000300800 */
[----:B------:R-:W2:Y:S04]  /*125990*/  LDL.LU R57, [R1+0x1154] ;  /* 0x0011540001397983 */ /* 0x000ea80000300800 */
[----:B-1----:R-:W2:Y:S04]  /*1259a0*/  LDL.LU R58, [R1+0x1158] ;  /* 0x00115800013a7983 */ /* 0x002ea80000300800 */
[----:B------:R-:W2:Y:S04]  /*1259b0*/  LDL.LU R59, [R1+0x115c] ;  /* 0x00115c00013b7983 */ /* 0x000ea80000300800 */
[----:B------:R-:W5:Y:S04]  /*1259c0*/  LDL.LU.64 R42, [R1+0x8460] ;  /* 0x00846000012a7983 */ /* 0x000f680000300a00 */
[----:B------:R-:W3:Y:S01]  /*1259d0*/  LDL.LU.64 R40, [R1+0x8458] ;  /* 0x0084580001287983 */ /* 0x000ee20000300a00 */
[C---:B------:R-:W-:Y:S08]  /*1259e0*/  HMMA.16816.F32 R20, R28.reuse, R44, R20 ;  /* 0x0000002c1c14723c */ /* 0x040ff00000001814 */
[----:B----4-:R-:W-:Y:S01]  /*1259f0*/  HMMA.16816.F32 R8, R28, R46, R8 ;  /* 0x0000002e1c08723c */ /* 0x010fe20000001808 */
[----:B------:R-:W-:Y:S04]  /*125a00*/  STL.64 [R1+0x180], R36 ;  /* 0x0001802401007387 */ /* 0x000fe80000100a00 */
[----:B------:R-:W-:Y:S01]  /*125a10*/  STL.64 [R1+0x188], R38 ;  /* 0x0001882601007387 */ /* 0x000fe20000100a00 */
[----:B------:R-:W-:-:S02]  /*125a20*/  IMAD R2, R2, 0x100, R16 ;  /* 0x0000010002027824 */ /* 0x000fc400078e0210 */
[----:B------:R-:W-:Y:S02]  /*125a30*/  IMAD R3, R3, 0x100, R17 ;  /* 0x0000010003037824 */ /* 0x000fe400078e0211 */
[----:B------:R-:W-:Y:S02]  /*125a40*/  IMAD R4, R4, 0x100, R6 ;  /* 0x0000010004047824 */ /* 0x000fe400078e0206 */
[----:B------:R-:W-:-:S07]  /*125a50*/  IMAD R5, R0, 0x100, R5 ;  /* 0x0000010000057824 */ /* 0x000fce00078e0205 */
[----:B------:R-:W-:Y:S01]  /*125a60*/  IMAD.MOV.U32 R0, RZ, RZ, R11 ;  /* 0x000000ffff007224 */ /* 0x000fe200078e000b */
[----:B------:R-:W-:-:S05]  /*125a70*/  F2FP.F16.E4M3.UNPACK_B R6, R49.H1 ;  /* 0x00000031ff06723e */ /* 0x000fca00030006ff */
[----:B------:R-:W-:Y:S01]  /*125a80*/  IMAD.MOV.U32 R49, RZ, RZ, R6 ;  /* 0x000000ffff317224 */ /* 0x000fe200078e0006 */
[C---:B---3--:R-:W-:Y:S08]  /*125a90*/  HMMA.16816.F32 R32, R28.reuse, R40, R32 ;  /* 0x000000281c20723c */ /* 0x048ff00000001820 */
[----:B-----5:R-:W-:Y:S01]  /*125aa0*/  HMMA.16816.F32 R24, R28, R42, R24 ;  /* 0x0000002a1c18723c */ /* 0x020fe20000001818 */
[----:B------:R-:W-:-:S02]  /*125ab0*/  F2FP.F16.E4M3.UNPACK_B R28, R2 ;  /* 0x00000002ff1c723e */ /* 0x000fc400020006ff */
[----:B------:R-:W-:Y:S02]  /*125ac0*/  F2FP.F16.E4M3.UNPACK_B R29, R3 ;  /* 0x00000003ff1d723e */ /* 0x000fe400020006ff */
[----:B------:R-:W-:Y:S02]  /*125ad0*/  F2FP.F16.E4M3.UNPACK_B R30, R4 ;  /* 0x00000004ff1e723e */ /* 0x000fe400020006ff */
[----:B------:R-:W-:-:S04]  /*125ae0*/  F2FP.F16.E4M3.UNPACK_B R31, R5 ;  /* 0x00000005ff1f723e */ /* 0x000fc800020006ff */
        /* <DEDUP_REMOVED lines=8> */
[----:B------:R-:W-:Y:S01]  /*125b70*/  STL [R1+0x7dc0], R0 ;  /* 0x007dc00001007387 */ /* 0x000fe20000100800 */
[----:B0-----:R-:W-:-:S02]  /*125b80*/  F2FP.F16.E4M3.UNPACK_B R8, R7.H1 ;  /* 0x00000007ff08723e */ /* 0x001fc400030006ff */
[----:B------:R-:W-:-:S03]  /*125b90*/  F2FP.F16.E4M3.UNPACK_B R9, R48.H1 ;  /* 0x00000030ff09723e */ /* 0x000fc600030006ff */
[----:B------:R-:W-:Y:S04]  /*125ba0*/  STL [R1+0x118], R8 ;  /* 0x0001180801007387 */ /* 0x000fe80000100800 */
[----:B------:R0:W-:Y:S02]  /*125bb0*/  STL [R1+0x11c], R9 ;  /* 0x00011c0901007387 */ /* 0x0001e40000100800 */
[----:B0-----:R-:W-:Y:S01]  /*125bc0*/  HMMA.16816.F32 R8, R28, R8, R12 ;  /* 0x000000081c08723c */ /* 0x001fe2000000180c */
[----:B------:R-:W-:Y:S02]  /*125bd0*/  F2FP.F16.E4M3.UNPACK_B R7, R50.H1 ;  /* 0x00000032ff07723e */ /* 0x000fe400030006ff */
[----:B------:R-:W-:Y:S02]  /*125be0*/  F2FP.F16.E4M3.UNPACK_B R4, R51.H1 ;  /* 0x00000033ff04723e */ /* 0x000fe400030006ff */
[----:B------:R-:W-:-:S14]  /*125bf0*/  F2FP.F16.E4M3.UNPACK_B R5, R60.H1 ;  /* 0x0000003cff05723e */ /* 0x000fdc00030006ff */
[----:B------:R-:W-:Y:S04]  /*125c00*/  STL.64 [R1+0x990], R8 ;  /* 0x0009900801007387 */ /* 0x000fe80000100a00 */
[----:B------:R0:W-:Y:S02]  /*125c10*/  STL.64 [R1+0x998], R10 ;  /* 0x0009980a01007387 */ /* 0x0001e40000100a00 */
[----:B0-----:R-:W-:Y:S02]  /*125c20*/  HMMA.16816.F32 R8, R28, R6, R52 ;  /* 0x000000061c08723c */ /* 0x001fe40000001834 */
[----:B------:R-:W-:Y:S01]  /*125c30*/  STL.64 [R1+0x110], R6 ;  /* 0x0001100601007387 */ /* 0x000fe20000100a00 */
[----:B------:R-:W-:-:S15]  /*125c40*/  IMAD.MOV.U32 R48, RZ, RZ, R7 ;  /* 0x000000ffff307224 */ /* 0x000fde00078e0007 */
[----:B------:R-:W-:Y:S01]  /*125c50*/  NOP ;  /* 0x0000000000007918 */ /* 0x000fe20000000000 */
[----:B------:R-:W-:Y:S04]  /*125c60*/  STL.64 [R1+0x9c0], R8 ;  /* 0x0009c00801007387 */ /* 0x000fe80000100a00 */
[----:B------:R2:W-:Y:S02]  /*125c70*/  STL.64 [R1+0x9c8], R10 ;  /* 0x0009c80a01007387 */ /* 0x0005e40000100a00 */
[----:B--2---:R-:W-:Y:S02]  /*125c80*/  HMMA.16816.F32 R8, R28, R4, R56 ;  /* 0x000000041c08723c */ /* 0x004fe40000001838 */
[----:B------:R-:W-:Y:S04]  /*125c90*/  STL [R1+0x108], R4 ;  /* 0x0001080401007387 */ /* 0x000fe80000100800 */
[----:B------:R-:W-:Y:S04]  /*125ca0*/  STL [R1+0x840c], R48 ;  /* 0x00840c3001007387 */ /* 0x000fe80000100800 */
[----:B------:R-:W-:Y:S04]  /*125cb0*/  STL [R1+0x8408], R49 ;  /* 0x0084083101007387 */ /* 0x000fe80000100800 */
[----:B------:R-:W-:Y:S01]  /*125cc0*/  STL [R1+0x10c], R5 ;  /* 0x00010c0501007387 */ /* 0x000fe20000100800 */
[----:B------:R-:W-:-:S03]  /*125cd0*/  F2FP.F16.E4M3.UNPACK_B R2, R61.H1 ;  /* 0x0000003dff02723e */ /* 0x000fc600030006ff */
[----:B------:R-:W2:Y:S04]  /*125ce0*/  LDL.LU R60, [R1+0x1d3c] ;  /* 0x001d3c00013c7983 */ /* 0x000ea80000300800 */
[----:B------:R0:W-:Y:S04]  /*125cf0*/  STL.64 [R1+0x9f0], R8 ;  /* 0x0009f00801007387 */ /* 0x0001e80000100a00 */
[----:B------:R1:W-:Y:S04]  /*125d00*/  STL.64 [R1+0x9f8], R10 ;  /* 0x0009f80a01007387 */ /* 0x0003e80000100a00 */
[----:B------:R-:W3:Y:S04]  /*125d10*/  LDL.LU R16, [R1+0x1120] ;  /* 0x0011200001107983 */ /* 0x000ee80000300800 */
[----:B------:R-:W-:Y:S04]  /*125d20*/  STL [R1+0x100], R2 ;  /* 0x0001000201007387 */ /* 0x000fe80000100800 */
        /* <DEDUP_REMOVED lines=26> */
[----:B-1----:R-:W3:Y:S04]  /*125ed0*/  LDL.LU R10, [R1+0x1108] ;  /* 0x00110800010a7983 */ /* 0x002ee80000300800 */
[----:B------:R-:W3:Y:S01]  /*125ee0*/  LDL.LU R11, [R1+0x110c] ;  /* 0x00110c00010b7983 */ /* 0x000ee20000300800 */
[----:B------:R-:W-:-:S05]  /*125ef0*/  IMAD.MOV.U32 R49, RZ, RZ, R4 ;  /* 0x000000ffff317224 */ /* 0x000fca00078e0004 */
[----:B------:R0:W-:Y:S04]  /*125f00*/  STL [R1+0x8410], R49 ;  /* 0x0084103101007387 */ /* 0x0001e80000100800 */
[----:B------:R-:W3:Y:S01]  /*125f10*/  LDL.LU R55, [R1+0x1cfc] ;  /* 0x001cfc0001377983 */ /* 0x000ee20000300800 */
[----:B--2---:R-:W-:-:S03]  /*125f20*/  F2FP.F16.E4M3.UNPACK_B R3, R60.H1 ;  /* 0x0000003cff03723e */ /* 0x004fc600030006ff */
[----:B------:R-:W2:Y:S04]  /*125f30*/  LDL.LU R60, [R1+0x1ce8] ;  /* 0x001ce800013c7983 */ /* 0x000ea80000300800 */
[----:B------:R-:W2:Y:S04]  /*125f40*/  LDL.LU R56, [R1+0x10f0] ;  /* 0x0010f00001387983 */ /* 0x000ea80000300800 */
[----:B------:R1:W-:Y:S04]  /*125f50*/  STL [R1+0x104], R3 ;  /* 0x0001040301007387 */ /* 0x0003e80000100800 */
[----:B------:R-:W2:Y:S04]  /*125f60*/  LDL.LU R57, [R1+0x10f4] ;  /* 0x0010f40001397983 */ /* 0x000ea80000300800 */
[----:B------:R-:W2:Y:S04]  /*125f70*/  LDL.LU R58, [R1+0x10f8] ;  /* 0x0010f800013a7983 */ /* 0x000ea80000300800 */
[----:B------:R-:W2:Y:S01]  /*125f80*/  LDL.LU R59, [R1+0x10fc] ;  /* 0x0010fc00013b7983 */ /* 0x000ea20000300800 */
[----:B-----5:R-:W-:Y:S01]  /*125f90*/  HMMA.16816.F32 R32, R28, R2, R32 ;  /* 0x000000021c20723c */ /* 0x020fe20000001820 */
[----:B----4-:R-:W-:-:S15]  /*125fa0*/  F2FP.F16.E4M3.UNPACK_B R4, R61.H1 ;  /* 0x0000003dff04723e */ /* 0x010fde00030006ff */
[----:B------:R-:W-:-:S03]  /*125fb0*/  NOP ;  /* 0x0000000000007918 */ /* 0x000fc60000000000 */
[----:B------:R-:W-:Y:S04]  /*125fc0*/  STL.64 [R1+0xd80], R32 ;  /* 0x000d802001007387 */ /* 0x000fe80000100a00 */
[----:B------:R-:W-:Y:S04]  /*125fd0*/  STL.64 [R1+0xd88], R34 ;  /* 0x000d882201007387 */ /* 0x000fe80000100a00 */
[----:B------:R4:W-:Y:S04]  /*125fe0*/  STL [R1+0xf8], R4 ;  /* 0x0000f80401007387 */ /* 0x0009e80000100800 */
[----:B------:R-:W5:Y:S01]  /*125ff0*/  LDL.LU R61, [R1+0x1cec] ;  /* 0x001cec00013d7983 */ /* 0x000f620000300800 */
[----:B---3--:R-:W-:-:S07]  /*126000*/  F2FP.F16.E4M3.UNPACK_B R5, R25.H1 ;  /* 0x00000019ff05723e */ /* 0x008fce00030006ff */
[C---:B------:R-:W-:Y:S01]  /*126010*/  HMMA.16816.F32 R20, R28.reuse, R4, R20 ;  /* 0x000000041c14723c */ /* 0x040fe20000001814 */
[----:B0-----:R-:W-:Y:S02]  /*126020*/  IMAD.MOV.U32 R49, RZ, RZ, R2 ;  /* 0x000000ffff317224 */ /* 0x001fe400078e0002 */
[----:B------:R-:W-:Y:S01]  /*126030*/  IMAD.MOV.U32 R48, RZ, RZ, R3 ;  /* 0x000000ffff307224 */ /* 0x000fe200078e0003 */
[----:B------:R-:W-:Y:S02]  /*126040*/  F2FP.F16.E4M3.UNPACK_B R2, R6.H1 ;  /* 0x00000006ff02723e */ /* 0x000fe400030006ff */
[----:B-1----:R-:W-:Y:S02]  /*126050*/  F2FP.F16.E4M3.UNPACK_B R3, R7.H1 ;  /* 0x00000007ff03723e */ /* 0x002fe400030006ff */
[----:B------:R0:W-:Y:S04]  /*126060*/  STL [R1+0x8418], R48 ;  /* 0x0084183001007387 */ /* 0x0001e80000100800 */
[----:B------:R-:W-:Y:S04]  /*126070*/  STL [R1+0x8414], R49 ;  /* 0x0084143101007387 */ /* 0x000fe80000100800 */
[----:B------:R1:W-:Y:S01]  /*126080*/  STL [R1+0xfc], R5 ;  /* 0x0000fc0501007387 */ /* 0x0003e20000100800 */
[----:B----4-:R-:W-:Y:S01]  /*126090*/  F2FP.F16.E4M3.UNPACK_B R4, R50.H1 ;  /* 0x00000032ff04723e */ /* 0x010fe200030006ff */
[----:B------:R-:W-:Y:S01]  /*1260a0*/  HMMA.16816.F32 R16, R28, R2, R16 ;  /* 0x000000021c10723c */ /* 0x000fe20000001810 */
[----:B0-----:R-:W-:Y:S01]  /*1260b0*/  IMAD.MOV.U32 R48, RZ, RZ, R2 ;  /* 0x000000ffff307224 */ /* 0x001fe200078e0002 */
[----:B------:R-:W-:Y:S01]  /*1260c0*/  STL.64 [R1+0x1130], R20 ;  /* 0x0011301401007387 */ /* 0x000fe20000100a00 */
[----:B-1----:R-:W-:-:S03]  /*1260d0*/  F2FP.F16.E4M3.UNPACK_B R5, R51.H1 ;  /* 0x00000033ff05723e */ /* 0x002fc600030006ff */
[----:B------:R-:W-:Y:S04]  /*1260e0*/  STL.64 [R1+0x1138], R22 ;  /* 0x0011381601007387 */ /* 0x000fe80000100a00 */
[----:B------:R0:W-:Y:S01]  /*1260f0*/  STL.64 [R1+0xf0], R2 ;  /* 0x0000f00201007387 */ /* 0x0001e20000100a00 */
[----:B------:R-:W-:Y:S01]  /*126100*/  IMAD.MOV.U32 R49, RZ, RZ, R3 ;  /* 0x000000ffff317224 */ /* 0x000fe200078e0003 */
[----:B------:R-:W-:Y:S01]  /*126110*/  HMMA.16816.F32 R12, R28, R4, R12 ;  /* 0x000000041c0c723c */ /* 0x000fe2000000180c */
[----:B0-----:R-:W-:Y:S02]  /*126120*/  F2FP.F16.E4M3.UNPACK_B R2, R52.H1 ;  /* 0x00000034ff02723e */ /* 0x001fe400030006ff */
[----:B------:R-:W-:-:S07]  /*126130*/  F2FP.F16.E4M3.UNPACK_B R3, R53.H1 ;  /* 0x00000035ff03723e */ /* 0x000fce00030006ff */
[----:B------:R-:W-:Y:S01]  /*126140*/  HMMA.16816.F32 R8, R28, R2, R8 ;  /* 0x000000021c08723c */ /* 0x000fe20000001808 */
[----:B------:R-:W-:Y:S04]  /*126150*/  STL.64 [R1+0x1120], R16 ;  /* 0x0011201001007387 */ /* 0x000fe80000100a00 */
[----:B------:R-:W-:Y:S04]  /*126160*/  STL.64 [R1+0x1128], R18 ;  /* 0x0011281201007387 */ /* 0x000fe80000100a00 */
[----:B------:R0:W-:Y:S04]  /*126170*/  STL [R1+0xe8], R4 ;  /* 0x0000e80401007387 */ /* 0x0001e80000100800 */
[----:B------:R-:W-:Y:S04]  /*126180*/  STL [R1+0x8420], R49 ;  /* 0x0084203101007387 */ /* 0x000fe80000100800 */
[----:B------:R-:W-:Y:S04]  /*126190*/  STL [R1+0x841c], R48 ;  /* 0x00841c3001007387 */ /* 0x000fe80000100800 */
[----:B------:R1:W-:Y:S04]  /*1261a0*/  STL [R1+0xec], R5 ;  /* 0x0000ec0501007387 */ /* 0x0003e80000100800 */
[----:B------:R-:W-:Y:S04]  /*1261b0*/  STL.64 [R1+0x1110], R12 ;  /* 0x0011100c01007387 */ /* 0x000fe80000100a00 */
[----:B------:R-:W-:Y:S04]  /*1261c0*/  STL.64 [R1+0x1118], R14 ;  /* 0x0011180e01007387 */ /* 0x000fe80000100a00 */
[----:B------:R-:W-:Y:S01]  /*1261d0*/  STL.64 [R1+0xe0], R2 ;  /* 0x0000e00201007387 */ /* 0x000fe20000100a00 */
[----:B0-----:R-:W-:-:S02]  /*1261e0*/  F2FP.F16.E4M3.UNPACK_B R4, R54.H1 ;  /* 0x00000036ff04723e */ /* 0x001fc400030006ff */
[----:B-1----:R-:W-:Y:S01]  /*1261f0*/  F2FP.F16.E4M3.UNPACK_B R5, R55.H1 ;  /* 0x00000037ff05723e */ /* 0x002fe200030006ff */
[----:B------:R-:W-:Y:S04]  /*126200*/  STL.64 [R1+0x1100], R8 ;  /* 0x0011000801007387 */ /* 0x000fe80000100a00 */
[----:B------:R-:W-:Y:S01]  /*126210*/  STL.64 [R1+0x1108], R10 ;  /* 0x0011080a01007387 */ /* 0x000fe20000100a00 */
[----:B------:R-:W-:Y:S02]  /*126220*/  IMAD.MOV.U32 R48, RZ, RZ, R3 ;  /* 0x000000ffff307224 */ /* 0x000fe400078e0003 */
[----:B------:R-:W-:Y:S01]  /*126230*/  IMAD.MOV.U32 R49, RZ, RZ, R2 ;  /* 0x000000ffff317224 */ /* 0x000fe200078e0002 */
[----:B------:R-:W-:Y:S04]  /*126240*/  STL [R1+0xd8], R4 ;  /* 0x0000d80401007387 */ /* 0x000fe80000100800 */
[----:B------:R0:W-:Y:S04]  /*126250*/  STL [R1+0x8428], R48 ;  /* 0x0084283001007387 */ /* 0x0001e80000100800 */
[----:B------:R1:W-:Y:S04]  /*126260*/  STL [R1+0x8424], R49 ;  /* 0x0084243101007387 */ /* 0x0003e80000100800 */
[----:B------:R-:W-:Y:S01]  /*126270*/  STL [R1+0xdc], R5 ;  /* 0x0000dc0501007387 */ /* 0x000fe20000100800 */
[----:B0-----:R-:W-:-:S02]  /*126280*/  IMAD.MOV.U32 R48, RZ, RZ, R4 ;  /* 0x000000ffff307224 */ /* 0x001fc400078e0004 */
[----:B-1----:R-:W-:Y:S01]  /*126290*/  IMAD.MOV.U32 R49, RZ, RZ, R5 ;  /* 0x000000ffff317224 */ /* 0x002fe200078e0005 */
[----:B--2---:R-:W-:Y:S01]  /*1262a0*/  HMMA.16816.F32 R8, R28, R4, R56 ;  /* 0x000000041c08723c */ /* 0x004fe20000001838 */
[----:B------:R-:W-:-:S15]  /*1262b0*/  F2FP.F16.E4M3.UNPACK_B R2, R60.H1 ;  /* 0x0000003cff02723e */ /* 0x000fde00030006ff */
[----:B------:R-:W-:-:S03]  /*1262c0*/  NOP ;  /* 0x0000000000007918 */ /* 0x000fc60000000000 */
[----:B------:R0:W-:Y:S04]  /*1262d0*/  STL.64 [R1+0x10f0], R8 ;  /* 0x0010f00801007387 */ /* 0x0001e80000100a00 */
[----:B------:R1:W-:Y:S04]  /*1262e0*/  STL.64 [R1+0x10f8], R10 ;  /* 0x0010f80a01007387 */ /* 0x0003e80000100a00 */
[----:B------:R-:W-:Y:S04]  /*1262f0*/  STL [R1+0xd0], R2 ;  /* 0x0000d00201007387 */ /* 0x000fe80000100800 */
[----:B------:R2:W-:Y:S04]  /*126300*/  STL [R1+0x8430], R49 ;  /* 0x0084303101007387 */ /* 0x0005e80000100800 */
        /* <DEDUP_REMOVED lines=9> */
[----:B-----5:R-:W-:-:S05]  /*1263a0*/  F2FP.F16.E4M3.UNPACK_B R3, R61.H1 ;  /* 0x0000003dff03723e */ /* 0x020fca00030006ff */
        /* <DEDUP_REMOVED lines=28> */
[----:B------:R-:W5:Y:S01]  /*126570*/  LDL.LU R60, [R1+0x1c8c] ;  /* 0x001c8c00013c7983 */ /* 0x000f620000300800 */
[----:B--2---:R-:W-:-:S02]  /*126580*/  IMAD.MOV.U32 R49, RZ, RZ, R2 ;  /* 0x000000ffff317224 */ /* 0x004fc400078e0002 */
[----:B---3--:R-:W-:Y:S01]  /*126590*/  IMAD.MOV.U32 R48, RZ, RZ, R3 ;  /* 0x000000ffff307224 */ /* 0x008fe200078e0003 */
[----:B----4-:R-:W-:Y:S01]  /*1265a0*/  HMMA.16816.F32 R32, R28, R2, R32 ;  /* 0x000000021c20723c */ /* 0x010fe20000001820 */
[----:B------:R-:W-:Y:S02]  /*1265b0*/  F2FP.F16.E4M3.UNPACK_B R4, R24.H1 ;  /* 0x00000018ff04723e */ /* 0x000fe400030006ff */
[----:B-----5:R-:W-:-:S07]  /*1265c0*/  F2FP.F16.E4M3.UNPACK_B R5, R25.H1 ;  /* 0x00000019ff05723e */ /* 0x020fce00030006ff */
[----:B------:R-:W-:Y:S01]  /*1265d0*/  HMMA.16816.F32 R20, R28, R4, R20 ;  /* 0x000000041c14723c */ /* 0x000fe20000001814 */
[----:B------:R-:W-:Y:S02]  /*1265e0*/  F2FP.F16.E4M3.UNPACK_B R2, R6.H1 ;  /* 0x00000006ff02723e */ /* 0x000fe400030006ff */
[----:B------:R-:W-:-:S06]  /*1265f0*/  F2FP.F16.E4M3.UNPACK_B R3, R7.H1 ;  /* 0x00000007ff03723e */ /* 0x000fcc00030006ff */
[----:B------:R-:W-:Y:S04]  /*126600*/  STL.64 [R1+0x10e0], R32 ;  /* 0x0010e02001007387 */ /* 0x000fe80000100a00 */
[----:B------:R-:W-:Y:S04]  /*126610*/  STL.64 [R1+0x10e8], R34 ;  /* 0x0010e82201007387 */ /* 0x000fe80000100a00 */
[----:B------:R0:W-:Y:S04]  /*126620*/  STL [R1+0xc8], R4 ;  /* 0x0000c80401007387 */ /* 0x0001e80000100800 */
[----:B------:R-:W-:Y:S04]  /*126630*/  STL [R1+0x8438], R48 ;  /* 0x0084383001007387 */ /* 0x000fe80000100800 */
[----:B------:R-:W-:Y:S04]  /*126640*/  STL [R1+0x8434], R49 ;  /* 0x0084343101007387 */ /* 0x000fe80000100800 */
[----:B------:R1:W-:Y:S01]  /*126650*/  STL [R1+0xcc], R5 ;  /* 0x0000cc0501007387 */ /* 0x0003e20000100800 */
[----:B------:R-:W-:Y:S01]  /*126660*/  HMMA.16816.F32 R16, R28, R2, R16 ;  /* 0x000000021c10723c */ /* 0x000fe20000001810 */
[----:B0-----:R-:W-:-:S02]  /*126670*/  F2FP.F16.E4M3.UNPACK_B R4, R50.H1 ;  /* 0x00000032ff04723e */ /* 0x001fc400030006ff */
[----:B-1----:R-:W-:Y:S01]  /*126680*/  F2FP.F16.E4M3.UNPACK_B R5, R51.H1 ;  /* 0x00000033ff05723e */ /* 0x002fe200030006ff */
[----:B------:R-:W-:Y:S04]  /*126690*/  STL.64 [R1+0x10d0], R20 ;  /* 0x0010d01401007387 */ /* 0x000fe80000100a00 */
[----:B------:R-:W-:Y:S04]  /*1266a0*/  STL.64 [R1+0x10d8], R22 ;  /* 0x0010d81601007387 */ /* 0x000fe80000100a00 */
[----:B------:R0:W-:Y:S01]  /*1266b0*/  STL.64 [R1+0xc0], R2 ;  /* 0x0000c00201007387 */ /* 0x0001e20000100a00 */
[----:B------:R-:W-:-:S02]  /*1266c0*/  IMAD.MOV.U32 R48, RZ, RZ, R2 ;  /* 0x000000ffff307224 */ /* 0x000fc400078e0002 */
[----:B------:R-:W-:Y:S01]  /*1266d0*/  IMAD.MOV.U32 R49, RZ, RZ, R3 ;  /* 0x000000ffff317224 */ /* 0x000fe200078e0003 */
[C---:B------:R-:W-:Y:S01]  /*1266e0*/  HMMA.16816.F32 R12, R28.reuse, R4, R12 ;  /* 0x000000041c0c723c */ /* 0x040fe2000000180c */
[----:B0-----:R-:W-:Y:S02]  /*1266f0*/  F2FP.F16.E4M3.UNPACK_B R2, R52.H1 ;  /* 0x00000034ff02723e */ /* 0x001fe400030006ff */
[----:B------:R-:W-:Y:S01]  /*126700*/  F2FP.F16.E4M3.UNPACK_B R3, R53.H1 ;  /* 0x00000035ff03723e */ /* 0x000fe200030006ff */
[----:B------:R-:W-:Y:S06]  /*126710*/  STL.64 [R1+0x10c0], R16 ;  /* 0x0010c01001007387 */ /* 0x000fec0000100a00 */
[----:B------:R-:W-:Y:S01]  /*126720*/  HMMA.16816.F32 R8, R28, R2, R8 ;  /* 0x000000021c08723c */ /* 0x000fe20000001808 */
[----:B------:R-:W-:Y:S04]  /*126730*/  STL.64 [R1+0x10c8], R18 ;  /* 0x0010c81201007387 */ /* 0x000fe80000100a00 */
[----:B------:R-:W-:Y:S04]  /*126740*/  STL [R1+0xb8], R4 ;  /* 0x0000b80401007387 */ /* 0x000fe80000100800 */
[----:B------:R0:W-:Y:S04]  /*126750*/  STL [R1+0x8440], R49 ;  /* 0x0084403101007387 */ /* 0x0001e80000100800 */
[----:B------:R1:W-:Y:S04]  /*126760*/  STL [R1+0x843c], R48 ;  /* 0x00843c3001007387 */ /* 0x0003e80000100800 */
[----:B------:R2:W-:Y:S04]  /*126770*/  STL [R1+0xbc], R5 ;  /* 0x0000bc0501007387 */ /* 0x0005e80000100800 */
[----:B------:R-:W-:Y:S04]  /*126780*/  STL.64 [R1+0x10b0], R12 ;  /* 0x0010b00c01007387 */ /* 0x000fe80000100a00 */
[----:B------:R-:W-:Y:S04]  /*126790*/  STL.64 [R1+0x10b8], R14 ;  /* 0x0010b80e01007387 */ /* 0x000fe80000100a00 */
[----:B------:R-:W-:Y:S01]  /*1267a0*/  STL [R1+0xb0], R2 ;  /* 0x0000b00201007387 */ /* 0x000fe20000100800 */
[----:B0-----:R-:W-:-:S02]  /*1267b0*/  IMAD.MOV.U32 R49, RZ, RZ, R4 ;  /* 0x000000ffff317224 */ /* 0x001fc400078e0004 */
[----:B-1----:R-:W-:Y:S01]  /*1267c0*/  IMAD.MOV.U32 R48, RZ, RZ, R5 ;  /* 0x000000ffff307224 */ /* 0x002fe200078e0005 */
[----:B------:R-:W-:Y:S02]  /*1267d0*/  F2FP.F16.E4M3.UNPACK_B R4, R54.H1 ;  /* 0x00000036ff04723e */ /* 0x000fe400030006ff */
[----:B--2---:R-:W-:Y:S02]  /*1267e0*/  F2FP.F16.E4M3.UNPACK_B R5, R55.H1 ;  /* 0x00000037ff05723e */ /* 0x004fe400030006ff */
[----:B------:R-:W-:Y:S04]  /*1267f0*/  STL [R1+0x8448], R48 ;  /* 0x0084483001007387 */ /* 0x000fe80000100800 */
[----:B------:R-:W-:Y:S04]  /*126800*/  STL [R1+0x8444], R49 ;  /* 0x0084443101007387 */ /* 0x000fe80000100800 */
[----:B------:R-:W-:Y:S04]  /*126810*/  STL [R1+0xb4], R3 ;  /* 0x0000b40301007387 */ /* 0x000fe80000100800 */
[----:B------:R-:W-:Y:S04]  /*126820*/  STL.64 [R1+0x10a0], R8 ;  /* 0x0010a00801007387 */ /* 0x000fe80000100a00 */
[----:B------:R-:W-:Y:S04]  /*126830*/  STL.64 [R1+0x10a8], R10 ;  /* 0x0010a80a01007387 */ /* 0x000fe80000100a00 */
[----:B------:R-:W-:Y:S04]  /*126840*/  STL [R1+0xa8], R4 ;  /* 0x0000a80401007387 */ /* 0x000fe80000100800 */
[----:B------:R0:W-:Y:S02]  /*126850*/  STL [R1+0xac], R5 ;  /* 0x0000ac0501007387 */ /* 0x0001e40000100800 */
[----:B0-----:R-:W-:Y:S01]  /*126860*/  HMMA.16816.F32 R4, R28, R4, R56 ;  /* 0x000000041c04723c */ /* 0x001fe20000001838 */
[----:B------:R-:W-:Y:S01]  /*126870*/  IMAD.MOV.U32 R48, RZ, RZ, R2 ;  /* 0x000000ffff307224 */ /* 0x000fe200078e0002 */
[----:B------:R-:W-:Y:S01]  /*126880*/  F2FP.F16.E4M3.UNPACK_B R2, R61.H1 ;  /* 0x0000003dff02723e */ /* 0x000fe200030006ff */
[----:B------:R-:W-:Y:S01]  /*126890*/  IMAD.MOV.U32 R49, RZ, RZ, R3 ;  /* 0x000000ffff317224 */ /* 0x000fe200078e0003 */
[----:B------:R-:W2:Y:S01]  /*1268a0*/  LDL.LU R61, [R1+0x1c0c] ;  /* 0x001c0c00013d7983 */ /* 0x000ea20000300800 */
[----:B------:R-:W-:-:S14]  /*1268b0*/  F2FP.F16.E4M3.UNPACK_B R3, R60.H1 ;  /* 0x0000003cff03723e */ /* 0x000fdc00030006ff */
[----:B------:R-:W-:Y:S04]  /*1268c0*/  STL.64 [R1+0x1090], R4 ;  /* 0x0010900401007387 */ /* 0x000fe80000100a00 */
[----:B------:R0:W-:Y:S04]  /*1268d0*/  STL.64 [R1+0x1098], R6 ;  /* 0x0010980601007387 */ /* 0x0001e80000100a00 */
[----:B------:R1:W-:Y:S04]  /*1268e0*/  STL [R1+0xa0], R2 ;  /* 0x0000a00201007387 */ /* 0x0003e80000100800 */
[----:B------:R-:W3:Y:S04]  /*1268f0*/  LDL.LU R12, [R1+0x1030] ;  /* 0x00103000010c7983 */ /* 0x000ee80000300800 */
[----:B------:R-:W3:Y:S04]  /*126900*/  LDL.LU R13, [R1+0x1034] ;  /* 0x00103400010d7983 */ /* 0x000ee80000300800 */
[----:B------:R-:W3:Y:S04]  /*126910*/  LDL.LU R14, [R1+0x1038] ;  /* 0x00103800010e7983 */ /* 0x000ee80000300800 */
        /* <DEDUP_REMOVED lines=15> */
[----:B------:R-:W4:Y:S04]  /*126a10*/  LDL.LU R41, [R1+0x1c7c] ;  /* 0x001c7c0001297983 */ /* 0x000f280000300800 */
        /* <DEDUP_REMOVED lines=31> */
[----:B----4-:R-:W-:Y:S02]  /*126c10*/  F2FP.F16.E4M3.UNPACK_B R5, R41.H1 ;  /* 0x00000029ff05723e */ /* 0x010fe400030006ff */
[----:B-1----:R-:W-:Y:S02]  /*126c20*/  F2FP.F16.E4M3.UNPACK_B R2, R26.H1 ;  /* 0x0000001aff02723e */ /* 0x002fe400030006ff */
[----:B-----5:R-:W-:-:S03]  /*126c30*/  F2FP.F16.E4M3.UNPACK_B R3, R27.H1 ;  /* 0x0000001bff03723e */ /* 0x020fc600030006ff */
[----:B------:R-:W-:Y:S01]  /*126c40*/  HMMA.16816.F32 R36, R28, R4, R36 ;  /* 0x000000041c24723c */ /* 0x000fe20000001824 */
[----:B------:R-:W-:-:S07]  /*126c50*/  IMAD.MOV.U32 R0, RZ, RZ, R5 ;  /* 0x000000ffff007224 */ /* 0x000fce00078e0005 */
[----:B------:R-:W-:Y:S01]  /*126c60*/  HMMA.16816.F32 R32, R28, R2, R32 ;  /* 0x000000021c20723c */ /* 0x000fe20000001820 */
[----:B------:R-:W-:Y:S04]  /*126c70*/  STL.64 [R1+0x1080], R44 ;  /* 0x0010802c01007387 */ /* 0x000fe80000100a00 */
[----:B------:R-:W-:Y:S04]  /*126c80*/  STL.64 [R1+0x1088], R46 ;  /* 0x0010882e01007387 */ /* 0x000fe80000100a00 */
[----:B------:R0:W-:Y:S02]  /*126c90*/  STL.64 [R1+0x98], R4 ;  /* 0x0000980401007387 */ /* 0x0001e40000100a00 */
[----:B0-----:R-:W-:-:S02]  /*126ca0*/  F2FP.F16.E4M3.UNPACK_B R4, R24.H1 ;  /* 0x00000018ff04723e */ /* 0x001fc400030006ff */
[----:B------:R-:W-:-:S07]  /*126cb0*/  F2FP.F16.E4M3.UNPACK_B R5, R25.H1 ;  /* 0x00000019ff05723e */ /* 0x000fce00030006ff */
[----:B------:R-:W-:Y:S01]  /*126cc0*/  HMMA.16816.F32 R20, R28, R4, R20 ;  /* 0x000000041c14723c */ /* 0x000fe20000001814 */
[----:B------:R-:W-:Y:S04]  /*126cd0*/  STL [R1+0x8300], R0 ;  /* 0x0083000001007387 */ /* 0x000fe80000100800 */
        /* <DEDUP_REMOVED lines=8> */
[----:B-1----:R-:W-:Y:S01]  /*126d60*/  F2FP.F16.E4M3.UNPACK_B R3, R7.H1 ;  /* 0x00000007ff03723e */ /* 0x002fe200030006ff */
[----:B------:R-:W-:Y:S01]  /*126d70*/  STL.64 [R1+0x1050], R20 ;  /* 0x0010501401007387 */ /* 0x000fe20000100a00 */
[----:B--2---:R-:W-:Y:S02]  /*126d80*/  F2FP.F16.E4M3.UNPACK_B R4, R50.H1 ;  /* 0x00000032ff04723e */ /* 0x004fe400030006ff */
[----:B------:R-:W-:Y:S01]  /*126d90*/  F2FP.F16.E4M3.UNPACK_B R5, R51.H1 ;  /* 0x00000033ff05723e */ /* 0x000fe200030006ff */
[----:B------:R-:W-:Y:S04]  /*126da0*/  STL.64 [R1+0x1058], R22 ;  /* 0x0010581601007387 */ /* 0x000fe80000100a00 */
[----:B------:R0:W-:Y:S01]  /*126db0*/  STL.64 [R1+0x80], R2 ;  /* 0x0000800201007387 */ /* 0x0001e20000100a00 */
[----:B------:R-:W-:Y:S01]  /*126dc0*/  HMMA.16816.F32 R16, R28, R2, R16 ;  /* 0x000000021c10723c */ /* 0x000fe20000001810 */
[----:B------:R-:W-:-:S07]  /*126dd0*/  IMAD.MOV.U32 R0, RZ, RZ, R3 ;  /* 0x000000ffff007224 */ /* 0x000fce00078e0003 */
[----:B------:R-:W-:Y:S01]  /*126de0*/  HMMA.16816.F32 R12, R28, R4, R12 ;  /* 0x000000041c0c723c */ /* 0x000fe2000000180c */
[----:B0-----:R-:W-:Y:S02]  /*126df0*/  F2FP.F16.E4M3.UNPACK_B R2, R52.H1 ;  /* 0x00000034ff02723e */ /* 0x001fe400030006ff */
[----:B------:R-:W-:-:S07]  /*126e00*/  F2FP.F16.E4M3.UNPACK_B R3, R53.H1 ;  /* 0x00000035ff03723e */ /* 0x000fce00030006ff */
        /* <DEDUP_REMOVED lines=10> */
[----:B-1----:R-:W-:Y:S02]  /*126eb0*/  F2FP.F16.E4M3.UNPACK_B R4, R54.H1 ;  /* 0x00000036ff04723e */ /* 0x002fe400030006ff */
[----:B--2---:R-:W-:Y:S01]  /*126ec0*/  F2FP.F16.E4M3.UNPACK_B R5, R55.H1 ;  /* 0x00000037ff05723e */ /* 0x004fe200030006ff */
[----:B------:R-:W-:Y:S04]  /*126ed0*/  STL [R1+0x8308], R0 ;  /* 0x0083080001007387 */ /* 0x000fe80000100800 */
[----:B------:R-:W-:Y:S04]  /*126ee0*/  STL.64 [R1+0x1020], R8 ;  /* 0x0010200801007387 */ /* 0x000fe80000100a00 */
[----:B------:R-:W-:Y:S04]  /*126ef0*/  STL.64 [R1+0x1028], R10 ;  /* 0x0010280a01007387 */ /* 0x000fe80000100a00 */
[----:B------:R-:W-:Y:S04]  /*126f00*/  STL [R1+0x68], R4 ;  /* 0x0000680401007387 */ /* 0x000fe80000100800 */
[----:B------:R0:W-:Y:S04]  /*126f10*/  STL [R1+0x6c], R5 ;  /* 0x00006c0501007387 */ /* 0x0001e80000100800 */
[----:B------:R-:W2:Y:S01]  /*126f20*/  LDL.LU R52, [R1+0xfa0] ;  /* 0x000fa00001347983 */ /* 0x000ea20000300800 */
[----:B0-----:R-:W-:Y:S01]  /*126f30*/  HMMA.16816.F32 R4, R28, R4, R56 ;  /* 0x000000041c04723c */ /* 0x001fe20000001838 */
[----:B------:R-:W-:-:S02]  /*126f40*/  F2FP.F16.E4M3.UNPACK_B R2, R60.H1 ;  /* 0x0000003cff02723e */ /* 0x000fc400030006ff */
[----:B------:R-:W-:-:S15]  /*126f50*/  F2FP.F16.E4M3.UNPACK_B R3, R61.H1 ;  /* 0x0000003dff03723e */ /* 0x000fde00030006ff */
[----:B------:R-:W-:Y:S01]  /*126f60*/  NOP ;  /* 0x0000000000007918 */ /* 0x000fe20000000000 */
[----:B------:R-:W-:Y:S04]  /*126f70*/  STL.64 [R1+0x1010], R4 ;  /* 0x0010100401007387 */ /* 0x000fe80000100a00 */
[----:B------:R0:W-:Y:S04]  /*126f80*/  STL.64 [R1+0x1018], R6 ;  /* 0x0010180601007387 */ /* 0x0001e80000100a00 */
[----:B------:R1:W-:Y:S04]  /*126f90*/  STL [R1+0x60], R2 ;  /* 0x0000600201007387 */ /* 0x0003e80000100800 */
[----:B------:R-:W2:Y:S04]  /*126fa0*/  LDL.LU R53, [R1+0xfa4] ;  /* 0x000fa40001357983 */ /* 0x000ea80000300800 */
[----:B------:R-:W2:Y:S04]  /*126fb0*/  LDL.LU R54, [R1+0xfa8] ;  /* 0x000fa80001367983 */ /* 0x000ea80000300800 */
        /* <DEDUP_REMOVED lines=20> */
[----:B------:R-:W1:Y:S04]  /*127100*/  LDL.LU R35, [R1+0x1be8] ;  /* 0x001be80001237983 */ /* 0x000e680000300800 */
        /* <DEDUP_REMOVED lines=24> */
[----:B------:R-:W-:-:S05]  /*127290*/  IMAD.MOV.U32 R0, RZ, RZ, R3 ;  /* 0x000000ffff007224 */ /* 0x000fca00078e0003 */
[----:B------:R0:W-:Y:S01]  /*1272a0*/  STL [R1+0x830c], R0 ;  /* 0x00830c0001007387 */ /* 0x0001e20000100800 */
[----:B--2---:R-:W-:Y:S01]  /*1272b0*/  F2FP.F16.E4M3.UNPACK_B R4, R45.H1 ;  /* 0x0000002dff04723e */ /* 0x004fe200030006ff */
[----:B------:R-:W-:Y:S01]  /*1272c0*/  HMMA.16816.F32 R40, R28, R2, R40 ;  /* 0x000000021c28723c */ /* 0x000fe20000001828 */
[----:B---3--:R-:W-:Y:S02]  /*1272d0*/  F2FP.F16.E4M3.UNPACK_B R5, R34.H1 ;  /* 0x00000022ff05723e */ /* 0x008fe400030006ff */
[----:B-1----:R-:W-:Y:S02]  /*1272e0*/  F2FP.F16.E4M3.UNPACK_B R2, R35.H1 ;  /* 0x00000023ff02723e */ /* 0x002fe400030006ff */
[----:B----4-:R-:W-:-:S03]  /*1272f0*/  F2FP.F16.E4M3.UNPACK_B R3, R32.H1 ;  /* 0x00000020ff03723e */ /* 0x010fc600030006ff */
[C---:B------:R-:W-:Y:S08]  /*127300*/  HMMA.16816.F32 R36, R28.reuse, R4, R36 ;  /* 0x000000041c24723c */ /* 0x040ff00000001824 */
[----:B-----5:R-:W-:Y:S01]  /*127310*/  HMMA.16816.F32 R24, R28, R2, R24 ;  /* 0x000000021c18723c */ /* 0x020fe20000001818 */
[----:B0-----:R-:W-:Y:S02]  /*127320*/  IMAD.MOV.U32 R0, RZ, RZ, R3 ;  /* 0x000000ffff007224 */ /* 0x001fe400078e0003 */
[----:B------:R-:W-:Y:S04]  /*127330*/  STL.64 [R1+0x1000], R40 ;  /* 0x0010002801007387 */ /* 0x000fe80000100a00 */
[----:B------:R-:W-:Y:S04]  /*127340*/  STL.64 [R1+0x1008], R42 ;  /* 0x0010082a01007387 */ /* 0x000fe80000100a00 */
[----:B------:R0:W-:Y:S04]  /*127350*/  STL [R1+0x58], R4 ;  /* 0x0000580401007387 */ /* 0x0001e80000100800 */
[----:B------:R1:W-:Y:S04]  /*127360*/  STL [R1+0x5c], R5 ;  /* 0x00005c0501007387 */ /* 0x0003e80000100800 */
[----:B------:R-:W-:Y:S01]  /*127370*/  STL.64 [R1+0xff0], R36 ;  /* 0x000ff02401007387 */ /* 0x000fe20000100a00 */
[----:B0-----:R-:W-:-:S02]  /*127380*/  F2FP.F16.E4M3.UNPACK_B R4, R33.H1 ;  /* 0x00000021ff04723e */ /* 0x001fc400030006ff */
[----:B-1----:R-:W-:Y:S01]  /*127390*/  F2FP.F16.E4M3.UNPACK_B R5, R18.H1 ;  /* 0x00000012ff05723e */ /* 0x002fe200030006ff */
[----:B------:R-:W-:Y:S04]  /*1273a0*/  STL.64 [R1+0xff8], R38 ;  /* 0x000ff82601007387 */ /* 0x000fe80000100a00 */
[----:B------:R0:W-:Y:S04]  /*1273b0*/  STL.64 [R1+0x50], R2 ;  /* 0x0000500201007387 */ /* 0x0001e80000100a00 */
[----:B------:R-:W-:Y:S04]  /*1273c0*/  STL [R1+0x8310], R0 ;  /* 0x0083100001007387 */ /* 0x000fe80000100800 */
[----:B------:R-:W-:Y:S04]  /*1273d0*/  STL.64 [R1+0xfe0], R24 ;  /* 0x000fe01801007387 */ /* 0x000fe80000100a00 */
[----:B------:R-:W-:Y:S04]  /*1273e0*/  STL.64 [R1+0xfe8], R26 ;  /* 0x000fe81a01007387 */ /* 0x000fe80000100a00 */
[----:B------:R1:W-:Y:S04]  /*1273f0*/  STL [R1+0x48], R4 ;  /* 0x0000480401007387 */ /* 0x0003e80000100800 */
[----:B------:R2:W-:Y:S01]  /*127400*/  STL [R1+0x4c], R5 ;  /* 0x00004c0501007387 */ /* 0x0005e20000100800 */
[----:B------:R-:W-:Y:S01]  /*127410*/  HMMA.16816.F32 R20, R28, R4, R20 ;  /* 0x000000041c14723c */ /* 0x000fe20000001814 */
[----:B0-----:R-:W-:-:S02]  /*127420*/  F2FP.F16.E4M3.UNPACK_B R2, R19.H1 ;  /* 0x00000013ff02723e */ /* 0x001fc400030006ff */
[----:B------:R-:W-:Y:S02]  /*127430*/  F2FP.F16.E4M3.UNPACK_B R3, R16.H1 ;  /* 0x00000010ff03723e */ /* 0x000fe400030006ff */
[----:B-1----:R-:W-:Y:S02]  /*127440*/  F2FP.F16.E4M3.UNPACK_B R4, R17.H1 ;  /* 0x00000011ff04723e */ /* 0x002fe400030006ff */
[----:B--2---:R-:W-:-:S03]  /*127450*/  F2FP.F16.E4M3.UNPACK_B R5, R6.H1 ;  /* 0x00000006ff05723e */ /* 0x004fc600030006ff */
        /* <DEDUP_REMOVED lines=77> */
[----:B------:R-:W5:Y:S01]  /*127930*/  LDL.LU R11, [R1+0xf1c] ;  /* 0x000f1c00010b7983 */ /* 0x000f620000300800 */
[----:B------:R-:W-:-:S05]  /*127940*/  IMAD.MOV.U32 R0, RZ, RZ, R5 ;  /* 0x000000ffff007224 */ /* 0x000fca00078e0005 */
[----:B------:R0:W-:Y:S01]  /*127950*/  STL [R1+0x831c], R0 ;  /* 0x00831c0001007387 */ /* 0x0001e20000100800 */
[----:B--2---:R-:W-:Y:S02]  /*127960*/  F2FP.F16.E4M3.UNPACK_B R3, R44.H1 ;  /* 0x0000002cff03723e */ /* 0x004fe400030006ff */
[----:B---3--:R-:W-:Y:S02]  /*127970*/  F2FP.F16.E4M3.UNPACK_B R4, R45.H1 ;  /* 0x0000002dff04723e */ /* 0x008fe400030006ff */
[----:B----4-:R-:W-:Y:S01]  /*127980*/  F2FP.F16.E4M3.UNPACK_B R5, R6.H1 ;  /* 0x00000006ff05723e */ /* 0x010fe200030006ff */
[----:B------:R1:W-:Y:S02]  /*127990*/  STL [R1+0x24], R3 ;  /* 0x0000240301007387 */ /* 0x0003e40000100800 */
[----:B------:R-:W-:Y:S01]  /*1279a0*/  HMMA.16816.F32 R40, R28, R2, R40 ;  /* 0x000000021c28723c */ /* 0x000fe20000001828 */
[----:B0-----:R-:W-:Y:S01]  /*1279b0*/  IMAD.MOV.U32 R0, RZ, RZ, R3 ;  /* 0x000000ffff007224 */ /* 0x001fe200078e0003 */
[----:B-----5:R-:W-:-:S06]  /*1279c0*/  F2FP.F16.E4M3.UNPACK_B R2, R7.H1 ;  /* 0x00000007ff02723e */ /* 0x020fcc00030006ff */
[----:B------:R-:W-:Y:S01]  /*1279d0*/  HMMA.16816.F32 R36, R28, R4, R36 ;  /* 0x000000041c24723c */ /* 0x000fe20000001824 */
[----:B-1----:R-:W-:-:S07]  /*1279e0*/  F2FP.F16.E4M3.UNPACK_B R3, R50.H1 ;  /* 0x00000032ff03723e */ /* 0x002fce00030006ff */
        /* <DEDUP_REMOVED lines=16> */
[----:B------:R0:W-:Y:S02]  /*127af0*/  STL [R1+0xc], R5 ;  /* 0x00000c0501007387 */ /* 0x0001e40000100800 */
        /* <DEDUP_REMOVED lines=8> */
[----:B------:R-:W-:Y:S01]  /*127b80*/  STL.64 [R1], R2 ;  /* 0x0000000201007387 */ /* 0x000fe20000100a00 */
[----:B------:R-:W-:-:S15]  /*127b90*/  F2FP.F16.E4M3.UNPACK_B R58, R58.H1 ;  /* 0x0000003aff3a723e */ /* 0x000fde00030006ff */
[----:B------:R-:W-:Y:S01]  /*127ba0*/  NOP ;  /* 0x0000000000007918 */ /* 0x000fe20000000000 */
[----:B------:R-:W-:Y:S04]  /*127bb0*/  STL.64 [R1+0xf40], R4 ;  /* 0x000f400401007387 */ /* 0x000fe80000100a00 */
[----:B------:R0:W-:Y:S02]  /*127bc0*/  STL.64 [R1+0xf48], R6 ;  /* 0x000f480601007387 */ /* 0x0001e40000100a00 */
[----:B0-----:R-:W-:Y:S01]  /*127bd0*/  HMMA.16816.F32 R4, R28, R60, R16 ;  /* 0x0000003c1c04723c */ /* 0x001fe20000001810 */
[----:B------:R-:W-:Y:S01]  /*127be0*/  F2FP.F16.E4M3.UNPACK_B R59, R59.H1 ;  /* 0x0000003bff3b723e */ /* 0x000fe200030006ff */
[----:B------:R-:W-:Y:S04]  /*127bf0*/  STL [R1+0x83d0], R60 ;  /* 0x0083d03c01007387 */ /* 0x000fe80000100800 */
[----:B------:R-:W-:-:S13]  /*127c00*/  STL [R1+0x83cc], R61 ;  /* 0x0083cc3d01007387 */ /* 0x000fda0000100800 */
        /* <DEDUP_REMOVED lines=8> */
[----:B------:R-:W2:Y:S01]  /*127c90*/  LDL.LU R16, [R1+0xeb0] ;  /* 0x000eb00001107983 */ /* 0x000ea20000300800 */
[----:B0-----:R-:W-:Y:S01]  /*127ca0*/  HMMA.16816.F32 R4, R28, R56, R8 ;  /* 0x000000381c04723c */ /* 0x001fe20000001808 */
[----:B------:R-:W-:-:S15]  /*127cb0*/  F2FP.F16.E4M3.UNPACK_B R54, R55.H1 ;  /* 0x00000037ff36723e */ /* 0x000fde00030006ff */
[----:B------:R-:W-:-:S03]  /*127cc0*/  NOP ;  /* 0x0000000000007918 */ /* 0x000fc60000000000 */
        /* <DEDUP_REMOVED lines=45> */
[----:B------:R-:W-:Y:S01]  /*127fa0*/  STL.64 [R1+0x81c8], R56 ;  /* 0x0081c83801007387 */ /* 0x000fe20000100a00 */
[----:B-----5:R-:W-:-:S02]  /*127fb0*/  F2FP.F16.E4M3.UNPACK_B R55, R55.H1 ;  /* 0x00000037ff37723e */ /* 0x020fc400030006ff */
[----:B--2---:R-:W-:Y:S02]  /*127fc0*/  F2FP.F16.E4M3.UNPACK_B R52, R52.H1 ;  /* 0x00000034ff34723e */ /* 0x004fe400030006ff */
[----:B---3--:R-:W-:Y:S02]  /*127fd0*/  F2FP.F16.E4M3.UNPACK_B R53, R53.H1 ;  /* 0x00000035ff35723e */ /* 0x008fe400030006ff */
[----:B----4-:R-:W-:Y:S01]  /*127fe0*/  F2FP.F16.E4M3.UNPACK_B R50, R50.H1 ;  /* 0x00000032ff32723e */ /* 0x010fe200030006ff */
[----:B------:R-:W-:Y:S01]  /*127ff0*/  HMMA.16816.F32 R44, R28, R54, R44 ;  /* 0x000000361c2c723c */ /* 0x000fe2000000182c */
[----:B------:R-:W-:-:S07]  /*128000*/  F2FP.F16.E4M3.UNPACK_B R51, R51.H1 ;  /* 0x00000033ff33723e */ /* 0x000fce00030006ff */
[----:B------:R-:W-:Y:S01]  /*128010*/  HMMA.16816.F32 R40, R28, R52, R40 ;  /* 0x000000341c28723c */ /* 0x000fe20000001828 */
[----:B------:R-:W-:-:S07]  /*128020*/  F2FP.F16.E4M3.UNPACK_B R2, R26.H1 ;  /* 0x0000001aff02723e */ /* 0x000fce00030006ff */
[----:B------:R-:W-:Y:S01]  /*128030*/  HMMA.16816.F32 R36, R28, R50, R36 ;  /* 0x000000321c24723c */ /* 0x000fe20000001824 */
[----:B------:R-:W-:Y:S02]  /*128040*/  F2FP.F16.E4M3.UNPACK_B R3, R27.H1 ;  /* 0x0000001bff03723e */ /* 0x000fe400030006ff */
[----:B------:R-:W-:Y:S02]  /*128050*/  F2FP.F16.E4M3.UNPACK_B R4, R24.H1 ;  /* 0x00000018ff04723e */ /* 0x000fe400030006ff */
[----:B------:R-:W-:-:S03]  /*128060*/  F2FP.F16.E4M3.UNPACK_B R5, R25.H1 ;  /* 0x00000019ff05723e */ /* 0x000fc600030006ff */
        /* <DEDUP_REMOVED lines=8> */
[----:B------:R-:W-:Y:S04]  /*1280f0*/  STL [R1+0x83ec], R50 ;  /* 0x0083ec3201007387 */ /* 0x000fe80000100800 */
[----:B------:R-:W-:Y:S04]  /*128100*/  STL [R1+0x83e8], R51 ;  /* 0x0083e83301007387 */ /* 0x000fe80000100800 */
[----:B------:R-:W-:Y:S04]  /*128110*/  STL.64 [R1+0x1170], R36 ;  /* 0x0011702401007387 */ /* 0x000fe80000100a00 */
[----:B------:R-:W-:Y:S01]  /*128120*/  STL.64 [R1+0x1178], R38 ;  /* 0x0011782601007387 */ /* 0x000fe20000100a00 */
[----:B------:R-:W-:-:S02]  /*128130*/  F2FP.F16.E4M3.UNPACK_B R6, R6.H1 ;  /* 0x00000006ff06723e */ /* 0x000fc400030006ff */
[----:B------:R-:W-:Y:S01]  /*128140*/  F2FP.F16.E4M3.UNPACK_B R7, R7.H1 ;  /* 0x00000007ff07723e */ /* 0x000fe200030006ff */
        /* <DEDUP_REMOVED lines=8> */
[----:B------:R-:W-:Y:S01]  /*1281d0*/  STL.64 [R1+0x1198], R22 ;  /* 0x0011981601007387 */ /* 0x000fe20000100a00 */
[C---:B------:R-:W-:Y:S03]  /*1281e0*/  HMMA.16816.F32 R16, R28.reuse, R6, R16 ;  /* 0x000000061c10723c */ /* 0x040fe60000001810 */
[----:B------:R-:W-:Y:S04]  /*1281f0*/  STL.64 [R1+0x8170], R6 ;  /* 0x0081700601007387 */ /* 0x000fe80000100a00 */
[----:B------:R0:W-:Y:S02]  /*128200*/  STL.64 [R1+0x8168], R4 ;  /* 0x0081680401007387 */ /* 0x0001e40000100a00 */
[----:B0-----:R-:W-:Y:S10]  /*128210*/  HMMA.16816.F32 R4, R28, R8, R12 ;  /* 0x000000081c04723c */ /* 0x001ff4000000180c */
[----:B------:R-:W-:Y:S04]  /*128220*/  STL.64 [R1+0x11a0], R16 ;  /* 0x0011a01001007387 */ /* 0x000fe80000100a00 */
[----:B------:R-:W-:Y:S04]  /*128230*/  STL.64 [R1+0x11a8], R18 ;  /* 0x0011a81201007387 */ /* 0x000fe80000100a00 */
[----:B------:R-:W2:Y:S04]  /*128240*/  LDL.LU R36, [R1+0xe30] ;  /* 0x000e300001247983 */ /* 0x000ea80000300800 */
        /* <DEDUP_REMOVED lines=51> */
[----:B------:R-:W-:Y:S04]  /*128580*/  STL.64 [R1+0x8180], R10 ;  /* 0x0081800a01007387 */ /* 0x000fe80000100a00 */
[----:B------:R-:W-:Y:S01]  /*128590*/  STL.64 [R1+0x8178], R8 ;  /* 0x0081780801007387 */ /* 0x000fe20000100a00 */
[----:B-----5:R-:W-:Y:S01]  /*1285a0*/  HMMA.16816.F32 R4, R28, R10, R4 ;  /* 0x0000000a1c04723c */ /* 0x020fe20000001804 */
[----:B--2---:R-:W-:-:S02]  /*1285b0*/  F2FP.F16.E4M3.UNPACK_B R12, R12.H1 ;  /* 0x0000000cff0c723e */ /* 0x004fc400030006ff */
[----:B---3--:R-:W-:-:S15]  /*1285c0*/  F2FP.F16.E4M3.UNPACK_B R13, R13.H1 ;  /* 0x0000000dff0d723e */ /* 0x008fde00030006ff */
[----:B------:R-:W-:Y:S01]  /*1285d0*/  NOP ;  /* 0x0000000000007918 */ /* 0x000fe20000000000 */
[----:B------:R-:W-:Y:S04]  /*1285e0*/  STL.64 [R1+0x11c0], R4 ;  /* 0x0011c00401007387 */ /* 0x000fe80000100a00 */
[----:B------:R0:W-:Y:S02]  /*1285f0*/  STL.64 [R1+0x11c8], R6 ;  /* 0x0011c80601007387 */ /* 0x0001e40000100a00 */
[----:B0-----:R-:W-:Y:S01]  /*128600*/  HMMA.16816.F32 R4, R28, R12, R48 ;  /* 0x0000000c1c04723c */ /* 0x001fe20000001830 */
[----:B----4-:R-:W-:Y:S02]  /*128610*/  F2FP.F16.E4M3.UNPACK_B R14, R14.H1 ;  /* 0x0000000eff0e723e */ /* 0x010fe400030006ff */
        /* <DEDUP_REMOVED lines=87> */
[----:B------:R-:W4:Y:S01]  /*128b90*/  LDL.LU R47, [R1+0x199c] ;  /* 0x00199c00012f7983 */ /* 0x000f220000300800 */
[----:B--2---:R-:W-:Y:S01]  /*128ba0*/  F2FP.F16.E4M3.UNPACK_B R32, R32.H1 ;  /* 0x00000020ff20723e */ /* 0x004fe200030006ff */
[----:B-----5:R-:W-:Y:S01]  /*128bb0*/  HMMA.16816.F32 R48, R28, R26, R48 ;  /* 0x0000001a1c30723c */ /* 0x020fe20000001830 */
[----:B---3--:R-:W-:Y:S02]  /*128bc0*/  F2FP.F16.E4M3.UNPACK_B R33, R33.H1 ;  /* 0x00000021ff21723e */ /* 0x008fe400030006ff */
[----:B----4-:R-:W-:-:S02]  /*128bd0*/  F2FP.F16.E4M3.UNPACK_B R34, R34.H1 ;  /* 0x00000022ff22723e */ /* 0x010fc400030006ff */
        /* <DEDUP_REMOVED lines=12> */
[----:B------:R0:W-:Y:S04]  /*128ca0*/  STL.64 [R1+0xe10], R48 ;  /* 0x000e103001007387 */ /* 0x0001e80000100a00 */
[----:B------:R-:W-:Y:S01]  /*128cb0*/  STL.64 [R1+0xe18], R50 ;  /* 0x000e183201007387 */ /* 0x000fe20000100a00 */
[----:B------:R-:W-:-:S03]  /*128cc0*/  F2FP.F16.E4M3.UNPACK_B R42, R42.H1 ;  /* 0x0000002aff2a723e */ /* 0x000fc600030006ff */
[----:B0-----:R-:W2:Y:S04]  /*128cd0*/  LDL.LU.64 R48, [R1+0x8450] ;  /* 0x0084500001307983 */ /* 0x001ea80000300a00 */
        /* <DEDUP_REMOVED lines=23> */
[----:B------:R0:W-:Y:S02]  /*128e50*/  STL.64 [R1+0xdc8], R6 ;  /* 0x000dc80601007387 */ /* 0x0001e40000100a00 */
[----:B0-----:R-:W-:Y:S02]  /*128e60*/  HMMA.16816.F32 R4, R28, R44, R56 ;  /* 0x0000002c1c04723c */ /* 0x001fe40000001838 */
[----:B------:R-:W3:-:S15]  /*128e70*/  LDL R58, [R1+0xa8] ;  /* 0x0000a800013a7983 */ /* 0x000ede0000100800 */
[----:B------:R-:W-:Y:S02]  /*128e80*/  NOP ;  /* 0x0000000000007918 */ /* 0x000fe40000000000 */
[----:B------:R0:W-:Y:S04]  /*128e90*/  STL.64 [R1+0xdb0], R4 ;  /* 0x000db00401007387 */ /* 0x0001e80000100a00 */
[----:B------:R1:W-:Y:S04]  /*128ea0*/  STL.64 [R1+0xdb8], R6 ;  /* 0x000db80601007387 */ /* 0x0003e80000100a00 */
[----:B------:R-:W3:Y:S01]  /*128eb0*/  LDL R59, [R1+0xac] ;  /* 0x0000ac00013b7983 */ /* 0x000ee20000100800 */
[----:B--2---:R-:W-:Y:S02]  /*128ec0*/  IMAD.MOV.U32 R56, RZ, RZ, R48 ;  /* 0x000000ffff387224 */ /* 0x004fe400078e0030 */
[----:B------:R-:W-:Y:S01]  /*128ed0*/  IMAD.MOV.U32 R57, RZ, RZ, R49 ;  /* 0x000000ffff397224 */ /* 0x000fe200078e0031 */
[----:B------:R-:W2:Y:S04]  /*128ee0*/  LDL.LU R48, [R1+0x8448] ;  /* 0x0084480001307983 */ /* 0x000ea80000300800 */
[----:B------:R-:W4:Y:S04]  /*128ef0*/  LDL.LU R49, [R1+0x8444] ;  /* 0x0084440001317983 */ /* 0x000f280000300800 */
[----:B---3--:R-:W-:Y:S04]  /*128f00*/  STL.64 [R1+0x8330], R58 ;  /* 0x0083303a01007387 */ /* 0x008fe80000100a00 */
[----:B------:R3:W-:Y:S04]  /*128f10*/  STL.64 [R1+0x8328], R56 ;  /* 0x0083283801007387 */ /* 0x0007e80000100a00 */
[----:B0-----:R-:W5:Y:S04]  /*128f20*/  LDL.LU R4, [R1+0xc90] ;  /* 0x000c900001047983 */ /* 0x001f680000300800 */
[----:B------:R-:W5:Y:S04]  /*128f30*/  LDL.LU R5, [R1+0xc94] ;  /* 0x000c940001057983 */ /* 0x000f680000300800 */
[----:B-1----:R-:W3:Y:S04]  /*128f40*/  LDL.LU R6, [R1+0xc98] ;  /* 0x000c980001067983 */ /* 0x002ee80000300800 */
[----:B------:R-:W3:Y:S01]  /*128f50*/  LDL.LU R7, [R1+0xc9c] ;  /* 0x000c9c0001077983 */ /* 0x000ee20000300800 */
[----:B--2---:R-:W-:-:S02]  /*128f60*/  IMAD.MOV.U32 R11, RZ, RZ, R48 ;  /* 0x000000ffff0b7224 */ /* 0x004fc400078e0030 */
[----:B----4-:R-:W-:Y:S01]  /*128f70*/  IMAD.MOV.U32 R10, RZ, RZ, R49 ;  /* 0x000000ffff0a7224 */ /* 0x010fe200078e0031 */
[----:B---3--:R0:W-:Y:S04]  /*128f80*/  STL.64 [R1+0x8340], R6 ;  /* 0x0083400601007387 */ /* 0x0081e80000100a00 */
[----:B-----5:R-:W-:Y:S04]  /*128f90*/  STL.64 [R1+0x8338], R4 ;  /* 0x0083380401007387 */ /* 0x020fe80000100a00 */
[----:B------:R-:W2:Y:S04]  /*128fa0*/  LDL.LU R49, [R1+0x8440] ;  /* 0x0084400001317983 */ /* 0x000ea80000300800 */
[----:B------:R-:W3:Y:S04]  /*128fb0*/  LDL.LU R48, [R1+0x843c] ;  /* 0x00843c0001307983 */ /* 0x000ee80000300800 */
[----:B------:R-:W4:Y:S04]  /*128fc0*/  LDL.LU R12, [R1+0xca0] ;  /* 0x000ca000010c7983 */ /* 0x000f280000300800 */
[----:B------:R-:W4:Y:S04]  /*128fd0*/  LDL.LU R13, [R1+0xca4] ;  /* 0x000ca400010d7983 */ /* 0x000f280000300800 */
[----:B------:R-:W5:Y:S04]  /*128fe0*/  LDL.LU R14, [R1+0xca8] ;  /* 0x000ca800010e7983 */ /* 0x000f680000300800 */
[----:B------:R-:W5:Y:S01]  /*128ff0*/  LDL.LU R15, [R1+0xcac] ;  /* 0x000cac00010f7983 */ /* 0x000f620000300800 */
[----:B--2---:R-:W-:-:S02]  /*129000*/  IMAD.MOV.U32 R9, RZ, RZ, R49 ;  /* 0x000000ffff097224 */ /* 0x004fc400078e0031 */
[----:B---3--:R-:W-:Y:S01]  /*129010*/  IMAD.MOV.U32 R8, RZ, RZ, R48 ;  /* 0x000000ffff087224 */ /* 0x008fe200078e0030 */
[----:B-----5:R-:W-:Y:S04]  /*129020*/  STL.64 [R1+0x8350], R14 ;  /* 0x0083500e01007387 */ /* 0x020fe80000100a00 */
[----:B----4-:R1:W-:Y:S04]  /*129030*/  STL.64 [R1+0x8348], R12 ;  /* 0x0083480c01007387 */ /* 0x0103e80000100a00 */
[----:B------:R-:W2:Y:S04]  /*129040*/  LDL.LU R48, [R1+0x8438] ;  /* 0x0084380001307983 */ /* 0x000ea80000300800 */
[----:B------:R-:W3:Y:S04]  /*129050*/  LDL.LU R49, [R1+0x8434] ;  /* 0x0084340001317983 */ /* 0x000ee80000300800 */
[----:B------:R-:W-:Y:S04]  /*129060*/  STL.64 [R1+0x8360], R10 ;  /* 0x0083600a01007387 */ /* 0x000fe80000100a00 */
[----:B------:R-:W-:Y:S04]  /*129070*/  STL.64 [R1+0x8358], R8 ;  /* 0x0083580801007387 */ /* 0x000fe80000100a00 */
[----:B------:R-:W4:Y:S04]  /*129080*/  LDL.LU R16, [R1+0xcb0] ;  /* 0x000cb00001107983 */ /* 0x000f280000300800 */
[----:B------:R-:W4:Y:S04]  /*129090*/  LDL.LU R17, [R1+0xcb4] ;  /* 0x000cb40001117983 */ /* 0x000f280000300800 */
[----:B------:R-:W5:Y:S04]  /*1290a0*/  LDL.LU R18, [R1+0xcb8] ;  /* 0x000cb80001127983 */ /* 0x000f680000300800 */
[----:B------:R-:W5:Y:S04]  /*1290b0*/  LDL.LU R19, [R1+0xcbc] ;  /* 0x000cbc0001137983 */ /* 0x000f680000300800 */
[----:B-----5:R5:W-:Y:S04]  /*1290c0*/  STL.64 [R1+0x8370], R18 ;  /* 0x0083701201007387 */ /* 0x020be80000100a00 */
[----:B----4-:R-:W-:Y:S04]  /*1290d0*/  STL.64 [R1+0x8368], R16 ;  /* 0x0083681001007387 */ /* 0x010fe80000100a00 */
[----:B------:R-:W4:Y:S04]  /*1290e0*/  LDL R22, [R1+0xc8] ;  /* 0x0000c80001167983 */ /* 0x000f280000100800 */
[----:B------:R-:W4:Y:S01]  /*1290f0*/  LDL R23, [R1+0xcc] ;  /* 0x0000cc0001177983 */ /* 0x000f220000100800 */
[----:B---3--:R-:W-:-:S02]  /*129100*/  IMAD.MOV.U32 R20, RZ, RZ, R49 ;  /* 0x000000ffff147224 */ /* 0x008fc400078e0031 */
[----:B--2---:R-:W-:Y:S01]  /*129110*/  IMAD.MOV.U32 R21, RZ, RZ, R48 ;  /* 0x000000ffff157224 */ /* 0x004fe200078e0030 */
[----:B------:R-:W2:Y:S04]  /*129120*/  LDL.LU R49, [R1+0x8430] ;  /* 0x0084300001317983 */ /* 0x000ea80000300800 */
[----:B------:R-:W3:Y:S04]  /*129130*/  LDL.LU R48, [R1+0x842c] ;  /* 0x00842c0001307983 */ /* 0x000ee80000300800 */
[----:B----4-:R-:W-:Y:S04]  /*129140*/  STL.64 [R1+0x8380], R22 ;  /* 0x0083801601007387 */ /* 0x010fe80000100a00 */
[----:B------:R4:W-:Y:S04]  /*129150*/  STL.64 [R1+0x8378], R20 ;  /* 0x0083781401007387 */ /* 0x0009e80000100a00 */
[----:B------:R-:W4:Y:S04]  /*129160*/  LDL.LU R32, [R1+0xcd0] ;  /* 0x000cd00001207983 */ /* 0x000f280000300800 */
[----:B------:R-:W4:Y:S04]  /*129170*/  LDL.LU R33, [R1+0xcd4] ;  /* 0x000cd40001217983 */ /* 0x000f280000300800 */
[----:B------:R-:W4:Y:S04]  /*129180*/  LDL.LU R34, [R1+0xcd8] ;  /* 0x000cd80001227983 */ /* 0x000f280000300800 */
[----:B------:R-:W4:Y:S01]  /*129190*/  LDL.LU R35, [R1+0xcdc] ;  /* 0x000cdc0001237983 */ /* 0x000f220000300800 */
[----:B---3--:R-:W-:-:S02]  /*1291a0*/  IMAD.MOV.U32 R38, RZ, RZ, R48 ;  /* 0x000000ffff267224 */ /* 0x008fc400078e0030 */
[----:B--2---:R-:W-:Y:S01]  /*1291b0*/  IMAD.MOV.U32 R39, RZ, RZ, R49 ;  /* 0x000000ffff277224 */ /* 0x004fe200078e0031 */
[----:B----4-:R-:W-:Y:S04]  /*1291c0*/  STL.64 [R1+0x8390], R34 ;  /* 0x0083902201007387 */ /* 0x010fe80000100a00 */
[----:B------:R2:W-:Y:S04]  /*1291d0*/  STL.64 [R1+0x8388], R32 ;  /* 0x0083882001007387 */ /* 0x0005e80000100a00 */
[----:B------:R-:W3:Y:S04]  /*1291e0*/  LDL.LU R48, [R1+0x8428] ;  /* 0x0084280001307983 */ /* 0x000ee80000300800 */
[----:B------:R-:W4:Y:S04]  /*1291f0*/  LDL.LU R49, [R1+0x8424] ;  /* 0x0084240001317983 */ /* 0x000f280000300800 */
[----:B------:R-:W2:Y:S04]  /*129200*/  LDL.LU R40, [R1+0xce0] ;  /* 0x000ce00001287983 */ /* 0x000ea80000300800 */
        /* <DEDUP_REMOVED lines=8> */
[----:B------:R-:W0:Y:S04]  /*129290*/  LDL.LU R48, [R1+0x841c] ;  /* 0x00841c0001307983 */ /* 0x000e280000300800 */
[----:B------:R-:W-:Y:S04]  /*1292a0*/  STL.64 [R1+0x83b0], R38 ;  /* 0x0083b02601007387 */ /* 0x000fe80000100a00 */
[----:B------:R-:W-:Y:S04]  /*1292b0*/  STL.64 [R1+0x83a8], R36 ;  /* 0x0083a82401007387 */ /* 0x000fe80000100a00 */
        /* <DEDUP_REMOVED lines=8> */
[----:B------:R-:W4:Y:S04]  /*129340*/  LDL.LU R58, [R1+0xd08] ;  /* 0x000d0800013a7983 */ /* 0x000f280000300800 */
[----:B------:R-:W4:Y:S01]  /*129350*/  LDL.LU R59, [R1+0xd0c] ;  /* 0x000d0c00013b7983 */ /* 0x000f220000300800 */
[----:B0-----:R-:W-:-:S02]  /*129360*/  IMAD.MOV.U32 R6, RZ, RZ, R48 ;  /* 0x000000ffff067224 */ /* 0x001fc400078e0030 */
[----:B--2---:R-:W-:Y:S01]  /*129370*/  IMAD.MOV.U32 R7, RZ, RZ, R49 ;  /* 0x000000ffff077224 */ /* 0x004fe200078e0031 */
[----:B----4-:R-:W-:Y:S04]  /*129380*/  STL.64 [R1+0x83e0], R58 ;  /* 0x0083e03a01007387 */ /* 0x010fe80000100a00 */
[----:B---3--:R-:W-:Y:S04]  /*129390*/  STL.64 [R1+0x83d8], R56 ;  /* 0x0083d83801007387 */ /* 0x008fe80000100a00 */
[----:B------:R-:W2:Y:S04]  /*1293a0*/  LDL.LU R48, [R1+0x8418] ;  /* 0x0084180001307983 */ /* 0x000ea80000300800 */
[----:B------:R-:W-:Y:S04]  /*1293b0*/  STL [R1+0x83f4], R6 ;  /* 0x0083f40601007387 */ /* 0x000fe80000100800 */
[----:B------:R-:W5:Y:S04]  /*1293c0*/  LDL.LU R49, [R1+0x8414] ;  /* 0x0084140001317983 */ /* 0x000f680000300800 */
[----:B-1----:R-:W3:Y:S04]  /*1293d0*/  LDL.LU R12, [R1+0xd10] ;  /* 0x000d1000010c7983 */ /* 0x002ee80000300800 */
[----:B------:R-:W3:Y:S04]  /*1293e0*/  LDL.LU R13, [R1+0xd14] ;  /* 0x000d1400010d7983 */ /* 0x000ee80000300800 */
[----:B------:R-:W4:Y:S04]  /*1293f0*/  LDL.LU R14, [R1+0xd18] ;  /* 0x000d1800010e7983 */ /* 0x000f280000300800 */
[----:B------:R-:W4:Y:S01]  /*129400*/  LDL.LU R15, [R1+0xd1c] ;  /* 0x000d1c00010f7983 */ /* 0x000f220000300800 */
[----:B-----5:R-:W-:-:S03]  /*129410*/  IMAD.MOV.U32 R18, RZ, RZ, R49 ;  /* 0x000000ffff127224 */ /* 0x020fc600078e0031 */
[----:B----4-:R-:W-:Y:S04]  /*129420*/  STL.64 [R1+0x8400], R14 ;  /* 0x0084000e01007387 */ /* 0x010fe80000100a00 */
[----:B---3--:R0:W-:Y:S04]  /*129430*/  STL.64 [R1+0x83f8], R12 ;  /* 0x0083f80c01007387 */ /* 0x0081e80000100a00 */
[----:B------:R-:W3:Y:S04]  /*129440*/  LDL R4, [R1+0xf8] ;  /* 0x0000f80001047983 */ /* 0x000ee80000100800 */
[----:B------:R-:W3:Y:S04]  /*129450*/  LDL R5, [R1+0xfc] ;  /* 0x0000fc0001057983 */ /* 0x000ee80000100800 */
[----:B------:R-:W4:Y:S01]  /*129460*/  LDL.LU R49, [R1+0x8410] ;  /* 0x0084100001317983 */ /* 0x000f220000300800 */
[----:B--2---:R-:W-:-:S03]  /*129470*/  IMAD.MOV.U32 R19, RZ, RZ, R48 ;  /* 0x000000ffff137224 */ /* 0x004fc600078e0030 */
[----:B------:R-:W2:Y:S04]  /*129480*/  LDL.LU R48, [R1+0x840c] ;  /* 0x00840c0001307983 */ /* 0x000ea80000300800 */
[----:B------:R-:W5:Y:S04]  /*129490*/  LDL.LU R20, [R1+0xd30] ;  /* 0x000d300001147983 */ /* 0x000f680000300800 */
[----:B------:R-:W5:Y:S04]  /*1294a0*/  LDL.LU R21, [R1+0xd34] ;  /* 0x000d340001157983 */ /* 0x000f680000300800 */
[----:B------:R-:W5:Y:S04]  /*1294b0*/  LDL.LU R22, [R1+0xd38] ;  /* 0x000d380001167983 */ /* 0x000f680000300800 */
[----:B------:R-:W5:Y:S01]  /*1294c0*/  LDL.LU R23, [R1+0xd3c] ;  /* 0x000d3c0001177983 */ /* 0x000f620000300800 */
[----:B----4-:R-:W-:-:S03]  /*1294d0*/  IMAD.MOV.U32 R16, RZ, RZ, R49 ;  /* 0x000000ffff107224 */ /* 0x010fc600078e0031 */
[----:B------:R-:W4:Y:S04]  /*1294e0*/  LDL.LU R49, [R1+0x8408] ;  /* 0x0084080001317983 */ /* 0x000f280000300800 */
[----:B------:R-:W3:Y:S04]  /*1294f0*/  LDL R17, [R1+0x10c] ;  /* 0x00010c0001117983 */ /* 0x000ee80000100800 */
[----:B------:R-:W3:Y:S04]  /*129500*/  LDL.LU R32, [R1+0xd40] ;  /* 0x000d400001207983 */ /* 0x000ee80000300800 */
[----:B------:R-:W3:Y:S04]  /*129510*/  LDL.LU R33, [R1+0xd44] ;  /* 0x000d440001217983 */ /* 0x000ee80000300800 */
[----:B------:R-:W3:Y:S04]  /*129520*/  LDL.LU R34, [R1+0xd48] ;  /* 0x000d480001227983 */ /* 0x000ee80000300800 */
[----:B------:R-:W3:Y:S04]  /*129530*/  LDL.LU R35, [R1+0xd4c] ;  /* 0x000d4c0001237983 */ /* 0x000ee80000300800 */
[----:B0-----:R-:W3:Y:S04]  /*129540*/  LDL.LU R12, [R1+0xd90] ;  /* 0x000d9000010c7983 */ /* 0x001ee80000300800 */
[----:B------:R-:W3:Y:S04]  /*129550*/  LDL.LU R13, [R1+0xd94] ;  /* 0x000d9400010d7983 */ /* 0x000ee80000300800 */
[----:B------:R-:W3:Y:S04]  /*129560*/  LDL.LU R14, [R1+0xd98] ;  /* 0x000d9800010e7983 */ /* 0x000ee80000300800 */
[----:B------:R-:W3:Y:S01]  /*129570*/  LDL.LU R15, [R1+0xd9c] ;  /* 0x000d9c00010f7983 */ /* 0x000ee20000300800 */
[----:B--2---:R-:W-:-:S03]  /*129580*/  IMAD.MOV.U32 R43, RZ, RZ, R48 ;  /* 0x000000ffff2b7224 */ /* 0x004fc600078e0030 */
[----:B------:R-:W2:Y:S04]  /*129590*/  LDL.LU R48, [R1+0x1988] ;  /* 0x0019880001307983 */ /* 0x000ea80000300800 */
[----:B------:R-:W2:Y:S04]  /*1295a0*/  LDL.LU R56, [R1+0xd70] ;  /* 0x000d700001387983 */ /* 0x000ea80000300800 */
[----:B------:R-:W2:Y:S04]  /*1295b0*/  LDL.LU R57, [R1+0xd74] ;  /* 0x000d740001397983 */ /* 0x000ea80000300800 */
[----:B------:R-:W2:Y:S04]  /*1295c0*/  LDL.LU R58, [R1+0xd78] ;  /* 0x000d7800013a7983 */ /* 0x000ea80000300800 */
[----:B------:R-:W2:Y:S01]  /*1295d0*/  LDL.LU R59, [R1+0xd7c] ;  /* 0x000d7c00013b7983 */ /* 0x000ea20000300800 */
[----:B------:R-:W-:-:S02]  /*1295e0*/  F2FP.F16.E4M3.UNPACK_B R46, R46.H1 ;  /* 0x0000002eff2e723e */ /* 0x000fc400030006ff */
[----:B------:R-:W-:Y:S01]  /*1295f0*/  F2FP.F16.E4M3.UNPACK_B R47, R47.H1 ;  /* 0x0000002fff2f723e */ /* 0x000fe200030006ff */
[----:B----4-:R-:W-:Y:S02]  /*129600*/  IMAD.MOV.U32 R42, RZ, RZ, R49 ;  /* 0x000000ffff2a7224 */ /* 0x010fe400078e0031 */
[----:B------:R-:W4:Y:S04]  /*129610*/  LDL.LU R49, [R1+0x198c] ;  /* 0x00198c0001317983 */ /* 0x000f280000300800 */
[----:B------:R-:W2:Y:S04]  /*129620*/  LDL.LU R6, [R1+0x7ae0] ;  /* 0x007ae00001067983 */ /* 0x000ea80000300800 */
[----:B------:R-:W2:Y:S04]  /*129630*/  LDL.LU R3, [R1+0x7adc] ;  /* 0x007adc0001037983 */ /* 0x000ea80000300800 */
[----:B------:R-:W4:Y:S04]  /*129640*/  LDL.LU R2, [R1+0x7ae8] ;  /* 0x007ae80001027983 */ /* 0x000f280000300800 */
[----:B------:R-:W4:Y:S04]  /*129650*/  LDL.LU R60, [R1+0x7ae4] ;  /* 0x007ae400013c7983 */ /* 0x000f280000300800 */
[----:B------:R-:W5:Y:S04]  /*129660*/  LDL.LU R50, [R1+0x7af0] ;  /* 0x007af00001327983 */ /* 0x000f680000300800 */
[----:B------:R-:W5:Y:S04]  /*129670*/  LDL.LU R61, [R1+0x7aec] ;  /* 0x007aec00013d7983 */ /* 0x000f680000300800 */
[----:B------:R-:W5:Y:S04]  /*129680*/  LDL.LU R51, [R1+0x7af8] ;  /* 0x007af80001337983 */ /* 0x000f680000300800 */
[----:B------:R-:W5:Y:S01]  /*129690*/  LDL.LU R0, [R1+0x7af4] ;  /* 0x007af40001007983 */ /* 0x000f620000300800 */
[----:B---3--:R-:W-:Y:S03]  /*1296a0*/  HMMA.16816.F32 R12, R28, R46, R12 ;  /* 0x0000002e1c0c723c */ /* 0x008fe6000000180c */
        /* <DEDUP_REMOVED lines=28> */
[----:B--2---:R-:W-:-:S03]  /*129870*/  IMAD R3, R3, 0x100, R6 ;  /* 0x0000010003037824 */ /* 0x004fc600078e0206 */
[----:B------:R-:W2:Y:S01]  /*129880*/  LDL.LU R6, [R1+0x83f4] ;  /* 0x0083f40001067983 */ /* 0x000ea20000300800 */
[----:B----4-:R-:W-:-:S03]  /*129890*/  IMAD R60, R60, 0x100, R2 ;  /* 0x000001003c3c7824 */ /* 0x010fc600078e0202 */
[----:B------:R-:W4:Y:S01]  /*1298a0*/  LDL.LU R2, [R1+0x83f0] ;  /* 0x0083f00001027983 */ /* 0x000f220000300800 */
[----:B-----5:R-:W-:Y:S02]  /*1298b0*/  IMAD R61, R61, 0x100, R50 ;  /* 0x000001003d3d7824 */ /* 0x020fe400078e0232 */
[----:B------:R-:W-:Y:S01]  /*1298c0*/  IMAD R0, R0, 0x100, R51 ;  /* 0x0000010000007824 */ /* 0x000fe200078e0233 */
[----:B------:R-:W5:Y:S04]  /*1298d0*/  LDL.LU R50, [R1+0x83ec] ;  /* 0x0083ec0001327983 */ /* 0x000f680000300800 */
[----:B------:R-:W5:Y:S01]  /*1298e0*/  LDL.LU R51, [R1+0x83e8] ;  /* 0x0083e80001337983 */ /* 0x000f620000300800 */
[----:B------:R-:W-:Y:S02]  /*1298f0*/  F2FP.F16.E4M3.UNPACK_B R48, R48.H1 ;  /* 0x00000030ff30723e */ /* 0x000fe400030006ff */
[----:B------:R-:W-:-:S07]  /*129900*/  F2FP.F16.E4M3.UNPACK_B R49, R49.H1 ;  /* 0x00000031ff31723e */ /* 0x000fce00030006ff */
[----:B------:R-:W-:Y:S01]  /*129910*/  HMMA.16816.F32 R28, R28, R48, R56 ;  /* 0x000000301c1c723c */ /* 0x000fe20000001838 */
[----:B------:R-:W2:Y:S04]  /*129920*/  LDL.LU.64 R58, [R1+0x83e0] ;  /* 0x0083e000013a7983 */ /* 0x000ea80000300a00 */
[----:B------:R-:W2:Y:S04]  /*129930*/  LDL.LU.64 R56, [R1+0x83d8] ;  /* 0x0083d80001387983 */ /* 0x000ea80000300a00 */
[----:B-----5:R0:W-:Y:S04]  /*129940*/  STL.64 [R1+0x81e0], R50 ;  /* 0x0081e03201007387 */ /* 0x0201e80000100a00 */
[----:B0-----:R-:W5:Y:S06]  /*129950*/  LDL R50, [R1+0xe8] ;  /* 0x0000e80001327983 */ /* 0x001f6c0000100800 */
[----:B------:R0:W-:Y:S04]  /*129960*/  STL.64 [R1+0x13d0], R28 ;  /* 0x0013d01c01007387 */ /* 0x0001e80000100a00 */
[----:B------:R1:W-:Y:S04]  /*129970*/  STL.64 [R1+0x13d8], R30 ;  /* 0x0013d81e01007387 */ /* 0x0003e80000100a00 */
[----:B------:R-:W5:Y:S01]  /*129980*/  LDL R51, [R1+0xec] ;  /* 0x0000ec0001337983 */ /* 0x000f620000100800 */
[----:B0-----:R-:W-:-:S02]  /*129990*/  F2FP.F16.E4M3.UNPACK_B R28, R3 ;  /* 0x00000003ff1c723e */ /* 0x001fc400020006ff */
[----:B------:R-:W-:Y:S02]  /*1299a0*/  F2FP.F16.E4M3.UNPACK_B R29, R60 ;  /* 0x0000003cff1d723e */ /* 0x000fe400020006ff */
[----:B-1----:R-:W-:Y:S02]  /*1299b0*/  F2FP.F16.E4M3.UNPACK_B R30, R61 ;  /* 0x0000003dff1e723e */ /* 0x002fe400020006ff */
[----:B------:R-:W-:-:S07]  /*1299c0*/  F2FP.F16.E4M3.UNPACK_B R31, R0 ;  /* 0x00000000ff1f723e */ /* 0x000fce00020006ff */
[C---:B---3--:R-:W-:Y:S08]  /*1299d0*/  HMMA.16816.F32 R24, R28.reuse, R40, R24 ;  /* 0x000000281c18723c */ /* 0x048ff00000001818 */
[C---:B------:R-:W-:Y:S08]  /*1299e0*/  HMMA.16816.F32 R40, R28.reuse, R42, R36 ;  /* 0x0000002a1c28723c */ /* 0x040ff00000001824 */
[C---:B------:R-:W-:Y:S01]  /*1299f0*/  HMMA.16816.F32 R32, R28.reuse, R16, R32 ;  /* 0x000000101c20723c */ /* 0x040fe20000001820 */
[----:B------:R-:W-:Y:S04]  /*129a00*/  STL.64 [R1+0x81d8], R48 ;  /* 0x0081d83001007387 */ /* 0x000fe80000100a00 */
[----:B------:R-:W4:Y:S04]  /*129a10*/  LDL.LU R3, [R1+0x83d4] ;  /* 0x0083d40001037983 */ /* 0x000f280000300800 */
[----:B------:R-:W3:Y:S01]  /*129a20*/  LDL.LU R60, [R1+0x83d0] ;  /* 0x0083d000013c7983 */ /* 0x000ee20000300800 */
[C---:B------:R-:W-:Y:S03]  /*129a30*/  HMMA.16816.F32 R16, R28.reuse, R18, R20 ;  /* 0x000000121c10723c */ /* 0x040fe60000001814 */
[----:B------:R-:W3:Y:S04]  /*129a40*/  LDL.LU R61, [R1+0x83cc] ;  /* 0x0083cc00013d7983 */ /* 0x000ee80000300800 */
[----:B------:R-:W3:Y:S01]  /*129a50*/  LDL.LU R0, [R1+0x83c8] ;  /* 0x0083c80001007983 */ /* 0x000ee20000300800 */
[C---:B------:R-:W-:Y:S08]  /*129a60*/  HMMA.16816.F32 R8, R28.reuse, R4, R8 ;  /* 0x000000041c08723c */ /* 0x040ff00000001808 */
[C---:B--2---:R-:W-:Y:S01]  /*129a70*/  HMMA.16816.F32 R4, R28.reuse, R6, R12 ;  /* 0x000000061c04723c */ /* 0x044fe2000000180c */
        /* <DEDUP_REMOVED lines=30> */
[----:B-----5:R-:W-:Y:S03]  /*129c60*/  HMMA.16816.F32 R48, R28, R50, R56 ;  /* 0x000000321c30723c */ /* 0x020fe60000001838 */
[----:B------:R-:W5:Y:S04]  /*129c70*/  LDL.LU.64 R58, [R1+0x8330] ;  /* 0x00833000013a7983 */ /* 0x000f680000300a00 */
[----:B------:R-:W5:-:S12]  /*129c80*/  LDL.LU.64 R56, [R1+0x8328] ;  /* 0x0083280001387983 */ /* 0x000f580000300a00 */
[----:B------:R-:W-:Y:S04]  /*129c90*/  STL.64 [R1+0xdf0], R48 ;  /* 0x000df03001007387 */ /* 0x000fe80000100a00 */
[----:B------:R-:W-:Y:S01]  /*129ca0*/  STL.64 [R1+0xdf8], R50 ;  /* 0x000df83201007387 */ /* 0x000fe20000100a00 */
[C---:B--2---:R-:W-:Y:S08]  /*129cb0*/  HMMA.16816.F32 R44, R28.reuse, R36, R44 ;  /* 0x000000241c2c723c */ /* 0x044ff0000000182c */
[C---:B---3--:R-:W-:Y:S08]  /*129cc0*/  HMMA.16816.F32 R36, R28.reuse, R38, R40 ;  /* 0x000000261c24723c */ /* 0x048ff00000001828 */
[C---:B----4-:R-:W-:Y:S08]  /*129cd0*/  HMMA.16816.F32 R32, R28.reuse, R20, R32 ;  /* 0x000000141c20723c */ /* 0x050ff00000001820 */
        /* <DEDUP_REMOVED lines=15> */
[C---:B-----5:R-:W-:Y:S08]  /*129dd0*/  HMMA.16816.F32 R8, R28.reuse, R56, R4 ;  /* 0x000000381c08723c */ /* 0x060ff00000001804 */
[----:B------:R-:W-:Y:S01]  /*129de0*/  HMMA.16816.F32 R4, R28, R58, R52 ;  /* 0x0000003a1c04723c */ /* 0x000fe20000001834 */
[----:B------:R-:W2:Y:S01]  /*129df0*/  LDL R58, [R1+0x10] ;  /* 0x00001000013a7983 */ /* 0x000ea20000100800 */
[----:B------:R-:W-:-:S09]  /*129e00*/  IMAD.MOV.U32 R59, RZ, RZ, R0 ;  /* 0x000000ffff3b7224 */ /* 0x000fd200078e0000 */
[----:B------:R-:W-:Y:S04]  /*129e10*/  STL.64 [R1+0xd40], R8 ;  /* 0x000d400801007387 */ /* 0x000fe80000100a00 */
[----:B------:R0:W-:Y:S04]  /*129e20*/  STL.64 [R1+0xd48], R10 ;  /* 0x000d480a01007387 */ /* 0x0001e80000100a00 */
[----:B------:R-:W-:Y:S04]  /*129e30*/  STL.64 [R1+0xd30], R4 ;  /* 0x000d300401007387 */ /* 0x000fe80000100a00 */
[----:B------:R-:W-:Y:S04]  /*129e40*/  STL.64 [R1+0xd38], R6 ;  /* 0x000d380601007387 */ /* 0x000fe80000100a00 */
[----:B------:R-:W0:Y:S04]  /*129e50*/  LDL.LU R0, [R1+0x8320] ;  /* 0x0083200001007983 */ /* 0x000e280000300800 */
        /* <DEDUP_REMOVED lines=8> */
[----:B--2---:R-:W-:Y:S01]  /*129ee0*/  STL.64 [R1+0x8220], R58 ;  /* 0x0082203a01007387 */ /* 0x004fe20000100a00 */
[----:B0-----:R-:W-:-:S03]  /*129ef0*/  IMAD.MOV.U32 R11, RZ, RZ, R0 ;  /* 0x000000ffff0b7224 */ /* 0x001fc600078e0000 */
[----:B---3--:R0:W-:Y:S04]  /*129f00*/  STL.64 [R1+0x8218], R56 ;  /* 0x0082183801007387 */ /* 0x0081e80000100a00 */
[----:B------:R-:W2:Y:S04]  /*129f10*/  LDL R10, [R1+0x20] ;  /* 0x00002000010a7983 */ /* 0x000ea80000100800 */
[----:B------:R-:W3:Y:S04]  /*129f20*/  LDL.LU R0, [R1+0x831c] ;  /* 0x00831c0001007983 */ /* 0x000ee80000300800 */
[----:B------:R-:W4:Y:S04]  /*129f30*/  LDL.LU R12, [R1+0xb70] ;  /* 0x000b7000010c7983 */ /* 0x000f280000300800 */
[----:B------:R-:W4:Y:S04]  /*129f40*/  LDL.LU R13, [R1+0xb74] ;  /* 0x000b7400010d7983 */ /* 0x000f280000300800 */
[----:B------:R-:W5:Y:S04]  /*129f50*/  LDL.LU R14, [R1+0xb78] ;  /* 0x000b7800010e7983 */ /* 0x000f680000300800 */
[----:B------:R-:W5:Y:S04]  /*129f60*/  LDL.LU R15, [R1+0xb7c] ;  /* 0x000b7c00010f7983 */ /* 0x000f680000300800 */
[----:B-----5:R1:W-:Y:S04]  /*129f70*/  STL.64 [R1+0x8230], R14 ;  /* 0x0082300e01007387 */ /* 0x0203e80000100a00 */
[----:B----4-:R-:W-:Y:S04]  /*129f80*/  STL.64 [R1+0x8228], R12 ;  /* 0x0082280c01007387 */ /* 0x010fe80000100a00 */
[----:B------:R-:W4:Y:S01]  /*129f90*/  LDL R8, [R1+0x28] ;  /* 0x0000280001087983 */ /* 0x000f220000100800 */
[----:B---3--:R-:W-:-:S03]  /*129fa0*/  IMAD.MOV.U32 R9, RZ, RZ, R0 ;  /* 0x000000ffff097224 */ /* 0x008fc600078e0000 */
[----:B------:R-:W3:Y:S04]  /*129fb0*/  LDL.LU R0, [R1+0x8318] ;  /* 0x0083180001007983 */ /* 0x000ee80000300800 */
[----:B--2---:R-:W-:Y:S04]  /*129fc0*/  STL.64 [R1+0x8240], R10 ;  /* 0x0082400a01007387 */ /* 0x004fe80000100a00 */
[----:B----4-:R-:W-:Y:S04]  /*129fd0*/  STL.64 [R1+0x8238], R8 ;  /* 0x0082380801007387 */ /* 0x010fe80000100a00 */
[----:B------:R-:W2:Y:S04]  /*129fe0*/  LDL.LU R16, [R1+0xb80] ;  /* 0x000b800001107983 */ /* 0x000ea80000300800 */
[----:B------:R-:W2:Y:S04]  /*129ff0*/  LDL.LU R17, [R1+0xb84] ;  /* 0x000b840001117983 */ /* 0x000ea80000300800 */
[----:B------:R-:W4:Y:S04]  /*12a000*/  LDL.LU R18, [R1+0xb88] ;  /* 0x000b880001127983 */ /* 0x000f280000300800 */
[----:B------:R-:W4:Y:S01]  /*12a010*/  LDL.LU R19, [R1+0xb8c] ;  /* 0x000b8c0001137983 */ /* 0x000f220000300800 */
[----:B---3--:R-:W-:-:S03]  /*12a020*/  IMAD.MOV.U32 R23, RZ, RZ, R0 ;  /* 0x000000ffff177224 */ /* 0x008fc600078e0000 */
[----:B----4-:R-:W-:Y:S04]  /*12a030*/  STL.64 [R1+0x8250], R18 ;  /* 0x0082501201007387 */ /* 0x010fe80000100a00 */
        /* <DEDUP_REMOVED lines=22> */
[----:B-----5:R-:W-:-:S03]  /*12a1a0*/  IMAD.MOV.U32 R51, RZ, RZ, R0 ;  /* 0x000000ffff337224 */ /* 0x020fc600078e0000 */
[----:B--2---:R-:W-:Y:S04]  /*12a1b0*/  STL.64 [R1+0x8280], R46 ;  /* 0x0082802e01007387 */ /* 0x004fe80000100a00 */
[----:B------:R2:W-:Y:S04]  /*12a1c0*/  STL.64 [R1+0x8278], R44 ;  /* 0x0082782c01007387 */ /* 0x0005e80000100a00 */
[----:B------:R-:W5:Y:S04]  /*12a1d0*/  LDL R50, [R1+0x50] ;  /* 0x0000500001327983 */ /* 0x000f680000100800 */
[----:B------:R-:W1:Y:S04]  /*12a1e0*/  LDL.LU R0, [R1+0x830c] ;  /* 0x00830c0001007983 */ /* 0x000e680000300800 */
[----:B0-----:R-:W2:Y:S04]  /*12a1f0*/  LDL.LU R56, [R1+0xbe0] ;  /* 0x000be00001387983 */ /* 0x001ea80000300800 */
[----:B------:R-:W2:Y:S04]  /*12a200*/  LDL.LU R57, [R1+0xbe4] ;  /* 0x000be40001397983 */ /* 0x000ea80000300800 */
[----:B------:R-:W2:Y:S04]  /*12a210*/  LDL.LU R58, [R1+0xbe8] ;  /* 0x000be800013a7983 */ /* 0x000ea80000300800 */
[----:B------:R-:W2:Y:S01]  /*12a220*/  LDL.LU R59, [R1+0xbec] ;  /* 0x000bec00013b7983 */ /* 0x000ea20000300800 */
[----:B-1----:R-:W-:-:S03]  /*12a230*/  IMAD.MOV.U32 R15, RZ, RZ, R0 ;  /* 0x000000ffff0f7224 */ /* 0x002fc600078e0000 */
[----:B--2---:R0:W-:Y:S04]  /*12a240*/  STL.64 [R1+0x8290], R58 ;  /* 0x0082903a01007387 */ /* 0x0041e80000100a00 */
        /* <DEDUP_REMOVED lines=10> */
[----:B------:R-:W2:Y:S04]  /*12a2f0*/  LDL R34, [R1+0x70] ;  /* 0x0000700001227983 */ /* 0x000ea80000100800 */
[----:B------:R-:W0:Y:S04]  /*12a300*/  LDL.LU R0, [R1+0x8304] ;  /* 0x0083040001007983 */ /* 0x000e280000300800 */
[----:B------:R-:W3:Y:S04]  /*12a310*/  LDL.LU R44, [R1+0xc20] ;  /* 0x000c2000012c7983 */ /* 0x000ee80000300800 */
[----:B------:R-:W3:Y:S04]  /*12a320*/  LDL.LU R45, [R1+0xc24] ;  /* 0x000c2400012d7983 */ /* 0x000ee80000300800 */
[----:B------:R-:W2:Y:S04]  /*12a330*/  LDL.LU R46, [R1+0xc28] ;  /* 0x000c2800012e7983 */ /* 0x000ea80000300800 */
[----:B------:R-:W2:Y:S01]  /*12a340*/  LDL.LU R47, [R1+0xc2c] ;  /* 0x000c2c00012f7983 */ /* 0x000ea20000300800 */
[----:B0-----:R-:W-:-:S03]  /*12a350*/  IMAD.MOV.U32 R59, RZ, RZ, R0 ;  /* 0x000000ffff3b7224 */ /* 0x001fc600078e0000 */
[----:B--2---:R-:W-:Y:S04]  /*12a360*/  STL.64 [R1+0x82b0], R46 ;  /* 0x0082b02e01007387 */ /* 0x004fe80000100a00 */
[----:B---3--:R0:W-:Y:S04]  /*12a370*/  STL.64 [R1+0x82a8], R44 ;  /* 0x0082a82c01007387 */ /* 0x0081e80000100a00 */
[----:B------:R-:W2:Y:S04]  /*12a380*/  LDL R58, [R1+0x80] ;  /* 0x00008000013a7983 */ /* 0x000ea80000100800 */
[----:B------:R-:W3:Y:S04]  /*12a390*/  LDL.LU R0, [R1+0x8300] ;  /* 0x0083000001007983 */ /* 0x000ee80000300800 */
[----:B-1----:R-:W2:Y:S04]  /*12a3a0*/  LDL.LU R16, [R1+0xc30] ;  /* 0x000c300001107983 */ /* 0x002ea80000300800 */
[----:B------:R-:W2:Y:S04]  /*12a3b0*/  LDL.LU R17, [R1+0xc34] ;  /* 0x000c340001117983 */ /* 0x000ea80000300800 */
[----:B------:R-:W2:Y:S04]  /*12a3c0*/  LDL.LU R18, [R1+0xc38] ;  /* 0x000c380001127983 */ /* 0x000ea80000300800 */
[----:B------:R-:W2:Y:S04]  /*12a3d0*/  LDL.LU R19, [R1+0xc3c] ;  /* 0x000c3c0001137983 */ /* 0x000ea80000300800 */
[----:B--2---:R1:W-:Y:S04]  /*12a3e0*/  STL.64 [R1+0x82c0], R18 ;  /* 0x0082c01201007387 */ /* 0x0043e80000100a00 */
[----:B------:R2:W-:Y:S04]  /*12a3f0*/  STL.64 [R1+0x82b8], R16 ;  /* 0x0082b81001007387 */ /* 0x0005e80000100a00 */
[----:B0-----:R-:W2:Y:S04]  /*12a400*/  LDL.LU R44, [R1+0xc40] ;  /* 0x000c4000012c7983 */ /* 0x001ea80000300800 */
[----:B------:R-:W2:Y:S04]  /*12a410*/  LDL.LU R45, [R1+0xc44] ;  /* 0x000c4400012d7983 */ /* 0x000ea80000300800 */
[----:B------:R-:W2:Y:S04]  /*12a420*/  LDL.LU R46, [R1+0xc48] ;  /* 0x000c4800012e7983 */ /* 0x000ea80000300800 */
[----:B------:R-:W2:Y:S04]  /*12a430*/  LDL.LU R47, [R1+0xc4c] ;  /* 0x000c4c00012f7983 */ /* 0x000ea80000300800 */
[----:B--2---:R-:W-:Y:S04]  /*12a440*/  STL.64 [R1+0x82d0], R46 ;  /* 0x0082d02e01007387 */ /* 0x004fe80000100a00 */
[----:B------:R0:W-:Y:S04]  /*12a450*/  STL.64 [R1+0x82c8], R44 ;  /* 0x0082c82c01007387 */ /* 0x0001e80000100a00 */
[----:B-1----:R-:W2:Y:S04]  /*12a460*/  LDL R18, [R1+0x90] ;  /* 0x0000900001127983 */ /* 0x002ea80000100800 */
[----:B------:R-:W2:Y:S04]  /*12a470*/  LDL R19, [R1+0x94] ;  /* 0x0000940001137983 */ /* 0x000ea80000100800 */
[----:B------:R-:W3:Y:S04]  /*12a480*/  LDL R16, [R1+0x98] ;  /* 0x0000980001107983 */ /* 0x000ee80000100800 */
[----:B--2---:R1:W-:Y:S04]  /*12a490*/  STL.64 [R1+0x82d8], R18 ;  /* 0x0082d81201007387 */ /* 0x0043e80000100a00 */
[----:B0-----:R-:W2:Y:S04]  /*12a4a0*/  LDL.LU R44, [R1+0xc50] ;  /* 0x000c5000012c7983 */ /* 0x001ea80000300800 */
[----:B------:R-:W2:Y:S04]  /*12a4b0*/  LDL.LU R45, [R1+0xc54] ;  /* 0x000c5400012d7983 */ /* 0x000ea80000300800 */
[----:B------:R-:W2:Y:S04]  /*12a4c0*/  LDL.LU R46, [R1+0xc58] ;  /* 0x000c5800012e7983 */ /* 0x000ea80000300800 */
[----:B------:R-:W2:Y:S04]  /*12a4d0*/  LDL.LU R47, [R1+0xc5c] ;  /* 0x000c5c00012f7983 */ /* 0x000ea80000300800 */
[----:B-1----:R-:W3:Y:S04]  /*12a4e0*/  LDL.64 R18, [R1+0xa0] ;  /* 0x0000a00001127983 */ /* 0x002ee80000100a00 */
[----:B--2---:R-:W-:Y:S04]  /*12a4f0*/  STL.64 [R1+0x82e8], R46 ;  /* 0x0082e82e01007387 */ /* 0x004fe80000100a00 */
[----:B------:R0:W-:Y:S04]  /*12a500*/  STL.64 [R1+0x82e0], R44 ;  /* 0x0082e02c01007387 */ /* 0x0001e80000100a00 */
[----:B0-----:R-:W2:Y:S04]  /*12a510*/  LDL.LU R44, [R1+0xc60] ;  /* 0x000c6000012c7983 */ /* 0x001ea80000300800 */
[----:B------:R-:W2:Y:S04]  /*12a520*/  LDL.LU R45, [R1+0xc64] ;  /* 0x000c6400012d7983 */ /* 0x000ea80000300800 */
[----:B------:R-:W2:Y:S04]  /*12a530*/  LDL.LU R46, [R1+0xc68] ;  /* 0x000c6800012e7983 */ /* 0x000ea80000300800 */
[----:B------:R-:W2:Y:S04]  /*12a540*/  LDL.LU R47, [R1+0xc6c] ;  /* 0x000c6c00012f7983 */ /* 0x000ea80000300800 */
[----:B--2---:R-:W-:Y:S04]  /*12a550*/  STL.64 [R1+0x82f8], R46 ;  /* 0x0082f82e01007387 */ /* 0x004fe80000100a00 */
[----:B------:R0:W-:Y:S04]  /*12a560*/  STL.64 [R1+0x82f0], R44 ;  /* 0x0082f02c01007387 */ /* 0x0001e80000100a00 */
[----:B0-----:R-:W3:Y:S04]  /*12a570*/  LDL.LU R44, [R1+0xc70] ;  /* 0x000c7000012c7983 */ /* 0x001ee80000300800 */
[----:B------:R-:W3:Y:S04]  /*12a580*/  LDL.LU R45, [R1+0xc74] ;  /* 0x000c7400012d7983 */ /* 0x000ee80000300800 */
[----:B------:R-:W3:Y:S04]  /*12a590*/  LDL.LU R46, [R1+0xc78] ;  /* 0x000c7800012e7983 */ /* 0x000ee80000300800 */
[----:B------:R-:W3:Y:S04]  /*12a5a0*/  LDL.LU R47, [R1+0xc7c] ;  /* 0x000c7c00012f7983 */ /* 0x000ee80000300800 */
        /* <DEDUP_REMOVED lines=16> */
[----:B------:R-:W2:Y:S04]  /*12a6b0*/  LDL.64 R36, [R1+0x48] ;  /* 0x0000480001247983 */ /* 0x000ea80000100a00 */
[----:B------:R-:W2:Y:S04]  /*12a6c0*/  LDL.64 R20, [R1+0x38] ;  /* 0x0000380001147983 */ /* 0x000ea80000100a00 */
        /* <DEDUP_REMOVED lines=14> */
[----:B------:R-:W-:-:S02]  /*12a7b0*/  IMAD.MOV.U32 R17, RZ, RZ, R0 ;  /* 0x000000ffff117224 */ /* 0x000fc400078e0000 */
[----:B------:R-:W-:-:S05]  /*12a7c0*/  IMAD.MOV.U32 R0, RZ, RZ, R19 ;  /* 0x000000ffff007224 */ /* 0x000fca00078e0013 */
[----:B------:R-:W-:Y:S01]  /*12a7d0*/  STL [R1+0x80f0], R0 ;  /* 0x0080f00001007387 */ /* 0x000fe20000100800 */
[----:B---3--:R-:W-:Y:S03]  /*12a7e0*/  HMMA.16816.F32 R16, R28, R16, R44 ;  /* 0x000000101c10723c */ /* 0x008fe6000000182c */
[----:B------:R-:W3:Y:S04]  /*12a7f0*/  LDL.LU.64 R46, [R1+0x82e8] ;  /* 0x0082e800012e7983 */ /* 0x000ee80000300a00 */
[----:B------:R-:W3:-:S12]  /*12a800*/  LDL.LU.64 R44, [R1+0x82e0] ;  /* 0x0082e000012c7983 */ /* 0x000ed80000300a00 */
[----:B------:R-:W-:Y:S04]  /*12a810*/  STL.64 [R1+0xd10], R16 ;  /* 0x000d101001007387 */ /* 0x000fe80000100a00 */
[----:B------:R0:W-:Y:S04]  /*12a820*/  STL.64 [R1+0xd18], R18 ;  /* 0x000d181201007387 */ /* 0x0001e80000100a00 */
[----:B0-----:R-:W3:Y:S02]  /*12a830*/  LDL.LU.64 R18, [R1+0x82d8] ;  /* 0x0082d80001127983 */ /* 0x001ee40000300a00 */
[----:B---3--:R-:W-:Y:S02]  /*12a840*/  HMMA.16816.F32 R16, R28, R18, R44 ;  /* 0x000000121c10723c */ /* 0x008fe4000000182c */
[----:B------:R-:W3:Y:S04]  /*12a850*/  LDL.LU.64 R46, [R1+0x82d0] ;  /* 0x0082d000012e7983 */ /* 0x000ee80000300a00 */
[----:B------:R-:W3:-:S13]  /*12a860*/  LDL.LU.64 R44, [R1+0x82c8] ;  /* 0x0082c800012c7983 */ /* 0x000eda0000300a00 */
[----:B------:R-:W-:Y:S04]  /*12a870*/  STL.64 [R1+0xd00], R16 ;  /* 0x000d001001007387 */ /* 0x000fe80000100a00 */
[----:B------:R0:W-:Y:S04]  /*12a880*/  STL.64 [R1+0xd08], R18 ;  /* 0x000d081201007387 */ /* 0x0001e80000100a00 */
[----:B0-----:R-:W4:Y:S04]  /*12a890*/  LDL.LU.64 R18, [R1+0x82c0] ;  /* 0x0082c00001127983 */ /* 0x001f280000300a00 */
[----:B------:R-:W4:Y:S01]  /*12a8a0*/  LDL.LU.64 R16, [R1+0x82b8] ;  /* 0x0082b80001107983 */ /* 0x000f220000300a00 */
[----:B--2---:R-:W-:Y:S01]  /*12a8b0*/  IMAD.MOV.U32 R0, RZ, RZ, R57 ;  /* 0x000000ffff007224 */ /* 0x004fe200078e0039 */
[----:B---3--:R-:W-:-:S15]  /*12a8c0*/  HMMA.16816.F32 R44, R28, R56, R44 ;  /* 0x000000381c2c723c */ /* 0x008fde000000182c */
[----:B------:R-:W-:-:S04]  /*12a8d0*/  NOP ;  /* 0x0000000000007918 */ /* 0x000fc80000000000 */
[----:B------:R-:W-:Y:S04]  /*12a8e0*/  STL.64 [R1+0xcf0], R44 ;  /* 0x000cf02c01007387 */ /* 0x000fe80000100a00 */
[----:B------:R0:W-:Y:S04]  /*12a8f0*/  STL.64 [R1+0xcf8], R46 ;  /* 0x000cf82e01007387 */ /* 0x0001e80000100a00 */
[----:B0-----:R-:W2:Y:S04]  /*12a900*/  LDL.LU.64 R46, [R1+0x82b0] ;  /* 0x0082b000012e7983 */ /* 0x001ea80000300a00 */
[----:B------:R-:W2:Y:S01]  /*12a910*/  LDL.LU.64 R44, [R1+0x82a8] ;  /* 0x0082a800012c7983 */ /* 0x000ea20000300a00 */
[C---:B----4-:R-:W-:Y:S03]  /*12a920*/  HMMA.16816.F32 R56, R28.reuse, R58, R16 ;  /* 0x0000003a1c38723c */ /* 0x050fe60000001810 */
[----:B------:R-:W-:Y:S04]  /*12a930*/  STL [R1+0x80f4], R0 ;  /* 0x0080f40001007387 */ /* 0x000fe80000100800 */
[----:B------:R-:W3:Y:S04]  /*12a940*/  LDL.LU.64 R18, [R1+0x82a0] ;  /* 0x0082a00001127983 */ /* 0x000ee80000300a00 */
[----:B------:R-:W3:Y:S08]  /*12a950*/  LDL.LU.64 R16, [R1+0x8298] ;  /* 0x0082980001107983 */ /* 0x000ef00000300a00 */
[----:B------:R-:W-:Y:S04]  /*12a960*/  STL.64 [R1+0xce0], R56 ;  /* 0x000ce03801007387 */ /* 0x000fe80000100a00 */
[----:B------:R0:W-:Y:S04]  /*12a970*/  STL.64 [R1+0xce8], R58 ;  /* 0x000ce83a01007387 */ /* 0x0001e80000100a00 */
[----:B0-----:R-:W4:Y:S04]  /*12a980*/  LDL.LU.64 R58, [R1+0x8290] ;  /* 0x00829000013a7983 */ /* 0x001f280000300a00 */
[----:B------:R-:W4:Y:S01]  /*12a990*/  LDL.LU.64 R56, [R1+0x8288] ;  /* 0x0082880001387983 */ /* 0x000f220000300a00 */
[----:B------:R-:W-:Y:S01]  /*12a9a0*/  IMAD.MOV.U32 R0, RZ, RZ, R33 ;  /* 0x000000ffff007224 */ /* 0x000fe200078e0021 */
[C---:B--2---:R-:W-:Y:S08]  /*12a9b0*/  HMMA.16816.F32 R44, R28.reuse, R32, R44 ;  /* 0x000000201c2c723c */ /* 0x044ff0000000182c */
[C---:B------:R-:W-:Y:S08]  /*12a9c0*/  HMMA.16816.F32 R32, R28.reuse, R34, R40 ;  /* 0x000000221c20723c */ /* 0x040ff00000001828 */
[C---:B---3--:R-:W-:Y:S03]  /*12a9d0*/  HMMA.16816.F32 R16, R28.reuse, R12, R16 ;  /* 0x0000000c1c10723c */ /* 0x048fe60000001810 */
[----:B------:R-:W-:Y:S04]  /*12a9e0*/  STL.64 [R1+0xcd0], R44 ;  /* 0x000cd02c01007387 */ /* 0x000fe80000100a00 */
[----:B------:R0:W-:Y:S04]  /*12a9f0*/  STL.64 [R1+0xcd8], R46 ;  /* 0x000cd82e01007387 */ /* 0x0001e80000100a00 */
[----:B0-----:R-:W2:Y:S04]  /*12aa00*/  LDL.LU.64 R46, [R1+0x8280] ;  /* 0x00828000012e7983 */ /* 0x001ea80000300a00 */
[----:B------:R-:W2:Y:S04]  /*12aa10*/  LDL.LU.64 R44, [R1+0x8278] ;  /* 0x00827800012c7983 */ /* 0x000ea80000300a00 */
[----:B------:R0:W-:Y:S01]  /*12aa20*/  STL [R1+0x80f8], R0 ;  /* 0x0080f80001007387 */ /* 0x0001e20000100800 */
[----:B----4-:R-:W-:Y:S03]  /*12aa30*/  HMMA.16816.F32 R56, R28, R48, R56 ;  /* 0x000000301c38723c */ /* 0x010fe60000001838 */
        /* <DEDUP_REMOVED lines=12> */
[----:B------:R0:W-:Y:S04]  /*12ab00*/  STL [R1+0x80fc], R0 ;  /* 0x0080fc0001007387 */ /* 0x0001e80000100800 */
[----:B------:R-:W4:Y:S04]  /*12ab10*/  LDL.LU.64 R10, [R1+0x8240] ;  /* 0x00824000010a7983 */ /* 0x000f280000300a00 */
[----:B------:R-:W4:Y:S04]  /*12ab20*/  LDL.LU.64 R8, [R1+0x8238] ;  /* 0x0082380001087983 */ /* 0x000f280000300a00 */
[----:B------:R-:W-:Y:S04]  /*12ab30*/  STL.64 [R1+0xc90], R12 ;  /* 0x000c900c01007387 */ /* 0x000fe80000100a00 */
[----:B------:R1:W-:Y:S01]  /*12ab40*/  STL.64 [R1+0xc98], R14 ;  /* 0x000c980e01007387 */ /* 0x0003e20000100a00 */
[----:B0-----:R-:W-:-:S03]  /*12ab50*/  IMAD.MOV.U32 R0, RZ, RZ, R49 ;  /* 0x000000ffff007224 */ /* 0x001fc600078e0031 */
[----:B-1----:R-:W4:Y:S04]  /*12ab60*/  LDL.LU.64 R14, [R1+0x8230] ;  /* 0x00823000010e7983 */ /* 0x002f280000300a00 */
[----:B------:R-:W4:Y:S04]  /*12ab70*/  LDL.LU.64 R12, [R1+0x8228] ;  /* 0x00822800010c7983 */ /* 0x000f280000300a00 */
[----:B------:R-:W-:Y:S04]  /*12ab80*/  STL.64 [R1+0xc70], R56 ;  /* 0x000c703801007387 */ /* 0x000fe80000100a00 */
[----:B------:R0:W-:Y:S01]  /*12ab90*/  STL.64 [R1+0xc78], R58 ;  /* 0x000c783a01007387 */ /* 0x0001e20000100a00 */
[----:B-----5:R-:W-:Y:S03]  /*12aba0*/  HMMA.16816.F32 R48, R28, R50, R52 ;  /* 0x000000321c30723c */ /* 0x020fe60000001834 */
[----:B0-----:R-:W5:Y:S04]  /*12abb0*/  LDL.LU.64 R58, [R1+0x8220] ;  /* 0x00822000013a7983 */ /* 0x001f680000300a00 */
[----:B------:R-:W5:Y:S04]  /*12abc0*/  LDL.LU.64 R56, [R1+0x8218] ;  /* 0x0082180001387983 */ /* 0x000f680000300a00 */
[----:B------:R0:W-:Y:S04]  /*12abd0*/  STL [R1+0x8100], R0 ;  /* 0x0081000001007387 */ /* 0x0001e80000100800 */
[----:B------:R-:W5:Y:S04]  /*12abe0*/  LDL.LU.64 R54, [R1+0x8210] ;  /* 0x0082100001367983 */ /* 0x000f680000300a00 */
[----:B------:R-:W5:Y:S04]  /*12abf0*/  LDL.LU.64 R52, [R1+0x8208] ;  /* 0x0082080001347983 */ /* 0x000f680000300a00 */
[----:B------:R-:W-:Y:S01]  /*12ac00*/  STL.64 [R1+0xc50], R48 ;  /* 0x000c503001007387 */ /* 0x000fe20000100a00 */
[----:B0-----:R-:W-:-:S03]  /*12ac10*/  IMAD.MOV.U32 R0, RZ, RZ, R37 ;  /* 0x000000ffff007224 */ /* 0x001fc600078e0025 */
[----:B------:R-:W-:Y:S04]  /*12ac20*/  STL.64 [R1+0xc58], R50 ;  /* 0x000c583201007387 */ /* 0x000fe80000100a00 */
[----:B------:R0:W-:Y:S02]  /*12ac30*/  STL [R1+0x8104], R0 ;  /* 0x0081040001007387 */ /* 0x0001e40000100800 */
[----:B0-----:R-:W-:Y:S01]  /*12ac40*/  IMAD.MOV.U32 R0, RZ, RZ, R21 ;  /* 0x000000ffff007224 */ /* 0x001fe200078e0015 */
[C---:B--2---:R-:W-:Y:S08]  /*12ac50*/  HMMA.16816.F32 R44, R28.reuse, R36, R44 ;  /* 0x000000241c2c723c */ /* 0x044ff0000000182c */
[C---:B---3--:R-:W-:Y:S08]  /*12ac60*/  HMMA.16816.F32 R36, R28.reuse, R38, R40 ;  /* 0x000000261c24723c */ /* 0x048ff00000001828 */
[C---:B----4-:R-:W-:Y:S08]  /*12ac70*/  HMMA.16816.F32 R32, R28.reuse, R20, R32 ;  /* 0x000000141c20723c */ /* 0x050ff00000001820 */
[C---:B------:R-:W-:Y:S01]  /*12ac80*/  HMMA.16816.F32 R20, R28.reuse, R22, R24 ;  /* 0x000000161c14723c */ /* 0x040fe20000001818 */
[----:B------:R-:W-:Y:S04]  /*12ac90*/  STL.64 [R1+0xc40], R44 ;  /* 0x000c402c01007387 */ /* 0x000fe80000100a00 */
[----:B------:R-:W-:Y:S04]  /*12aca0*/  STL.64 [R1+0xc48], R46 ;  /* 0x000c482e01007387 */ /* 0x000fe80000100a00 */
[----:B------:R-:W-:Y:S01]  /*12acb0*/  STL.64 [R1+0xc20], R36 ;  /* 0x000c202401007387 */ /* 0x000fe20000100a00 */
[C---:B------:R-:W-:Y:S03]  /*12acc0*/  HMMA.16816.F32 R16, R28.reuse, R8, R16 ;  /* 0x000000081c10723c */ /* 0x040fe60000001810 */
[----:B------:R-:W-:Y:S04]  /*12acd0*/  STL.64 [R1+0xc28], R38 ;  /* 0x000c282601007387 */ /* 0x000fe80000100a00 */
[----:B------:R0:W-:Y:S01]  /*12ace0*/  STL.64 [R1+0xc10], R32 ;  /* 0x000c102001007387 */ /* 0x0001e20000100a00 */
[C---:B------:R-:W-:Y:S03]  /*12acf0*/  HMMA.16816.F32 R12, R28.reuse, R10, R12 ;  /* 0x0000000a1c0c723c */ /* 0x040fe6000000180c */
[----:B------:R1:W-:Y:S04]  /*12ad00*/  STL.64 [R1+0xc18], R34 ;  /* 0x000c182201007387 */ /* 0x0003e80000100a00 */
[----:B------:R2:W-:Y:S01]  /*12ad10*/  STL.64 [R1+0xbf0], R20 ;  /* 0x000bf01401007387 */ /* 0x0005e20000100a00 */
[C---:B-----5:R-:W-:Y:S08]  /*12ad20*/  HMMA.16816.F32 R8, R28.reuse, R56, R4 ;  /* 0x000000381c08723c */ /* 0x060ff00000001804 */
[C---:B------:R-:W-:Y:S01]  /*12ad30*/  HMMA.16816.F32 R4, R28.reuse, R58, R52 ;  /* 0x0000003a1c04723c */ /* 0x040fe20000001834 */
[----:B------:R3:W-:Y:S04]  /*12ad40*/  STL.64 [R1+0xbf8], R22 ;  /* 0x000bf81601007387 */ /* 0x0007e80000100a00 */
[----:B------:R-:W-:Y:S04]  /*12ad50*/  STL.64 [R1+0xbd0], R16 ;  /* 0x000bd01001007387 */ /* 0x000fe80000100a00 */
[----:B------:R-:W-:Y:S04]  /*12ad60*/  STL.64 [R1+0xbd8], R18 ;  /* 0x000bd81201007387 */ /* 0x000fe80000100a00 */
[----:B------:R-:W-:Y:S04]  /*12ad70*/  STL.64 [R1+0xbc0], R12 ;  /* 0x000bc00c01007387 */ /* 0x000fe80000100a00 */
[----:B------:R-:W-:Y:S04]  /*12ad80*/  STL.64 [R1+0xbc8], R14 ;  /* 0x000bc80e01007387 */ /* 0x000fe80000100a00 */
        /* <DEDUP_REMOVED lines=9> */
[----:B----4-:R0:W-:Y:S04]  /*12ae20*/  STL.64 [R1+0x81e8], R32 ;  /* 0x0081e82001007387 */ /* 0x0101e80000100a00 */
        /* <DEDUP_REMOVED lines=8> */
[----:B------:R-:W4:Y:S04]  /*12aeb0*/  LDL.LU R54, [R1+0xb08] ;  /* 0x000b080001367983 */ /* 0x000f280000300800 */
[----:B------:R-:W4:Y:S04]  /*12aec0*/  LDL.LU R55, [R1+0xb0c] ;  /* 0x000b0c0001377983 */ /* 0x000f280000300800 */
[----:B--2---:R-:W2:Y:S04]  /*12aed0*/  LDL.LU R20, [R1+0xb10] ;  /* 0x000b100001147983 */ /* 0x004ea80000300800 */
[----:B------:R-:W2:Y:S04]  /*12aee0*/  LDL.LU R21, [R1+0xb14] ;  /* 0x000b140001157983 */ /* 0x000ea80000300800 */
[----:B---3--:R-:W2:Y:S04]  /*12aef0*/  LDL.LU R22, [R1+0xb18] ;  /* 0x000b180001167983 */ /* 0x008ea80000300800 */
[----:B------:R-:W2:Y:S04]  /*12af00*/  LDL.LU R23, [R1+0xb1c] ;  /* 0x000b1c0001177983 */ /* 0x000ea80000300800 */
[----:B------:R-:W3:Y:S04]  /*12af10*/  LDL R50, [R1] ;  /* 0x0000000001327983 */ /* 0x000ee80000100800 */
[----:B------:R-:W3:Y:S04]  /*12af20*/  LDL R51, [R1+0x4] ;  /* 0x0000040001337983 */ /* 0x000ee80000100800 */
[----:B0-----:R-:W3:Y:S04]  /*12af30*/  LDL.LU R32, [R1+0xb30] ;  /* 0x000b300001207983 */ /* 0x001ee80000300800 */
[----:B------:R-:W3:Y:S04]  /*12af40*/  LDL.LU R33, [R1+0xb34] ;  /* 0x000b340001217983 */ /* 0x000ee80000300800 */
[----:B------:R-:W3:Y:S04]  /*12af50*/  LDL.LU R34, [R1+0xb38] ;  /* 0x000b380001227983 */ /* 0x000ee80000300800 */
[----:B------:R-:W3:Y:S04]  /*12af60*/  LDL.LU R35, [R1+0xb3c] ;  /* 0x000b3c0001237983 */ /* 0x000ee80000300800 */
[----:B------:R-:W5:Y:S04]  /*12af70*/  LDL R48, [R1+0x8] ;  /* 0x0000080001307983 */ /* 0x000f680000100800 */
[----:B------:R-:W5:Y:S04]  /*12af80*/  LDL R49, [R1+0xc] ;  /* 0x00000c0001317983 */ /* 0x000f680000100800 */
[----:B-1----:R-:W5:Y:S04]  /*12af90*/  LDL.LU R40, [R1+0xb40] ;  /* 0x000b400001287983 */ /* 0x002f680000300800 */
[----:B------:R-:W5:Y:S04]  /*12afa0*/  LDL.LU R41, [R1+0xb44] ;  /* 0x000b440001297983 */ /* 0x000f680000300800 */
[----:B------:R-:W5:Y:S04]  /*12afb0*/  LDL.LU R42, [R1+0xb48] ;  /* 0x000b4800012a7983 */ /* 0x000f680000300800 */
[----:B------:R-:W5:Y:S04]  /*12afc0*/  LDL.LU R43, [R1+0xb4c] ;  /* 0x000b4c00012b7983 */ /* 0x000f680000300800 */
        /* <DEDUP_REMOVED lines=32> */
[C---:B-----5:R-:W-:Y:S08]  /*12b1d0*/  HMMA.16816.F32 R40, R28.reuse, R48, R40 ;  /* 0x000000301c28723c */ /* 0x060ff00000001828 */
[C---:B---3--:R-:W-:Y:S08]  /*12b1e0*/  HMMA.16816.F32 R48, R28.reuse, R50, R32 ;  /* 0x000000321c30723c */ /* 0x048ff00000001820 */
[C---:B--2---:R-:W-:Y:S03]  /*12b1f0*/  HMMA.16816.F32 R56, R28.reuse, R60, R56 ;  /* 0x0000003c1c38723c */ /* 0x044fe60000001838 */
[----:B------:R-:W-:Y:S04]  /*12b200*/  STL.64 [R1+0xb70], R40 ;  /* 0x000b702801007387 */ /* 0x000fe80000100a00 */
[----:B------:R0:W-:Y:S04]  /*12b210*/  STL.64 [R1+0xb78], R42 ;  /* 0x000b782a01007387 */ /* 0x0001e80000100a00 */
[----:B0-----:R-:W2:Y:S04]  /*12b220*/  LDL.LU.64 R42, [R1+0x8200] ;  /* 0x00820000012a7983 */ /* 0x001ea80000300a00 */
[----:B------:R-:W2:Y:S04]  /*12b230*/  LDL.LU.64 R40, [R1+0x81f8] ;  /* 0x0081f80001287983 */ /* 0x000ea80000300a00 */
        /* <DEDUP_REMOVED lines=8> */
[----:B0-----:R-:W2:Y:S04]  /*12b2c0*/  LDL.LU.64 R58, [R1+0x81d0] ;  /* 0x0081d000013a7983 */ /* 0x001ea80000300a00 */
[----:B------:R-:W4:Y:S04]  /*12b2d0*/  LDL.LU.64 R56, [R1+0x81c8] ;  /* 0x0081c80001387983 */ /* 0x000f280000300a00 */
[----:B------:R-:W-:Y:S01]  /*12b2e0*/  STL.64 [R1+0x7fb8], R60 ;  /* 0x007fb83c01007387 */ /* 0x000fe20000100a00 */
        /* <DEDUP_REMOVED lines=11> */
[----:B------:R0:W-:Y:S01]  /*12b3a0*/  STL.64 [R1+0x7fa8], R56 ;  /* 0x007fa83801007387 */ /* 0x0001e20000100a00 */
[C---:B-----5:R-:W-:Y:S08]  /*12b3b0*/  HMMA.16816.F32 R8, R28.reuse, R50, R8 ;  /* 0x000000321c08723c */ /* 0x060ff00000001808 */
[C---:B------:R-:W-:Y:S01]  /*12b3c0*/  HMMA.16816.F32 R4, R28.reuse, R2, R4 ;  /* 0x000000021c04723c */ /* 0x040fe20000001804 */
[----:B0-----:R-:W5:Y:S04]  /*12b3d0*/  LDL.LU R56, [R1+0xa90] ;  /* 0x000a900001387983 */ /* 0x001f680000300800 */
        /* <DEDUP_REMOVED lines=34> */
[----:B--2---:R-:W-:-:S15]  /*12b600*/  HMMA.16816.F32 R48, R28, R4, R48 ;  /* 0x000000041c30723c */ /* 0x004fde0000001830 */
[----:B------:R-:W-:-:S04]  /*12b610*/  NOP ;  /* 0x0000000000007918 */ /* 0x000fc80000000000 */
[----:B------:R-:W-:Y:S04]  /*12b620*/  STL.64 [R1+0xad0], R48 ;  /* 0x000ad03001007387 */ /* 0x000fe80000100a00 */
[----:B------:R0:W-:Y:S02]  /*12b630*/  STL.64 [R1+0xad8], R50 ;  /* 0x000ad83201007387 */ /* 0x0001e40000100a00 */
[----:B0-----:R-:W-:Y:S02]  /*12b640*/  HMMA.16816.F32 R48, R28, R6, R52 ;  /* 0x000000061c30723c */ /* 0x001fe40000001834 */
[----:B------:R-:W-:Y:S04]  /*12b650*/  STL.64 [R1+0x7fd8], R6 ;  /* 0x007fd80601007387 */ /* 0x000fe80000100a00 */
[----:B------:R0:W-:-:S13]  /*12b660*/  STL.64 [R1+0x7fd0], R4 ;  /* 0x007fd00401007387 */ /* 0x0001da0000100a00 */
[----:B------:R-:W-:Y:S04]  /*12b670*/  STL.64 [R1+0xab0], R48 ;  /* 0x000ab03001007387 */ /* 0x000fe80000100a00 */
[----:B------:R5:W-:Y:S01]  /*12b680*/  STL.64 [R1+0xab8], R50 ;  /* 0x000ab83201007387 */ /* 0x000be20000100a00 */
[C---:B0-----:R-:W-:Y:S08]  /*12b690*/  HMMA.16816.F32 R4, R28.reuse, R10, R44 ;  /* 0x0000000a1c04723c */ /* 0x041ff0000000182c */
[----:B-----5:R-:W-:Y:S01]  /*12b6a0*/  HMMA.16816.F32 R48, R28, R8, R56 ;  /* 0x000000081c30723c */ /* 0x020fe20000001838 */
[----:B------:R-:W-:-:S15]  /*12b6b0*/  STL.64 [R1+0x7fe8], R10 ;  /* 0x007fe80a01007387 */ /* 0x000fde0000100a00 */
[----:B------:R-:W-:-:S03]  /*12b6c0*/  NOP ;  /* 0x0000000000007918 */ /* 0x000fc60000000000 */
[----:B------:R-:W-:Y:S04]  /*12b6d0*/  STL.64 [R1+0xaa0], R48 ;  /* 0x000aa03001007387 */ /* 0x000fe80000100a00 */
[----:B------:R-:W-:Y:S04]  /*12b6e0*/  STL.64 [R1+0xaa8], R50 ;  /* 0x000aa83201007387 */ /* 0x000fe80000100a00 */
[----:B------:R0:W-:Y:S04]  /*12b6f0*/  STL.64 [R1+0x7fe0], R8 ;  /* 0x007fe00801007387 */ /* 0x0001e80000100a00 */
[----:B------:R-:W-:Y:S04]  /*12b700*/  STL.64 [R1+0xa80], R4 ;  /* 0x000a800401007387 */ /* 0x000fe80000100a00 */
[----:B------:R1:W-:Y:S01]  /*12b710*/  STL.64 [R1+0xa88], R6 ;  /* 0x000a880601007387 */ /* 0x0003e20000100a00 */
[C---:B0-----:R-:W-:Y:S08]  /*12b720*/  HMMA.16816.F32 R8, R28.reuse, R12, R40 ;  /* 0x0000000c1c08723c */ /* 0x041ff00000001828 */
[C---:B-1----:R-:W-:Y:S01]  /*12b730*/  HMMA.16816.F32 R4, R28.reuse, R14, R36 ;  /* 0x0000000e1c04723c */ /* 0x042fe20000001824 */
[----:B------:R-:W-:Y:S10]  /*12b740*/  STL.64 [R1+0x7fa0], R14 ;  /* 0x007fa00e01007387 */ /* 0x000ff40000100a00 */
[----:B------:R-:W-:Y:S04]  /*12b750*/  STL.64 [R1+0xa70], R8 ;  /* 0x000a700801007387 */ /* 0x000fe80000100a00 */
[----:B------:R3:W-:Y:S04]  /*12b760*/  STL.64 [R1+0xa78], R10 ;  /* 0x000a780a01007387 */ /* 0x0007e80000100a00 */
[----:B------:R-:W-:Y:S04]  /*12b770*/  STL.64 [R1+0x7f98], R12 ;  /* 0x007f980c01007387 */ /* 0x000fe80000100a00 */
[----:B------:R-:W-:Y:S04]  /*12b780*/  STL.64 [R1+0x1410], R4 ;  /* 0x0014100401007387 */ /* 0x000fe80000100a00 */
[----:B------:R0:W-:Y:S04]  /*12b790*/  STL.64 [R1+0x1418], R6 ;  /* 0x0014180601007387 */ /* 0x0001e80000100a00 */
[----:B------:R-:W2:Y:S01]  /*12b7a0*/  LDL.LU R56, [R1+0x550] ;  /* 0x0005500001387983 */ /* 0x000ea20000300800 */
[C---:B---3--:R-:W-:Y:S08]  /*12b7b0*/  HMMA.16816.F32 R8, R28.reuse, R16, R32 ;  /* 0x000000101c08723c */ /* 0x048ff00000001820 */
[C---:B0-----:R-:W-:Y:S11]  /*12b7c0*/  HMMA.16816.F32 R4, R28.reuse, R18, R24 ;  /* 0x000000121c04723c */ /* 0x041ff60000001818 */
[----:B------:R-:W-:Y:S04]  /*12b7d0*/  STL.64 [R1+0x1400], R8 ;  /* 0x0014000801007387 */ /* 0x000fe80000100a00 */
[----:B------:R-:W-:Y:S04]  /*12b7e0*/  STL.64 [R1+0x1408], R10 ;  /* 0x0014080a01007387 */ /* 0x000fe80000100a00 */
        /* <DEDUP_REMOVED lines=56> */
[----:B----4-:R-:W-:-:S15]  /*12bb70*/  HMMA.16816.F32 R48, R28, R20, R48 ;  /* 0x000000141c30723c */ /* 0x010fde0000001830 */
[----:B------:R-:W-:-:S04]  /*12bb80*/  NOP ;  /* 0x0000000000007918 */ /* 0x000fc80000000000 */
        /* <DEDUP_REMOVED lines=34> */
[----:B0-----:R-:W5:Y:S04]  /*12bdb0*/  LDL.LU.64 R42, [R1+0x8120] ;  /* 0x00812000012a7983 */ /* 0x001f680000300a00 */
[----:B------:R-:W2:Y:S04]  /*12bdc0*/  LDL.LU.64 R40, [R1+0x8118] ;  /* 0x0081180001287983 */ /* 0x000ea80000300a00 */
[----:B------:R-:W-:Y:S04]  /*12bdd0*/  STL.64 [R1+0x9d0], R36 ;  /* 0x0009d02401007387 */ /* 0x000fe80000100a00 */
[----:B------:R0:W-:Y:S04]  /*12bde0*/  STL.64 [R1+0x9d8], R38 ;  /* 0x0009d82601007387 */ /* 0x0001e80000100a00 */
[----:B0-----:R-:W4:Y:S04]  /*12bdf0*/  LDL.LU.64 R38, [R1+0x8110] ;  /* 0x0081100001267983 */ /* 0x001f280000300a00 */
[----:B------:R-:W4:Y:S01]  /*12be00*/  LDL.LU.64 R36, [R1+0x8108] ;  /* 0x0081080001247983 */ /* 0x000f220000300a00 */
[C---:B---3--:R-:W-:Y:S03]  /*12be10*/  HMMA.16816.F32 R8, R28.reuse, R44, R8 ;  /* 0x0000002c1c08723c */ /* 0x048fe60000001808 */
[----:B------:R-:W-:Y:S04]  /*12be20*/  STL.64 [R1+0x7f30], R34 ;  /* 0x007f302201007387 */ /* 0x000fe80000100a00 */
[----:B------:R0:W-:Y:S01]  /*12be30*/  STL.64 [R1+0x7f28], R32 ;  /* 0x007f282001007387 */ /* 0x0001e20000100a00 */
[----:B------:R-:W-:Y:S01]  /*12be40*/  HMMA.16816.F32 R4, R28, R46, R4 ;  /* 0x0000002e1c04723c */ /* 0x000fe20000001804 */
[----:B0-----:R-:W-:-:S02]  /*12be50*/  IMAD R33, R55, 0x100, R54 ;  /* 0x0000010037217824 */ /* 0x001fc400078e0236 */
[----:B------:R-:W-:-:S05]  /*12be60*/  IMAD R32, R61, 0x100, R60 ;  /* 0x000001003d207824 */ /* 0x000fca00078e023c */
[C---:B--2---:R-:W-:Y:S08]  /*12be70*/  HMMA.16816.F32 R16, R28.reuse, R40, R16 ;  /* 0x000000281c10723c */ /* 0x044ff00000001810 */
[C---:B-----5:R-:W-:Y:S08]  /*12be80*/  HMMA.16816.F32 R12, R28.reuse, R42, R12 ;  /* 0x0000002a1c0c723c */ /* 0x060ff0000000180c */
        /* <DEDUP_REMOVED lines=17> */
[----:B------:R-:W-:Y:S04]  /*12bfa0*/  STL.64 [R1+0x9b8], R10 ;  /* 0x0009b80a01007387 */ /* 0x000fe80000100a00 */
[----:B------:R-:W-:Y:S04]  /*12bfb0*/  STL [R1+0x7ed4], R46 ;  /* 0x007ed42e01007387 */ /* 0x000fe80000100800 */
[----:B------:R-:W-:Y:S04]  /*12bfc0*/  STL [R1+0x7ed0], R47 ;  /* 0x007ed02f01007387 */ /* 0x000fe80000100800 */
[----:B------:R-:W-:Y:S04]  /*12bfd0*/  STL.64 [R1+0x980], R4 ;  /* 0x0009800401007387 */ /* 0x000fe80000100a00 */
[----:B------:R0:W-:Y:S02]  /*12bfe0*/  STL.64 [R1+0x988], R6 ;  /* 0x0009880601007387 */ /* 0x0001e40000100a00 */
[----:B0-----:R-:W-:Y:S02]  /*12bff0*/  HMMA.16816.F32 R4, R28, R48, R56 ;  /* 0x000000301c04723c */ /* 0x001fe40000001838 */
[----:B------:R-:W2:-:S15]  /*12c000*/  LDL.LU R56, [R1+0x8e0] ;  /* 0x0008e00001387983 */ /* 0x000e9e0000300800 */
[----:B------:R-:W-:Y:S02]  /*12c010*/  NOP ;  /* 0x0000000000007918 */ /* 0x000fe40000000000 */
[----:B------:R0:W-:Y:S04]  /*12c020*/  STL.64 [R1+0x1950], R4 ;  /* 0x0019500401007387 */ /* 0x0001e80000100a00 */
[----:B------:R1:W-:Y:S04]  /*12c030*/  STL.64 [R1+0x1958], R6 ;  /* 0x0019580601007387 */ /* 0x0003e80000100a00 */
        /* <DEDUP_REMOVED lines=22> */
[----:B------:R-:W3:Y:S01]  /*12c1a0*/  LDL.LU R14, [R1+0x918] ;  /* 0x00091800010e7983 */ /* 0x000ee20000300800 */
[----:B------:R-:W-:-:S03]  /*12c1b0*/  IMAD R41, R3, 0x100, R2 ;  /* 0x0000010003297824 */ /* 0x000fc600078e0202 */
[----:B------:R-:W3:Y:S04]  /*12c1c0*/  LDL.LU R15, [R1+0x91c] ;  /* 0x00091c00010f7983 */ /* 0x000ee80000300800 */
[----:B------:R-:W3:Y:S04]  /*12c1d0*/  LDL.LU.64 R2, [R1+0x100] ;  /* 0x0001000001027983 */ /* 0x000ee80000300a00 */
[----:B------:R-:W3:Y:S04]  /*12c1e0*/  LDL.LU R8, [R1+0x900] ;  /* 0x0009000001087983 */ /* 0x000ee80000300800 */
[----:B------:R-:W3:Y:S04]  /*12c1f0*/  LDL.LU R9, [R1+0x904] ;  /* 0x0009040001097983 */ /* 0x000ee80000300800 */
[----:B------:R-:W3:Y:S01]  /*12c200*/  LDL.LU R10, [R1+0x908] ;  /* 0x00090800010a7983 */ /* 0x000ee20000300800 */
[----:B------:R-:W-:-:S03]  /*12c210*/  IMAD R40, R53, 0x100, R52 ;  /* 0x0000010035287824 */ /* 0x000fc600078e0234 */
[----:B------:R-:W3:Y:S04]  /*12c220*/  LDL.LU R11, [R1+0x90c] ;  /* 0x00090c00010b7983 */ /* 0x000ee80000300800 */
[----:B------:R-:W3:Y:S04]  /*12c230*/  LDL.LU.64 R52, [R1+0xf8] ;  /* 0x0000f80001347983 */ /* 0x000ee80000300a00 */
[----:B0-----:R-:W3:Y:S04]  /*12c240*/  LDL.LU R4, [R1+0x8f0] ;  /* 0x0008f00001047983 */ /* 0x001ee80000300800 */
[----:B------:R-:W3:Y:S04]  /*12c250*/  LDL.LU R5, [R1+0x8f4] ;  /* 0x0008f40001057983 */ /* 0x000ee80000300800 */
[----:B-1----:R-:W3:Y:S04]  /*12c260*/  LDL.LU R6, [R1+0x8f8] ;  /* 0x0008f80001067983 */ /* 0x002ee80000300800 */
[----:B------:R-:W3:Y:S04]  /*12c270*/  LDL.LU R7, [R1+0x8fc] ;  /* 0x0008fc0001077983 */ /* 0x000ee80000300800 */
[----:B------:R-:W3:Y:S01]  /*12c280*/  LDL.LU.64 R60, [R1+0xe8] ;  /* 0x0000e800013c7983 */ /* 0x000ee20000300a00 */
[----:B------:R-:W-:-:S02]  /*12c290*/  F2FP.F16.E4M3.UNPACK_B R28, R41 ;  /* 0x00000029ff1c723e */ /* 0x000fc400020006ff */
[----:B------:R-:W-:Y:S02]  /*12c2a0*/  F2FP.F16.E4M3.UNPACK_B R29, R40 ;  /* 0x00000028ff1d723e */ /* 0x000fe400020006ff */
[----:B------:R-:W-:Y:S02]  /*12c2b0*/  F2FP.F16.E4M3.UNPACK_B R30, R33 ;  /* 0x00000021ff1e723e */ /* 0x000fe400020006ff */
[----:B------:R-:W-:Y:S01]  /*12c2c0*/  F2FP.F16.E4M3.UNPACK_B R31, R32 ;  /* 0x00000020ff1f723e */ /* 0x000fe200020006ff */
[----:B------:R0:W-:Y:S04]  /*12c2d0*/  STL [R1+0x7e9c], R48 ;  /* 0x007e9c3001007387 */ /* 0x0001e80000100800 */
[----:B------:R1:W-:Y:S02]  /*12c2e0*/  STL [R1+0x7e98], R49 ;  /* 0x007e983101007387 */ /* 0x0003e40000100800 */
[C---:B----4-:R-:W-:Y:S08]  /*12c2f0*/  HMMA.16816.F32 R36, R28.reuse, R34, R36 ;  /* 0x000000221c24723c */ /* 0x050ff00000001824 */
[----:B-----5:R-:W-:Y:S01]  /*12c300*/  HMMA.16816.F32 R24, R28, R16, R24 ;  /* 0x000000101c18723c */ /* 0x020fe20000001818 */
[----:B------:R-:W-:-:S07]  /*12c310*/  IMAD.MOV.U32 R45, RZ, RZ, R35 ;  /* 0x000000ffff2d7224 */ /* 0x000fce00078e0023 */
[C---:B--2---:R-:W-:Y:S08]  /*12c320*/  HMMA.16816.F32 R20, R28.reuse, R18, R20 ;  /* 0x000000121c14723c */ /* 0x044ff00000001814 */
[----:B---3--:R-:W-:Y:S01]  /*12c330*/  HMMA.16816.F32 R12, R28, R2, R12 ;  /* 0x000000021c0c723c */ /* 0x008fe2000000180c */
[----:B------:R-:W-:Y:S02]  /*12c340*/  IMAD.MOV.U32 R44, RZ, RZ, R34 ;  /* 0x000000ffff2c7224 */ /* 0x000fe400078e0022 */
[----:B0-----:R-:W-:-:S02]  /*12c350*/  IMAD.MOV.U32 R48, RZ, RZ, R17 ;  /* 0x000000ffff307224 */ /* 0x001fc400078e0011 */
[----:B-1----:R-:W-:Y:S01]  /*12c360*/  IMAD.MOV.U32 R49, RZ, RZ, R16 ;  /* 0x000000ffff317224 */ /* 0x002fe200078e0010 */
[----:B------:R-:W-:Y:S02]  /*12c370*/  STL.64 [R1+0x1910], R36 ;  /* 0x0019102401007387 */ /* 0x000fe40000100a00 */
[----:B------:R-:W-:Y:S02]  /*12c380*/  HMMA.16816.F32 R8, R28, R52, R8 ;  /* 0x000000341c08723c */ /* 0x000fe40000001808 */
[----:B------:R-:W-:Y:S04]  /*12c390*/  STL.64 [R1+0x1918], R38 ;  /* 0x0019182601007387 */ /* 0x000fe80000100a00 */
[----:B------:R-:W-:Y:S04]  /*12c3a0*/  STL [R1+0x7edc], R45 ;  /* 0x007edc2d01007387 */ /* 0x000fe80000100800 */
[----:B------:R0:W-:Y:S04]  /*12c3b0*/  STL [R1+0x7ed8], R44 ;  /* 0x007ed82c01007387 */ /* 0x0001e80000100800 */
[----:B------:R-:W-:Y:S04]  /*12c3c0*/  STL.64 [R1+0x1900], R24 ;  /* 0x0019001801007387 */ /* 0x000fe80000100a00 */
[----:B------:R-:W-:Y:S01]  /*12c3d0*/  STL.64 [R1+0x1908], R26 ;  /* 0x0019081a01007387 */ /* 0x000fe20000100a00 */
[----:B------:R-:W-:-:S03]  /*12c3e0*/  IMAD.MOV.U32 R47, RZ, RZ, R19 ;  /* 0x000000ffff2f7224 */ /* 0x000fc600078e0013 */
[----:B------:R-:W-:Y:S01]  /*12c3f0*/  STL [R1+0x7ee4], R48 ;  /* 0x007ee43001007387 */ /* 0x000fe20000100800 */
[----:B------:R-:W-:-:S03]  /*12c400*/  IMAD.MOV.U32 R46, RZ, RZ, R18 ;  /* 0x000000ffff2e7224 */ /* 0x000fc600078e0012 */
[----:B------:R-:W-:Y:S04]  /*12c410*/  STL [R1+0x7ee0], R49 ;  /* 0x007ee03101007387 */ /* 0x000fe80000100800 */
[----:B------:R-:W-:Y:S04]  /*12c420*/  STL.64 [R1+0x18f0], R20 ;  /* 0x0018f01401007387 */ /* 0x000fe80000100a00 */
[----:B------:R-:W-:Y:S01]  /*12c430*/  STL.64 [R1+0x18f8], R22 ;  /* 0x0018f81601007387 */ /* 0x000fe20000100a00 */
[----:B0-----:R-:W-:-:S03]  /*12c440*/  IMAD.MOV.U32 R44, RZ, RZ, R3 ;  /* 0x000000ffff2c7224 */ /* 0x001fc600078e0003 */
[----:B------:R-:W-:Y:S01]  /*12c450*/  STL [R1+0x7eec], R47 ;  /* 0x007eec2f01007387 */ /* 0x000fe20000100800 */
[----:B------:R-:W-:-:S03]  /*12c460*/  IMAD.MOV.U32 R45, RZ, RZ, R2 ;  /* 0x000000ffff2d7224 */ /* 0x000fc600078e0002 */
[----:B------:R-:W-:Y:S04]  /*12c470*/  STL [R1+0x7ee8], R46 ;  /* 0x007ee82e01007387 */ /* 0x000fe80000100800 */
[----:B------:R-:W-:Y:S04]  /*12c480*/  STL.64 [R1+0x18e0], R12 ;  /* 0x0018e00c01007387 */ /* 0x000fe80000100a00 */
[----:B------:R-:W-:Y:S04]  /*12c490*/  STL.64 [R1+0x18e8], R14 ;  /* 0x0018e80e01007387 */ /* 0x000fe80000100a00 */
[----:B------:R-:W-:Y:S04]  /*12c4a0*/  STL [R1+0x7ef4], R44 ;  /* 0x007ef42c01007387 */ /* 0x000fe80000100800 */
[----:B------:R-:W-:Y:S04]  /*12c4b0*/  STL [R1+0x7ef0], R45 ;  /* 0x007ef02d01007387 */ /* 0x000fe80000100800 */
[----:B------:R-:W-:Y:S04]  /*12c4c0*/  STL.64 [R1+0x18d0], R8 ;  /* 0x0018d00801007387 */ /* 0x000fe80000100a00 */
[----:B------:R0:W-:Y:S02]  /*12c4d0*/  STL.64 [R1+0x18d8], R10 ;  /* 0x0018d80a01007387 */ /* 0x0001e40000100a00 */
[C---:B0-----:R-:W-:Y:S08]  /*12c4e0*/  HMMA.16816.F32 R8, R28.reuse, R54, R4 ;  /* 0x000000361c08723c */ /* 0x041ff00000001804 */
[----:B------:R-:W-:Y:S01]  /*12c4f0*/  HMMA.16816.F32 R4, R28, R60, R56 ;  /* 0x0000003c1c04723c */ /* 0x000fe20000001838 */
[----:B------:R-:W-:-:S02]  /*12c500*/  IMAD.MOV.U32 R49, RZ, RZ, R53 ;  /* 0x000000ffff317224 */ /* 0x000fc400078e0035 */
[----:B------:R-:W-:-:S03]  /*12c510*/  IMAD.MOV.U32 R48, RZ, RZ, R52 ;  /* 0x000000ffff307224 */ /* 0x000fc600078e0034 */
[----:B------:R-:W-:Y:S04]  /*12c520*/  STL [R1+0x7efc], R49 ;  /* 0x007efc3101007387 */ /* 0x000fe80000100800 */
[----:B------:R-:W-:Y:S04]  /*12c530*/  STL [R1+0x7ef8], R48 ;  /* 0x007ef83001007387 */ /* 0x000fe80000100800 */
        /* <DEDUP_REMOVED lines=24> */
[----:B0-----:R-:W5:Y:S04]  /*12c6c0*/  LDL.LU R8, [R1+0x890] ;  /* 0x0008900001087983 */ /* 0x001f680000300800 */
[----:B------:R-:W5:Y:S04]  /*12c6d0*/  LDL.LU R9, [R1+0x894] ;  /* 0x0008940001097983 */ /* 0x000f680000300800 */
[----:B-1----:R-:W5:Y:S04]  /*12c6e0*/  LDL.LU R10, [R1+0x898] ;  /* 0x00089800010a7983 */ /* 0x002f680000300800 */
[----:B------:R-:W5:Y:S04]  /*12c6f0*/  LDL.LU R11, [R1+0x89c] ;  /* 0x00089c00010b7983 */ /* 0x000f680000300800 */
[----:B------:R-:W5:Y:S04]  /*12c700*/  LDL.LU.64 R52, [R1+0xc0] ;  /* 0x0000c00001347983 */ /* 0x000f680000300a00 */
[----:B--2---:R-:W2:Y:S04]  /*12c710*/  LDL.LU R4, [R1+0x880] ;  /* 0x0008800001047983 */ /* 0x004ea80000300800 */
[----:B------:R-:W2:Y:S04]  /*12c720*/  LDL.LU R5, [R1+0x884] ;  /* 0x0008840001057983 */ /* 0x000ea80000300800 */
[----:B---3--:R-:W2:Y:S04]  /*12c730*/  LDL.LU R6, [R1+0x888] ;  /* 0x0008880001067983 */ /* 0x008ea80000300800 */
[----:B------:R-:W2:Y:S04]  /*12c740*/  LDL.LU R7, [R1+0x88c] ;  /* 0x00088c0001077983 */ /* 0x000ea80000300800 */
[----:B------:R-:W2:Y:S04]  /*12c750*/  LDL.LU.64 R54, [R1+0xb8] ;  /* 0x0000b80001367983 */ /* 0x000ea80000300a00 */
[----:B------:R-:W3:Y:S04]  /*12c760*/  LDL.LU R56, [R1+0x870] ;  /* 0x0008700001387983 */ /* 0x000ee80000300800 */
[----:B------:R-:W3:Y:S04]  /*12c770*/  LDL.LU R57, [R1+0x874] ;  /* 0x0008740001397983 */ /* 0x000ee80000300800 */
[----:B------:R-:W3:Y:S01]  /*12c780*/  LDL.LU R58, [R1+0x878] ;  /* 0x00087800013a7983 */ /* 0x000ee20000300800 */
[----:B------:R-:W-:-:S02]  /*12c790*/  IMAD.MOV.U32 R47, RZ, RZ, R60 ;  /* 0x000000ffff2f7224 */ /* 0x000fc400078e003c */
[----:B------:R-:W-:Y:S01]  /*12c7a0*/  IMAD.MOV.U32 R46, RZ, RZ, R61 ;  /* 0x000000ffff2e7224 */ /* 0x000fe200078e003d */
[----:B------:R-:W3:Y:S04]  /*12c7b0*/  LDL.LU R59, [R1+0x87c] ;  /* 0x00087c00013b7983 */ /* 0x000ee80000300800 */
[----:B------:R-:W3:Y:S04]  /*12c7c0*/  LDL.LU.64 R60, [R1+0xb0] ;  /* 0x0000b000013c7983 */ /* 0x000ee80000300a00 */
[----:B------:R-:W-:Y:S04]  /*12c7d0*/  STL [R1+0x7f04], R46 ;  /* 0x007f042e01007387 */ /* 0x000fe80000100800 */
[----:B------:R0:W-:Y:S01]  /*12c7e0*/  STL [R1+0x7f00], R47 ;  /* 0x007f002f01007387 */ /* 0x0001e20000100800 */
[C---:B----4-:R-:W-:Y:S08]  /*12c7f0*/  HMMA.16816.F32 R36, R28.reuse, R34, R36 ;  /* 0x000000221c24723c */ /* 0x050ff00000001824 */
[----:B-----5:R-:W-:Y:S01]  /*12c800*/  HMMA.16816.F32 R24, R28, R16, R24 ;  /* 0x000000101c18723c */ /* 0x020fe20000001818 */
[----:B------:R-:W-:-:S07]  /*12c810*/  IMAD.MOV.U32 R45, RZ, RZ, R35 ;  /* 0x000000ffff2d7224 */ /* 0x000fce00078e0023 */
[C---:B------:R-:W-:Y:S08]  /*12c820*/  HMMA.16816.F32 R20, R28.reuse, R18, R20 ;  /* 0x000000121c14723c */ /* 0x040ff00000001814 */
[----:B------:R-:W-:Y:S01]  /*12c830*/  HMMA.16816.F32 R12, R28, R2, R12 ;  /* 0x000000021c0c723c */ /* 0x000fe2000000180c */
[----:B------:R-:W-:Y:S02]  /*12c840*/  IMAD.MOV.U32 R44, RZ, RZ, R34 ;  /* 0x000000ffff2c7224 */ /* 0x000fe400078e0022 */
[----:B------:R-:W-:-:S02]  /*12c850*/  IMAD.MOV.U32 R48, RZ, RZ, R17 ;  /* 0x000000ffff307224 */ /* 0x000fc400078e0011 */
[----:B------:R-:W-:-:S03]  /*12c860*/  IMAD.MOV.U32 R49, RZ, RZ, R16 ;  /* 0x000000ffff317224 */ /* 0x000fc600078e0010 */
[C---:B------:R-:W-:Y:S01]  /*12c870*/  HMMA.16816.F32 R8, R28.reuse, R52, R8 ;  /* 0x000000341c08723c */ /* 0x040fe20000001808 */
[----:B------:R-:W-:Y:S04]  /*12c880*/  STL.64 [R1+0x18a0], R36 ;  /* 0x0018a02401007387 */ /* 0x000fe80000100a00 */
[----:B------:R-:W-:Y:S03]  /*12c890*/  STL.64 [R1+0x18a8], R38 ;  /* 0x0018a82601007387 */ /* 0x000fe60000100a00 */
[----:B--2---:R-:W-:Y:S01]  /*12c8a0*/  HMMA.16816.F32 R4, R28, R54, R4 ;  /* 0x000000361c04723c */ /* 0x004fe20000001804 */
[----:B------:R-:W-:Y:S04]  /*12c8b0*/  STL [R1+0x7f0c], R45 ;  /* 0x007f0c2d01007387 */ /* 0x000fe80000100800 */
[----:B------:R1:W-:Y:S04]  /*12c8c0*/  STL [R1+0x7f08], R44 ;  /* 0x007f082c01007387 */ /* 0x0003e80000100800 */
[----:B------:R-:W-:Y:S04]  /*12c8d0*/  STL.64 [R1+0x1890], R24 ;  /* 0x0018901801007387 */ /* 0x000fe80000100a00 */
[----:B------:R-:W-:Y:S01]  /*12c8e0*/  STL.64 [R1+0x1898], R26 ;  /* 0x0018981a01007387 */ /* 0x000fe20000100a00 */
[----:B0-----:R-:W-:-:S03]  /*12c8f0*/  IMAD.MOV.U32 R47, RZ, RZ, R19 ;  /* 0x000000ffff2f7224 */ /* 0x001fc600078e0013 */
[----:B------:R0:W-:Y:S01]  /*12c900*/  STL [R1+0x7f14], R48 ;  /* 0x007f143001007387 */ /* 0x0001e20000100800 */
[----:B------:R-:W-:-:S03]  /*12c910*/  IMAD.MOV.U32 R46, RZ, RZ, R18 ;  /* 0x000000ffff2e7224 */ /* 0x000fc600078e0012 */
[----:B------:R2:W-:Y:S04]  /*12c920*/  STL [R1+0x7f10], R49 ;  /* 0x007f103101007387 */ /* 0x0005e80000100800 */
[----:B------:R-:W-:Y:S04]  /*12c930*/  STL.64 [R1+0x1880], R20 ;  /* 0x0018801401007387 */ /* 0x000fe80000100a00 */
[----:B------:R-:W-:Y:S01]  /*12c940*/  STL.64 [R1+0x1888], R22 ;  /* 0x0018881601007387 */ /* 0x000fe20000100a00 */
[----:B-1----:R-:W-:-:S03]  /*12c950*/  IMAD.MOV.U32 R44, RZ, RZ, R3 ;  /* 0x000000ffff2c7224 */ /* 0x002fc600078e0003 */
[----:B------:R-:W-:Y:S01]  /*12c960*/  STL [R1+0x7f1c], R47 ;  /* 0x007f1c2f01007387 */ /* 0x000fe20000100800 */
[----:B------:R-:W-:-:S03]  /*12c970*/  IMAD.MOV.U32 R45, RZ, RZ, R2 ;  /* 0x000000ffff2d7224 */ /* 0x000fc600078e0002 */
[----:B------:R-:W-:Y:S04]  /*12c980*/  STL [R1+0x7f18], R46 ;  /* 0x007f182e01007387 */ /* 0x000fe80000100800 */
[----:B------:R-:W-:Y:S04]  /*12c990*/  STL.64 [R1+0x1870], R12 ;  /* 0x0018700c01007387 */ /* 0x000fe80000100a00 */
[----:B------:R-:W-:Y:S04]  /*12c9a0*/  STL.64 [R1+0x1878], R14 ;  /* 0x0018780e01007387 */ /* 0x000fe80000100a00 */
[----:B------:R-:W-:Y:S01]  /*12c9b0*/  STL [R1+0x7f24], R44 ;  /* 0x007f242c01007387 */ /* 0x000fe20000100800 */
[----:B0-----:R-:W-:-:S02]  /*12c9c0*/  IMAD.MOV.U32 R48, RZ, RZ, R52 ;  /* 0x000000ffff307224 */ /* 0x001fc400078e0034 */
[----:B--2---:R-:W-:Y:S01]  /*12c9d0*/  IMAD.MOV.U32 R49, RZ, RZ, R53 ;  /* 0x000000ffff317224 */ /* 0x004fe200078e0035 */
[----:B------:R-:W-:Y:S04]  /*12c9e0*/  STL [R1+0x7f20], R45 ;  /* 0x007f202d01007387 */ /* 0x000fe80000100800 */
[----:B------:R-:W-:Y:S04]  /*12c9f0*/  STL.64 [R1+0x1860], R8 ;  /* 0x0018600801007387 */ /* 0x000fe80000100a00 */
[----:B------:R-:W-:Y:S04]  /*12ca00*/  STL.64 [R1+0x1868], R10 ;  /* 0x0018680a01007387 */ /* 0x000fe80000100a00 */
[----:B------:R-:W-:Y:S04]  /*12ca10*/  STL.64 [R1+0x7ff8], R50 ;  /* 0x007ff83201007387 */ /* 0x000fe80000100a00 */
[----:B------:R-:W-:Y:S04]  /*12ca20*/  STL.64 [R1+0x7ff0], R48 ;  /* 0x007ff03001007387 */ /* 0x000fe80000100a00 */
[----:B------:R-:W-:Y:S04]  /*12ca30*/  STL.64 [R1+0x1850], R4 ;  /* 0x0018500401007387 */ /* 0x000fe80000100a00 */
[----:B------:R3:W-:Y:S02]  /*12ca40*/  STL.64 [R1+0x1858], R6 ;  /* 0x0018580601007387 */ /* 0x0007e40000100a00 */
[----:B---3--:R-:W-:Y:S01]  /*12ca50*/  HMMA.16816.F32 R4, R28, R60, R56 ;  /* 0x0000003c1c04723c */ /* 0x008fe20000001838 */
[----:B------:R-:W-:-:S15]  /*12ca60*/  IMAD.MOV.U32 R44, RZ, RZ, R60 ;  /* 0x000000ffff2c7224 */ /* 0x000fde00078e003c */
[----:B------:R-:W-:-:S03]  /*12ca70*/  NOP ;  /* 0x0000000000007918 */ /* 0x000fc60000000000 */
[----:B------:R0:W-:Y:S04]  /*12ca80*/  STL.64 [R1+0x1840], R4 ;  /* 0x0018400401007387 */ /* 0x0001e80000100a00 */
[----:B------:R1:W-:Y:S04]  /*12ca90*/  STL.64 [R1+0x1848], R6 ;  /* 0x0018480601007387 */ /* 0x0003e80000100a00 */
[----:B------:R-:W2:Y:S01]  /*12caa0*/  LDL R60, [R1+0x38] ;  /* 0x00003800013c7983 */ /* 0x000ea20000100800 */
[----:B------:R-:W-:Y:S02]  /*12cab0*/  IMAD.MOV.U32 R45, RZ, RZ, R61 ;  /* 0x000000ffff2d7224 */ /* 0x000fe400078e003d */
[----:B------:R-:W-:-:S02]  /*12cac0*/  IMAD.MOV.U32 R61, RZ, RZ, R0 ;  /* 0x000000ffff3d7224 */ /* 0x000fc400078e0000 */
[----:B------:R-:W3:Y:S04]  /*12cad0*/  LDL.LU R0, [R1+0x8104] ;  /* 0x0081040001007983 */ /* 0x000ee80000300800 */
[----:B--2---:R-:W-:Y:S04]  /*12cae0*/  STL.64 [R1+0x80d8], R60 ;  /* 0x0080d83c01007387 */ /* 0x004fe80000100a00 */
[----:B0-----:R-:W2:Y:S04]  /*12caf0*/  LDL.LU R4, [R1+0x790] ;  /* 0x0007900001047983 */ /* 0x001ea80000300800 */
[----:B------:R-:W2:Y:S04]  /*12cb00*/  LDL.LU R5, [R1+0x794] ;  /* 0x0007940001057983 */ /* 0x000ea80000300800 */
[----:B-1----:R-:W4:Y:S04]  /*12cb10*/  LDL.LU R6, [R1+0x798] ;  /* 0x0007980001067983 */ /* 0x002f280000300800 */
[----:B------:R-:W4:Y:S01]  /*12cb20*/  LDL.LU R7, [R1+0x79c] ;  /* 0x00079c0001077983 */ /* 0x000f220000300800 */
[----:B---3--:R-:W-:-:S03]  /*12cb30*/  IMAD.MOV.U32 R53, RZ, RZ, R0 ;  /* 0x000000ffff357224 */ /* 0x008fc600078e0000 */
[----:B----4-:R-:W-:Y:S04]  /*12cb40*/  STL.64 [R1+0x8070], R6 ;  /* 0x0080700601007387 */ /* 0x010fe80000100a00 */
[----:B--2---:R0:W-:Y:S04]  /*12cb50*/  STL.64 [R1+0x8068], R4 ;  /* 0x0080680401007387 */ /* 0x0041e80000100a00 */
[----:B------:R-:W2:Y:S04]  /*12cb60*/  LDL R52, [R1+0x48] ;  /* 0x0000480001347983 */ /* 0x000ea80000100800 */
[----:B------:R-:W3:Y:S04]  /*12cb70*/  LDL.LU R0, [R1+0x8100] ;  /* 0x0081000001007983 */ /* 0x000ee80000300800 */
[----:B------:R-:W4:Y:S04]  /*12cb80*/  LDL.LU R16, [R1+0x7b0] ;  /* 0x0007b00001107983 */ /* 0x000f280000300800 */
[----:B------:R-:W4:Y:S04]  /*12cb90*/  LDL.LU R17, [R1+0x7b4] ;  /* 0x0007b40001117983 */ /* 0x000f280000300800 */
[----:B------:R-:W5:Y:S04]  /*12cba0*/  LDL.LU R18, [R1+0x7b8] ;  /* 0x0007b80001127983 */ /* 0x000f680000300800 */
[----:B------:R-:W5:Y:S01]  /*12cbb0*/  LDL.LU R19, [R1+0x7bc] ;  /* 0x0007bc0001137983 */ /* 0x000f620000300800 */
[----:B---3--:R-:W-:-:S03]  /*12cbc0*/  IMAD.MOV.U32 R13, RZ, RZ, R0 ;  /* 0x000000ffff0d7224 */ /* 0x008fc600078e0000 */
[----:B-----5:R1:W-:Y:S04]  /*12cbd0*/  STL.64 [R1+0x8080], R18 ;  /* 0x0080801201007387 */ /* 0x0203e80000100a00 */
[----:B----4-:R-:W-:Y:S04]  /*12cbe0*/  STL.64 [R1+0x8078], R16 ;  /* 0x0080781001007387 */ /* 0x010fe80000100a00 */
        /* <DEDUP_REMOVED lines=25> */
[----:B------:R-:W1:Y:S04]  /*12cd80*/  LDL.LU R0, [R1+0x80f4] ;  /* 0x0080f40001007983 */ /* 0x000e680000300800 */
        /* <DEDUP_REMOVED lines=17> */
[----:B0-----:R-:W2:Y:S04]  /*12cea0*/  LDL.LU R4, [R1+0x840] ;  /* 0x0008400001047983 */ /* 0x001ea80000300800 */
[----:B------:R-:W2:Y:S04]  /*12ceb0*/  LDL.LU R5, [R1+0x844] ;  /* 0x0008440001057983 */ /* 0x000ea80000300800 */
[----:B------:R-:W2:Y:S04]  /*12cec0*/  LDL.LU R6, [R1+0x848] ;  /* 0x0008480001067983 */ /* 0x000ea80000300800 */
[----:B------:R-:W2:Y:S04]  /*12ced0*/  LDL.LU R7, [R1+0x84c] ;  /* 0x00084c0001077983 */ /* 0x000ea80000300800 */
[----:B--2---:R-:W-:Y:S04]  /*12cee0*/  STL.64 [R1+0x80e8], R6 ;  /* 0x0080e80601007387 */ /* 0x004fe80000100a00 */
[----:B------:R0:W-:Y:S04]  /*12cef0*/  STL.64 [R1+0x80e0], R4 ;  /* 0x0080e00401007387 */ /* 0x0001e80000100a00 */
[----:B------:R-:W2:Y:S04]  /*12cf00*/  LDL R48, [R1+0xa0] ;  /* 0x0000a00001307983 */ /* 0x000ea80000100800 */
[----:B0-----:R-:W2:Y:S04]  /*12cf10*/  LDL.LU R4, [R1+0x860] ;  /* 0x0008600001047983 */ /* 0x001ea80000300800 */
        /* <DEDUP_REMOVED lines=14> */
[----:B------:R-:W3:Y:S04]  /*12d000*/  LDL.64 R42, [R1+0x70] ;  /* 0x00007000012a7983 */ /* 0x000ee80000100a00 */
        /* <DEDUP_REMOVED lines=8> */
[----:B------:R-:W4:Y:S01]  /*12d090*/  LDL.LU R10, [R1+0x7a8] ;  /* 0x0007a800010a7983 */ /* 0x000f220000300800 */
[----:B------:R-:W-:-:S02]  /*12d0a0*/  IMAD.MOV.U32 R47, RZ, RZ, R54 ;  /* 0x000000ffff2f7224 */ /* 0x000fc400078e0036 */
[----:B------:R-:W-:Y:S01]  /*12d0b0*/  IMAD.MOV.U32 R46, RZ, RZ, R55 ;  /* 0x000000ffff2e7224 */ /* 0x000fe200078e0037 */
[----:B------:R-:W4:Y:S04]  /*12d0c0*/  LDL.LU R11, [R1+0x7ac] ;  /* 0x0007ac00010b7983 */ /* 0x000f280000300800 */
[----:B------:R-:W4:Y:S04]  /*12d0d0*/  LDL.64 R54, [R1+0x40] ;  /* 0x0000400001367983 */ /* 0x000f280000100a00 */
        /* <DEDUP_REMOVED lines=16> */
[----:B-----5:R-:W-:-:S07]  /*12d1e0*/  IMAD.MOV.U32 R49, RZ, RZ, R0 ;  /* 0x000000ffff317224 */ /* 0x020fce00078e0000 */
[----:B---3--:R-:W-:Y:S01]  /*12d1f0*/  HMMA.16816.F32 R36, R28, R48, R36 ;  /* 0x000000301c24723c */ /* 0x008fe20000001824 */
[----:B------:R-:W-:Y:S02]  /*12d200*/  IMAD.MOV.U32 R0, RZ, RZ, R61 ;  /* 0x000000ffff007224 */ /* 0x000fe400078e003d */
[----:B------:R-:W3:Y:S04]  /*12d210*/  LDL.LU.64 R60, [R1+0x80d8] ;  /* 0x0080d800013c7983 */ /* 0x000ee80000300a00 */
[----:B------:R-:W-:-:S12]  /*12d220*/  STL [R1+0x7dc4], R0 ;  /* 0x007dc40001007387 */ /* 0x000fd80000100800 */
[----:B------:R-:W-:Y:S04]  /*12d230*/  STL.64 [R1+0x1820], R36 ;  /* 0x0018202401007387 */ /* 0x000fe80000100a00 */
[----:B------:R0:W-:Y:S04]  /*12d240*/  STL.64 [R1+0x1828], R38 ;  /* 0x0018282601007387 */ /* 0x0001e80000100a00 */
[----:B0-----:R-:W5:Y:S04]  /*12d250*/  LDL.LU.64 R38, [R1+0x80d0] ;  /* 0x0080d00001267983 */ /* 0x001f680000300a00 */
[----:B------:R-:W5:Y:S01]  /*12d260*/  LDL.LU.64 R36, [R1+0x80c8] ;  /* 0x0080c80001247983 */ /* 0x000f620000300a00 */
[----:B--2---:R-:W-:Y:S03]  /*12d270*/  HMMA.16816.F32 R48, R28, R50, R4 ;  /* 0x000000321c30723c */ /* 0x004fe60000001804 */
[----:B------:R-:W2:Y:S04]  /*12d280*/  LDL.LU.64 R6, [R1+0x80c0] ;  /* 0x0080c00001067983 */ /* 0x000ea80000300a00 */
[----:B------:R-:W2:Y:S01]  /*12d290*/  LDL.LU.64 R4, [R1+0x80b8] ;  /* 0x0080b80001047983 */ /* 0x000ea20000300a00 */
[----:B------:R-:W-:-:S11]  /*12d2a0*/  IMAD.MOV.U32 R0, RZ, RZ, R17 ;  /* 0x000000ffff007224 */ /* 0x000fd600078e0011 */
        /* <DEDUP_REMOVED lines=23> */
[----:B----4-:R-:W-:Y:S01]  /*12d420*/  HMMA.16816.F32 R44, R28, R40, R44 ;  /* 0x000000281c2c723c */ /* 0x010fe2000000182c */
[----:B------:R-:W-:-:S02]  /*12d430*/  IMAD.MOV.U32 R0, RZ, RZ, R3 ;  /* 0x000000ffff007224 */ /* 0x000fc400078e0003 */
[----:B------:R-:W4:Y:S04]  /*12d440*/  LDL.LU.64 R2, [R1+0x8060] ;  /* 0x0080600001027983 */ /* 0x000f280000300a00 */
[----:B------:R-:W-:Y:S01]  /*12d450*/  STL [R1+0x7dcc], R0 ;  /* 0x007dcc0001007387 */ /* 0x000fe20000100800 */
[C---:B------:R-:W-:Y:S11]  /*12d460*/  HMMA.16816.F32 R20, R28.reuse, R12, R20 ;  /* 0x0000000c1c14723c */ /* 0x040ff60000001814 */
[----:B------:R-:W-:Y:S04]  /*12d470*/  STL.64 [R1+0x17d0], R44 ;  /* 0x0017d02c01007387 */ /* 0x000fe80000100a00 */
[----:B------:R3:W-:Y:S02]  /*12d480*/  STL.64 [R1+0x17d8], R46 ;  /* 0x0017d82e01007387 */ /* 0x0007e40000100a00 */
[C---:B---3--:R-:W-:Y:S08]  /*12d490*/  HMMA.16816.F32 R44, R28.reuse, R42, R48 ;  /* 0x0000002a1c2c723c */ /* 0x048ff00000001830 */
[----:B-----5:R-:W-:Y:S01]  /*12d4a0*/  HMMA.16816.F32 R36, R28, R24, R36 ;  /* 0x000000181c24723c */ /* 0x020fe20000001824 */
[----:B------:R-:W-:-:S07]  /*12d4b0*/  IMAD.MOV.U32 R0, RZ, RZ, R43 ;  /* 0x000000ffff007224 */ /* 0x000fce00078e002b */
[C---:B------:R-:W-:Y:S08]  /*12d4c0*/  HMMA.16816.F32 R32, R28.reuse, R26, R32 ;  /* 0x0000001a1c20723c */ /* 0x040ff00000001820 */
[C---:B------:R-:W-:Y:S01]  /*12d4d0*/  HMMA.16816.F32 R8, R28.reuse, R52, R8 ;  /* 0x000000341c08723c */ /* 0x040fe20000001808 */
[----:B------:R0:W-:Y:S07]  /*12d4e0*/  STL [R1+0x7dd0], R0 ;  /* 0x007dd00001007387 */ /* 0x0001ee0000100800 */
[----:B------:R-:W-:Y:S01]  /*12d4f0*/  HMMA.16816.F32 R16, R28, R14, R16 ;  /* 0x0000000e1c10723c */ /* 0x000fe20000001810 */
[----:B0-----:R-:W-:Y:S01]  /*12d500*/  IMAD.MOV.U32 R0, RZ, RZ, R27 ;  /* 0x000000ffff007224 */ /* 0x001fe200078e001b */
[----:B------:R-:W-:Y:S04]  /*12d510*/  STL.64 [R1+0x17c0], R44 ;  /* 0x0017c02c01007387 */ /* 0x000fe80000100a00 */
[----:B------:R-:W-:Y:S04]  /*12d520*/  STL.64 [R1+0x17c8], R46 ;  /* 0x0017c82e01007387 */ /* 0x000fe80000100a00 */
[----:B------:R-:W-:Y:S04]  /*12d530*/  STL.64 [R1+0x17b0], R36 ;  /* 0x0017b02401007387 */ /* 0x000fe80000100a00 */
[----:B------:R-:W-:Y:S04]  /*12d540*/  STL.64 [R1+0x17b8], R38 ;  /* 0x0017b82601007387 */ /* 0x000fe80000100a00 */
[----:B------:R0:W-:Y:S04]  /*12d550*/  STL [R1+0x7dd4], R0 ;  /* 0x007dd40001007387 */ /* 0x0001e80000100800 */
[----:B------:R-:W-:Y:S04]  /*12d560*/  STL.64 [R1+0x17a0], R32 ;  /* 0x0017a02001007387 */ /* 0x000fe80000100a00 */
[----:B------:R-:W-:Y:S04]  /*12d570*/  STL.64 [R1+0x17a8], R34 ;  /* 0x0017a82201007387 */ /* 0x000fe80000100a00 */
[----:B------:R-:W-:Y:S04]  /*12d580*/  STL.64 [R1+0x1790], R20 ;  /* 0x0017901401007387 */ /* 0x000fe80000100a00 */
[----:B------:R-:W-:Y:S01]  /*12d590*/  STL.64 [R1+0x1798], R22 ;  /* 0x0017981601007387 */ /* 0x000fe20000100a00 */
[----:B0-----:R-:W-:-:S05]  /*12d5a0*/  IMAD.MOV.U32 R0, RZ, RZ, R15 ;  /* 0x000000ffff007224 */ /* 0x001fca00078e000f */
[----:B------:R0:W-:Y:S04]  /*12d5b0*/  STL [R1+0x7dd8], R0 ;  /* 0x007dd80001007387 */ /* 0x0001e80000100800 */
[----:B------:R1:W-:Y:S04]  /*12d5c0*/  STL.64 [R1+0x1780], R16 ;  /* 0x0017801001007387 */ /* 0x0003e80000100a00 */
[----:B------:R-:W-:Y:S04]  /*12d5d0*/  STL.64 [R1+0x1788], R18 ;  /* 0x0017881201007387 */ /* 0x000fe80000100a00 */
[----:B------:R-:W-:Y:S04]  /*12d5e0*/  STL.64 [R1+0x1770], R8 ;  /* 0x0017700801007387 */ /* 0x000fe80000100a00 */
[----:B------:R-:W-:Y:S01]  /*12d5f0*/  STL.64 [R1+0x1778], R10 ;  /* 0x0017780a01007387 */ /* 0x000fe20000100a00 */
[----:B0-----:R-:W-:-:S05]  /*12d600*/  IMAD.MOV.U32 R0, RZ, RZ, R55 ;  /* 0x000000ffff007224 */ /* 0x001fca00078e0037 */
[----:B------:R-:W-:Y:S01]  /*12d610*/  STL [R1+0x7ddc], R0 ;  /* 0x007ddc0001007387 */ /* 0x000fe20000100800 */
[----:B--2---:R-:W-:-:S15]  /*12d620*/  HMMA.16816.F32 R4, R28, R54, R4 ;  /* 0x000000361c04723c */ /* 0x004fde0000001804 */
[----:B------:R-:W-:-:S04]  /*12d630*/  NOP ;  /* 0x0000000000007918 */ /* 0x000fc80000000000 */
[----:B------:R-:W-:Y:S04]  /*12d640*/  STL.64 [R1+0x1760], R4 ;  /* 0x0017600401007387 */ /* 0x000fe80000100a00 */
[----:B------:R0:W-:Y:S04]  /*12d650*/  STL.64 [R1+0x1768], R6 ;  /* 0x0017680601007387 */ /* 0x0001e80000100a00 */
[----:B-1----:R-:W2:Y:S01]  /*12d660*/  LDL.LU R16, [R1+0x690] ;  /* 0x0006900001107983 */ /* 0x002ea20000300800 */
[----:B0-----:R-:W-:-:S15]  /*12d670*/  HMMA.16816.F32 R4, R28, R60, R56 ;  /* 0x0000003c1c04723c */ /* 0x001fde0000001838 */
[----:B------:R-:W-:-:S04]  /*12d680*/  NOP ;  /* 0x0000000000007918 */ /* 0x000fc80000000000 */
[----:B------:R-:W-:Y:S04]  /*12d690*/  STL.64 [R1+0x1750], R4 ;  /* 0x0017500401007387 */ /* 0x000fe80000100a00 */
[----:B------:R0:W-:Y:S04]  /*12d6a0*/  STL.64 [R1+0x1758], R6 ;  /* 0x0017580601007387 */ /* 0x0001e80000100a00 */
        /* <DEDUP_REMOVED lines=29> */
[----:B0-----:R-:W2:Y:S04]  /*12d880*/  LDL R6, [R1+0x8] ;  /* 0x0000080001067983 */ /* 0x001ea80000100800 */
[----:B------:R-:W2:Y:S04]  /*12d890*/  LDL R7, [R1+0xc] ;  /* 0x00000c0001077983 */ /* 0x000ea80000100800 */
[----:B------:R-:W5:Y:S04]  /*12d8a0*/  LDL.LU R48, [R1+0x730] ;  /* 0x0007300001307983 */ /* 0x000f680000300800 */
[----:B------:R-:W5:Y:S04]  /*12d8b0*/  LDL.LU R49, [R1+0x734] ;  /* 0x0007340001317983 */ /* 0x000f680000300800 */
[----:B------:R-:W2:Y:S04]  /*12d8c0*/  LDL.LU R50, [R1+0x738] ;  /* 0x0007380001327983 */ /* 0x000ea80000300800 */
[----:B------:R-:W2:Y:S04]  /*12d8d0*/  LDL.LU R51, [R1+0x73c] ;  /* 0x00073c0001337983 */ /* 0x000ea80000300800 */
[----:B--2---:R-:W-:Y:S04]  /*12d8e0*/  STL.64 [R1+0x8058], R50 ;  /* 0x0080583201007387 */ /* 0x004fe80000100a00 */
[----:B-----5:R0:W-:Y:S04]  /*12d8f0*/  STL.64 [R1+0x8050], R48 ;  /* 0x0080503001007387 */ /* 0x0201e80000100a00 */
[----:B-1----:R-:W2:Y:S04]  /*12d900*/  LDL R18, [R1+0x18] ;  /* 0x0000180001127983 */ /* 0x002ea80000100800 */
[----:B------:R-:W2:Y:S04]  /*12d910*/  LDL R19, [R1+0x1c] ;  /* 0x00001c0001137983 */ /* 0x000ea80000100800 */
[----:B------:R-:W2:Y:S04]  /*12d920*/  LDL.LU R20, [R1+0x740] ;  /* 0x0007400001147983 */ /* 0x000ea80000300800 */
[----:B------:R-:W2:Y:S04]  /*12d930*/  LDL.LU R21, [R1+0x744] ;  /* 0x0007440001157983 */ /* 0x000ea80000300800 */
[----:B------:R-:W2:Y:S04]  /*12d940*/  LDL.LU R22, [R1+0x748] ;  /* 0x0007480001167983 */ /* 0x000ea80000300800 */
[----:B------:R-:W2:Y:S04]  /*12d950*/  LDL.LU R23, [R1+0x74c] ;  /* 0x00074c0001177983 */ /* 0x000ea80000300800 */
[----:B---3--:R-:W3:Y:S04]  /*12d960*/  LDL.LU R32, [R1+0x750] ;  /* 0x0007500001207983 */ /* 0x008ee80000300800 */
[----:B------:R-:W3:Y:S04]  /*12d970*/  LDL.LU R33, [R1+0x754] ;  /* 0x0007540001217983 */ /* 0x000ee80000300800 */
[----:B------:R-:W3:Y:S04]  /*12d980*/  LDL.LU R34, [R1+0x758] ;  /* 0x0007580001227983 */ /* 0x000ee80000300800 */
[----:B------:R-:W3:Y:S04]  /*12d990*/  LDL.LU R35, [R1+0x75c] ;  /* 0x00075c0001237983 */ /* 0x000ee80000300800 */
[----:B------:R-:W5:Y:S04]  /*12d9a0*/  LDL R42, [R1+0x28] ;  /* 0x00002800012a7983 */ /* 0x000f680000100800 */
        /* <DEDUP_REMOVED lines=10> */
[----:B------:R-:W3:Y:S04]  /*12da50*/  LDL.64 R16, [R1+0x20] ;  /* 0x0000200001107983 */ /* 0x000ee80000100a00 */
[----:B------:R-:W3:Y:S04]  /*12da60*/  LDL.64 R4, [R1+0x10] ;  /* 0x0000100001047983 */ /* 0x000ee80000100a00 */
[----:B------:R-:W3:Y:S04]  /*12da70*/  LDL.LU R8, [R1+0x720] ;  /* 0x0007200001087983 */ /* 0x000ee80000300800 */
[----:B------:R-:W3:Y:S04]  /*12da80*/  LDL.LU R9, [R1+0x724] ;  /* 0x0007240001097983 */ /* 0x000ee80000300800 */
[----:B------:R-:W3:Y:S04]  /*12da90*/  LDL.LU R10, [R1+0x728] ;  /* 0x00072800010a7983 */ /* 0x000ee80000300800 */
[----:B------:R-:W3:Y:S04]  /*12daa0*/  LDL.LU R11, [R1+0x72c] ;  /* 0x00072c00010b7983 */ /* 0x000ee80000300800 */
[----:B------:R-:W3:Y:S04]  /*12dab0*/  LDL.64 R60, [R1] ;  /* 0x00000000013c7983 */ /* 0x000ee80000100a00 */
        /* <DEDUP_REMOVED lines=22> */
[C---:B-----5:R-:W-:Y:S11]  /*12dc20*/  HMMA.16816.F32 R40, R28.reuse, R42, R52 ;  /* 0x0000002a1c28723c */ /* 0x060ff60000001834 */
[----:B------:R-:W-:Y:S04]  /*12dc30*/  STL.64 [R1+0x1740], R48 ;  /* 0x0017403001007387 */ /* 0x000fe80000100a00 */
[----:B------:R0:W-:Y:S04]  /*12dc40*/  STL.64 [R1+0x1748], R50 ;  /* 0x0017483201007387 */ /* 0x0001e80000100a00 */
[----:B0-----:R-:W2:Y:S04]  /*12dc50*/  LDL.LU.64 R50, [R1+0x8058] ;  /* 0x0080580001327983 */ /* 0x001ea80000300a00 */
[----:B------:R-:W2:Y:S04]  /*12dc60*/  LDL.LU.64 R48, [R1+0x8050] ;  /* 0x0080500001307983 */ /* 0x000ea80000300a00 */
[----:B------:R0:W-:Y:S04]  /*12dc70*/  STL [R1+0x7de0], R0 ;  /* 0x007de00001007387 */ /* 0x0001e80000100800 */
[----:B------:R-:W5:Y:S04]  /*12dc80*/  LDL.LU.64 R54, [R1+0x8048] ;  /* 0x0080480001367983 */ /* 0x000f680000300a00 */
[----:B------:R-:W5:Y:S01]  /*12dc90*/  LDL.LU.64 R52, [R1+0x8040] ;  /* 0x0080400001347983 */ /* 0x000f620000300a00 */
[----:B---3--:R-:W-:Y:S03]  /*12dca0*/  HMMA.16816.F32 R32, R28, R16, R32 ;  /* 0x000000101c20723c */ /* 0x008fe60000001820 */
[----:B------:R-:W-:Y:S04]  /*12dcb0*/  STL.64 [R1+0x1730], R40 ;  /* 0x0017302801007387 */ /* 0x000fe80000100a00 */
[----:B------:R1:W-:Y:S01]  /*12dcc0*/  STL.64 [R1+0x1738], R42 ;  /* 0x0017382a01007387 */ /* 0x0003e20000100a00 */
[----:B0-----:R-:W-:-:S02]  /*12dcd0*/  IMAD.MOV.U32 R0, RZ, RZ, R17 ;  /* 0x000000ffff007224 */ /* 0x001fc400078e0011 */
[----:B------:R-:W-:Y:S01]  /*12dce0*/  HMMA.16816.F32 R16, R28, R18, R20 ;  /* 0x000000121c10723c */ /* 0x000fe20000001814 */
[----:B-1----:R-:W3:Y:S04]  /*12dcf0*/  LDL.LU.64 R42, [R1+0x8038] ;  /* 0x00803800012a7983 */ /* 0x002ee80000300a00 */
[----:B------:R-:W3:Y:S04]  /*12dd00*/  LDL.LU.64 R40, [R1+0x8030] ;  /* 0x0080300001287983 */ /* 0x000ee80000300a00 */
[----:B------:R-:W-:Y:S04]  /*12dd10*/  STL.64 [R1+0x1720], R32 ;  /* 0x0017202001007387 */ /* 0x000fe80000100a00 */
[----:B------:R0:W-:Y:S04]  /*12dd20*/  STL.64 [R1+0x1728], R34 ;  /* 0x0017282201007387 */ /* 0x0001e80000100a00 */
[----:B0-----:R-:W3:Y:S04]  /*12dd30*/  LDL.LU.64 R34, [R1+0x8028] ;  /* 0x0080280001227983 */ /* 0x001ee80000300a00 */
[----:B------:R-:W3:Y:S04]  /*12dd40*/  LDL.LU.64 R32, [R1+0x8020] ;  /* 0x0080200001207983 */ /* 0x000ee80000300a00 */
[----:B------:R0:W-:Y:S04]  /*12dd50*/  STL [R1+0x7de4], R0 ;  /* 0x007de40001007387 */ /* 0x0001e80000100800 */
[----:B------:R-:W3:Y:S04]  /*12dd60*/  LDL.LU.64 R22, [R1+0x8018] ;  /* 0x0080180001167983 */ /* 0x000ee80000300a00 */
[----:B------:R-:W3:Y:S01]  /*12dd70*/  LDL.LU.64 R20, [R1+0x8010] ;  /* 0x0080100001147983 */ /* 0x000ee20000300a00 */
[----:B0-----:R-:W-:-:S03]  /*12dd80*/  IMAD.MOV.U32 R0, RZ, RZ, R5 ;  /* 0x000000ffff007224 */ /* 0x001fc600078e0005 */
[----:B------:R-:W-:Y:S04]  /*12dd90*/  STL.64 [R1+0x1710], R16 ;  /* 0x0017101001007387 */ /* 0x000fe80000100a00 */
[----:B------:R0:W-:Y:S04]  /*12dda0*/  STL.64 [R1+0x1718], R18 ;  /* 0x0017181201007387 */ /* 0x0001e80000100a00 */
[----:B0-----:R-:W3:Y:S04]  /*12ddb0*/  LDL.LU.64 R18, [R1+0x8008] ;  /* 0x0080080001127983 */ /* 0x001ee80000300a00 */
[----:B------:R-:W3:Y:S01]  /*12ddc0*/  LDL.LU.64 R16, [R1+0x8000] ;  /* 0x0080000001107983 */ /* 0x000ee20000300a00 */
[C---:B--2---:R-:W-:Y:S08]  /*12ddd0*/  HMMA.16816.F32 R48, R28.reuse, R4, R48 ;  /* 0x000000041c30723c */ /* 0x044ff00000001830 */
[C---:B------:R-:W-:Y:S08]  /*12dde0*/  HMMA.16816.F32 R4, R28.reuse, R6, R8 ;  /* 0x000000061c04723c */ /* 0x040ff00000001808 */
[----:B-----5:R-:W-:Y:S03]  /*12ddf0*/  HMMA.16816.F32 R52, R28, R60, R52 ;  /* 0x0000003c1c34723c */ /* 0x020fe60000001834 */
[----:B------:R-:W-:Y:S04]  /*12de00*/  STL.64 [R1+0x1700], R48 ;  /* 0x0017003001007387 */ /* 0x000fe80000100a00 */
[----:B------:R0:W-:Y:S04]  /*12de10*/  STL.64 [R1+0x1708], R50 ;  /* 0x0017083201007387 */ /* 0x0001e80000100a00 */
[----:B0-----:R-:W2:Y:S04]  /*12de20*/  LDL.LU.64 R50, [R1+0x7ff8] ;  /* 0x007ff80001327983 */ /* 0x001ea80000300a00 */
        /* <DEDUP_REMOVED lines=12> */
[----:B------:R-:W3:Y:S04]  /*12def0*/  LDL.LU.64 R52, [R1+0x7fc0] ;  /* 0x007fc00001347983 */ /* 0x000ee80000300a00 */
[----:B------:R-:W4:Y:S04]  /*12df00*/  LDL.LU.64 R60, [R1+0x7fb8] ;  /* 0x007fb800013c7983 */ /* 0x000f280000300a00 */
[----:B------:R-:W-:Y:S01]  /*12df10*/  STL [R1+0x7e80], R0 ;  /* 0x007e800001007387 */ /* 0x000fe20000100800 */
[----:B----4-:R-:W-:-:S15]  /*12df20*/  HMMA.16816.F32 R56, R28, R60, R56 ;  /* 0x0000003c1c38723c */ /* 0x010fde0000001838 */
[----:B------:R-:W-:-:S04]  /*12df30*/  NOP ;  /* 0x0000000000007918 */ /* 0x000fc80000000000 */
[----:B------:R-:W-:Y:S04]  /*12df40*/  STL.64 [R1+0x16d0], R56 ;  /* 0x0016d03801007387 */ /* 0x000fe80000100a00 */
[----:B------:R0:W-:Y:S04]  /*12df50*/  STL.64 [R1+0x16d8], R58 ;  /* 0x0016d83a01007387 */ /* 0x0001e80000100a00 */
[----:B0-----:R-:W4:Y:S04]  /*12df60*/  LDL.LU.64 R58, [R1+0x7fb0] ;  /* 0x007fb000013a7983 */ /* 0x001f280000300a00 */
[----:B------:R-:W5:Y:S01]  /*12df70*/  LDL.LU.64 R56, [R1+0x7fa8] ;  /* 0x007fa80001387983 */ /* 0x000f620000300a00 */
[C---:B--2---:R-:W-:Y:S08]  /*12df80*/  HMMA.16816.F32 R36, R28.reuse, R54, R36 ;  /* 0x000000361c24723c */ /* 0x044ff00000001824 */
[C---:B---3--:R-:W-:Y:S08]  /*12df90*/  HMMA.16816.F32 R32, R28.reuse, R52, R32 ;  /* 0x000000341c20723c */ /* 0x048ff00000001820 */
[C---:B------:R-:W-:Y:S08]  /*12dfa0*/  HMMA.16816.F32 R24, R28.reuse, R50, R24 ;  /* 0x000000321c18723c */ /* 0x040ff00000001818 */
[C---:B------:R-:W-:Y:S01]  /*12dfb0*/  HMMA.16816.F32 R20, R28.reuse, R2, R20 ;  /* 0x000000021c14723c */ /* 0x040fe20000001814 */
[----:B------:R-:W-:Y:S04]  /*12dfc0*/  STL [R1+0x7ea0], R60 ;  /* 0x007ea03c01007387 */ /* 0x000fe80000100800 */
[----:B------:R-:W-:Y:S03]  /*12dfd0*/  STL [R1+0x7e84], R61 ;  /* 0x007e843d01007387 */ /* 0x000fe60000100800 */
[C---:B------:R-:W-:Y:S08]  /*12dfe0*/  HMMA.16816.F32 R16, R28.reuse, R4, R16 ;  /* 0x000000041c10723c */ /* 0x040ff00000001810 */
[C---:B------:R-:W-:Y:S08]  /*12dff0*/  HMMA.16816.F32 R12, R28.reuse, R6, R12 ;  /* 0x000000061c0c723c */ /* 0x040ff0000000180c */
[C---:B----4-:R-:W-:Y:S08]  /*12e000*/  HMMA.16816.F32 R44, R28.reuse, R58, R44 ;  /* 0x0000003a1c2c723c */ /* 0x050ff0000000182c */
[C---:B-----5:R-:W-:Y:S01]  /*12e010*/  HMMA.16816.F32 R40, R28.reuse, R56, R40 ;  /* 0x000000381c28723c */ /* 0x060fe20000001828 */
        /* <DEDUP_REMOVED lines=10> */
[----:B------:R2:W-:Y:S04]  /*12e0c0*/  STL.64 [R1+0x1690], R32 ;  /* 0x0016902001007387 */ /* 0x0005e80000100a00 */
[----:B------:R3:W-:Y:S04]  /*12e0d0*/  STL.64 [R1+0x1698], R34 ;  /* 0x0016982201007387 */ /* 0x0007e80000100a00 */
[----:B------:R-:W-:Y:S04]  /*12e0e0*/  STL [R1+0x7ea4], R51 ;  /* 0x007ea43301007387 */ /* 0x000fe80000100800 */
[----:B------:R-:W-:Y:S04]  /*12e0f0*/  STL.64 [R1+0x1680], R24 ;  /* 0x0016801801007387 */ /* 0x000fe80000100a00 */
[----:B------:R-:W-:Y:S04]  /*12e100*/  STL.64 [R1+0x1688], R26 ;  /* 0x0016881a01007387 */ /* 0x000fe80000100a00 */
[----:B------:R-:W-:Y:S04]  /*12e110*/  STL.64 [R1+0x1670], R20 ;  /* 0x0016701401007387 */ /* 0x000fe80000100a00 */
[----:B------:R-:W-:Y:S04]  /*12e120*/  STL.64 [R1+0x1678], R22 ;  /* 0x0016781601007387 */ /* 0x000fe80000100a00 */
[----:B0-----:R-:W4:Y:S04]  /*12e130*/  LDL.LU R56, [R1+0x580] ;  /* 0x0005800001387983 */ /* 0x001f280000300800 */
[----:B------:R-:W-:Y:S04]  /*12e140*/  STL.64 [R1+0x1660], R16 ;  /* 0x0016601001007387 */ /* 0x000fe80000100a00 */
[----:B------:R-:W-:Y:S04]  /*12e150*/  STL.64 [R1+0x1668], R18 ;  /* 0x0016681201007387 */ /* 0x000fe80000100a00 */
[----:B------:R0:W-:Y:S04]  /*12e160*/  STL.64 [R1+0x1650], R12 ;  /* 0x0016500c01007387 */ /* 0x0001e80000100a00 */
[----:B------:R5:W-:Y:S04]  /*12e170*/  STL.64 [R1+0x1658], R14 ;  /* 0x0016580e01007387 */ /* 0x000be80000100a00 */
[----:B------:R-:W4:Y:S04]  /*12e180*/  LDL.LU R57, [R1+0x584] ;  /* 0x0005840001397983 */ /* 0x000f280000300800 */
[----:B------:R-:W4:Y:S04]  /*12e190*/  LDL.LU R58, [R1+0x588] ;  /* 0x00058800013a7983 */ /* 0x000f280000300800 */
[----:B------:R-:W4:Y:S04]  /*12e1a0*/  LDL.LU R59, [R1+0x58c] ;  /* 0x00058c00013b7983 */ /* 0x000f280000300800 */
[----:B-1----:R-:W4:Y:S04]  /*12e1b0*/  LDL.LU R52, [R1+0x590] ;  /* 0x0005900001347983 */ /* 0x002f280000300800 */
[----:B------:R-:W4:Y:S04]  /*12e1c0*/  LDL.LU R53, [R1+0x594] ;  /* 0x0005940001357983 */ /* 0x000f280000300800 */
[----:B------:R-:W4:Y:S04]  /*12e1d0*/  LDL.LU R54, [R1+0x598] ;  /* 0x0005980001367983 */ /* 0x000f280000300800 */
[----:B------:R-:W4:Y:S04]  /*12e1e0*/  LDL.LU R55, [R1+0x59c] ;  /* 0x00059c0001377983 */ /* 0x000f280000300800 */
[----:B--2---:R-:W2:Y:S04]  /*12e1f0*/  LDL.LU R32, [R1+0x660] ;  /* 0x0006600001207983 */ /* 0x004ea80000300800 */
[----:B------:R-:W2:Y:S04]  /*12e200*/  LDL.LU R33, [R1+0x664] ;  /* 0x0006640001217983 */ /* 0x000ea80000300800 */
[----:B---3--:R-:W2:Y:S04]  /*12e210*/  LDL.LU R34, [R1+0x668] ;  /* 0x0006680001227983 */ /* 0x008ea80000300800 */
[----:B------:R-:W2:Y:S04]  /*12e220*/  LDL.LU R35, [R1+0x66c] ;  /* 0x00066c0001237983 */ /* 0x000ea80000300800 */
[----:B0-----:R-:W3:Y:S04]  /*12e230*/  LDL.LU R12, [R1+0x670] ;  /* 0x00067000010c7983 */ /* 0x001ee80000300800 */
[----:B------:R-:W3:Y:S04]  /*12e240*/  LDL.LU R13, [R1+0x674] ;  /* 0x00067400010d7983 */ /* 0x000ee80000300800 */
[----:B-----5:R-:W3:Y:S04]  /*12e250*/  LDL.LU R14, [R1+0x678] ;  /* 0x00067800010e7983 */ /* 0x020ee80000300800 */
        /* <DEDUP_REMOVED lines=31> */
[----:B---3--:R-:W-:-:S15]  /*12e450*/  HMMA.16816.F32 R12, R28, R8, R12 ;  /* 0x000000081c0c723c */ /* 0x008fde000000180c */
[----:B------:R-:W-:-:S04]  /*12e460*/  NOP ;  /* 0x0000000000007918 */ /* 0x000fc80000000000 */
[----:B------:R-:W-:Y:S04]  /*12e470*/  STL.64 [R1+0x1640], R12 ;  /* 0x0016400c01007387 */ /* 0x000fe80000100a00 */
[----:B------:R0:W-:Y:S04]  /*12e480*/  STL.64 [R1+0x1648], R14 ;  /* 0x0016480e01007387 */ /* 0x0001e80000100a00 */
[----:B0-----:R-:W3:Y:S04]  /*12e490*/  LDL.LU.64 R14, [R1+0x7fa0] ;  /* 0x007fa000010e7983 */ /* 0x001ee80000300a00 */
[----:B------:R-:W4:Y:S01]  /*12e4a0*/  LDL.LU.64 R12, [R1+0x7f98] ;  /* 0x007f9800010c7983 */ /* 0x000f220000300a00 */
[----:B--2---:R-:W-:-:S15]  /*12e4b0*/  HMMA.16816.F32 R32, R28, R10, R32 ;  /* 0x0000000a1c20723c */ /* 0x004fde0000001820 */
[----:B------:R-:W-:-:S04]  /*12e4c0*/  NOP ;  /* 0x0000000000007918 */ /* 0x000fc80000000000 */
        /* <DEDUP_REMOVED lines=67> */
[C---:B-----5:R-:W-:Y:S08]  /*12e900*/  HMMA.16816.F32 R8, R28.reuse, R36, R8 ;  /* 0x000000241c08723c */ /* 0x060ff00000001808 */
[C---:B------:R-:W-:Y:S01]  /*12e910*/  HMMA.16816.F32 R4, R28.reuse, R38, R4 ;  /* 0x000000261c04723c */ /* 0x040fe20000001804 */
[----:B------:R-:W-:Y:S04]  /*12e920*/  STL.64 [R1+0x7b58], R26 ;  /* 0x007b581a01007387 */ /* 0x000fe80000100a00 */
[----:B------:R-:W-:Y:S04]  /*12e930*/  STL.64 [R1+0x7b50], R24 ;  /* 0x007b501801007387 */ /* 0x000fe80000100a00 */
        /* <DEDUP_REMOVED lines=17> */
[----:B-1----:R-:W-:Y:S01]  /*12ea50*/  HMMA.16816.F32 R4, R28, R42, R56 ;  /* 0x0000002a1c04723c */ /* 0x002fe20000001838 */
[----:B----4-:R-:W-:-:S02]  /*12ea60*/  IMAD.MOV.U32 R58, RZ, RZ, R44 ;  /* 0x000000ffff3a7224 */ /* 0x010fc400078e002c */
[----:B------:R-:W-:Y:S02]  /*12ea70*/  IMAD.MOV.U32 R59, RZ, RZ, R45 ;  /* 0x000000ffff3b7224 */ /* 0x000fe400078e002d */
[----:B------:R-:W-:Y:S02]  /*12ea80*/  IMAD.MOV.U32 R56, RZ, RZ, R47 ;  /* 0x000000ffff387224 */ /* 0x000fe400078e002f */
[----:B------:R-:W-:-:S04]  /*12ea90*/  IMAD.MOV.U32 R57, RZ, RZ, R46 ;  /* 0x000000ffff397224 */ /* 0x000fc800078e002e */
[----:B------:R-:W-:Y:S04]  /*12eaa0*/  STL.64 [R1+0x1560], R8 ;  /* 0x0015600801007387 */ /* 0x000fe80000100a00 */
[----:B------:R-:W-:Y:S04]  /*12eab0*/  STL.64 [R1+0x1568], R10 ;  /* 0x0015680a01007387 */ /* 0x000fe80000100a00 */
[----:B------:R-:W2:Y:S04]  /*12eac0*/  LDL.LU R44, [R1+0x7f24] ;  /* 0x007f2400012c7983 */ /* 0x000ea80000300800 */
[----:B------:R0:W-:Y:S04]  /*12ead0*/  STL.64 [R1+0x1550], R4 ;  /* 0x0015500401007387 */ /* 0x0001e80000100a00 */
[----:B------:R1:W-:Y:S04]  /*12eae0*/  STL.64 [R1+0x1558], R6 ;  /* 0x0015580601007387 */ /* 0x0003e80000100a00 */
[----:B------:R-:W3:Y:S04]  /*12eaf0*/  LDL.LU R45, [R1+0x7f20] ;  /* 0x007f2000012d7983 */ /* 0x000ee80000300800 */
[----:B------:R-:W4:Y:S04]  /*12eb00*/  LDL.LU R47, [R1+0x7f1c] ;  /* 0x007f1c00012f7983 */ /* 0x000f280000300800 */
[----:B------:R-:W5:Y:S04]  /*12eb10*/  LDL.LU R46, [R1+0x7f18] ;  /* 0x007f1800012e7983 */ /* 0x000f680000300800 */
[----:B------:R-:W-:Y:S04]  /*12eb20*/  STL.64 [R1+0x7df8], R58 ;  /* 0x007df83a01007387 */ /* 0x000fe80000100a00 */
[----:B------:R1:W-:Y:S04]  /*12eb30*/  STL.64 [R1+0x7df0], R56 ;  /* 0x007df03801007387 */ /* 0x0003e80000100a00 */
[----:B0-----:R-:W2:Y:S04]  /*12eb40*/  LDL.LU R4, [R1+0x470] ;  /* 0x0004700001047983 */ /* 0x001ea80000300800 */
[----:B------:R-:W2:Y:S04]  /*12eb50*/  LDL.LU R5, [R1+0x474] ;  /* 0x0004740001057983 */ /* 0x000ea80000300800 */
[----:B-1----:R-:W2:Y:S04]  /*12eb60*/  LDL.LU R6, [R1+0x478] ;  /* 0x0004780001067983 */ /* 0x002ea80000300800 */
[----:B------:R-:W2:Y:S01]  /*12eb70*/  LDL.LU R7, [R1+0x47c] ;  /* 0x00047c0001077983 */ /* 0x000ea20000300800 */
[----:B------:R-:W-:-:S02]  /*12eb80*/  IMAD.MOV.U32 R10, RZ, RZ, R48 ;  /* 0x000000ffff0a7224 */ /* 0x000fc400078e0030 */
        /* <DEDUP_REMOVED lines=13> */
[----:B------:R-:W2:Y:S04]  /*12ec60*/  LDL.LU R45, [R1+0x7f0c] ;  /* 0x007f0c00012d7983 */ /* 0x000ea80000300800 */
[----:B------:R-:W3:Y:S04]  /*12ec70*/  LDL.LU R44, [R1+0x7f08] ;  /* 0x007f0800012c7983 */ /* 0x000ee80000300800 */
        /* <DEDUP_REMOVED lines=24> */
[----:B--2---:R-:W-:Y:S04]  /*12ee00*/  STL.64 [R1+0x7e58], R34 ;  /* 0x007e582201007387 */ /* 0x004fe80000100a00 */
[----:B------:R-:W-:Y:S04]  /*12ee10*/  STL.64 [R1+0x7e50], R32 ;  /* 0x007e502001007387 */ /* 0x000fe80000100a00 */
[----:B------:R-:W2:Y:S04]  /*12ee20*/  LDL.LU R44, [R1+0x7ef4] ;  /* 0x007ef400012c7983 */ /* 0x000ea80000300800 */
[----:B------:R-:W3:Y:S04]  /*12ee30*/  LDL.LU R45, [R1+0x7ef0] ;  /* 0x007ef000012d7983 */ /* 0x000ee80000300800 */
[----:B------:R-:W2:Y:S04]  /*12ee40*/  LDL.LU R24, [R1+0x4a0] ;  /* 0x0004a00001187983 */ /* 0x000ea80000300800 */
[----:B------:R-:W2:Y:S04]  /*12ee50*/  LDL.LU R25, [R1+0x4a4] ;  /* 0x0004a40001197983 */ /* 0x000ea80000300800 */
[----:B------:R-:W2:Y:S04]  /*12ee60*/  LDL.LU R26, [R1+0x4a8] ;  /* 0x0004a800011a7983 */ /* 0x000ea80000300800 */
[----:B------:R-:W2:Y:S01]  /*12ee70*/  LDL.LU R27, [R1+0x4ac] ;  /* 0x0004ac00011b7983 */ /* 0x000ea20000300800 */
[----:B-----5:R-:W-:-:S02]  /*12ee80*/  IMAD.MOV.U32 R36, RZ, RZ, R47 ;  /* 0x000000ffff247224 */ /* 0x020fc400078e002f */
[----:B----4-:R-:W-:Y:S01]  /*12ee90*/  IMAD.MOV.U32 R37, RZ, RZ, R46 ;  /* 0x000000ffff257224 */ /* 0x010fe200078e002e */
[----:B--2---:R-:W-:Y:S04]  /*12eea0*/  STL.64 [R1+0x7e68], R26 ;  /* 0x007e681a01007387 */ /* 0x004fe80000100a00 */
[----:B------:R-:W-:Y:S04]  /*12eeb0*/  STL.64 [R1+0x7e60], R24 ;  /* 0x007e601801007387 */ /* 0x000fe80000100a00 */
[----:B------:R-:W2:Y:S04]  /*12eec0*/  LDL.LU R47, [R1+0x7eec] ;  /* 0x007eec00012f7983 */ /* 0x000ea80000300800 */
[----:B------:R-:W4:Y:S04]  /*12eed0*/  LDL.LU R46, [R1+0x7ee8] ;  /* 0x007ee800012e7983 */ /* 0x000f280000300800 */
[----:B------:R-:W-:Y:S04]  /*12eee0*/  STL.64 [R1+0x7e78], R38 ;  /* 0x007e782601007387 */ /* 0x000fe80000100a00 */
[----:B------:R-:W-:Y:S04]  /*12eef0*/  STL.64 [R1+0x7e70], R36 ;  /* 0x007e702401007387 */ /* 0x000fe80000100a00 */
        /* <DEDUP_REMOVED lines=10> */
[----:B0-----:R-:W-:-:S02]  /*12efa0*/  IMAD.MOV.U32 R6, RZ, RZ, R48 ;  /* 0x000000ffff067224 */ /* 0x001fc400078e0030 */
[----:B------:R-:W-:Y:S01]  /*12efb0*/  IMAD.MOV.U32 R7, RZ, RZ, R49 ;  /* 0x000000ffff077224 */ /* 0x000fe200078e0031 */
[----:B-----5:R-:W-:Y:S04]  /*12efc0*/  STL.64 [R1+0x7eb0], R58 ;  /* 0x007eb03a01007387 */ /* 0x020fe80000100a00 */
[----:B--2---:R0:W-:Y:S04]  /*12efd0*/  STL.64 [R1+0x7ea8], R56 ;  /* 0x007ea83801007387 */ /* 0x0041e80000100a00 */
[----:B------:R-:W2:Y:S04]  /*12efe0*/  LDL.LU R48, [R1+0x7ee4] ;  /* 0x007ee40001307983 */ /* 0x000ea80000300800 */
[----:B------:R-:W5:Y:S04]  /*12eff0*/  LDL.LU R49, [R1+0x7ee0] ;  /* 0x007ee00001317983 */ /* 0x000f680000300800 */
[----:B-1----:R-:W2:Y:S04]  /*12f000*/  LDL.LU R12, [R1+0x4f0] ;  /* 0x0004f000010c7983 */ /* 0x002ea80000300800 */
[----:B------:R-:W2:Y:S04]  /*12f010*/  LDL.LU R13, [R1+0x4f4] ;  /* 0x0004f400010d7983 */ /* 0x000ea80000300800 */
[----:B------:R-:W2:Y:S04]  /*12f020*/  LDL.LU R14, [R1+0x4f8] ;  /* 0x0004f800010e7983 */ /* 0x000ea80000300800 */
[----:B------:R-:W2:Y:S01]  /*12f030*/  LDL.LU R15, [R1+0x4fc] ;  /* 0x0004fc00010f7983 */ /* 0x000ea20000300800 */
[----:B---3--:R-:W-:-:S02]  /*12f040*/  IMAD.MOV.U32 R4, RZ, RZ, R45 ;  /* 0x000000ffff047224 */ /* 0x008fc400078e002d */
[----:B------:R-:W-:Y:S02]  /*12f050*/  IMAD.MOV.U32 R5, RZ, RZ, R44 ;  /* 0x000000ffff057224 */ /* 0x000fe400078e002c */
[----:B----4-:R-:W-:Y:S02]  /*12f060*/  IMAD.MOV.U32 R18, RZ, RZ, R46 ;  /* 0x000000ffff127224 */ /* 0x010fe400078e002e */
[----:B------:R-:W-:Y:S01]  /*12f070*/  IMAD.MOV.U32 R19, RZ, RZ, R47 ;  /* 0x000000ffff137224 */ /* 0x000fe200078e002f */
[----:B--2---:R-:W-:Y:S04]  /*12f080*/  STL.64 [R1+0x7ec0], R14 ;  /* 0x007ec00e01007387 */ /* 0x004fe80000100a00 */
[----:B------:R1:W-:Y:S04]  /*12f090*/  STL.64 [R1+0x7eb8], R12 ;  /* 0x007eb80c01007387 */ /* 0x0003e80000100a00 */
        /* <DEDUP_REMOVED lines=38> */
[----:B------:R-:W3:Y:S04]  /*12f300*/  LDL.LU R36, [R1+0x530] ;  /* 0x0005300001247983 */ /* 0x000ee80000300800 */
[----:B------:R-:W3:Y:S04]  /*12f310*/  LDL.LU R37, [R1+0x534] ;  /* 0x0005340001257983 */ /* 0x000ee80000300800 */
[----:B------:R-:W3:Y:S04]  /*12f320*/  LDL.LU R38, [R1+0x538] ;  /* 0x0005380001267983 */ /* 0x000ee80000300800 */
[----:B------:R-:W3:Y:S04]  /*12f330*/  LDL.LU R39, [R1+0x53c] ;  /* 0x00053c0001277983 */ /* 0x000ee80000300800 */
[----:B------:R-:W3:Y:S04]  /*12f340*/  LDL.LU R8, [R1+0x500] ;  /* 0x0005000001087983 */ /* 0x000ee80000300800 */
[----:B------:R-:W3:Y:S01]  /*12f350*/  LDL.LU R9, [R1+0x504] ;  /* 0x0005040001097983 */ /* 0x000ee20000300800 */
[----:B----4-:R-:W-:Y:S03]  /*12f360*/  HMMA.16816.F32 R56, R28, R46, R56 ;  /* 0x0000002e1c38723c */ /* 0x010fe60000001838 */
        /* <DEDUP_REMOVED lines=8> */
[----:B------:R-:W-:-:S02]  /*12f3f0*/  IMAD R61, R61, 0x100, R51 ;  /* 0x000001003d3d7824 */ /* 0x000fc400078e0233 */
[----:B------:R-:W-:Y:S02]  /*12f400*/  IMAD R0, R0, 0x100, R60 ;  /* 0x0000010000007824 */ /* 0x000fe400078e023c */
[----:B-----5:R-:W-:Y:S02]  /*12f410*/  IMAD R25, R25, 0x100, R48 ;  /* 0x0000010019197824 */ /* 0x020fe400078e0230 */
[----:B------:R-:W-:Y:S01]  /*12f420*/  IMAD R24, R24, 0x100, R49 ;  /* 0x0000010018187824 */ /* 0x000fe200078e0231 */
        /* <DEDUP_REMOVED lines=10> */
[----:B------:R-:W-:Y:S04]  /*12f4d0*/  STL.64 [R1+0x7bd8], R46 ;  /* 0x007bd82e01007387 */ /* 0x000fe80000100a00 */
[----:B------:R0:W-:Y:S04]  /*12f4e0*/  STL.64 [R1+0x7bd0], R44 ;  /* 0x007bd02c01007387 */ /* 0x0001e80000100a00 */
[----:B0-----:R-:W2:Y:S04]  /*12f4f0*/  LDL.LU R44, [R1+0x4d0] ;  /* 0x0004d000012c7983 */ /* 0x001ea80000300800 */
[----:B------:R-:W2:Y:S04]  /*12f500*/  LDL.LU R45, [R1+0x4d4] ;  /* 0x0004d400012d7983 */ /* 0x000ea80000300800 */
[----:B------:R-:W2:Y:S04]  /*12f510*/  LDL.LU R46, [R1+0x4d8] ;  /* 0x0004d800012e7983 */ /* 0x000ea80000300800 */
[----:B------:R-:W2:Y:S04]  /*12f520*/  LDL.LU R47, [R1+0x4dc] ;  /* 0x0004dc00012f7983 */ /* 0x000ea80000300800 */
        /* <DEDUP_REMOVED lines=8> */
[----:B0-----:R-:W5:Y:S05]  /*12f5b0*/  LDL.LU R50, [R1+0xf0] ;  /* 0x0000f00001327983 */ /* 0x001f6a0000300800 */
[----:B------:R0:W-:Y:S04]  /*12f5c0*/  STL.64 [R1+0x1940], R28 ;  /* 0x0019401c01007387 */ /* 0x0001e80000100a00 */
[----:B------:R1:W-:Y:S04]  /*12f5d0*/  STL.64 [R1+0x1948], R30 ;  /* 0x0019481e01007387 */ /* 0x0003e80000100a00 */
[----:B------:R-:W5:Y:S01]  /*12f5e0*/  LDL.LU R51, [R1+0xf4] ;  /* 0x0000f40001337983 */ /* 0x000f620000300800 */
[----:B0-----:R-:W-:-:S02]  /*12f5f0*/  F2FP.F16.E4M3.UNPACK_B R28, R61 ;  /* 0x0000003dff1c723e */ /* 0x001fc400020006ff */
[----:B------:R-:W-:Y:S02]  /*12f600*/  F2FP.F16.E4M3.UNPACK_B R29, R0 ;  /* 0x00000000ff1d723e */ /* 0x000fe400020006ff */
[----:B-1----:R-:W-:Y:S02]  /*12f610*/  F2FP.F16.E4M3.UNPACK_B R30, R25 ;  /* 0x00000019ff1e723e */ /* 0x002fe400020006ff */
[----:B------:R-:W-:-:S07]  /*12f620*/  F2FP.F16.E4M3.UNPACK_B R31, R24 ;  /* 0x00000018ff1f723e */ /* 0x000fce00020006ff */
[C---:B---3--:R-:W-:Y:S08]  /*12f630*/  HMMA.16816.F32 R24, R28.reuse, R26, R36 ;  /* 0x0000001a1c18723c */ /* 0x048ff00000001824 */
[C---:B------:R-:W-:Y:S08]  /*12f640*/  HMMA.16816.F32 R32, R28.reuse, R16, R32 ;  /* 0x000000101c20723c */ /* 0x040ff00000001820 */
[C---:B------:R-:W-:Y:S01]  /*12f650*/  HMMA.16816.F32 R16, R28.reuse, R18, R20 ;  /* 0x000000121c10723c */ /* 0x040fe20000001814 */
[----:B------:R-:W-:Y:S07]  /*12f660*/  STL.64 [R1+0x7c10], R48 ;  /* 0x007c103001007387 */ /* 0x000fee0000100a00 */
[C---:B----4-:R-:W-:Y:S01]  /*12f670*/  HMMA.16816.F32 R8, R28.reuse, R4, R8 ;  /* 0x000000041c08723c */ /* 0x050fe20000001808 */
[----:B------:R-:W3:Y:S04]  /*12f680*/  LDL.LU R61, [R1+0x7e84] ;  /* 0x007e8400013d7983 */ /* 0x000ee80000300800 */
[----:B------:R-:W4:Y:S04]  /*12f690*/  LDL.LU R0, [R1+0x7e80] ;  /* 0x007e800001007983 */ /* 0x000f280000300800 */
[----:B------:R-:W2:Y:S04]  /*12f6a0*/  LDL.LU.64 R38, [R1+0x7e78] ;  /* 0x007e780001267983 */ /* 0x000ea80000300a00 */
[----:B------:R-:W2:Y:S01]  /*12f6b0*/  LDL.LU.64 R36, [R1+0x7e70] ;  /* 0x007e700001247983 */ /* 0x000ea20000300a00 */
[C---:B------:R-:W-:Y:S03]  /*12f6c0*/  HMMA.16816.F32 R4, R28.reuse, R6, R12 ;  /* 0x000000061c04723c */ /* 0x040fe6000000180c */
        /* <DEDUP_REMOVED lines=24> */
[C---:B-----5:R-:W-:Y:S03]  /*12f850*/  HMMA.16816.F32 R48, R28.reuse, R50, R56 ;  /* 0x000000321c30723c */ /* 0x060fe60000001838 */
[----:B------:R-:W5:Y:S04]  /*12f860*/  LDL.LU.64 R58, [R1+0x7df8] ;  /* 0x007df800013a7983 */ /* 0x000f680000300a00 */
[----:B------:R-:W5:Y:S01]  /*12f870*/  LDL.LU.64 R56, [R1+0x7df0] ;  /* 0x007df00001387983 */ /* 0x000f620000300a00 */
[C---:B--2---:R-:W-:Y:S08]  /*12f880*/  HMMA.16816.F32 R44, R28.reuse, R36, R44 ;  /* 0x000000241c2c723c */ /* 0x044ff0000000182c */
[C---:B------:R-:W-:Y:S03]  /*12f890*/  HMMA.16816.F32 R36, R28.reuse, R38, R40 ;  /* 0x000000261c24723c */ /* 0x040fe60000001828 */
[----:B------:R-:W-:Y:S04]  /*12f8a0*/  STL.64 [R1+0x14b0], R48 ;  /* 0x0014b03001007387 */ /* 0x000fe80000100a00 */
[----:B------:R-:W-:Y:S04]  /*12f8b0*/  STL.64 [R1+0x14b8], R50 ;  /* 0x0014b83201007387 */ /* 0x000fe80000100a00 */
[----:B------:R-:W-:Y:S04]  /*12f8c0*/  STL.64 [R1+0x14a0], R44 ;  /* 0x0014a02c01007387 */ /* 0x000fe80000100a00 */
[----:B------:R-:W-:Y:S04]  /*12f8d0*/  STL.64 [R1+0x14a8], R46 ;  /* 0x0014a82e01007387 */ /* 0x000fe80000100a00 */
[----:B------:R-:W-:Y:S04]  /*12f8e0*/  STL.64 [R1+0x1490], R36 ;  /* 0x0014902401007387 */ /* 0x000fe80000100a00 */
[----:B------:R-:W-:Y:S01]  /*12f8f0*/  STL.64 [R1+0x1498], R38 ;  /* 0x0014982601007387 */ /* 0x000fe20000100a00 */
[C---:B---3--:R-:W-:Y:S08]  /*12f900*/  HMMA.16816.F32 R32, R28.reuse, R20, R32 ;  /* 0x000000141c20723c */ /* 0x048ff00000001820 */
[C---:B------:R-:W-:Y:S08]  /*12f910*/  HMMA.16816.F32 R20, R28.reuse, R22, R24 ;  /* 0x000000161c14723c */ /* 0x040ff00000001818 */
[C---:B----4-:R-:W-:Y:S08]  /*12f920*/  HMMA.16816.F32 R16, R28.reuse, R8, R16 ;  /* 0x000000081c10723c */ /* 0x050ff00000001810 */
        /* <DEDUP_REMOVED lines=9> */
[----:B0-----:R-:W2:Y:S01]  /*12f9c0*/  LDL.LU R12, [R1+0x2c0] ;  /* 0x0002c000010c7983 */ /* 0x001ea20000300800 */
[C---:B-----5:R-:W-:Y:S08]  /*12f9d0*/  HMMA.16816.F32 R8, R28.reuse, R56, R4 ;  /* 0x000000381c08723c */ /* 0x060ff00000001804 */
[----:B------:R-:W-:Y:S11]  /*12f9e0*/  HMMA.16816.F32 R4, R28, R58, R52 ;  /* 0x0000003a1c04723c */ /* 0x000ff60000001834 */
        /* <DEDUP_REMOVED lines=17> */
[----:B------:R-:W3:Y:S04]  /*12fb00*/  LDL.LU R22, [R1+0x2e8] ;  /* 0x0002e80001167983 */ /* 0x000ee80000300800 */
[----:B------:R-:W3:Y:S01]  /*12fb10*/  LDL.LU R23, [R1+0x2ec] ;  /* 0x0002ec0001177983 */ /* 0x000ee20000300800 */
[----:B------:R-:W-:-:S03]  /*12fb20*/  IMAD.MOV.U32 R35, RZ, RZ, R0 ;  /* 0x000000ffff237224 */ /* 0x000fc600078e0000 */
[----:B---3--:R3:W-:Y:S04]  /*12fb30*/  STL.64 [R1+0x7c48], R22 ;  /* 0x007c481601007387 */ /* 0x0087e80000100a00 */
[----:B--2---:R-:W-:Y:S04]  /*12fb40*/  STL.64 [R1+0x7c40], R20 ;  /* 0x007c401401007387 */ /* 0x004fe80000100a00 */
[----:B------:R-:W2:Y:S04]  /*12fb50*/  LDL.LU R34, [R1] ;  /* 0x0000000001227983 */ /* 0x000ea80000300800 */
        /* <DEDUP_REMOVED lines=15> */
[----:B----4-:R-:W-:-:S03]  /*12fc50*/  IMAD.MOV.U32 R47, RZ, RZ, R0 ;  /* 0x000000ffff2f7224 */ /* 0x010fc600078e0000 */
[----:B--2---:R2:W-:Y:S04]  /*12fc60*/  STL.64 [R1+0x7c78], R42 ;  /* 0x007c782a01007387 */ /* 0x0045e80000100a00 */
[----:B-----5:R-:W-:Y:S04]  /*12fc70*/  STL.64 [R1+0x7c70], R40 ;  /* 0x007c702801007387 */ /* 0x020fe80000100a00 */
[----:B------:R-:W4:Y:S04]  /*12fc80*/  LDL.LU R46, [R1+0x10] ;  /* 0x00001000012e7983 */ /* 0x000f280000300800 */
        /* <DEDUP_REMOVED lines=9> */
[----:B------:R-:W3:Y:S01]  /*12fd20*/  LDL.LU R52, [R1+0x20] ;  /* 0x0000200001347983 */ /* 0x000ee20000300800 */
[----:B-----5:R-:W-:-:S03]  /*12fd30*/  IMAD.MOV.U32 R53, RZ, RZ, R0 ;  /* 0x000000ffff357224 */ /* 0x020fc600078e0000 */
[----:B------:R-:W5:Y:S04]  /*12fd40*/  LDL.LU R0, [R1+0x7de0] ;  /* 0x007de00001007983 */ /* 0x000f680000300800 */
[----:B--2---:R-:W-:Y:S04]  /*12fd50*/  STL.64 [R1+0x7c98], R54 ;  /* 0x007c983601007387 */ /* 0x004fe80000100a00 */
[----:B---3--:R2:W-:Y:S04]  /*12fd60*/  STL.64 [R1+0x7c90], R52 ;  /* 0x007c903401007387 */ /* 0x0085e80000100a00 */
[----:B0-----:R-:W3:Y:S04]  /*12fd70*/  LDL.LU R12, [R1+0x340] ;  /* 0x00034000010c7983 */ /* 0x001ee80000300800 */
[----:B------:R-:W3:Y:S04]  /*12fd80*/  LDL.LU R13, [R1+0x344] ;  /* 0x00034400010d7983 */ /* 0x000ee80000300800 */
[----:B------:R-:W2:Y:S04]  /*12fd90*/  LDL.LU R14, [R1+0x348] ;  /* 0x00034800010e7983 */ /* 0x000ea80000300800 */
[----:B------:R-:W2:Y:S04]  /*12fda0*/  LDL.LU R15, [R1+0x34c] ;  /* 0x00034c00010f7983 */ /* 0x000ea80000300800 */
[----:B--2---:R0:W-:Y:S04]  /*12fdb0*/  STL.64 [R1+0x7ca8], R14 ;  /* 0x007ca80e01007387 */ /* 0x0041e80000100a00 */
[----:B---3--:R-:W-:Y:S04]  /*12fdc0*/  STL.64 [R1+0x7ca0], R12 ;  /* 0x007ca00c01007387 */ /* 0x008fe80000100a00 */
[----:B------:R-:W2:Y:S04]  /*12fdd0*/  LDL.LU R44, [R1+0x28] ;  /* 0x00002800012c7983 */ /* 0x000ea80000300800 */
[----:B------:R-:W2:Y:S04]  /*12fde0*/  LDL.LU R45, [R1+0x2c] ;  /* 0x00002c00012d7983 */ /* 0x000ea80000300800 */
[----:B----4-:R-:W-:Y:S04]  /*12fdf0*/  STL.64 [R1+0x7cb8], R46 ;  /* 0x007cb82e01007387 */ /* 0x010fe80000100a00 */
[----:B--2---:R2:W-:Y:S04]  /*12fe00*/  STL.64 [R1+0x7cb0], R44 ;  /* 0x007cb02c01007387 */ /* 0x0045e80000100a00 */
[----:B-1----:R-:W3:Y:S04]  /*12fe10*/  LDL.LU R16, [R1+0x350] ;  /* 0x0003500001107983 */ /* 0x002ee80000300800 */
[----:B------:R-:W3:Y:S04]  /*12fe20*/  LDL.LU R17, [R1+0x354] ;  /* 0x0003540001117983 */ /* 0x000ee80000300800 */
[----:B------:R-:W4:Y:S04]  /*12fe30*/  LDL.LU R18, [R1+0x358] ;  /* 0x0003580001127983 */ /* 0x000f280000300800 */
[----:B------:R-:W4:Y:S01]  /*12fe40*/  LDL.LU R19, [R1+0x35c] ;  /* 0x00035c0001137983 */ /* 0x000f220000300800 */
[----:B-----5:R-:W-:-:S03]  /*12fe50*/  IMAD.MOV.U32 R23, RZ, RZ, R0 ;  /* 0x000000ffff177224 */ /* 0x020fc600078e0000 */
[----:B----4-:R-:W-:Y:S04]  /*12fe60*/  STL.64 [R1+0x7cc8], R18 ;  /* 0x007cc81201007387 */ /* 0x010fe80000100a00 */
[----:B---3--:R-:W-:Y:S04]  /*12fe70*/  STL.64 [R1+0x7cc0], R16 ;  /* 0x007cc01001007387 */ /* 0x008fe80000100a00 */
        /* <DEDUP_REMOVED lines=10> */
[----:B---3--:R-:W-:Y:S01]  /*12ff20*/  STL.64 [R1+0x7ce8], R22 ;  /* 0x007ce81601007387 */ /* 0x008fe20000100a00 */
[----:B----4-:R-:W-:-:S03]  /*12ff30*/  IMAD.MOV.U32 R43, RZ, RZ, R0 ;  /* 0x000000ffff2b7224 */ /* 0x010fc600078e0000 */
[----:B--2---:R2:W-:Y:S04]  /*12ff40*/  STL.64 [R1+0x7ce0], R20 ;  /* 0x007ce01401007387 */ /* 0x0045e80000100a00 */
[----:B------:R-:W3:Y:S04]  /*12ff50*/  LDL.LU R42, [R1+0x40] ;  /* 0x00004000012a7983 */ /* 0x000ee80000300800 */
[----:B------:R-:W0:Y:S04]  /*12ff60*/  LDL.LU R0, [R1+0x7dd8] ;  /* 0x007dd80001007983 */ /* 0x000e280000300800 */
        /* <DEDUP_REMOVED lines=8> */
[----:B---3--:R3:W-:Y:S04]  /*12fff0*/  STL.64 [R1+0x7d08], R42 ;  /* 0x007d082a01007387 */ /* 0x0087e80000100a00 */
[----:B-----5:R-:W-:Y:S04]  /*130000*/  STL.64 [R1+0x7d00], R40 ;  /* 0x007d002801007387 */ /* 0x020fe80000100a00 */
[----:B------:R-:W5:Y:S04]  /*130010*/  LDL.LU R52, [R1+0x390] ;  /* 0x0003900001347983 */ /* 0x000f680000300800 */
[----:B------:R-:W5:Y:S04]  /*130020*/  LDL.LU R53, [R1+0x394] ;  /* 0x0003940001357983 */ /* 0x000f680000300800 */
[----:B------:R-:W2:Y:S04]  /*130030*/  LDL.LU R54, [R1+0x398] ;  /* 0x0003980001367983 */ /* 0x000ea80000300800 */
[----:B------:R-:W2:Y:S01]  /*130040*/  LDL.LU R55, [R1+0x39c] ;  /* 0x00039c0001377983 */ /* 0x000ea20000300800 */
[----:B0-----:R-:W-:-:S03]  /*130050*/  IMAD.MOV.U32 R15, RZ, RZ, R0 ;  /* 0x000000ffff0f7224 */ /* 0x001fc600078e0000 */
[----:B--2---:R-:W-:Y:S04]  /*130060*/  STL.64 [R1+0x7d18], R54 ;  /* 0x007d183601007387 */ /* 0x004fe80000100a00 */
[----:B-----5:R0:W-:Y:S04]  /*130070*/  STL.64 [R1+0x7d10], R52 ;  /* 0x007d103401007387 */ /* 0x0201e80000100a00 */
[----:B------:R-:W2:Y:S04]  /*130080*/  LDL.LU R14, [R1+0x50] ;  /* 0x00005000010e7983 */ /* 0x000ea80000300800 */
[----:B------:R-:W1:Y:S04]  /*130090*/  LDL.LU R0, [R1+0x7dd4] ;  /* 0x007dd40001007983 */ /* 0x000e680000300800 */
        /* <DEDUP_REMOVED lines=8> */
[----:B------:R5:W-:Y:S01]  /*130120*/  STL.64 [R1+0x7d38], R14 ;  /* 0x007d380e01007387 */ /* 0x000be20000100a00 */
[----:B-1----:R-:W-:-:S03]  /*130130*/  IMAD.MOV.U32 R39, RZ, RZ, R0 ;  /* 0x000000ffff277224 */ /* 0x002fc600078e0000 */
[----:B--2---:R-:W-:Y:S04]  /*130140*/  STL.64 [R1+0x7d30], R12 ;  /* 0x007d300c01007387 */ /* 0x004fe80000100a00 */
[----:B------:R-:W2:Y:S04]  /*130150*/  LDL.LU R38, [R1+0x60] ;  /* 0x0000600001267983 */ /* 0x000ea80000300800 */
        /* <DEDUP_REMOVED lines=11> */
[----:B----4-:R-:W4:Y:S04]  /*130210*/  LDL.LU R56, [R1+0x3d0] ;  /* 0x0003d00001387983 */ /* 0x010f280000300800 */
[----:B------:R-:W4:Y:S04]  /*130220*/  LDL.LU R57, [R1+0x3d4] ;  /* 0x0003d40001397983 */ /* 0x000f280000300800 */
[----:B------:R-:W2:Y:S04]  /*130230*/  LDL.LU R58, [R1+0x3d8] ;  /* 0x0003d800013a7983 */ /* 0x000ea80000300800 */
[----:B------:R-:W2:Y:S01]  /*130240*/  LDL.LU R59, [R1+0x3dc] ;  /* 0x0003dc00013b7983 */ /* 0x000ea20000300800 */
[----:B---3--:R-:W-:-:S03]  /*130250*/  IMAD.MOV.U32 R43, RZ, RZ, R0 ;  /* 0x000000ffff2b7224 */ /* 0x008fc600078e0000 */
[----:B--2---:R2:W-:Y:S04]  /*130260*/  STL.64 [R1+0x7d68], R58 ;  /* 0x007d683a01007387 */ /* 0x0045e80000100a00 */
[----:B----4-:R-:W-:Y:S04]  /*130270*/  STL.64 [R1+0x7d60], R56 ;  /* 0x007d603801007387 */ /* 0x010fe80000100a00 */
[----:B------:R-:W3:Y:S04]  /*130280*/  LDL.LU R42, [R1+0x70] ;  /* 0x00007000012a7983 */ /* 0x000ee80000300800 */
[----:B------:R-:W5:Y:S04]  /*130290*/  LDL.LU R0, [R1+0x7dcc] ;  /* 0x007dcc0001007983 */ /* 0x000f680000300800 */
[----:B0-----:R-:W4:Y:S04]  /*1302a0*/  LDL.LU R52, [R1+0x3e0] ;  /* 0x0003e00001347983 */ /* 0x001f280000300800 */
[----:B------:R-:W4:Y:S04]  /*1302b0*/  LDL.LU R53, [R1+0x3e4] ;  /* 0x0003e40001357983 */ /* 0x000f280000300800 */
[----:B------:R-:W2:Y:S04]  /*1302c0*/  LDL.LU R54, [R1+0x3e8] ;  /* 0x0003e80001367983 */ /* 0x000ea80000300800 */
[----:B------:R-:W2:Y:S04]  /*1302d0*/  LDL.LU R55, [R1+0x3ec] ;  /* 0x0003ec0001377983 */ /* 0x000ea80000300800 */
[----:B--2---:R-:W-:Y:S04]  /*1302e0*/  STL.64 [R1+0x7d78], R54 ;  /* 0x007d783601007387 */ /* 0x004fe80000100a00 */
[----:B----4-:R0:W-:Y:S04]  /*1302f0*/  STL.64 [R1+0x7d70], R52 ;  /* 0x007d703401007387 */ /* 0x0101e80000100a00 */
[----:B------:R-:W2:Y:S04]  /*130300*/  LDL.LU R40, [R1+0x78] ;  /* 0x0000780001287983 */ /* 0x000ea80000300800 */
[----:B------:R-:W2:Y:S04]  /*130310*/  LDL.LU R41, [R1+0x7c] ;  /* 0x00007c0001297983 */ /* 0x000ea80000300800 */
[----:B---3--:R-:W-:Y:S01]  /*130320*/  STL.64 [R1+0x7d88], R42 ;  /* 0x007d882a01007387 */ /* 0x008fe20000100a00 */
[----:B-----5:R-:W-:-:S03]  /*130330*/  IMAD.MOV.U32 R15, RZ, RZ, R0 ;  /* 0x000000ffff0f7224 */ /* 0x020fc600078e0000 */
[----:B--2---:R-:W-:Y:S04]  /*130340*/  STL.64 [R1+0x7d80], R40 ;  /* 0x007d802801007387 */ /* 0x004fe80000100a00 */
[----:B------:R-:W2:Y:S04]  /*130350*/  LDL.LU R14, [R1+0x80] ;  /* 0x00008000010e7983 */ /* 0x000ea80000300800 */
[----:B------:R-:W3:Y:S04]  /*130360*/  LDL.LU R0, [R1+0x7dc8] ;  /* 0x007dc80001007983 */ /* 0x000ee80000300800 */
[----:B-1----:R-:W4:Y:S04]  /*130370*/  LDL.LU R20, [R1+0x400] ;  /* 0x0004000001147983 */ /* 0x002f280000300800 */
[----:B------:R-:W4:Y:S04]  /*130380*/  LDL.LU R21, [R1+0x404] ;  /* 0x0004040001157983 */ /* 0x000f280000300800 */
[----:B------:R-:W5:Y:S04]  /*130390*/  LDL.LU R22, [R1+0x408] ;  /* 0x0004080001167983 */ /* 0x000f680000300800 */
[----:B------:R-:W5:Y:S04]  /*1303a0*/  LDL.LU R23, [R1+0x40c] ;  /* 0x00040c0001177983 */ /* 0x000f680000300800 */
[----:B-----5:R1:W-:Y:S04]  /*1303b0*/  STL.64 [R1+0x7d98], R22 ;  /* 0x007d981601007387 */ /* 0x0203e80000100a00 */
[----:B----4-:R-:W-:Y:S04]  /*1303c0*/  STL.64 [R1+0x7d90], R20 ;  /* 0x007d901401007387 */ /* 0x010fe80000100a00 */
[----:B------:R-:W4:Y:S04]  /*1303d0*/  LDL.LU R12, [R1+0x88] ;  /* 0x00008800010c7983 */ /* 0x000f280000300800 */
[----:B------:R-:W4:Y:S04]  /*1303e0*/  LDL.LU R13, [R1+0x8c] ;  /* 0x00008c00010d7983 */ /* 0x000f280000300800 */
        /* <DEDUP_REMOVED lines=9> */
[----:B------:R-:W3:Y:S04]  /*130480*/  LDL.LU R58, [R1+0x90] ;  /* 0x00009000013a7983 */ /* 0x000ee80000300800 */
[----:B------:R-:W4:Y:S04]  /*130490*/  LDL.LU R0, [R1+0x7dc4] ;  /* 0x007dc40001007983 */ /* 0x000f280000300800 */
[----:B0-----:R-:W3:Y:S04]  /*1304a0*/  LDL.LU R52, [R1+0x420] ;  /* 0x0004200001347983 */ /* 0x001ee80000300800 */
[----:B------:R-:W3:Y:S04]  /*1304b0*/  LDL.LU R53, [R1+0x424] ;  /* 0x0004240001357983 */ /* 0x000ee80000300800 */
[----:B------:R-:W3:Y:S04]  /*1304c0*/  LDL.LU R54, [R1+0x428] ;  /* 0x0004280001367983 */ /* 0x000ee80000300800 */
[----:B------:R-:W3:Y:S04]  /*1304d0*/  LDL.LU R55, [R1+0x42c] ;  /* 0x00042c0001377983 */ /* 0x000ee80000300800 */
[----:B------:R-:W5:Y:S04]  /*1304e0*/  LDL.LU R56, [R1+0x98] ;  /* 0x0000980001387983 */ /* 0x000f680000300800 */
[----:B------:R-:W5:Y:S04]  /*1304f0*/  LDL.LU R57, [R1+0x9c] ;  /* 0x00009c0001397983 */ /* 0x000f680000300800 */
[----:B-1----:R-:W3:Y:S04]  /*130500*/  LDL.LU R22, [R1+0xa0] ;  /* 0x0000a00001167983 */ /* 0x002ee80000300800 */
[----:B------:R-:W3:Y:S04]  /*130510*/  LDL.LU R23, [R1+0xa4] ;  /* 0x0000a40001177983 */ /* 0x000ee80000300800 */
[----:B------:R-:W3:Y:S01]  /*130520*/  LDL.LU R6, [R1+0xa8] ;  /* 0x0000a80001067983 */ /* 0x000ee20000300800 */
[----:B----4-:R-:W-:-:S03]  /*130530*/  IMAD.MOV.U32 R7, RZ, RZ, R0 ;  /* 0x000000ffff077224 */ /* 0x010fc600078e0000 */
[----:B------:R-:W4:Y:S04]  /*130540*/  LDL.LU R0, [R1+0x7dc0] ;  /* 0x007dc00001007983 */ /* 0x000f280000300800 */
        /* <DEDUP_REMOVED lines=36> */
[C---:B---3--:R-:W-:Y:S03]  /*130790*/  HMMA.16816.F32 R4, R28.reuse, R6, R36 ;  /* 0x000000061c04723c */ /* 0x048fe60000001824 */
[----:B------:R-:W3:Y:S04]  /*1307a0*/  LDL.LU.64 R38, [R1+0x7db8] ;  /* 0x007db80001267983 */ /* 0x000ee80000300a00 */
[----:B------:R-:W3:Y:S01]  /*1307b0*/  LDL.LU.64 R36, [R1+0x7db0] ;  /* 0x007db00001247983 */ /* 0x000ee20000300a00 */
[C---:B--2---:R-:W-:Y:S11]  /*1307c0*/  HMMA.16816.F32 R20, R28.reuse, R22, R12 ;  /* 0x000000161c14723c */ /* 0x044ff6000000180c */
[----:B------:R0:W-:Y:S04]  /*1307d0*/  STL.64 [R1+0x13c0], R4 ;  /* 0x0013c00401007387 */ /* 0x0001e80000100a00 */
[----:B------:R1:W-:Y:S04]  /*1307e0*/  STL.64 [R1+0x13c8], R6 ;  /* 0x0013c80601007387 */ /* 0x0003e80000100a00 */
[----:B0-----:R-:W2:Y:S04]  /*1307f0*/  LDL.LU R4, [R1+0x2a0] ;  /* 0x0002a00001047983 */ /* 0x001ea80000300800 */
[----:B------:R-:W2:Y:S04]  /*130800*/  LDL.LU R5, [R1+0x2a4] ;  /* 0x0002a40001057983 */ /* 0x000ea80000300800 */
[----:B-1----:R-:W2:Y:S04]  /*130810*/  LDL.LU R6, [R1+0x2a8] ;  /* 0x0002a80001067983 */ /* 0x002ea80000300800 */
[----:B------:R-:W2:Y:S04]  /*130820*/  LDL.LU R7, [R1+0x2ac] ;  /* 0x0002ac0001077983 */ /* 0x000ea80000300800 */
[----:B------:R-:W2:Y:S04]  /*130830*/  LDL.LU.64 R14, [R1+0x7da8] ;  /* 0x007da800010e7983 */ /* 0x000ea80000300a00 */
[----:B------:R-:W3:Y:S01]  /*130840*/  LDL.LU.64 R12, [R1+0x7da0] ;  /* 0x007da000010c7983 */ /* 0x000ee20000300a00 */
[C---:B-----5:R-:W-:Y:S03]  /*130850*/  HMMA.16816.F32 R40, R28.reuse, R56, R40 ;  /* 0x000000381c28723c */ /* 0x060fe60000001828 */
[----:B------:R-:W-:Y:S04]  /*130860*/  STL.64 [R1+0x13b0], R20 ;  /* 0x0013b01401007387 */ /* 0x000fe80000100a00 */
[----:B------:R0:W-:Y:S01]  /*130870*/  STL.64 [R1+0x13b8], R22 ;  /* 0x0013b81601007387 */ /* 0x0001e20000100a00 */
[C---:B------:R-:W-:Y:S03]  /*130880*/  HMMA.16816.F32 R56, R28.reuse, R58, R52 ;  /* 0x0000003a1c38723c */ /* 0x040fe60000001834 */
[----:B0-----:R-:W2:Y:S04]  /*130890*/  LDL.LU.64 R22, [R1+0x7d98] ;  /* 0x007d980001167983 */ /* 0x001ea80000300a00 */
[----:B------:R-:W2:Y:S04]  /*1308a0*/  LDL.LU.64 R20, [R1+0x7d90] ;  /* 0x007d900001147983 */ /* 0x000ea80000300a00 */
        /* <DEDUP_REMOVED lines=18> */
[C---:B-----5:R-:W-:Y:S01]  /*1309d0*/  HMMA.16816.F32 R40, R28.reuse, R42, R52 ;  /* 0x0000002a1c28723c */ /* 0x060fe20000001834 */
[----:B------:R-:W2:Y:S04]  /*1309e0*/  LDL.LU.64 R22, [R1+0x7d48] ;  /* 0x007d480001167983 */ /* 0x000ea80000300a00 */
[----:B------:R-:W2:Y:S04]  /*1309f0*/  LDL.LU.64 R20, [R1+0x7d40] ;  /* 0x007d400001147983 */ /* 0x000ea80000300a00 */
[----:B------:R-:W-:Y:S04]  /*130a00*/  STL.64 [R1+0x1340], R12 ;  /* 0x0013400c01007387 */ /* 0x000fe80000100a00 */
[----:B------:R0:W-:Y:S04]  /*130a10*/  STL.64 [R1+0x1348], R14 ;  /* 0x0013480e01007387 */ /* 0x0001e80000100a00 */
[----:B0-----:R-:W4:Y:S04]  /*130a20*/  LDL.LU.64 R14, [R1+0x7d38] ;  /* 0x007d3800010e7983 */ /* 0x001f280000300a00 */
[----:B------:R-:W5:Y:S04]  /*130a30*/  LDL.LU.64 R12, [R1+0x7d30] ;  /* 0x007d3000010c7983 */ /* 0x000f680000300a00 */
        /* <DEDUP_REMOVED lines=10> */
[----:B---3--:R-:W-:-:S15]  /*130ae0*/  HMMA.16816.F32 R56, R28, R36, R56 ;  /* 0x000000241c38723c */ /* 0x008fde0000001838 */
[----:B------:R-:W-:-:S04]  /*130af0*/  NOP ;  /* 0x0000000000007918 */ /* 0x000fc80000000000 */
[----:B------:R-:W-:Y:S04]  /*130b00*/  STL.64 [R1+0x1310], R56 ;  /* 0x0013103801007387 */ /* 0x000fe80000100a00 */
[----:B------:R0:W-:Y:S04]  /*130b10*/  STL.64 [R1+0x1318], R58 ;  /* 0x0013183a01007387 */ /* 0x0001e80000100a00 */
[----:B0-----:R-:W3:Y:S04]  /*130b20*/  LDL.LU.64 R58, [R1+0x7cf8] ;  /* 0x007cf800013a7983 */ /* 0x001ee80000300a00 */
[----:B------:R-:W3:Y:S01]  /*130b30*/  LDL.LU.64 R56, [R1+0x7cf0] ;  /* 0x007cf00001387983 */ /* 0x000ee20000300a00 */
[C---:B--2---:R-:W-:Y:S08]  /*130b40*/  HMMA.16816.F32 R36, R28.reuse, R38, R20 ;  /* 0x000000261c24723c */ /* 0x044ff00000001814 */
[C---:B-----5:R-:W-:Y:S01]  /*130b50*/  HMMA.16816.F32 R16, R28.reuse, R12, R16 ;  /* 0x0000000c1c10723c */ /* 0x060fe20000001810 */
[----:B------:R-:W2:Y:S04]  /*130b60*/  LDL.LU.64 R22, [R1+0x7ce8] ;  /* 0x007ce80001167983 */ /* 0x000ea80000300a00 */
[----:B------:R-:W5:Y:S03]  /*130b70*/  LDL.LU.64 R20, [R1+0x7ce0] ;  /* 0x007ce00001147983 */ /* 0x000f660000300a00 */
[C---:B----4-:R-:W-:Y:S03]  /*130b80*/  HMMA.16816.F32 R12, R28.reuse, R14, R44 ;  /* 0x0000000e1c0c723c */ /* 0x050fe6000000182c */
[----:B------:R-:W-:Y:S04]  /*130b90*/  STL.64 [R1+0x1300], R36 ;  /* 0x0013002401007387 */ /* 0x000fe80000100a00 */
[----:B------:R0:W-:Y:S01]  /*130ba0*/  STL.64 [R1+0x1308], R38 ;  /* 0x0013082601007387 */ /* 0x0001e20000100a00 */
[C---:B------:R-:W-:Y:S03]  /*130bb0*/  HMMA.16816.F32 R52, R28.reuse, R40, R52 ;  /* 0x000000281c34723c */ /* 0x040fe60000001834 */
[----:B0-----:R-:W2:Y:S04]  /*130bc0*/  LDL.LU.64 R38, [R1+0x7cd8] ;  /* 0x007cd80001267983 */ /* 0x001ea80000300a00 */
[----:B------:R-:W2:Y:S04]  /*130bd0*/  LDL.LU.64 R36, [R1+0x7cd0] ;  /* 0x007cd00001247983 */ /* 0x000ea80000300a00 */
        /* <DEDUP_REMOVED lines=17> */
[C---:B-----5:R-:W-:Y:S11]  /*130cf0*/  HMMA.16816.F32 R32, R28.reuse, R20, R32 ;  /* 0x000000141c20723c */ /* 0x060ff60000001820 */
[----:B------:R-:W-:Y:S04]  /*130d00*/  STL.64 [R1+0x12c0], R40 ;  /* 0x0012c02801007387 */ /* 0x000fe80000100a00 */
[----:B------:R0:W-:Y:S04]  /*130d10*/  STL.64 [R1+0x12c8], R42 ;  /* 0x0012c82a01007387 */ /* 0x0001e80000100a00 */
[----:B0-----:R-:W5:Y:S04]  /*130d20*/  LDL.LU.64 R42, [R1+0x7c78] ;  /* 0x007c7800012a7983 */ /* 0x001f680000300a00 */
[----:B------:R-:W5:Y:S01]  /*130d30*/  LDL.LU.64 R40, [R1+0x7c70] ;  /* 0x007c700001287983 */ /* 0x000f620000300a00 */
[C---:B--2---:R-:W-:Y:S03]  /*130d40*/  HMMA.16816.F32 R20, R28.reuse, R22, R36 ;  /* 0x000000161c14723c */ /* 0x044fe60000001824 */
[----:B------:R-:W-:Y:S04]  /*130d50*/  STL.64 [R1+0x12b0], R32 ;  /* 0x0012b02001007387 */ /* 0x000fe80000100a00 */
[----:B------:R0:W-:Y:S04]  /*130d60*/  STL.64 [R1+0x12b8], R34 ;  /* 0x0012b82201007387 */ /* 0x0001e80000100a00 */
[----:B0-----:R-:W2:Y:S04]  /*130d70*/  LDL.LU.64 R34, [R1+0x7c68] ;  /* 0x007c680001227983 */ /* 0x001ea80000300a00 */
[----:B------:R-:W5:Y:S04]  /*130d80*/  LDL.LU.64 R32, [R1+0x7c60] ;  /* 0x007c600001207983 */ /* 0x000f680000300a00 */
[----:B------:R-:W2:Y:S01]  /*130d90*/  LDL.LU.64 R38, [R1+0x7c58] ;  /* 0x007c580001267983 */ /* 0x000ea20000300a00 */
[C---:B----4-:R-:W-:Y:S03]  /*130da0*/  HMMA.16816.F32 R16, R28.reuse, R44, R16 ;  /* 0x0000002c1c10723c */ /* 0x050fe60000001810 */
[----:B------:R-:W2:Y:S04]  /*130db0*/  LDL.LU.64 R36, [R1+0x7c50] ;  /* 0x007c500001247983 */ /* 0x000ea80000300a00 */
[----:B------:R-:W-:Y:S04]  /*130dc0*/  STL.64 [R1+0x12a0], R20 ;  /* 0x0012a01401007387 */ /* 0x000fe80000100a00 */
[----:B------:R0:W-:Y:S04]  /*130dd0*/  STL.64 [R1+0x12a8], R22 ;  /* 0x0012a81601007387 */ /* 0x0001e80000100a00 */
[----:B0-----:R-:W4:Y:S04]  /*130de0*/  LDL.LU.64 R22, [R1+0x7c48] ;  /* 0x007c480001167983 */ /* 0x001f280000300a00 */
[----:B------:R-:W4:Y:S01]  /*130df0*/  LDL.LU.64 R20, [R1+0x7c40] ;  /* 0x007c400001147983 */ /* 0x000f220000300a00 */
[C---:B------:R-:W-:Y:S08]  /*130e00*/  HMMA.16816.F32 R12, R28.reuse, R52, R12 ;  /* 0x000000341c0c723c */ /* 0x040ff0000000180c */
[C---:B------:R-:W-:Y:S01]  /*130e10*/  HMMA.16816.F32 R52, R28.reuse, R54, R48 ;  /* 0x000000361c34723c */ /* 0x040fe20000001830 */
        /* <DEDUP_REMOVED lines=17> */
[C---:B------:R-:W-:Y:S11]  /*130f30*/  HMMA.16816.F32 R24, R28.reuse, R60, R24 ;  /* 0x0000003c1c18723c */ /* 0x040ff60000001818 */
[----:B------:R-:W-:Y:S04]  /*130f40*/  STL.64 [R1+0x1260], R44 ;  /* 0x0012602c01007387 */ /* 0x000fe80000100a00 */
[----:B------:R-:W-:Y:S01]  /*130f50*/  STL.64 [R1+0x1268], R46 ;  /* 0x0012682e01007387 */ /* 0x000fe20000100a00 */
[C---:B-----5:R-:W-:Y:S08]  /*130f60*/  HMMA.16816.F32 R40, R28.reuse, R32, R40 ;  /* 0x000000201c28723c */ /* 0x060ff00000001828 */
[C---:B--2---:R-:W-:Y:S11]  /*130f70*/  HMMA.16816.F32 R32, R28.reuse, R34, R36 ;  /* 0x000000221c20723c */ /* 0x044ff60000001824 */
[----:B------:R-:W-:Y:S04]  /*130f80*/  STL.64 [R1+0x1250], R40 ;  /* 0x0012502801007387 */ /* 0x000fe80000100a00 */
[----:B------:R-:W-:Y:S04]  /*130f90*/  STL.64 [R1+0x1258], R42 ;  /* 0x0012582a01007387 */ /* 0x000fe80000100a00 */
[----:B------:R-:W-:Y:S04]  /*130fa0*/  STL.64 [R1+0xf10], R32 ;  /* 0x000f102001007387 */ /* 0x000fe80000100a00 */
[----:B------:R-:W-:Y:S04]  /*130fb0*/  STL.64 [R1+0xf18], R34 ;  /* 0x000f182201007387 */ /* 0x000fe80000100a00 */
[----:B------:R-:W-:Y:S04]  /*130fc0*/  STL.64 [R1+0xf00], R24 ;  /* 0x000f001801007387 */ /* 0x000fe80000100a00 */
[----:B------:R-:W-:Y:S01]  /*130fd0*/  STL.64 [R1+0xf08], R26 ;  /* 0x000f081a01007387 */ /* 0x000fe20000100a00 */
[C---:B----4-:R-:W-:Y:S08]  /*130fe0*/  HMMA.16816.F32 R4, R28.reuse, R50, R4 ;  /* 0x000000321c04723c */ /* 0x050ff00000001804 */
[C---:B------:R-:W-:Y:S08]  /*130ff0*/  HMMA.16816.F32 R12, R28.reuse, R54, R12 ;  /* 0x000000361c0c723c */ /* 0x040ff0000000180c */
[C---:B------:R-:W-:Y:S08]  /*131000*/  HMMA.16816.F32 R8, R28.reuse, R52, R8 ;  /* 0x000000341c08723c */ /* 0x040ff00000001808 */
[C---:B---3--:R-:W-:Y:S08]  /*131010*/  HMMA.16816.F32 R20, R28.reuse, R58, R20 ;  /* 0x0000003a1c14723c */ /* 0x048ff00000001814 */
[C---:B------:R-:W-:Y:S11]  /*131020*/  HMMA.16816.F32 R16, R28.reuse, R56, R16 ;  /* 0x000000381c10723c */ /* 0x040ff60000001810 */
[----:B------:R-:W-:Y:S04]  /*131030*/  STL.64 [R1+0xef0], R20 ;  /* 0x000ef01401007387 */ /* 0x000fe80000100a00 */
[----:B------:R-:W-:Y:S04]  /*131040*/  STL.64 [R1+0xef8], R22 ;  /* 0x000ef81601007387 */ /* 0x000fe80000100a00 */
        /* <DEDUP_REMOVED lines=20> */
[----:B0-----:R-:W2:Y:S04]  /*131190*/  LDL.LU R4, [R1+0x290] ;  /* 0x0002900001047983 */ /* 0x001ea80000300800 */
[----:B------:R-:W2:Y:S04]  /*1311a0*/  LDL.LU R5, [R1+0x294] ;  /* 0x0002940001057983 */ /* 0x000ea80000300800 */
[----:B----4-:R-:W2:Y:S04]  /*1311b0*/  LDL.LU R6, [R1+0x298] ;  /* 0x0002980001067983 */ /* 0x010ea80000300800 */
        /* <DEDUP_REMOVED lines=38> */
[----:B------:R-:W5:Y:S02]  /*131420*/  LDL.LU.64 R4, [R1+0x7be0] ;  /* 0x007be00001047983 */ /* 0x000f640000300a00 */
[C---:B-----5:R-:W-:Y:S08]  /*131430*/  HMMA.16816.F32 R44, R28.reuse, R4, R44 ;  /* 0x000000041c2c723c */ /* 0x060ff0000000182c */
[C---:B----4-:R-:W-:Y:S11]  /*131440*/  HMMA.16816.F32 R4, R28.reuse, R6, R8 ;  /* 0x000000061c04723c */ /* 0x050ff60000001808 */
[----:B------:R-:W-:Y:S04]  /*131450*/  STL.64 [R1+0xe90], R44 ;  /* 0x000e902c01007387 */ /* 0x000fe80000100a00 */
[----:B------:R0:W-:Y:S04]  /*131460*/  STL.64 [R1+0xe98], R46 ;  /* 0x000e982e01007387 */ /* 0x0001e80000100a00 */
[----:B0-----:R-:W2:Y:S04]  /*131470*/  LDL.LU.64 R46, [R1+0x7bd8] ;  /* 0x007bd800012e7983 */ /* 0x001ea80000300a00 */
[----:B------:R-:W4:Y:S04]  /*131480*/  LDL.LU.64 R44, [R1+0x7bd0] ;  /* 0x007bd000012c7983 */ /* 0x000f280000300a00 */
        /* <DEDUP_REMOVED lines=8> */
[C---:B---3--:R-:W-:Y:S08]  /*131510*/  HMMA.16816.F32 R40, R28.reuse, R8, R40 ;  /* 0x000000081c28723c */ /* 0x048ff00000001828 */
[C---:B-----5:R-:W-:Y:S11]  /*131520*/  HMMA.16816.F32 R8, R28.reuse, R10, R12 ;  /* 0x0000000a1c08723c */ /* 0x060ff6000000180c */
[----:B------:R-:W-:Y:S04]  /*131530*/  STL.64 [R1+0xe70], R40 ;  /* 0x000e702801007387 */ /* 0x000fe80000100a00 */
[----:B------:R0:W-:Y:S04]  /*131540*/  STL.64 [R1+0xe78], R42 ;  /* 0x000e782a01007387 */ /* 0x0001e80000100a00 */
[----:B0-----:R-:W3:Y:S04]  /*131550*/  LDL.LU.64 R42, [R1+0x7bb8] ;  /* 0x007bb800012a7983 */ /* 0x001ee80000300a00 */
        /* <DEDUP_REMOVED lines=15> */
[----:B------:R-:W-:Y:S03]  /*131650*/  HMMA.16816.F32 R56, R28, R14, R56 ;  /* 0x0000000e1c38723c */ /* 0x000fe60000001838 */
[----:B------:R-:W3:-:S15]  /*131660*/  LDL.LU R12, [R1+0x1c0] ;  /* 0x0001c000010c7983 */ /* 0x000ede0000300800 */
[----:B------:R-:W-:Y:S01]  /*131670*/  NOP ;  /* 0x0000000000007918 */ /* 0x000fe20000000000 */
[----:B------:R0:W-:Y:S04]  /*131680*/  STL.64 [R1+0xcb0], R56 ;  /* 0x000cb03801007387 */ /* 0x0001e80000100a00 */
[----:B------:R1:W-:Y:S04]  /*131690*/  STL.64 [R1+0xcb8], R58 ;  /* 0x000cb83a01007387 */ /* 0x0003e80000100a00 */
[----:B------:R-:W3:Y:S04]  /*1316a0*/  LDL.LU R13, [R1+0x1c4] ;  /* 0x0001c400010d7983 */ /* 0x000ee80000300800 */
[----:B------:R-:W3:Y:S04]  /*1316b0*/  LDL.LU R14, [R1+0x1c8] ;  /* 0x0001c800010e7983 */ /* 0x000ee80000300800 */
[----:B------:R-:W3:Y:S04]  /*1316c0*/  LDL.LU R15, [R1+0x1cc] ;  /* 0x0001cc00010f7983 */ /* 0x000ee80000300800 */
[----:B0-----:R-:W5:Y:S04]  /*1316d0*/  LDL.LU R56, [R1+0x180] ;  /* 0x0001800001387983 */ /* 0x001f680000300800 */
[----:B------:R-:W5:Y:S04]  /*1316e0*/  LDL.LU R57, [R1+0x184] ;  /* 0x0001840001397983 */ /* 0x000f680000300800 */
[----:B-1----:R-:W5:Y:S04]  /*1316f0*/  LDL.LU R58, [R1+0x188] ;  /* 0x00018800013a7983 */ /* 0x002f680000300800 */
[----:B------:R-:W5:Y:S01]  /*131700*/  LDL.LU R59, [R1+0x18c] ;  /* 0x00018c00013b7983 */ /* 0x000f620000300800 */
        /* <DEDUP_REMOVED lines=26> */
[----:B-1----:R-:W2:Y:S04]  /*1318b0*/  LDL.LU R22, [R1+0x1e8] ;  /* 0x0001e80001167983 */ /* 0x002ea80000300800 */
[----:B------:R-:W2:Y:S02]  /*1318c0*/  LDL.LU R23, [R1+0x1ec] ;  /* 0x0001ec0001177983 */ /* 0x000ea40000300800 */
[----:B--2---:R-:W-:-:S15]  /*1318d0*/  HMMA.16816.F32 R20, R28, R24, R20 ;  /* 0x000000181c14723c */ /* 0x004fde0000001814 */
[----:B------:R-:W-:-:S04]  /*1318e0*/  NOP ;  /* 0x0000000000007918 */ /* 0x000fc80000000000 */
[----:B------:R-:W-:Y:S04]  /*1318f0*/  STL.64 [R1+0xbe0], R20 ;  /* 0x000be01401007387 */ /* 0x000fe80000100a00 */
[----:B------:R3:W-:Y:S02]  /*131900*/  STL.64 [R1+0xbe8], R22 ;  /* 0x000be81601007387 */ /* 0x0007e40000100a00 */
[C---:B---3--:R-:W-:Y:S08]  /*131910*/  HMMA.16816.F32 R20, R28.reuse, R26, R16 ;  /* 0x0000001a1c14723c */ /* 0x048ff00000001810 */
[C---:B------:R-:W-:Y:S08]  /*131920*/  HMMA.16816.F32 R16, R28.reuse, R32, R12 ;  /* 0x000000201c10723c */ /* 0x040ff0000000180c */
[C---:B------:R-:W-:Y:S08]  /*131930*/  HMMA.16816.F32 R12, R28.reuse, R34, R8 ;  /* 0x000000221c0c723c */ /* 0x040ff00000001808 */
[C---:B------:R-:W-:Y:S08]  /*131940*/  HMMA.16816.F32 R8, R28.reuse, R36, R4 ;  /* 0x000000241c08723c */ /* 0x040ff00000001804 */
[----:B------:R-:W-:Y:S01]  /*131950*/  HMMA.16816.F32 R4, R28, R38, R52 ;  /* 0x000000261c04723c */ /* 0x000fe20000001834 */
[----:B------:R0:W-:Y:S04]  /*131960*/  STL.64 [R1+0xbb0], R20 ;  /* 0x000bb01401007387 */ /* 0x0001e80000100a00 */
[----:B------:R1:W-:Y:S04]  /*131970*/  STL.64 [R1+0xbb8], R22 ;  /* 0x000bb81601007387 */ /* 0x0003e80000100a00 */
[----:B------:R2:W-:Y:S04]  /*131980*/  STL.64 [R1+0xb80], R16 ;  /* 0x000b801001007387 */ /* 0x0005e80000100a00 */
[----:B------:R3:W-:Y:S04]  /*131990*/  STL.64 [R1+0xb88], R18 ;  /* 0x000b881201007387 */ /* 0x0007e80000100a00 */
[----:B------:R-:W-:Y:S04]  /*1319a0*/  STL.64 [R1+0xb50], R12 ;  /* 0x000b500c01007387 */ /* 0x000fe80000100a00 */
[----:B------:R1:W-:Y:S04]  /*1319b0*/  STL.64 [R1+0xb58], R14 ;  /* 0x000b580e01007387 */ /* 0x0003e80000100a00 */
[----:B0-----:R-:W4:Y:S04]  /*1319c0*/  LDL.LU R20, [R1+0x150] ;  /* 0x0001500001147983 */ /* 0x001f280000300800 */
[----:B------:R-:W-:Y:S04]  /*1319d0*/  STL.64 [R1+0xac0], R8 ;  /* 0x000ac00801007387 */ /* 0x000fe80000100a00 */
[----:B------:R-:W-:Y:S04]  /*1319e0*/  STL.64 [R1+0xac8], R10 ;  /* 0x000ac80a01007387 */ /* 0x000fe80000100a00 */
[----:B------:R-:W-:Y:S04]  /*1319f0*/  STL.64 [R1+0xa90], R4 ;  /* 0x000a900401007387 */ /* 0x000fe80000100a00 */
[----:B------:R5:W-:Y:S04]  /*131a00*/  STL.64 [R1+0xa98], R6 ;  /* 0x000a980601007387 */ /* 0x000be80000100a00 */
        /* <DEDUP_REMOVED lines=11> */
[----:B--2---:R-:W2:Y:S04]  /*131ac0*/  LDL.LU R16, [R1+0x140] ;  /* 0x0001400001107983 */ /* 0x004ea80000300800 */
[----:B------:R-:W2:Y:S04]  /*131ad0*/  LDL.LU R17, [R1+0x144] ;  /* 0x0001440001117983 */ /* 0x000ea80000300800 */
[----:B---3--:R-:W2:Y:S01]  /*131ae0*/  LDL.LU R18, [R1+0x148] ;  /* 0x0001480001127983 */ /* 0x008ea20000300800 */
[----:B------:R-:W-:-:S03]  /*131af0*/  IMAD.MOV.U32 R19, RZ, RZ, R0 ;  /* 0x000000ffff137224 */ /* 0x000fc600078e0000 */
[----:B------:R-:W3:Y:S04]  /*131b00*/  LDL.LU R0, [R1+0x7b4c] ;  /* 0x007b4c0001007983 */ /* 0x000ee80000300800 */
[----:B------:R-:W3:Y:S04]  /*131b10*/  LDL.LU R14, [R1+0x20f4] ;  /* 0x0020f400010e7983 */ /* 0x000ee80000300800 */
[----:B------:R-:W3:Y:S04]  /*131b20*/  LDL.LU R15, [R1+0x20fc] ;  /* 0x0020fc00010f7983 */ /* 0x000ee80000300800 */
[----:B------:R-:W3:Y:S04]  /*131b30*/  LDL.LU R12, [R1+0x3998] ;  /* 0x00399800010c7983 */ /* 0x000ee80000300800 */
[----:B------:R-:W3:Y:S01]  /*131b40*/  LDL.LU R60, [R1+0x3990] ;  /* 0x00399000013c7983 */ /* 0x000ee20000300800 */
[----:B-----5:R-:W-:Y:S03]  /*131b50*/  HMMA.16816.F32 R4, R28, R40, R56 ;  /* 0x000000281c04723c */ /* 0x020fe60000001838 */
[----:B------:R-:W5:Y:S04]  /*131b60*/  LDL.LU R13, [R1+0x3988] ;  /* 0x00398800010d7983 */ /* 0x000f680000300800 */
[----:B------:R-:W5:-:S12]  /*131b70*/  LDL.LU R10, [R1+0x3980] ;  /* 0x00398000010a7983 */ /* 0x000f580000300800 */
[----:B------:R-:W-:Y:S04]  /*131b80*/  STL.64 [R1+0xa60], R4 ;  /* 0x000a600401007387 */ /* 0x000fe80000100a00 */
[----:B------:R0:W-:Y:S04]  /*131b90*/  STL.64 [R1+0xa68], R6 ;  /* 0x000a680601007387 */ /* 0x0001e80000100a00 */
        /* <DEDUP_REMOVED lines=20> */
[C---:B----4-:R-:W-:Y:S08]  /*131ce0*/  HMMA.16816.F32 R20, R28.reuse, R46, R20 ;  /* 0x0000002e1c14723c */ /* 0x050ff00000001814 */
[C---:B------:R-:W-:Y:S08]  /*131cf0*/  HMMA.16816.F32 R24, R28.reuse, R44, R24 ;  /* 0x0000002c1c18723c */ /* 0x040ff00000001818 */
[C---:B------:R-:W-:Y:S08]  /*131d00*/  HMMA.16816.F32 R32, R28.reuse, R42, R32 ;  /* 0x0000002a1c20723c */ /* 0x040ff00000001820 */
[----:B--2---:R-:W-:Y:S01]  /*131d10*/  HMMA.16816.F32 R16, R28, R48, R16 ;  /* 0x000000301c10723c */ /* 0x004fe20000001810 */
[----:B---3--:R-:W-:-:S02]  /*131d20*/  IADD3 R14, P1, PT, R14, UR6, RZ ;  /* 0x000000060e0e7c10 */ /* 0x008fc4000ff3e0ff */
[----:B------:R-:W-:-:S08]  /*131d30*/  IADD3 R15, P0, PT, R15, UR6, RZ ;  /* 0x000000060f0f7c10 */ /* 0x000fd0000ff1e0ff */
[----:B------:R-:W-:Y:S04]  /*131d40*/  STL.64 [R1+0xa30], R32 ;  /* 0x000a302001007387 */ /* 0x000fe80000100a00 */
[----:B------:R-:W-:Y:S04]  /*131d50*/  STL.64 [R1+0xa38], R34 ;  /* 0x000a382201007387 */ /* 0x000fe80000100a00 */
[----:B------:R-:W-:Y:S04]  /*131d60*/  STL.64 [R1+0x9a0], R24 ;  /* 0x0009a01801007387 */ /* 0x000fe80000100a00 */
[----:B------:R-:W-:Y:S04]  /*131d70*/  STL.64 [R1+0x9a8], R26 ;  /* 0x0009a81a01007387 */ /* 0x000fe80000100a00 */
[----:B------:R-:W-:Y:S01]  /*131d80*/  STL.64 [R1+0x970], R20 ;  /* 0x0009701401007387 */ /* 0x000fe20000100a00 */
[----:B------:R-:W-:-:S03]  /*131d90*/  IADD3 R60, P3, PT, R60, UR6, RZ ;  /* 0x000000063c3c7c10 */ /* 0x000fc6000ff7e0ff */
[----:B------:R-:W-:Y:S04]  /*131da0*/  STL.64 [R1+0x978], R22 ;  /* 0x0009781601007387 */ /* 0x000fe80000100a00 */
[----:B------:R-:W-:Y:S04]  /*131db0*/  STL.64 [R1+0x9e0], R16 ;  /* 0x0009e01001007387 */ /* 0x000fe80000100a00 */
[----:B------:R-:W-:Y:S04]  /*131dc0*/  STL.64 [R1+0x9e8], R18 ;  /* 0x0009e81201007387 */ /* 0x000fe80000100a00 */
[----:B------:R-:W-:Y:S04]  /*131dd0*/  STL [R1+0x20f4], R14 ;  /* 0x0020f40e01007387 */ /* 0x000fe80000100800 */
[----:B------:R0:W-:Y:S04]  /*131de0*/  STL [R1+0x3990], R60 ;  /* 0x0039903c01007387 */ /* 0x0001e80000100800 */
[----:B------:R1:W-:Y:S04]  /*131df0*/  STL [R1+0x20fc], R15 ;  /* 0x0020fc0f01007387 */ /* 0x0003e80000100800 */
[----:B0-----:R-:W2:Y:S01]  /*131e00*/  LDL.LU R60, [R1+0x3928] ;  /* 0x00392800013c7983 */ /* 0x001ea20000300800 */
[----:B------:R-:W-:-:S02]  /*131e10*/  IADD3 R12, P4, PT, R12, UR6, RZ ;  /* 0x000000060c0c7c10 */ /* 0x000fc4000ff9e0ff */
[----:B-----5:R-:W-:Y:S02]  /*131e20*/  IADD3 R13, P2, PT, R13, UR6, RZ ;  /* 0x000000060d0d7c10 */ /* 0x020fe4000ff5e0ff */
[----:B------:R-:W-:Y:S02]  /*131e30*/  IADD3 R10, P6, PT, R10, UR6, RZ ;  /* 0x000000060a0a7c10 */ /* 0x000fe4000ffde0ff */
[----:B------:R-:W-:Y:S02]  /*131e40*/  IADD3 R11, P5, PT, R11, UR6, RZ ;  /* 0x000000060b0b7c10 */ /* 0x000fe4000ffbe0ff */
[----:B------:R-:W-:Y:S01]  /*131e50*/  IADD3.X R8, PT, PT, R8, UR39, RZ, P1, !PT ;  /* 0x0000002708087c10 */ /* 0x000fe20008ffe4ff */
[----:B------:R0:W-:Y:S01]  /*131e60*/  STL [R1+0x3998], R12 ;  /* 0x0039980c01007387 */ /* 0x0001e20000100800 */
[----:B------:R-:W-:-:S03]  /*131e70*/  IADD3 R9, P1, PT, R9, UR6, RZ ;  /* 0x0000000609097c10 */ /* 0x000fc6000ff3e0ff */
[----:B------:R-:W-:Y:S01]  /*131e80*/  STL [R1+0x3988], R13 ;  /* 0x0039880d01007387 */ /* 0x000fe20000100800 */
[----:B------:R-:W-:-:S03]  /*131e90*/  IADD3.X R6, PT, PT, R6, UR39, RZ, P0, !PT ;  /* 0x0000002706067c10 */ /* 0x000fc600087fe4ff */
[----:B------:R-:W-:Y:S01]  /*131ea0*/  STL [R1+0x3980], R10 ;  /* 0x0039800a01007387 */ /* 0x000fe20000100800 */
        /* <DEDUP_REMOVED lines=25> */
[----:B------:R-:W-:Y:S04]  /*132040*/  STL [R1+0x3948], R53 ;  /* 0x0039483501007387 */ /* 0x000fe80000100800 */
[----:B------:R-:W-:Y:S01]  /*132050*/  STL [R1+0x3974], R54 ;  /* 0x0039743601007387 */ /* 0x000fe20000100800 */
[----:B------:R-:W-:-:S03]  /*132060*/  IADD3.X R58, PT, PT, R58, UR39, RZ, P0, !PT ;  /* 0x000000273a3a7c10 */ /* 0x000fc600087fe4ff */
[----:B------:R-:W-:Y:S01]  /*132070*/  STL [R1+0x3940], R55 ;  /* 0x0039403701007387 */ /* 0x000fe20000100800 */
[----:B------:R-:W-:-:S03]  /*132080*/  IADD3 R59, P0, PT, R59, UR6, RZ ;  /* 0x000000063b3b7c10 */ /* 0x000fc6000ff1e0ff */
[----:B------:R-:W-:Y:S04]  /*132090*/  STL [R1+0x396c], R56 ;  /* 0x00396c3801007387 */ /* 0x000fe80000100800 */
[----:B------:R-:W-:Y:S01]  /*1320a0*/  STL [R1+0x3938], R57 ;  /* 0x0039383901007387 */ /* 0x000fe20000100800 */
[----:B------:R-:W-:-:S03]  /*1320b0*/  IADD3.X R61, PT, PT, R61, UR39, RZ, P4, !PT ;  /* 0x000000273d3d7c10 */ /* 0x000fc6000a7fe4ff */
[----:B------:R-:W3:Y:S04]  /*1320c0*/  LDL.LU R18, [R1+0x3954] ;  /* 0x0039540001127983 */ /* 0x000ee80000300800 */
[----:B------:R-:W-:Y:S04]  /*1320d0*/  STL [R1+0x3964], R58 ;  /* 0x0039643a01007387 */ /* 0x000fe80000100800 */
[----:B------:R-:W4:Y:S04]  /*1320e0*/  LDL.LU R19, [R1+0x3920] ;  /* 0x0039200001137983 */ /* 0x000f280000300800 */
[----:B------:R-:W-:Y:S04]  /*1320f0*/  STL [R1+0x3930], R59 ;  /* 0x0039303b01007387 */ /* 0x000fe80000100800 */
[----:B------:R-:W5:Y:S04]  /*132100*/  LDL.LU R16, [R1+0x394c] ;  /* 0x00394c0001107983 */ /* 0x000f680000300800 */
[----:B------:R0:W-:Y:S04]  /*132110*/  STL [R1+0x395c], R61 ;  /* 0x00395c3d01007387 */ /* 0x0001e80000100800 */
[----:B------:R-:W5:Y:S04]  /*132120*/  LDL.LU R17, [R1+0x3918] ;  /* 0x0039180001117983 */ /* 0x000f680000300800 */
[----:B------:R-:W5:Y:S04]  /*132130*/  LDL.LU R14, [R1+0x3944] ;  /* 0x00394400010e7983 */ /* 0x000f680000300800 */
[----:B-1----:R-:W5:Y:S04]  /*132140*/  LDL.LU R15, [R1+0x3910] ;  /* 0x00391000010f7983 */ /* 0x002f680000300800 */
[----:B0-----:R-:W5:Y:S04]  /*132150*/  LDL.LU R12, [R1+0x393c] ;  /* 0x00393c00010c7983 */ /* 0x001f680000300800 */
[----:B------:R-:W5:Y:S04]  /*132160*/  LDL.LU R61, [R1+0x3908] ;  /* 0x00390800013d7983 */ /* 0x000f680000300800 */
[----:B------:R-:W5:Y:S04]  /*132170*/  LDL.LU R13, [R1+0x3934] ;  /* 0x00393400010d7983 */ /* 0x000f680000300800 */
[----:B------:R-:W5:Y:S04]  /*132180*/  LDL.LU R10, [R1+0x3900] ;  /* 0x00390000010a7983 */ /* 0x000f680000300800 */
[----:B------:R-:W5:Y:S01]  /*132190*/  LDL.LU R11, [R1+0x392c] ;  /* 0x00392c00010b7983 */ /* 0x000f620000300800 */
[----:B--2---:R-:W-:-:S05]  /*1321a0*/  IADD3 R60, P4, PT, R60, UR6, RZ ;  /* 0x000000063c3c7c10 */ /* 0x004fca000ff9e0ff */
[----:B------:R0:W-:Y:S04]  /*1321b0*/  STL [R1+0x3928], R60 ;  /* 0x0039283c01007387 */ /* 0x0001e80000100800 */
        /* <DEDUP_REMOVED lines=18> */
[----:B0-----:R-:W2:Y:S01]  /*1322e0*/  LDL.LU R60, [R1+0x38b0] ;  /* 0x0038b000013c7983 */ /* 0x001ea20000300800 */
[----:B---3--:R-:W-:-:S02]  /*1322f0*/  IADD3.X R18, PT, PT, R18, UR39, RZ, P3, !PT ;  /* 0x0000002712127c10 */ /* 0x008fc40009ffe4ff */
[----:B----4-:R-:W-:Y:S02]  /*132300*/  IADD3 R19, P3, PT, R19, UR6, RZ ;  /* 0x0000000613137c10 */ /* 0x010fe4000ff7e0ff */
[----:B-----5:R-:W-:Y:S02]  /*132310*/  IADD3.X R16, PT, PT, R16, UR39, RZ, P2, !PT ;  /* 0x0000002710107c10 */ /* 0x020fe400097fe4ff */
[----:B------:R-:W-:Y:S02]  /*132320*/  IADD3 R17, P2, PT, R17, UR6, RZ ;  /* 0x0000000611117c10 */ /* 0x000fe4000ff5e0ff */
[----:B------:R-:W-:Y:S01]  /*132330*/  IADD3.X R14, PT, PT, R14, UR39, RZ, P6, !PT ;  /* 0x000000270e0e7c10 */ /* 0x000fe2000b7fe4ff */
[----:B------:R-:W-:Y:S01]  /*132340*/  STL [R1+0x3954], R18 ;  /* 0x0039541201007387 */ /* 0x000fe20000100800 */
[----:B------:R-:W-:-:S03]  /*132350*/  IADD3.X R12, PT, PT, R12, UR39, RZ, P5, !PT ;  /* 0x000000270c0c7c10 */ /* 0x000fc6000affe4ff */
[----:B------:R-:W-:Y:S01]  /*132360*/  STL [R1+0x3920], R19 ;  /* 0x0039201301007387 */ /* 0x000fe20000100800 */
[----:B------:R-:W-:-:S03]  /*132370*/  IADD3 R15, P6, PT, R15, UR6, RZ ;  /* 0x000000060f0f7c10 */ /* 0x000fc6000ffde0ff */
[----:B------:R-:W-:Y:S01]  /*132380*/  STL [R1+0x394c], R16 ;  /* 0x00394c1001007387 */ /* 0x000fe20000100800 */
[----:B------:R-:W-:-:S03]  /*132390*/  IADD3 R61, P5, PT, R61, UR6, RZ ;  /* 0x000000063d3d7c10 */ /* 0x000fc6000ffbe0ff */
[----:B------:R-:W-:Y:S04]  /*1323a0*/  STL [R1+0x3918], R17 ;  /* 0x0039181101007387 */ /* 0x000fe80000100800 */
[----:B------:R-:W-:Y:S04]  /*1323b0*/  STL [R1+0x3944], R14 ;  /* 0x0039440e01007387 */ /* 0x000fe80000100800 */
[----:B------:R0:W-:Y:S04]  /*1323c0*/  STL [R1+0x3908], R61 ;  /* 0x0039083d01007387 */ /* 0x0001e80000100800 */
[----:B------:R1:W-:Y:S04]  /*1323d0*/  STL [R1+0x3910], R15 ;  /* 0x0039100f01007387 */ /* 0x0003e80000100800 */
[----:B0-----:R-:W3:Y:S01]  /*1323e0*/  LDL.LU R61, [R1+0x38dc] ;  /* 0x0038dc00013d7983 */ /* 0x001ee20000300800 */
[----:B------:R-:W-:-:S02]  /*1323f0*/  IADD3.X R13, PT, PT, R13, UR39, RZ, P1, !PT ;  /* 0x000000270d0d7c10 */ /* 0x000fc40008ffe4ff */
[----:B------:R-:W-:Y:S02]  /*132400*/  IADD3 R10, P1, PT, R10, UR6, RZ ;  /* 0x000000060a0a7c10 */ /* 0x000fe4000ff3e0ff */
[----:B------:R-:W-:Y:S01]  /*132410*/  IADD3.X R11, PT, PT, R11, UR39, RZ, P0, !PT ;  /* 0x000000270b0b7c10 */ /* 0x000fe200087fe4ff */
[----:B------:R0:W-:Y:S04]  /*132420*/  STL [R1+0x393c], R12 ;  /* 0x00393c0c01007387 */ /* 0x0001e80000100800 */
[----:B------:R-:W-:Y:S04]  /*132430*/  STL [R1+0x3934], R13 ;  /* 0x0039340d01007387 */ /* 0x000fe80000100800 */
[----:B------:R-:W-:Y:S04]  /*132440*/  STL [R1+0x3900], R10 ;  /* 0x0039000a01007387 */ /* 0x000fe80000100800 */
[----:B------:R-:W-:Y:S01]  /*132450*/  STL [R1+0x392c], R11 ;  /* 0x00392c0b01007387 */ /* 0x000fe20000100800 */
[----:B--2---:R-:W-:-:S02]  /*132460*/  IADD3 R8, P0, PT, R8, UR6, RZ ;  /* 0x0000000608087c10 */ /* 0x004fc4000ff1e0ff */
[----:B------:R-:W-:Y:S02]  /*132470*/  IADD3.X R9, PT, PT, R9, UR39, RZ, P4, !PT ;  /* 0x0000002709097c10 */ /* 0x000fe4000a7fe4ff */
[----:B------:R-:W-:Y:S02]  /*132480*/  IADD3 R6, P4, PT, R6, UR6, RZ ;  /* 0x0000000606067c10 */ /* 0x000fe4000ff9e0ff */
[----:B------:R-:W-:Y:S02]  /*132490*/  IADD3.X R7, PT, PT, R7, UR39, RZ, P3, !PT ;  /* 0x0000002707077c10 */ /* 0x000fe40009ffe4ff */
[----:B------:R-:W-:Y:S01]  /*1324a0*/  IADD3 R4, P3, PT, R4, UR6, RZ ;  /* 0x0000000604047c10 */ /* 0x000fe2000ff7e0ff */
        /* <DEDUP_REMOVED lines=22> */
[----:B------:R-:W-:Y:S04]  /*132610*/  STL [R1+0x38fc], R53 ;  /* 0x0038fc3501007387 */ /* 0x000fe80000100800 */
[----:B------:R-:W-:Y:S01]  /*132620*/  STL [R1+0x38c8], R54 ;  /* 0x0038c83601007387 */ /* 0x000fe20000100800 */
[----:B------:R-:W-:-:S03]  /*132630*/  IADD3 R58, P4, PT, R58, UR6, RZ ;  /* 0x000000063a3a7c10 */ /* 0x000fc6000ff9e0ff */
[----:B------:R-:W-:Y:S01]  /*132640*/  STL [R1+0x38f4], R55 ;  /* 0x0038f43701007387 */ /* 0x000fe20000100800 */
[----:B------:R-:W-:-:S03]  /*132650*/  IADD3.X R59, PT, PT, R59, UR39, RZ, P3, !PT ;  /* 0x000000273b3b7c10 */ /* 0x000fc60009ffe4ff */
[----:B------:R-:W-:Y:S04]  /*132660*/  STL [R1+0x38c0], R56 ;  /* 0x0038c03801007387 */ /* 0x000fe80000100800 */
[----:B------:R-:W-:Y:S01]  /*132670*/  STL [R1+0x38ec], R57 ;  /* 0x0038ec3901007387 */ /* 0x000fe20000100800 */
[----:B------:R-:W-:-:S03]  /*132680*/  IADD3 R60, P3, PT, R60, UR6, RZ ;  /* 0x000000063c3c7c10 */ /* 0x000fc6000ff7e0ff */
[----:B------:R-:W2:Y:S04]  /*132690*/  LDL.LU R18, [R1+0x38a8] ;  /* 0x0038a80001127983 */ /* 0x000ea80000300800 */
        /* <DEDUP_REMOVED lines=13> */
[----:B---3--:R-:W-:-:S05]  /*132770*/  IADD3.X R61, PT, PT, R61, UR39, RZ, P2, !PT ;  /* 0x000000273d3d7c10 */ /* 0x008fca00097fe4ff */
        /* <DEDUP_REMOVED lines=19> */
[----:B0-----:R-:W3:Y:S01]  /*1328b0*/  LDL.LU R61, [R1+0x3864] ;  /* 0x00386400013d7983 */ /* 0x001ee20000300800 */
[----:B--2---:R-:W-:-:S02]  /*1328c0*/  IADD3 R18, P2, PT, R18, UR6, RZ ;  /* 0x0000000612127c10 */ /* 0x004fc4000ff5e0ff */
[----:B----4-:R-:W-:Y:S02]  /*1328d0*/  IADD3.X R19, PT, PT, R19, UR39, RZ, P6, !PT ;  /* 0x0000002713137c10 */ /* 0x010fe4000b7fe4ff */
[----:B-----5:R-:W-:Y:S02]  /*1328e0*/  IADD3 R16, P6, PT, R16, UR6, RZ ;  /* 0x0000000610107c10 */ /* 0x020fe4000ffde0ff */
[----:B------:R-:W-:Y:S02]  /*1328f0*/  IADD3.X R17, PT, PT, R17, UR39, RZ, P5, !PT ;  /* 0x0000002711117c10 */ /* 0x000fe4000affe4ff */
[----:B------:R-:W-:Y:S01]  /*132900*/  IADD3 R14, P5, PT, R14, UR6, RZ ;  /* 0x000000060e0e7c10 */ /* 0x000fe2000ffbe0ff */
[----:B------:R-:W-:Y:S04]  /*132910*/  STL [R1+0x38a8], R18 ;  /* 0x0038a81201007387 */ /* 0x000fe80000100800 */
[----:B------:R-:W-:Y:S01]  /*132920*/  STL [R1+0x38d4], R19 ;  /* 0x0038d41301007387 */ /* 0x000fe20000100800 */
[----:B------:R-:W-:-:S03]  /*132930*/  IADD3.X R15, PT, PT, R15, UR39, RZ, P1, !PT ;  /* 0x000000270f0f7c10 */ /* 0x000fc60008ffe4ff */
[----:B------:R-:W-:Y:S04]  /*132940*/  STL [R1+0x38a0], R16 ;  /* 0x0038a01001007387 */ /* 0x000fe80000100800 */
[----:B------:R-:W-:Y:S01]  /*132950*/  STL [R1+0x38cc], R17 ;  /* 0x0038cc1101007387 */ /* 0x000fe20000100800 */
[----:B------:R-:W-:-:S03]  /*132960*/  IADD3.X R60, PT, PT, R60, UR39, RZ, P0, !PT ;  /* 0x000000273c3c7c10 */ /* 0x000fc600087fe4ff */
[----:B------:R-:W-:Y:S04]  /*132970*/  STL [R1+0x3898], R14 ;  /* 0x0038980e01007387 */ /* 0x000fe80000100800 */
[----:B------:R0:W-:Y:S04]  /*132980*/  STL [R1+0x38bc], R60 ;  /* 0x0038bc3c01007387 */ /* 0x0001e80000100800 */
[----:B------:R1:W-:Y:S04]  /*132990*/  STL [R1+0x38c4], R15 ;  /* 0x0038c40f01007387 */ /* 0x0003e80000100800 */
[----:B0-----:R-:W2:Y:S01]  /*1329a0*/  LDL.LU R60, [R1+0x3830] ;  /* 0x00383000013c7983 */ /* 0x001ea20000300800 */
[----:B------:R-:W-:-:S02]  /*1329b0*/  IADD3 R12, P1, PT, R12, UR6, RZ ;  /* 0x000000060c0c7c10 */ /* 0x000fc4000ff3e0ff */
[----:B------:R-:W-:Y:S02]  /*1329c0*/  IADD3 R13, P0, PT, R13, UR6, RZ ;  /* 0x000000060d0d7c10 */ /* 0x000fe4000ff1e0ff */
[----:B------:R-:W-:Y:S02]  /*1329d0*/  IADD3.X R10, PT, PT, R10, UR39, RZ, P4, !PT ;  /* 0x000000270a0a7c10 */ /* 0x000fe4000a7fe4ff */
[----:B------:R-:W-:Y:S01]  /*1329e0*/  IADD3 R11, P4, PT, R11, UR6, RZ ;  /* 0x000000060b0b7c10 */ /* 0x000fe2000ff9e0ff */
[----:B------:R0:W-:Y:S04]  /*1329f0*/  STL [R1+0x3890], R12 ;  /* 0x0038900c01007387 */ /* 0x0001e80000100800 */
[----:B------:R-:W-:Y:S01]  /*132a00*/  STL [R1+0x3888], R13 ;  /* 0x0038880d01007387 */ /* 0x000fe20000100800 */
[----:B---3--:R-:W-:-:S02]  /*132a10*/  IADD3.X R8, PT, PT, R8, UR39, RZ, P3, !PT ;  /* 0x0000002708087c10 */ /* 0x008fc40009ffe4ff */
[----:B------:R-:W-:Y:S02]  /*132a20*/  IADD3 R9, P3, PT, R9, UR6, RZ ;  /* 0x0000000609097c10 */ /* 0x000fe4000ff7e0ff */
[----:B------:R-:W-:Y:S01]  /*132a30*/  IADD3.X R6, PT, PT, R6, UR39, RZ, P2, !PT ;  /* 0x0000002706067c10 */ /* 0x000fe200097fe4ff */
        /* <DEDUP_REMOVED lines=182> */
[----:B------:R-:W-:Y:S04]  /*1335a0*/  STL [R1+0x3790], R13 ;  /* 0x0037900d01007387 */ /* 0x000fe80000100800 */
[----:B------:R-:W-:Y:S01]  /*1335b0*/  STL [R1+0x37bc], R10 ;  /* 0x0037bc0a01007387 */ /* 0x000fe20000100800 */
[----:B---3--:R-:W-:-:S02]  /*1335c0*/  IADD3.X R8, PT, PT, R8, UR39, RZ, P5, !PT ;  /* 0x0000002708087c10 */ /* 0x008fc4000affe4ff */
        /* <DEDUP_REMOVED lines=370> */
[----:B------:R-:W-:Y:S04]  /*134cf0*/  STL [R1+0x35cc], R10 ;  /* 0x0035cc0a01007387 */ /* 0x000fe80000100800 */
[----:B------:R-:W-:Y:S01]  /*134d00*/  STL [R1+0x3598], R11 ;  /* 0x0035980b01007387 */ /* 0x000fe20000100800 */
[----:B---3--:R-:W-:-:S02]  /*134d10*/  IADD3.X R8, PT, PT, R8, UR39, RZ, P6, !PT ;  /* 0x0000002708087c10 */ /* 0x008fc4000b7fe4ff */
[----:B------:R-:W-:Y:S02]  /*134d20*/  IADD3 R9, P6, PT, R9, UR6, RZ ;  /* 0x0000000609097c10 */ /* 0x000fe4000ffde0ff */
[----:B------:R-:W-:Y:S02]  /*134d30*/  IADD3.X R6, PT, PT, R6, UR39, RZ, P5, !PT ;  /* 0x0000002706067c10 */ /* 0x000fe4000affe4ff */
        /* <DEDUP_REMOVED lines=665> */
[----:B------:R2:W-:Y:S01]  /*1376d0*/  STL [R1+0x3218], R2 ;  /* 0x0032180201007387 */ /* 0x0005e20000100800 */
[----:B------:R-:W-:-:S03]  /*1376e0*/  IADD3.X R53, PT, PT, R53, UR39, RZ, P1, !PT ;  /* 0x0000002735357c10 */ /* 0x000fc60008ffe4ff */
[----:B------:R4:W-:Y:S01]  /*1376f0*/  STL [R1+0x3244], R3 ;  /* 0x0032440301007387 */ /* 0x0009e20000100800 */
[----:B------:R-:W-:-:S03]  /*137700*/  IADD3 R54, P1, PT, R54, UR6, RZ ;  /* 0x0000000636367c10 */ /* 0x000fc6000ff3e0ff */
[----:B------:R5:W-:Y:S01]  /*137710*/  STL [R1+0x3210], R50 ;  /* 0x0032103201007387 */ /* 0x000be20000100800 */
[----:B------:R-:W-:-:S03]  /*137720*/  IADD3.X R55, PT, PT, R55, UR39, RZ, P0, !PT ;  /* 0x0000002737377c10 */ /* 0x000fc600087fe4ff */
[----:B------:R0:W-:Y:S01]  /*137730*/  STL [R1+0x323c], R51 ;  /* 0x00323c3301007387 */ /* 0x0001e20000100800 */
[----:B------:R-:W-:-:S03]  /*137740*/  IADD3 R56, P0, PT, R56, UR6, RZ ;  /* 0x0000000638387c10 */ /* 0x000fc6000ff1e0ff */
[----:B------:R0:W-:Y:S01]  /*137750*/  STL [R1+0x3208], R52 ;  /* 0x0032083401007387 */ /* 0x0001e20000100800 */
[----:B------:R-:W-:-:S03]  /*137760*/  IADD3.X R57, PT, PT, R57, UR39, RZ, P4, !PT ;  /* 0x0000002739397c10 */ /* 0x000fc6000a7fe4ff */
[----:B------:R0:W-:Y:S04]  /*137770*/  STL [R1+0x3234], R53 ;  /* 0x0032343501007387 */ /* 0x0001e80000100800 */
[----:B------:R0:W-:Y:S01]  /*137780*/  STL [R1+0x3200], R54 ;  /* 0x0032003601007387 */ /* 0x0001e20000100800 */
[----:B------:R-:W-:-:S03]  /*137790*/  IADD3 R58, P4, PT, R58, UR6, RZ ;  /* 0x000000063a3a7c10 */ /* 0x000fc6000ff9e0ff */
[----:B------:R0:W-:Y:S01]  /*1377a0*/  STL [R1+0x322c], R55 ;  /* 0x00322c3701007387 */ /* 0x0001e20000100800 */
[----:B------:R-:W-:-:S03]  /*1377b0*/  IADD3.X R59, PT, PT, R59, UR39, RZ, P3, !PT ;  /* 0x000000273b3b7c10 */ /* 0x000fc60009ffe4ff */
[----:B------:R0:W-:Y:S04]  /*1377c0*/  STL [R1+0x31f8], R56 ;  /* 0x0031f83801007387 */ /* 0x0001e80000100800 */
[----:B------:R0:W-:Y:S01]  /*1377d0*/  STL [R1+0x3224], R57 ;  /* 0x0032243901007387 */ /* 0x0001e20000100800 */
[----:B------:R-:W-:-:S03]  /*1377e0*/  IADD3 R60, P3, PT, R60, UR6, RZ ;  /* 0x000000063c3c7c10 */ /* 0x000fc6000ff7e0ff */
[----:B------:R-:W5:Y:S04]  /*1377f0*/  LDL.LU R18, [R1+0x31e0] ;  /* 0x0031e00001127983 */ /* 0x000f680000300800 */
[----:B------:R0:W-:Y:S04]  /*137800*/  STL [R1+0x31f0], R58 ;  /* 0x0031f03a01007387 */ /* 0x0001e80000100800 */
[----:B------:R-:W5:Y:S04]  /*137810*/  LDL.LU R19, [R1+0x320c] ;  /* 0x00320c0001137983 */ /* 0x000f680000300800 */
[----:B------:R0:W-:Y:S04]  /*137820*/  STL [R1+0x321c], R59 ;  /* 0x00321c3b01007387 */ /* 0x0001e80000100800 */
[----:B------:R-:W5:Y:S04]  /*137830*/  LDL.LU R16, [R1+0x31d8] ;  /* 0x0031d80001107983 */ /* 0x000f680000300800 */
[----:B------:R0:W-:Y:S04]  /*137840*/  STL [R1+0x31e8], R60 ;  /* 0x0031e83c01007387 */ /* 0x0001e80000100800 */
[----:B------:R-:W5:Y:S04]  /*137850*/  LDL.LU R17, [R1+0x3204] ;  /* 0x0032040001117983 */ /* 0x000f680000300800 */
[----:B------:R-:W5:Y:S04]  /*137860*/  LDL.LU R14, [R1+0x31d0] ;  /* 0x0031d000010e7983 */ /* 0x000f680000300800 */
[----:B-1----:R-:W5:Y:S04]  /*137870*/  LDL.LU R15, [R1+0x31fc] ;  /* 0x0031fc00010f7983 */ /* 0x002f680000300800 */
[----:B0-----:R-:W5:Y:S04]  /*137880*/  LDL.LU R12, [R1+0x31c8] ;  /* 0x0031c800010c7983 */ /* 0x001f680000300800 */
[----:B--2---:R-:W2:Y:S04]  /*137890*/  LDL.LU R2, [R1+0x31f4] ;  /* 0x0031f40001027983 */ /* 0x004ea80000300800 */
[----:B------:R-:W2:Y:S04]  /*1378a0*/  LDL.LU R13, [R1+0x31c0] ;  /* 0x0031c000010d7983 */ /* 0x000ea80000300800 */
[----:B------:R-:W2:Y:S04]  /*1378b0*/  LDL.LU R10, [R1+0x31ec] ;  /* 0x0031ec00010a7983 */ /* 0x000ea80000300800 */
[----:B------:R-:W2:Y:S01]  /*1378c0*/  LDL.LU R11, [R1+0x31b8] ;  /* 0x0031b800010b7983 */ /* 0x000ea20000300800 */
        /* <DEDUP_REMOVED lines=8> */
[----:B----4-:R-:W4:Y:S04]  /*137950*/  LDL.LU R3, [R1+0x31cc] ;  /* 0x0031cc0001037983 */ /* 0x010f280000300800 */
[----:B-----5:R-:W5:Y:S04]  /*137960*/  LDL.LU R50, [R1+0x39e0] ;  /* 0x0039e00001327983 */ /* 0x020f680000300800 */
        /* <DEDUP_REMOVED lines=10> */
[----:B0-----:R-:W5:Y:S01]  /*137a10*/  LDL.LU R61, [R1+0x39b0] ;  /* 0x0039b000013d7983 */ /* 0x001f620000300800 */
[----:B------:R-:W-:-:S02]  /*137a20*/  IADD3 R18, P2, PT, R18, UR6, RZ ;  /* 0x0000000612127c10 */ /* 0x000fc4000ff5e0ff */
[----:B------:R-:W-:Y:S02]  /*137a30*/  IADD3.X R19, PT, PT, R19, UR39, RZ, P6, !PT ;  /* 0x0000002713137c10 */ /* 0x000fe4000b7fe4ff */
[----:B------:R-:W-:Y:S02]  /*137a40*/  IADD3 R16, P6, PT, R16, UR6, RZ ;  /* 0x0000000610107c10 */ /* 0x000fe4000ffde0ff */
[----:B------:R-:W-:Y:S02]  /*137a50*/  IADD3.X R17, PT, PT, R17, UR39, RZ, P5, !PT ;  /* 0x0000002711117c10 */ /* 0x000fe4000affe4ff */
[----:B------:R-:W-:Y:S01]  /*137a60*/  IADD3 R14, P5, PT, R14, UR6, RZ ;  /* 0x000000060e0e7c10 */ /* 0x000fe2000ffbe0ff */
[----:B------:R-:W-:Y:S04]  /*137a70*/  STL [R1+0x31e0], R18 ;  /* 0x0031e01201007387 */ /* 0x000fe80000100800 */
[----:B------:R-:W-:Y:S01]  /*137a80*/  STL [R1+0x320c], R19 ;  /* 0x00320c1301007387 */ /* 0x000fe20000100800 */
[----:B--2---:R-:W-:-:S03]  /*137a90*/  IADD3.X R2, PT, PT, R2, UR39, RZ, P0, !PT ;  /* 0x0000002702027c10 */ /* 0x004fc600087fe4ff */
[----:B------:R-:W-:Y:S04]  /*137aa0*/  STL [R1+0x31d8], R16 ;  /* 0x0031d81001007387 */ /* 0x000fe80000100800 */
[----:B------:R-:W-:Y:S04]  /*137ab0*/  STL [R1+0x3204], R17 ;  /* 0x0032041101007387 */ /* 0x000fe80000100800 */
[----:B------:R-:W-:Y:S04]  /*137ac0*/  STL [R1+0x31d0], R14 ;  /* 0x0031d00e01007387 */ /* 0x000fe80000100800 */
[----:B------:R0:W-:Y:S02]  /*137ad0*/  STL [R1+0x31f4], R2 ;  /* 0x0031f40201007387 */ /* 0x0001e40000100800 */
[----:B0-----:R-:W0:Y:S01]  /*137ae0*/  LDC R2, c[0x0][0x3ac] ;  /* 0x0000eb00ff027b82 */ /* 0x001e220000000800 */
[----:B------:R-:W-:-:S02]  /*137af0*/  IADD3.X R15, PT, PT, R15, UR39, RZ, P1, !PT ;  /* 0x000000270f0f7c10 */ /* 0x000fc40008ffe4ff */
[----:B------:R-:W-:Y:S02]  /*137b00*/  IADD3 R12, P1, PT, R12, UR6, RZ ;  /* 0x000000060c0c7c10 */ /* 0x000fe4000ff3e0ff */
[----:B------:R-:W-:Y:S02]  /*137b10*/  IADD3 R13, P0, PT, R13, UR6, RZ ;  /* 0x000000060d0d7c10 */ /* 0x000fe4000ff1e0ff */
[----:B------:R-:W-:Y:S02]  /*137b20*/  IADD3.X R10, PT, PT, R10, UR39, RZ, P4, !PT ;  /* 0x000000270a0a7c10 */ /* 0x000fe4000a7fe4ff */
[----:B------:R-:W-:Y:S01]  /*137b30*/  IADD3 R11, P4, PT, R11, UR6, RZ ;  /* 0x000000060b0b7c10 */ /* 0x000fe2000ff9e0ff */
[----:B------:R1:W-:Y:S04]  /*137b40*/  STL [R1+0x31fc], R15 ;  /* 0x0031fc0f01007387 */ /* 0x0003e80000100800 */
[----:B------:R2:W-:Y:S04]  /*137b50*/  STL [R1+0x31c8], R12 ;  /* 0x0031c80c01007387 */ /* 0x0005e80000100800 */
[----:B------:R0:W-:Y:S04]  /*137b60*/  STL [R1+0x31c0], R13 ;  /* 0x0031c00d01007387 */ /* 0x0001e80000100800 */
[----:B------:R0:W-:Y:S04]  /*137b70*/  STL [R1+0x31ec], R10 ;  /* 0x0031ec0a01007387 */ /* 0x0001e80000100800 */
[----:B------:R0:W-:Y:S01]  /*137b80*/  STL [R1+0x31b8], R11 ;  /* 0x0031b80b01007387 */ /* 0x0001e20000100800 */
[----:B---3--:R-:W-:-:S02]  /*137b90*/  IADD3.X R8, PT, PT, R8, UR39, RZ, P3, !PT ;  /* 0x0000002708087c10 */ /* 0x008fc40009ffe4ff */
[----:B------:R-:W-:Y:S01]  /*137ba0*/  IADD3 R9, P3, PT, R9, UR6, RZ ;  /* 0x0000000609097c10 */ /* 0x000fe2000ff7e0ff */
[----:B0-----:R-:W-:Y:S01]  /*137bb0*/  IMAD.SHL.U32 R2, R2, 0x80, RZ ;  /* 0x0000008002027824 */ /* 0x001fe200078e00ff */
[----:B------:R-:W-:Y:S02]  /*137bc0*/  IADD3.X R6, PT, PT, R6, UR39, RZ, P2, !PT ;  /* 0x0000002706067c10 */ /* 0x000fe400097fe4ff */
[----:B------:R-:W-:Y:S01]  /*137bd0*/  IADD3.X R4, PT, PT, R4, UR39, RZ, P6, !PT ;  /* 0x0000002704047c10 */ /* 0x000fe2000b7fe4ff */
[----:B------:R0:W-:Y:S01]  /*137be0*/  STL [R1+0x31e4], R8 ;  /* 0x0031e40801007387 */ /* 0x0001e20000100800 */
[C---:B------:R-:W-:Y:S02]  /*137bf0*/  IADD3 R7, P2, PT, R2.reuse, R7, RZ ;  /* 0x0000000702077210 */ /* 0x040fe40007f5e0ff */
[----:B------:R-:W-:Y:S01]  /*137c00*/  IADD3 R5, P6, PT, R2, R5, RZ ;  /* 0x0000000502057210 */ /* 0x000fe20007fde0ff */
[----:B------:R3:W-:Y:S01]  /*137c10*/  STL [R1+0x31b0], R9 ;  /* 0x0031b00901007387 */ /* 0x0007e20000100800 */
[----:B----4-:R-:W-:-:S03]  /*137c20*/  IADD3.X R3, PT, PT, R3, UR39, RZ, P5, !PT ;  /* 0x0000002703037c10 */ /* 0x010fc6000affe4ff */
[----:B------:R4:W-:Y:S01]  /*137c30*/  STL [R1+0x31dc], R6 ;  /* 0x0031dc0601007387 */ /* 0x0009e20000100800 */
[----:B-----5:R-:W-:-:S03]  /*137c40*/  IADD3 R50, P5, PT, R2, R50, RZ ;  /* 0x0000003202327210 */ /* 0x020fc60007fbe0ff */
[----:B------:R5:W-:Y:S01]  /*137c50*/  STL [R1+0x39e8], R7 ;  /* 0x0039e80701007387 */ /* 0x000be20000100800 */
[----:B------:R-:W-:-:S03]  /*137c60*/  IADD3.X R51, PT, PT, R51, UR39, RZ, P1, !PT ;  /* 0x0000002733337c10 */ /* 0x000fc60008ffe4ff */
[----:B------:R0:W-:Y:S01]  /*137c70*/  STL [R1+0x31d4], R4 ;  /* 0x0031d40401007387 */ /* 0x0001e20000100800 */
[----:B------:R-:W-:-:S03]  /*137c80*/  IADD3 R52, P1, PT, R2, R52, RZ ;  /* 0x0000003402347210 */ /* 0x000fc60007f3e0ff */
        /* <DEDUP_REMOVED lines=12> */
[----:B------:R0:W-:Y:S04]  /*137d50*/  STL [R1+0x6848], R54 ;  /* 0x0068483601007387 */ /* 0x0001e80000100800 */
[----:B------:R0:W-:Y:S01]  /*137d60*/  STL [R1+0x31b4], R55 ;  /* 0x0031b43701007387 */ /* 0x0001e20000100800 */
[----:B------:R-:W-:-:S03]  /*137d70*/  IMAD.X R59, R0, 0x1, R59, P2 ;  /* 0x00000001003b7824 */ /* 0x000fc600010e063b */
[----:B------:R0:W-:Y:S01]  /*137d80*/  STL [R1+0x6844], R56 ;  /* 0x0068443801007387 */ /* 0x0001e20000100800 */
[----:B------:R-:W-:-:S03]  /*137d90*/  IADD3 R60, P2, PT, R2, R60, RZ ;  /* 0x0000003c023c7210 */ /* 0x000fc60007f5e0ff */
[----:B------:R0:W-:Y:S04]  /*137da0*/  STL [R1+0x31ac], R57 ;  /* 0x0031ac3901007387 */ /* 0x0001e80000100800 */
[----:B------:R0:W-:Y:S01]  /*137db0*/  STL [R1+0x6840], R58 ;  /* 0x0068403a01007387 */ /* 0x0001e20000100800 */
[----:B------:R-:W-:-:S03]  /*137dc0*/  IMAD.X R61, R0, 0x1, R61, P6 ;  /* 0x00000001003d7824 */ /* 0x000fc600030e063d */
        /* <DEDUP_REMOVED lines=8> */
[----:B------:R-:W5:Y:S04]  /*137e50*/  LDL.LU R17, [R1+0x39bc] ;  /* 0x0039bc0001117983 */ /* 0x000f680000300800 */
[----:B------:R-:W5:Y:S04]  /*137e60*/  LDL.LU R14, [R1+0x6828] ;  /* 0x00682800010e7983 */ /* 0x000f680000300800 */
[----:B-1----:R-:W5:Y:S04]  /*137e70*/  LDL.LU R15, [R1+0x39c4] ;  /* 0x0039c400010f7983 */ /* 0x002f680000300800 */
[----:B--2---:R-:W2:Y:S04]  /*137e80*/  LDL.LU R12, [R1+0x6820] ;  /* 0x00682000010c7983 */ /* 0x004ea80000300800 */
[----:B------:R-:W2:Y:S04]  /*137e90*/  LDL.LU R13, [R1+0x39d8] ;  /* 0x0039d800010d7983 */ /* 0x000ea80000300800 */
[----:B------:R-:W2:Y:S04]  /*137ea0*/  LDL.LU R10, [R1+0x6818] ;  /* 0x00681800010a7983 */ /* 0x000ea80000300800 */
[----:B------:R-:W2:Y:S04]  /*137eb0*/  LDL.LU R11, [R1+0x39d4] ;  /* 0x0039d400010b7983 */ /* 0x000ea80000300800 */
[----:B0-----:R-:W2:Y:S04]  /*137ec0*/  LDL.LU R8, [R1+0x6810] ;  /* 0x0068100001087983 */ /* 0x001ea80000300800 */
[----:B---3--:R-:W3:Y:S04]  /*137ed0*/  LDL.LU R9, [R1+0x39d0] ;  /* 0x0039d00001097983 */ /* 0x008ee80000300800 */
        /* <DEDUP_REMOVED lines=17> */
[----:B------:R-:W-:Y:S01]  /*137ff0*/  IADD3 R20, P6, PT, R2, R20, RZ ;  /* 0x0000001402147210 */ /* 0x000fe20007fde0ff */
[----:B------:R-:W-:Y:S01]  /*138000*/  IMAD.X R21, R0, 0x1, R21, P5 ;  /* 0x0000000100157824 */ /* 0x000fe200028e0615 */
[----:B------:R-:W-:Y:S01]  /*138010*/  IADD3 R18, P5, PT, R2, R18, RZ ;  /* 0x0000001202127210 */ /* 0x000fe20007fbe0ff */
[----:B------:R-:W-:Y:S01]  /*138020*/  IMAD.X R19, R0, 0x1, R19, P1 ;  /* 0x0000000100137824 */ /* 0x000fe200008e0613 */
[----:B------:R-:W-:Y:S01]  /*138030*/  IADD3 R16, P1, PT, R2, R16, RZ ;  /* 0x0000001002107210 */ /* 0x000fe20007f3e0ff */
[----:B------:R0:W-:Y:S01]  /*138040*/  STL [R1+0x6838], R20 ;  /* 0x0068381401007387 */ /* 0x0001e20000100800 */
[----:B------:R-:W-:-:S03]  /*138050*/  IMAD.X R17, R0, 0x1, R17, P0 ;  /* 0x0000000100117824 */ /* 0x000fc600000e0611 */
[----:B------:R1:W-:Y:S01]  /*138060*/  STL [R1+0x39ac], R21 ;  /* 0x0039ac1501007387 */ /* 0x0003e20000100800 */
[----:B------:R-:W-:-:S03]  /*138070*/  IADD3 R14, P0, PT, R2, R14, RZ ;  /* 0x0000000e020e7210 */ /* 0x000fc60007f1e0ff */
[----:B------:R0:W-:Y:S01]  /*138080*/  STL [R1+0x6834], R18 ;  /* 0x0068341201007387 */ /* 0x0001e20000100800 */
[----:B------:R-:W-:-:S03]  /*138090*/  IMAD.X R15, R0, 0x1, R15, P4 ;  /* 0x00000001000f7824 */ /* 0x000fc600020e060f */
[----:B------:R0:W-:Y:S01]  /*1380a0*/  STL [R1+0x39a8], R19 ;  /* 0x0039a81301007387 */ /* 0x0001e20000100800 */
[----:B--2---:R-:W-:-:S03]  /*1380b0*/  IADD3 R12, P4, PT, R2, R12, RZ ;  /* 0x0000000c020c7210 */ /* 0x004fc60007f9e0ff */
[----:B------:R2:W-:Y:S01]  /*1380c0*/  STL [R1+0x6830], R16 ;  /* 0x0068301001007387 */ /* 0x0005e20000100800 */
[----:B------:R-:W-:-:S03]  /*1380d0*/  IMAD.X R13, R0, 0x1, R13, P3 ;  /* 0x00000001000d7824 */ /* 0x000fc600018e060d */
[----:B------:R0:W-:Y:S01]  /*1380e0*/  STL [R1+0x39bc], R17 ;  /* 0x0039bc1101007387 */ /* 0x0001e20000100800 */
[----:B------:R-:W-:-:S03]  /*1380f0*/  IADD3 R10, P3, PT, R2, R10, RZ ;  /* 0x0000000a020a7210 */ /* 0x000fc60007f7e0ff */
[----:B------:R0:W-:Y:S01]  /*138100*/  STL [R1+0x6828], R14 ;  /* 0x0068280e01007387 */ /* 0x0001e20000100800 */
[----:B------:R-:W-:-:S03]  /*138110*/  IMAD.X R11, R0, 0x1, R11, P2 ;  /* 0x00000001000b7824 */ /* 0x000fc600010e060b */
[----:B------:R0:W-:Y:S01]  /*138120*/  STL [R1+0x39c4], R15 ;  /* 0x0039c40f01007387 */ /* 0x0001e20000100800 */
[----:B------:R-:W-:-:S03]  /*138130*/  IADD3 R8, P2, PT, R2, R8, RZ ;  /* 0x0000000802087210 */ /* 0x000fc60007f5e0ff */
[----:B------:R0:W-:Y:S01]  /*138140*/  STL [R1+0x6820], R12 ;  /* 0x0068200c01007387 */ /* 0x0001e20000100800 */
[----:B---3--:R-:W-:-:S03]  /*138150*/  IMAD.X R9, R0, 0x1, R9, P6 ;  /* 0x0000000100097824 */ /* 0x008fc600030e0609 */
[----:B------:R3:W-:Y:S01]  /*138160*/  STL [R1+0x39d8], R13 ;  /* 0x0039d80d01007387 */ /* 0x0007e20000100800 */
[----:B----4-:R-:W-:-:S03]  /*138170*/  IADD3 R6, P6, PT, R2, R6, RZ ;  /* 0x0000000602067210 */ /* 0x010fc60007fde0ff */
[----:B------:R4:W-:Y:S01]  /*138180*/  STL [R1+0x6818], R10 ;  /* 0x0068180a01007387 */ /* 0x0009e20000100800 */
[----:B-----5:R-:W-:-:S03]  /*138190*/  IMAD.X R7, R0, 0x1, R7, P5 ;  /* 0x0000000100077824 */ /* 0x020fc600028e0607 */
[----:B------:R5:W-:Y:S01]  /*1381a0*/  STL [R1+0x39d4], R11 ;  /* 0x0039d40b01007387 */ /* 0x000be20000100800 */
[----:B------:R-:W-:-:S03]  /*1381b0*/  IADD3 R4, P5, PT, R2, R4, RZ ;  /* 0x0000000402047210 */ /* 0x000fc60007fbe0ff */
        /* <DEDUP_REMOVED lines=22> */
[----:B------:R0:W-:Y:S04]  /*138320*/  STL [R1+0x6814], R54 ;  /* 0x0068143601007387 */ /* 0x0001e80000100800 */
[----:B------:R0:W-:Y:S01]  /*138330*/  STL [R1+0x67e0], R55 ;  /* 0x0067e03701007387 */ /* 0x0001e20000100800 */
[----:B------:R-:W-:-:S03]  /*138340*/  IADD3 R59, P6, PT, R2, R59, RZ ;  /* 0x0000003b023b7210 */ /* 0x000fc60007fde0ff */
[----:B------:R0:W-:Y:S01]  /*138350*/  STL [R1+0x680c], R56 ;  /* 0x00680c3801007387 */ /* 0x0001e20000100800 */
[----:B------:R-:W-:-:S03]  /*138360*/  IMAD.X R60, R0, 0x1, R60, P5 ;  /* 0x00000001003c7824 */ /* 0x000fc600028e063c */
[----:B------:R1:W-:Y:S04]  /*138370*/  STL [R1+0x67d8], R57 ;  /* 0x0067d83901007387 */ /* 0x0003e80000100800 */
[----:B------:R1:W-:Y:S01]  /*138380*/  STL [R1+0x6804], R58 ;  /* 0x0068043a01007387 */ /* 0x0003e20000100800 */
[----:B------:R-:W-:-:S03]  /*138390*/  IADD3 R61, P5, PT, R2, R61, RZ ;  /* 0x0000003d023d7210 */ /* 0x000fc60007fbe0ff */
[----:B0-----:R-:W5:Y:S04]  /*1383a0*/  LDL.LU R20, [R1+0x67f4] ;  /* 0x0067f40001147983 */ /* 0x001f680000300800 */
[----:B------:R0:W-:Y:S04]  /*1383b0*/  STL [R1+0x67d0], R59 ;  /* 0x0067d03b01007387 */ /* 0x0001e80000100800 */
[----:B-1----:R-:W5:Y:S04]  /*1383c0*/  LDL.LU R21, [R1+0x67c0] ;  /* 0x0067c00001157983 */ /* 0x002f680000300800 */
[----:B------:R1:W-:Y:S04]  /*1383d0*/  STL [R1+0x67fc], R60 ;  /* 0x0067fc3c01007387 */ /* 0x0003e80000100800 */
[----:B------:R-:W5:Y:S04]  /*1383e0*/  LDL.LU R18, [R1+0x67ec] ;  /* 0x0067ec0001127983 */ /* 0x000f680000300800 */
[----:B------:R0:W-:Y:S04]  /*1383f0*/  STL [R1+0x67c8], R61 ;  /* 0x0067c83d01007387 */ /* 0x0001e80000100800 */
[----:B------:R-:W5:Y:S04]  /*138400*/  LDL.LU R19, [R1+0x67b8] ;  /* 0x0067b80001137983 */ /* 0x000f680000300800 */
[----:B--2---:R-:W2:Y:S04]  /*138410*/  LDL.LU R16, [R1+0x67e4] ;  /* 0x0067e40001107983 */ /* 0x004ea80000300800 */
[----:B------:R-:W2:Y:S04]  /*138420*/  LDL.LU R17, [R1+0x67b0] ;  /* 0x0067b00001117983 */ /* 0x000ea80000300800 */
[----:B------:R-:W2:Y:S04]  /*138430*/  LDL.LU R14, [R1+0x67dc] ;  /* 0x0067dc00010e7983 */ /* 0x000ea80000300800 */
[----:B------:R-:W2:Y:S04]  /*138440*/  LDL.LU R15, [R1+0x67a8] ;  /* 0x0067a800010f7983 */ /* 0x000ea80000300800 */
[----:B------:R-:W2:Y:S04]  /*138450*/  LDL.LU R12, [R1+0x67d4] ;  /* 0x0067d400010c7983 */ /* 0x000ea80000300800 */
        /* <DEDUP_REMOVED lines=20> */
[----:B-1----:R-:W5:Y:S04]  /*1385a0*/  LDL.LU R60, [R1+0x6750] ;  /* 0x00675000013c7983 */ /* 0x002f680000300800 */
[----:B------:R-:W5:Y:S01]  /*1385b0*/  LDL.LU R61, [R1+0x677c] ;  /* 0x00677c00013d7983 */ /* 0x000f620000300800 */
[----:B------:R-:W-:Y:S01]  /*1385c0*/  IMAD.X R20, R0, 0x1, R20, P1 ;  /* 0x0000000100147824 */ /* 0x000fe200008e0614 */
[----:B------:R-:W-:Y:S01]  /*1385d0*/  IADD3 R21, P1, PT, R2, R21, RZ ;  /* 0x0000001502157210 */ /* 0x000fe20007f3e0ff */
[----:B------:R-:W-:Y:S01]  /*1385e0*/  IMAD.X R18, R0, 0x1, R18, P0 ;  /* 0x0000000100127824 */ /* 0x000fe200000e0612 */
[----:B------:R-:W-:Y:S01]  /*1385f0*/  IADD3 R19, P0, PT, R2, R19, RZ ;  /* 0x0000001302137210 */ /* 0x000fe20007f1e0ff */
[----:B--2---:R-:W-:Y:S01]  /*138600*/  IMAD.X R16, R0, 0x1, R16, P4 ;  /* 0x0000000100107824 */ /* 0x004fe200020e0610 */
        /* <DEDUP_REMOVED lines=9> */
[----:B---3--:R-:W-:-:S03]  /*1386a0*/  IADD3 R13, P2, PT, R2, R13, RZ ;  /* 0x0000000d020d7210 */ /* 0x008fc60007f5e0ff */
[----:B------:R3:W-:Y:S01]  /*1386b0*/  STL [R1+0x67b0], R17 ;  /* 0x0067b01101007387 */ /* 0x0007e20000100800 */
[----:B----4-:R-:W-:-:S03]  /*1386c0*/  IMAD.X R10, R0, 0x1, R10, P6 ;  /* 0x00000001000a7824 */ /* 0x010fc600030e060a */
[----:B------:R4:W-:Y:S01]  /*1386d0*/  STL [R1+0x67dc], R14 ;  /* 0x0067dc0e01007387 */ /* 0x0009e20000100800 */
[----:B-----5:R-:W-:-:S03]  /*1386e0*/  IADD3 R11, P6, PT, R2, R11, RZ ;  /* 0x0000000b020b7210 */ /* 0x020fc60007fde0ff */
        /* <DEDUP_REMOVED lines=40> */
[----:B0-----:R-:W5:Y:S04]  /*138970*/  LDL.LU R20, [R1+0x6748] ;  /* 0x0067480001147983 */ /* 0x001f680000300800 */
[----:B------:R0:W-:Y:S04]  /*138980*/  STL [R1+0x6784], R59 ;  /* 0x0067843b01007387 */ /* 0x0001e80000100800 */
[----:B-1----:R-:W5:Y:S04]  /*138990*/  LDL.LU R21, [R1+0x6774] ;  /* 0x0067740001157983 */ /* 0x002f680000300800 */
[----:B------:R1:W-:Y:S04]  /*1389a0*/  STL [R1+0x6750], R60 ;  /* 0x0067503c01007387 */ /* 0x0003e80000100800 */
[----:B--2---:R-:W2:Y:S04]  /*1389b0*/  LDL.LU R18, [R1+0x6740] ;  /* 0x0067400001127983 */ /* 0x004ea80000300800 */
[----:B------:R0:W-:Y:S04]  /*1389c0*/  STL [R1+0x677c], R61 ;  /* 0x00677c3d01007387 */ /* 0x0001e80000100800 */
        /* <DEDUP_REMOVED lines=28> */
[----:B------:R-:W-:Y:S01]  /*138b90*/  IADD3 R20, P0, PT, R2, R20, RZ ;  /* 0x0000001402147210 */ /* 0x000fe20007f1e0ff */
[----:B------:R-:W-:Y:S01]  /*138ba0*/  IMAD.X R21, R0, 0x1, R21, P4 ;  /* 0x0000000100157824 */ /* 0x000fe200020e0615 */
[----:B--2---:R-:W-:Y:S01]  /*138bb0*/  IADD3 R18, P4, PT, R2, R18, RZ ;  /* 0x0000001202127210 */ /* 0x004fe20007f9e0ff */
[----:B------:R-:W-:Y:S01]  /*138bc0*/  IMAD.X R19, R0, 0x1, R19, P3 ;  /* 0x0000000100137824 */ /* 0x000fe200018e0613 */
[----:B------:R-:W-:Y:S01]  /*138bd0*/  IADD3 R16, P3, PT, R2, R16, RZ ;  /* 0x0000001002107210 */ /* 0x000fe20007f7e0ff */
        /* <DEDUP_REMOVED lines=58> */
[----:B--2---:R-:W2:Y:S04]  /*138f80*/  LDL.LU R18, [R1+0x66f4] ;  /* 0x0066f40001127983 */ /* 0x004ea80000300800 */
[----:B------:R0:W-:Y:S04]  /*138f90*/  STL [R1+0x66d0], R61 ;  /* 0x0066d03d01007387 */ /* 0x0001e80000100800 */
        /* <DEDUP_REMOVED lines=30> */
[----:B--2---:R-:W-:Y:S01]  /*139180*/  IMAD.X R18, R0, 0x1, R18, P2 ;  /* 0x0000000100127824 */ /* 0x004fe200010e0612 */
[----:B---3--:R-:W-:Y:S01]  /*139190*/  IADD3 R19, P2, PT, R2, R19, RZ ;  /* 0x0000001302137210 */ /* 0x008fe20007f5e0ff */
[----:B----4-:R-:W-:Y:S01]  /*1391a0*/  IMAD.X R16, R0, 0x1, R16, P6 ;  /* 0x0000000100107824 */ /* 0x010fe200030e0610 */
        /* <DEDUP_REMOVED lines=91> */
[----:B---3--:R-:W-:Y:S01]  /*139760*/  IMAD.X R19, R0, 0x1, R19, P5 ;  /* 0x0000000100137824 */ /* 0x008fe200028e0613 */
[----:B----4-:R-:W-:Y:S01]  /*139770*/  IADD3 R16, P5, PT, R2, R16, RZ ;  /* 0x0000001002107210 */ /* 0x010fe20007fbe0ff */
        /* <DEDUP_REMOVED lines=7905> */
[----:B------:R-:W-:Y:S01]  /*158590*/  STL [R1+0x3d6c], R20 ;  /* 0x003d6c1401007387 */ /* 0x000fe20000100800 */
[----:B-----5:R-:W-:-:S03]  /*1585a0*/  IADD3 R17, P0, PT, R2, R17, RZ ;  /* 0x0000001102117210 */ /* 0x020fc60007f1e0ff */
[----:B------:R-:W-:Y:S01]  /*1585b0*/  STL [R1+0x3d38], R21 ;  /* 0x003d381501007387 */ /* 0x000fe20000100800 */
[----:B------:R-:W-:-:S03]  /*1585c0*/  IMAD.X R14, R0, 0x1, R14, P4 ;  /* 0x00000001000e7824 */ /* 0x000fc600020e060e */
[----:B------:R-:W-:Y:S01]  /*1585d0*/  STL [R1+0x3d64], R18 ;  /* 0x003d641201007387 */ /* 0x000fe20000100800 */
[----:B------:R-:W-:-:S03]  /*1585e0*/  IADD3 R15, P4, PT, R2, R15, RZ ;  /* 0x0000000f020f7210 */ /* 0x000fc60007f9e0ff */
[----:B------:R-:W-:Y:S01]  /*1585f0*/  STL [R1+0x3d30], R19 ;  /* 0x003d301301007387 */ /* 0x000fe20000100800 */
[----:B------:R-:W-:-:S03]  /*158600*/  IMAD.X R12, R0, 0x1, R12, P3 ;  /* 0x00000001000c7824 */ /* 0x000fc600018e060c */
[----:B------:R-:W-:Y:S01]  /*158610*/  STL [R1+0x3d5c], R16 ;  /* 0x003d5c1001007387 */ /* 0x000fe20000100800 */
        /* <DEDUP_REMOVED lines=32> */
[----:B------:R-:W-:-:S03]  /*158820*/  IMAD.X R56, R0, 0x1, R56, P6 ;  /* 0x0000000100387824 */ /* 0x000fc600030e0638 */
[----:B------:R0:W-:Y:S01]  /*158830*/  STL [R1+0x3ce8], R52 ;  /* 0x003ce83401007387 */ /* 0x0001e20000100800 */
[----:B------:R-:W-:-:S03]  /*158840*/  IMAD.X R57, R0, 0x1, R57, P5 ;  /* 0x0000000100397824 */ /* 0x000fc600028e0639 */
[----:B------:R0:W-:Y:S01]  /*158850*/  STL [R1+0x3d14], R53 ;  /* 0x003d143501007387 */ /* 0x0001e20000100800 */
[----:B------:R-:W-:-:S03]  /*158860*/  IMAD.X R58, R0, 0x1, R58, P1 ;  /* 0x00000001003a7824 */ /* 0x000fc600008e063a */
[----:B------:R-:W-:Y:S01]  /*158870*/  STL [R1+0x3ce0], R54 ;  /* 0x003ce03601007387 */ /* 0x000fe20000100800 */
[----:B------:R-:W-:-:S03]  /*158880*/  IMAD.X R61, R0, 0x1, R61, P3 ;  /* 0x00000001003d7824 */ /* 0x000fc600018e063d */
[----:B------:R-:W-:Y:S01]  /*158890*/  STL [R1+0x3d0c], R55 ;  /* 0x003d0c3701007387 */ /* 0x000fe20000100800 */
[----:B------:R-:W-:-:S03]  /*1588a0*/  IMAD.X R59, R0, 0x1, R59, P0 ;  /* 0x00000001003b7824 */ /* 0x000fc600000e063b */
[----:B------:R-:W-:Y:S01]  /*1588b0*/  STL [R1+0x3d04], R56 ;  /* 0x003d043801007387 */ /* 0x000fe20000100800 */
[----:B------:R-:W-:-:S03]  /*1588c0*/  IMAD.X R60, R0, 0x1, R60, P4 ;  /* 0x00000001003c7824 */ /* 0x000fc600020e063c */
[----:B------:R-:W-:Y:S04]  /*1588d0*/  STL [R1+0x3cfc], R57 ;  /* 0x003cfc3901007387 */ /* 0x000fe80000100800 */
[----:B------:R-:W-:Y:S04]  /*1588e0*/  STL [R1+0x3cf4], R58 ;  /* 0x003cf43a01007387 */ /* 0x000fe80000100800 */
[----:B------:R0:W-:Y:S04]  /*1588f0*/  STL [R1+0x3cdc], R61 ;  /* 0x003cdc3d01007387 */ /* 0x0001e80000100800 */
[----:B------:R1:W-:Y:S04]  /*158900*/  STL [R1+0x3cec], R59 ;  /* 0x003cec3b01007387 */ /* 0x0003e80000100800 */
[----:B------:R2:W-:Y:S04]  /*158910*/  STL [R1+0x3ce4], R60 ;  /* 0x003ce43c01007387 */ /* 0x0005e80000100800 */
[----:B0-----:R-:W5:Y:S04]  /*158920*/  LDL.LU R17, [R1+0x3cd8] ;  /* 0x003cd80001117983 */ /* 0x001f680000300800 */
[----:B-1----:R-:W5:Y:S04]  /*158930*/  LDL.LU R14, [R1+0x3cd0] ;  /* 0x003cd000010e7983 */ /* 0x002f680000300800 */
[----:B--2---:R-:W2:Y:S04]  /*158940*/  LDL.LU R15, [R1+0x3cc8] ;  /* 0x003cc800010f7983 */ /* 0x004ea80000300800 */
        /* <DEDUP_REMOVED lines=23> */
[----:B------:R-:W-:-:S02]  /*158ac0*/  IADD3 R17, P5, PT, R2, R17, RZ ;  /* 0x0000001102117210 */ /* 0x000fc40007fbe0ff */
[C---:B------:R-:W-:Y:S02]  /*158ad0*/  IADD3 R14, P1, PT, R2.reuse, R14, RZ ;  /* 0x0000000e020e7210 */ /* 0x040fe40007f3e0ff */
[C---:B--2---:R-:W-:Y:S02]  /*158ae0*/  IADD3 R15, P0, PT, R2.reuse, R15, RZ ;  /* 0x0000000f020f7210 */ /* 0x044fe40007f1e0ff */
[C---:B---3--:R-:W-:Y:S02]  /*158af0*/  IADD3 R12, P4, PT, R2.reuse, R12, RZ ;  /* 0x0000000c020c7210 */ /* 0x048fe40007f9e0ff */
[C---:B----4-:R-:W-:Y:S02]  /*158b00*/  IADD3 R13, P3, PT, R2.reuse, R13, RZ ;  /* 0x0000000d020d7210 */ /* 0x050fe40007f7e0ff */
[C---:B-----5:R-:W-:Y:S02]  /*158b10*/  IADD3 R10, P2, PT, R2.reuse, R10, RZ ;  /* 0x0000000a020a7210 */ /* 0x060fe40007f5e0ff */
[----:B------:R-:W-:Y:S01]  /*158b20*/  IADD3 R11, P6, PT, R2, R11, RZ ;  /* 0x0000000b020b7210 */ /* 0x000fe20007fde0ff */
[----:B------:R-:W-:Y:S01]  /*158b30*/  IMAD.X R8, R0, 0x1, R8, P5 ;  /* 0x0000000100087824 */ /* 0x000fe200028e0608 */
[----:B------:R-:W-:Y:S01]  /*158b40*/  IADD3 R9, P5, PT, R2, R9, RZ ;  /* 0x0000000902097210 */ /* 0x000fe20007fbe0ff */
[----:B------:R-:W-:Y:S01]  /*158b50*/  IMAD.X R6, R0, 0x1, R6, P1 ;  /* 0x0000000100067824 */ /* 0x000fe200008e0606 */
[----:B------:R-:W-:Y:S01]  /*158b60*/  IADD3 R7, P1, PT, R2, R7, RZ ;  /* 0x0000000702077210 */ /* 0x000fe20007f3e0ff */
[----:B------:R-:W-:Y:S01]  /*158b70*/  IMAD.X R4, R0, 0x1, R4, P0 ;  /* 0x0000000100047824 */ /* 0x000fe200000e0604 */
[----:B------:R-:W-:Y:S01]  /*158b80*/  IADD3 R5, P0, PT, R2, R5, RZ ;  /* 0x0000000502057210 */ /* 0x000fe20007f1e0ff */
[----:B------:R-:W-:-:S05]  /*158b90*/  VIADD R55, R55, 0x1 ;  /* 0x0000000137377836 */ /* 0x000fca0000000000 */
        /* <DEDUP_REMOVED lines=10> */
[----:B------:R-:W-:-:S03]  /*158c40*/  IMAD.X R3, R0, 0x1, R3, P4 ;  /* 0x0000000100037824 */ /* 0x000fc600020e0603 */
[----:B------:R-:W-:Y:S01]  /*158c50*/  STL [R1+0x3ccc], R6 ;  /* 0x003ccc0601007387 */ /* 0x000fe20000100800 */
[----:B------:R-:W-:-:S03]  /*158c60*/  IADD3 R50, P4, PT, R2, R50, RZ ;  /* 0x0000003202327210 */ /* 0x000fc60007f9e0ff */
[----:B------:R-:W-:Y:S01]  /*158c70*/  STL [R1+0x3c98], R7 ;  /* 0x003c980701007387 */ /* 0x000fe20000100800 */
[C---:B------:R-:W-:Y:S02]  /*158c80*/  IMAD.X R51, R0.reuse, 0x1, R51, P3 ;  /* 0x0000000100337824 */ /* 0x040fe400018e0633 */
[----:B------:R-:W-:Y:S01]  /*158c90*/  IMAD.X R53, R0, 0x1, R53, P2 ;  /* 0x0000000100357824 */ /* 0x000fe200010e0635 */
[----:B------:R-:W-:Y:S01]  /*158ca0*/  STL [R1+0x3cc4], R4 ;  /* 0x003cc40401007387 */ /* 0x000fe20000100800 */
[----:B------:R-:W-:-:S03]  /*158cb0*/  IADD3 R61, P2, PT, R2, R61, RZ ;  /* 0x0000003d023d7210 */ /* 0x000fc60007f5e0ff */
[----:B------:R-:W-:Y:S01]  /*158cc0*/  STL [R1+0x3c90], R5 ;  /* 0x003c900501007387 */ /* 0x000fe20000100800 */
[----:B------:R-:W-:-:S03]  /*158cd0*/  IADD3 R52, P3, PT, R2, R52, RZ ;  /* 0x0000003402347210 */ /* 0x000fc60007f7e0ff */
[----:B------:R-:W-:Y:S04]  /*158ce0*/  STL [R1+0x3cbc], R3 ;  /* 0x003cbc0301007387 */ /* 0x000fe80000100800 */
[----:B------:R-:W-:Y:S04]  /*158cf0*/  STL [R1+0x3c88], R50 ;  /* 0x003c883201007387 */ /* 0x000fe80000100800 */
[----:B------:R-:W-:Y:S04]  /*158d00*/  STL [R1+0x3cb4], R51 ;  /* 0x003cb43301007387 */ /* 0x000fe80000100800 */
[----:B------:R0:W-:Y:S04]  /*158d10*/  STL [R1+0x3c78], R61 ;  /* 0x003c783d01007387 */ /* 0x0001e80000100800 */
[----:B------:R1:W-:Y:S04]  /*158d20*/  STL [R1+0x3c80], R52 ;  /* 0x003c803401007387 */ /* 0x0003e80000100800 */
[----:B0-----:R-:W2:Y:S01]  /*158d30*/  LDL.LU R61, [R1+0x3c8c] ;  /* 0x003c8c00013d7983 */ /* 0x001ea20000300800 */
[----:B------:R-:W-:Y:S01]  /*158d40*/  IMAD.X R54, R0, 0x1, R54, P6 ;  /* 0x0000000100367824 */ /* 0x000fe200030e0636 */
[----:B------:R-:W-:Y:S01]  /*158d50*/  IADD3 R56, P6, PT, R2, R56, RZ ;  /* 0x0000003802387210 */ /* 0x000fe20007fde0ff */
[----:B------:R-:W-:Y:S01]  /*158d60*/  IMAD.X R57, R0, 0x1, R57, P5 ;  /* 0x0000000100397824 */ /* 0x000fe200028e0639 */
[----:B------:R0:W-:Y:S01]  /*158d70*/  STL [R1+0x3cac], R53 ;  /* 0x003cac3501007387 */ /* 0x0001e20000100800 */
[----:B------:R-:W-:-:S03]  /*158d80*/  IADD3 R58, P5, PT, R2, R58, RZ ;  /* 0x0000003a023a7210 */ /* 0x000fc60007fbe0ff */
[----:B------:R-:W-:Y:S01]  /*158d90*/  STL [R1+0x3ca4], R54 ;  /* 0x003ca43601007387 */ /* 0x000fe20000100800 */
[----:B------:R-:W-:-:S03]  /*158da0*/  IMAD.X R59, R0, 0x1, R59, P1 ;  /* 0x00000001003b7824 */ /* 0x000fc600008e063b */
[----:B------:R-:W-:Y:S04]  /*158db0*/  STL [R1+0x3c70], R56 ;  /* 0x003c703801007387 */ /* 0x000fe80000100800 */
[----:B------:R-:W-:Y:S01]  /*158dc0*/  STL [R1+0x3c9c], R57 ;  /* 0x003c9c3901007387 */ /* 0x000fe20000100800 */
[----:B------:R-:W-:-:S03]  /*158dd0*/  IADD3 R60, P1, PT, R2, R60, RZ ;  /* 0x0000003c023c7210 */ /* 0x000fc60007f3e0ff */
        /* <DEDUP_REMOVED lines=30> */
[----:B--2---:R-:W-:-:S05]  /*158fc0*/  IMAD.X R61, R0, 0x1, R61, P0 ;  /* 0x00000001003d7824 */ /* 0x004fca00000e063d */
[----:B------:R0:W-:Y:S04]  /*158fd0*/  STL [R1+0x3c8c], R61 ;  /* 0x003c8c3d01007387 */ /* 0x0001e80000100800 */
[----:B------:R-:W2:Y:S04]  /*158fe0*/  LDL.LU R58, [R1+0x3c1c] ;  /* 0x003c1c00013a7983 */ /* 0x000ea80000300800 */
[----:B------:R-:W2:Y:S04]  /*158ff0*/  LDL.LU R59, [R1+0x3be8] ;  /* 0x003be800013b7983 */ /* 0x000ea80000300800 */
[----:B0-----:R-:W2:Y:S01]  /*159000*/  LDL.LU R61, [R1+0x3c14] ;  /* 0x003c1400013d7983 */ /* 0x001ea20000300800 */
[----:B---3--:R-:W-:Y:S01]  /*159010*/  IADD3 R20, P0, PT, R2, R20, RZ ;  /* 0x0000001402147210 */ /* 0x008fe20007f1e0ff */
[----:B----4-:R-:W-:Y:S01]  /*159020*/  IMAD.X R21, R0, 0x1, R21, P4 ;  /* 0x0000000100157824 */ /* 0x010fe200020e0615 */
[----:B-----5:R-:W-:Y:S01]  /*159030*/  IADD3 R18, P4, PT, R2, R18, RZ ;  /* 0x0000001202127210 */ /* 0x020fe20007f9e0ff */
[----:B------:R-:W-:Y:S01]  /*159040*/  IMAD.X R19, R0, 0x1, R19, P3 ;  /* 0x0000000100137824 */ /* 0x000fe200018e0613 */
[----:B------:R-:W-:Y:S01]  /*159050*/  IADD3 R16, P3, PT, R2, R16, RZ ;  /* 0x0000001002107210 */ /* 0x000fe20007f7e0ff */
        /* <DEDUP_REMOVED lines=35> */
[----:B------:R-:W-:-:S03]  /*159290*/  IMAD.X R52, R0, 0x1, R52, P6 ;  /* 0x0000000100347824 */ /* 0x000fc600030e0634 */
[----:B------:R-:W-:Y:S01]  /*1592a0*/  STL [R1+0x3c10], R3 ;  /* 0x003c100301007387 */ /* 0x000fe20000100800 */
[----:B------:R-:W-:-:S03]  /*1592b0*/  IADD3 R53, P6, PT, R2, R53, RZ ;  /* 0x0000003502357210 */ /* 0x000fc60007fde0ff */
[----:B------:R-:W-:Y:S04]  /*1592c0*/  STL [R1+0x3c3c], R50 ;  /* 0x003c3c3201007387 */ /* 0x000fe80000100800 */
[----:B------:R-:W-:Y:S01]  /*1592d0*/  STL [R1+0x3c08], R51 ;  /* 0x003c083301007387 */ /* 0x000fe20000100800 */
[----:B------:R-:W-:-:S03]  /*1592e0*/  IADD3 R54, P5, PT, R2, R54, RZ ;  /* 0x0000003602367210 */ /* 0x000fc60007fbe0ff */
[----:B------:R0:W-:Y:S01]  /*1592f0*/  STL [R1+0x3c2c], R60 ;  /* 0x003c2c3c01007387 */ /* 0x0001e20000100800 */
[----:B------:R-:W-:-:S03]  /*159300*/  IMAD.X R56, R0, 0x1, R56, P1 ;  /* 0x0000000100387824 */ /* 0x000fc600008e0638 */
[----:B------:R1:W-:Y:S01]  /*159310*/  STL [R1+0x3c34], R52 ;  /* 0x003c343401007387 */ /* 0x0003e20000100800 */
[----:B------:R-:W-:-:S03]  /*159320*/  IADD3 R57, P1, PT, R2, R57, RZ ;  /* 0x0000003902397210 */ /* 0x000fc60007f3e0ff */
[----:B0-----:R-:W3:Y:S04]  /*159330*/  LDL.LU R60, [R1+0x3be0] ;  /* 0x003be000013c7983 */ /* 0x001ee80000300800 */
[----:B------:R0:W-:Y:S04]  /*159340*/  STL [R1+0x3c00], R53 ;  /* 0x003c003501007387 */ /* 0x0001e80000100800 */
[----:B------:R-:W-:Y:S04]  /*159350*/  STL [R1+0x3bf8], R54 ;  /* 0x003bf83601007387 */ /* 0x000fe80000100800 */
[----:B------:R-:W-:Y:S04]  /*159360*/  STL [R1+0x3c24], R56 ;  /* 0x003c243801007387 */ /* 0x000fe80000100800 */
[----:B------:R-:W-:Y:S04]  /*159370*/  STL [R1+0x3bf0], R57 ;  /* 0x003bf03901007387 */ /* 0x000fe80000100800 */
[----:B------:R-:W4:Y:S01]  /*159380*/  LDL.LU R20, [R1+0x3c0c] ;  /* 0x003c0c0001147983 */ /* 0x000f220000300800 */
[----:B--2---:R-:W-:Y:S01]  /*159390*/  IMAD.X R58, R0, 0x1, R58, P0 ;  /* 0x00000001003a7824 */ /* 0x004fe200000e063a */
[----:B------:R-:W-:-:S04]  /*1593a0*/  IADD3 R59, P0, PT, R2, R59, RZ ;  /* 0x0000003b023b7210 */ /* 0x000fc80007f1e0ff */
[----:B------:R-:W-:Y:S04]  /*1593b0*/  STL [R1+0x3c1c], R58 ;  /* 0x003c1c3a01007387 */ /* 0x000fe80000100800 */
[----:B------:R-:W2:Y:S01]  /*1593c0*/  LDL.LU R21, [R1+0x3bd8] ;  /* 0x003bd80001157983 */ /* 0x000ea20000300800 */
[----:B------:R-:W-:-:S03]  /*1593d0*/  IMAD.X R61, R0, 0x1, R61, P4 ;  /* 0x00000001003d7824 */ /* 0x000fc600020e063d */
        /* <DEDUP_REMOVED lines=27> */
[----:B---3--:R-:W-:-:S05]  /*159590*/  IADD3 R60, P4, PT, R2, R60, RZ ;  /* 0x0000003c023c7210 */ /* 0x008fca0007f9e0ff */
[----:B------:R0:W-:Y:S04]  /*1595a0*/  STL [R1+0x3be0], R60 ;  /* 0x003be03c01007387 */ /* 0x0001e80000100800 */
[----:B------:R-:W3:Y:S04]  /*1595b0*/  LDL.LU R58, [R1+0x3b70] ;  /* 0x003b7000013a7983 */ /* 0x000ee80000300800 */
[----:B------:R-:W3:Y:S01]  /*1595c0*/  LDL.LU R59, [R1+0x3b9c] ;  /* 0x003b9c00013b7983 */ /* 0x000ee20000300800 */
[----:B----4-:R-:W-:-:S03]  /*1595d0*/  IMAD.X R20, R0, 0x1, R20, P3 ;  /* 0x0000000100147824 */ /* 0x010fc600018e0614 */
[----:B0-----:R-:W4:Y:S04]  /*1595e0*/  LDL.LU R60, [R1+0x3b68] ;  /* 0x003b6800013c7983 */ /* 0x001f280000300800 */
[----:B------:R-:W-:Y:S01]  /*1595f0*/  STL [R1+0x3c0c], R20 ;  /* 0x003c0c1401007387 */ /* 0x000fe20000100800 */
[----:B--2---:R-:W-:Y:S01]  /*159600*/  IADD3 R21, P3, PT, R2, R21, RZ ;  /* 0x0000001502157210 */ /* 0x004fe20007f7e0ff */
[----:B-----5:R-:W-:Y:S01]  /*159610*/  IMAD.X R18, R0, 0x1, R18, P2 ;  /* 0x0000000100127824 */ /* 0x020fe200010e0612 */
[----:B------:R-:W-:Y:S01]  /*159620*/  IADD3 R19, P2, PT, R2, R19, RZ ;  /* 0x0000001302137210 */ /* 0x000fe20007f5e0ff */
        /* <DEDUP_REMOVED lines=46> */
[----:B------:R0:W-:Y:S04]  /*159910*/  STL [R1+0x3bb4], R53 ;  /* 0x003bb43501007387 */ /* 0x0001e80000100800 */
[----:B------:R-:W-:Y:S04]  /*159920*/  STL [R1+0x3bac], R54 ;  /* 0x003bac3601007387 */ /* 0x000fe80000100800 */
[----:B------:R-:W-:Y:S01]  /*159930*/  STL [R1+0x3b78], R56 ;  /* 0x003b783801007387 */ /* 0x000fe20000100800 */
[----:B---3--:R-:W-:Y:S01]  /*159940*/  IADD3 R58, P4, PT, R2, R58, RZ ;  /* 0x0000003a023a7210 */ /* 0x008fe20007f9e0ff */
[----:B------:R-:W-:-:S02]  /*159950*/  IMAD.X R59, R0, 0x1, R59, P3 ;  /* 0x00000001003b7824 */ /* 0x000fc400018e063b */
[----:B------:R-:W-:Y:S04]  /*159960*/  STL [R1+0x3ba4], R57 ;  /* 0x003ba43901007387 */ /* 0x000fe80000100800 */
[----:B------:R-:W3:Y:S04]  /*159970*/  LDL.LU R20, [R1+0x3b60] ;  /* 0x003b600001147983 */ /* 0x000ee80000300800 */
[----:B------:R-:W-:Y:S04]  /*159980*/  STL [R1+0x3b70], R58 ;  /* 0x003b703a01007387 */ /* 0x000fe80000100800 */
[----:B------:R-:W5:Y:S04]  /*159990*/  LDL.LU R21, [R1+0x3b8c] ;  /* 0x003b8c0001157983 */ /* 0x000f680000300800 */
[----:B------:R-:W-:Y:S04]  /*1599a0*/  STL [R1+0x3b9c], R59 ;  /* 0x003b9c3b01007387 */ /* 0x000fe80000100800 */
[----:B------:R-:W5:Y:S01]  /*1599b0*/  LDL.LU R18, [R1+0x3b58] ;  /* 0x003b580001127983 */ /* 0x000f620000300800 */
[----:B----4-:R-:W-:-:S05]  /*1599c0*/  IADD3 R60, P3, PT, R2, R60, RZ ;  /* 0x0000003c023c7210 */ /* 0x010fca0007f7e0ff */
        /* <DEDUP_REMOVED lines=21> */
[----:B----4-:R-:W4:Y:S04]  /*159b20*/  LDL.LU R60, [R1+0x3b34] ;  /* 0x003b3400013c7983 */ /* 0x010f280000300800 */
[----:B------:R-:W4:Y:S04]  /*159b30*/  LDL.LU R54, [R1+0x3b00] ;  /* 0x003b000001367983 */ /* 0x000f280000300800 */
[----:B------:R-:W4:Y:S04]  /*159b40*/  LDL.LU R56, [R1+0x3b2c] ;  /* 0x003b2c0001387983 */ /* 0x000f280000300800 */
[----:B------:R-:W4:Y:S01]  /*159b50*/  LDL.LU R57, [R1+0x3af8] ;  /* 0x003af80001397983 */ /* 0x000f220000300800 */
[----:B--2---:R-:W-:-:S05]  /*159b60*/  IMAD.X R61, R0, 0x1, R61, P2 ;  /* 0x00000001003d7824 */ /* 0x004fca00010e063d */
[----:B------:R0:W-:Y:S04]  /*159b70*/  STL [R1+0x3b94], R61 ;  /* 0x003b943d01007387 */ /* 0x0001e80000100800 */
[----:B------:R-:W2:Y:S04]  /*159b80*/  LDL.LU R58, [R1+0x3b24] ;  /* 0x003b2400013a7983 */ /* 0x000ea80000300800 */
[----:B------:R-:W2:Y:S04]  /*159b90*/  LDL.LU R59, [R1+0x3af0] ;  /* 0x003af000013b7983 */ /* 0x000ea80000300800 */
[----:B0-----:R-:W2:Y:S01]  /*159ba0*/  LDL.LU R61, [R1+0x3b1c] ;  /* 0x003b1c00013d7983 */ /* 0x001ea20000300800 */
[----:B---3--:R-:W-:Y:S01]  /*159bb0*/  IADD3 R20, P2, PT, R2, R20, RZ ;  /* 0x0000001402147210 */ /* 0x008fe20007f5e0ff */
[----:B-----5:R-:W-:Y:S01]  /*159bc0*/  IMAD.X R21, R0, 0x1, R21, P6 ;  /* 0x0000000100157824 */ /* 0x020fe200030e0615 */
[----:B------:R-:W-:-:S03]  /*159bd0*/  IADD3 R18, P6, PT, R2, R18, RZ ;  /* 0x0000001202127210 */ /* 0x000fc60007fde0ff */
[----:B------:R-:W-:Y:S04]  /*159be0*/  STL [R1+0x3b60], R20 ;  /* 0x003b601401007387 */ /* 0x000fe80000100800 */
[----:B------:R-:W-:Y:S01]  /*159bf0*/  STL [R1+0x3b8c], R21 ;  /* 0x003b8c1501007387 */ /* 0x000fe20000100800 */
[----:B------:R-:W-:Y:S01]  /*159c00*/  IMAD.X R19, R0, 0x1, R19, P5 ;  /* 0x0000000100137824 */ /* 0x000fe200028e0613 */
        /* <DEDUP_REMOVED lines=32> */
[----:B----4-:R-:W-:-:S03]  /*159e10*/  IMAD.X R60, R0, 0x1, R60, P4 ;  /* 0x00000001003c7824 */ /* 0x010fc600020e063c */
        /* <DEDUP_REMOVED lines=107> */
[----:B------:R-:W-:Y:S04]  /*15a4d0*/  STL [R1+0x3a80], R56 ;  /* 0x003a803801007387 */ /* 0x000fe80000100800 */
[----:B------:R-:W-:Y:S04]  /*15a4e0*/  STL [R1+0x3aac], R57 ;  /* 0x003aac3901007387 */ /* 0x000fe80000100800 */
[----:B------:R-:W5:Y:S01]  /*15a4f0*/  LDL.LU R20, [R1+0x3a68] ;  /* 0x003a680001147983 */ /* 0x000f620000300800 */
[----:B---3--:R-:W-:Y:S01]  /*15a500*/  IADD3 R58, P6, PT, R2, R58, RZ ;  /* 0x0000003a023a7210 */ /* 0x008fe20007fde0ff */
[----:B------:R-:W-:-:S04]  /*15a510*/  IMAD.X R59, R0, 0x1, R59, P5 ;  /* 0x00000001003b7824 */ /* 0x000fc800028e063b */
[----:B------:R-:W-:Y:S04]  /*15a520*/  STL [R1+0x3a78], R58 ;  /* 0x003a783a01007387 */ /* 0x000fe80000100800 */
[----:B------:R-:W3:Y:S01]  /*15a530*/  LDL.LU R21, [R1+0x3a94] ;  /* 0x003a940001157983 */ /* 0x000ee20000300800 */
[----:B----4-:R-:W-:-:S03]  /*15a540*/  IADD3 R60, P5, PT, R2, R60, RZ ;  /* 0x0000003c023c7210 */ /* 0x010fc60007fbe0ff */
[----:B------:R-:W-:Y:S04]  /*15a550*/  STL [R1+0x3aa4], R59 ;  /* 0x003aa43b01007387 */ /* 0x000fe80000100800 */
        /* <DEDUP_REMOVED lines=21> */
[----:B0-----:R-:W4:Y:S04]  /*15a6b0*/  LDL.LU R53, [R1+0x3a10] ;  /* 0x003a100001357983 */ /* 0x001f280000300800 */
[----:B------:R-:W4:Y:S04]  /*15a6c0*/  LDL.LU R60, [R1+0x3a3c] ;  /* 0x003a3c00013c7983 */ /* 0x000f280000300800 */
        /* <DEDUP_REMOVED lines=8> */
[----:B-----5:R-:W-:Y:S01]  /*15a750*/  IADD3 R20, P1, PT, R2, R20, RZ ;  /* 0x0000001402147210 */ /* 0x020fe20007f3e0ff */
[----:B---3--:R-:W-:-:S04]  /*15a760*/  IMAD.X R21, R0, 0x1, R21, P0 ;  /* 0x0000000100157824 */ /* 0x008fc800000e0615 */
[----:B------:R-:W-:Y:S01]  /*15a770*/  STL [R1+0x3a68], R20 ;  /* 0x003a681401007387 */ /* 0x000fe20000100800 */
[----:B----4-:R-:W-:-:S03]  /*15a780*/  IADD3 R18, P0, PT, R2, R18, RZ ;  /* 0x0000001202127210 */ /* 0x010fc60007f1e0ff */
        /* <DEDUP_REMOVED lines=368> */
[----:B-----5:R-:W-:-:S05]  /*15be90*/  IADD3 R20, P5, PT, R2, R20, RZ ;  /* 0x0000001402147210 */ /* 0x020fca0007fbe0ff */
[----:B------:R-:W-:Y:S01]  /*15bea0*/  STL [R1+0x69e4], R20 ;  /* 0x0069e41401007387 */ /* 0x000fe20000100800 */
[----:B---3--:R-:W-:Y:S01]  /*15beb0*/  IMAD.X R21, R0, 0x1, R21, P1 ;  /* 0x0000000100157824 */ /* 0x008fe200008e0615 */
[----:B----4-:R-:W-:-:S04]  /*15bec0*/  IADD3 R18, P1, PT, R2, R18, RZ ;  /* 0x0000001202127210 */ /* 0x010fc80007f3e0ff */
        /* <DEDUP_REMOVED lines=2876> */
[----:B------:R-:W3:Y:S01]  /*167290*/  LDL.LU R58, [R1+0x7944] ;  /* 0x00794400013a7983 */ /* 0x000ee20000300800 */
[----:B----4-:R-:W-:-:S03]  /*1672a0*/  IMAD.X R20, R0, 0x1, R20, P2 ;  /* 0x0000000100147824 */ /* 0x010fc600010e0614 */
[----:B------:R-:W4:Y:S04]  /*1672b0*/  LDL.LU R59, [R1+0x78d8] ;  /* 0x0078d800013b7983 */ /* 0x000f280000300800 */
        /* <DEDUP_REMOVED lines=52> */
[----:B------:R5:W-:Y:S04]  /*167600*/  STL [R1+0x78e0], R54 ;  /* 0x0078e03601007387 */ /* 0x000be80000100800 */
[----:B------:R0:W-:Y:S04]  /*167610*/  STL [R1+0x7948], R56 ;  /* 0x0079483801007387 */ /* 0x0001e80000100800 */
[----:B------:R0:W-:Y:S04]  /*167620*/  STL [R1+0x78dc], R57 ;  /* 0x0078dc3901007387 */ /* 0x0001e80000100800 */
[----:B------:R-:W2:Y:S01]  /*167630*/  LDL.LU R20, [R1+0x7950] ;  /* 0x0079500001147983 */ /* 0x000ea20000300800 */
[----:B---3--:R-:W-:Y:S01]  /*167640*/  IADD3 R58, P3, PT, R2, R58, RZ ;  /* 0x0000003a023a7210 */ /* 0x008fe20007f7e0ff */
[----:B----4-:R-:W-:-:S04]  /*167650*/  IMAD.X R59, R0, 0x1, R59, P2 ;  /* 0x00000001003b7824 */ /* 0x010fc800010e063b */
[----:B------:R3:W-:Y:S04]  /*167660*/  STL [R1+0x7944], R58 ;  /* 0x0079443a01007387 */ /* 0x0007e80000100800 */
[----:B------:R-:W4:Y:S01]  /*167670*/  LDL.LU R21, [R1+0x7900] ;  /* 0x0079000001157983 */ /* 0x000f220000300800 */
[----:B------:R-:W-:-:S03]  /*167680*/  IADD3 R60, P2, PT, R2, R60, RZ ;  /* 0x0000003c023c7210 */ /* 0x000fc60007f5e0ff */
        /* <DEDUP_REMOVED lines=23> */
[----:B-----5:R-:W5:Y:S04]  /*167800*/  LDL.LU R54, [R1+0x794c] ;  /* 0x00794c0001367983 */ /* 0x020f680000300800 */
[----:B------:R-:W5:Y:S04]  /*167810*/  LDL.LU R56, [R1+0x7960] ;  /* 0x0079600001387983 */ /* 0x000f680000300800 */
[----:B------:R-:W5:Y:S04]  /*167820*/  LDL.LU R57, [R1+0x795c] ;  /* 0x00795c0001397983 */ /* 0x000f680000300800 */
[----:B---3--:R-:W3:Y:S01]  /*167830*/  LDL.LU R58, [R1+0x7958] ;  /* 0x00795800013a7983 */ /* 0x008ee20000300800 */
[----:B--2---:R-:W-:-:S05]  /*167840*/  IMAD.X R61, R0, 0x1, R61, P6 ;  /* 0x00000001003d7824 */ /* 0x004fca00030e063d */
[----:B------:R0:W-:Y:S04]  /*167850*/  STL [R1+0x78ec], R61 ;  /* 0x0078ec3d01007387 */ /* 0x0001e80000100800 */
[----:B------:R-:W2:Y:S04]  /*167860*/  LDL.LU R59, [R1+0x796c] ;  /* 0x00796c00013b7983 */ /* 0x000ea80000300800 */
[----:B------:R-:W2:Y:S04]  /*167870*/  LDL.LU R60, [R1+0x797c] ;  /* 0x00797c00013c7983 */ /* 0x000ea80000300800 */
[----:B0-----:R-:W2:Y:S01]  /*167880*/  LDL.LU R61, [R1+0x7978] ;  /* 0x00797800013d7983 */ /* 0x001ea20000300800 */
[----:B------:R-:W-:-:S05]  /*167890*/  IADD3 R20, P6, PT, R2, R20, RZ ;  /* 0x0000001402147210 */ /* 0x000fca0007fde0ff */
[----:B------:R0:W-:Y:S01]  /*1678a0*/  STL [R1+0x7950], R20 ;  /* 0x0079501401007387 */ /* 0x0001e20000100800 */
[----:B----4-:R-:W-:Y:S01]  /*1678b0*/  IMAD.X R21, R0, 0x1, R21, P5 ;  /* 0x0000000100157824 */ /* 0x010fe200028e0615 */
[----:B------:R-:W-:-:S04]  /*1678c0*/  IADD3 R18, P5, PT, R2, R18, RZ ;  /* 0x0000001202127210 */ /* 0x000fc80007fbe0ff */
[----:B------:R0:W-:Y:S01]  /*1678d0*/  STL [R1+0x7900], R21 ;  /* 0x0079001501007387 */ /* 0x0001e20000100800 */
        /* <DEDUP_REMOVED lines=37> */
[----:B-----5:R-:W-:-:S03]  /*167b30*/  IMAD.X R54, R0, 0x1, R54, P3 ;  /* 0x0000000100367824 */ /* 0x020fc600018e0636 */
[----:B------:R0:W-:Y:S01]  /*167b40*/  STL [R1+0x793c], R50 ;  /* 0x00793c3201007387 */ /* 0x0001e20000100800 */
[----:B------:R-:W-:-:S03]  /*167b50*/  IMAD.X R56, R0, 0x1, R56, P2 ;  /* 0x0000000100387824 */ /* 0x000fc600010e0638 */
[----:B------:R0:W-:Y:S01]  /*167b60*/  STL [R1+0x7994], R51 ;  /* 0x0079943301007387 */ /* 0x0001e20000100800 */
[----:B------:R-:W-:-:S03]  /*167b70*/  IMAD.X R57, R0, 0x1, R57, P6 ;  /* 0x0000000100397824 */ /* 0x000fc600030e0639 */
[----:B------:R0:W-:Y:S01]  /*167b80*/  STL [R1+0x7938], R52 ;  /* 0x0079383401007387 */ /* 0x0001e20000100800 */
[----:B---3--:R-:W-:-:S03]  /*167b90*/  IMAD.X R58, R0, 0x1, R58, P5 ;  /* 0x00000001003a7824 */ /* 0x008fc600028e063a */
[----:B------:R0:W-:Y:S04]  /*167ba0*/  STL [R1+0x7990], R53 ;  /* 0x0079903501007387 */ /* 0x0001e80000100800 */
[----:B------:R0:W-:Y:S04]  /*167bb0*/  STL [R1+0x794c], R54 ;  /* 0x00794c3601007387 */ /* 0x0001e80000100800 */
[----:B------:R0:W-:Y:S04]  /*167bc0*/  STL [R1+0x7960], R56 ;  /* 0x0079603801007387 */ /* 0x0001e80000100800 */
[----:B------:R0:W-:Y:S04]  /*167bd0*/  STL [R1+0x795c], R57 ;  /* 0x00795c3901007387 */ /* 0x0001e80000100800 */
[----:B------:R0:W-:Y:S01]  /*167be0*/  STL [R1+0x7958], R58 ;  /* 0x0079583a01007387 */ /* 0x0001e20000100800 */
[----:B------:R-:W-:Y:S01]  /*167bf0*/  ISETP.NE.U32.AND P3, PT, R55, UR23, PT ;  /* 0x0000001737007c0c */ /* 0x000fe2000bf65070 */
[----:B--2---:R-:W-:-:S02]  /*167c00*/  IMAD.X R59, R0, 0x1, R59, P1 ;  /* 0x00000001003b7824 */ /* 0x004fc400008e063b */
[C---:B------:R-:W-:Y:S02]  /*167c10*/  IMAD.X R60, R0.reuse, 0x1, R60, P0 ;  /* 0x00000001003c7824 */ /* 0x040fe400000e063c */
[----:B------:R-:W-:-:S05]  /*167c20*/  IMAD.X R61, R0, 0x1, R61, P4 ;  /* 0x00000001003d7824 */ /* 0x000fca00020e063d */
[----:B------:R0:W-:Y:S04]  /*167c30*/  STL [R1+0x7978], R61 ;  /* 0x0079783d01007387 */ /* 0x0001e80000100800 */
[----:B------:R0:W-:Y:S04]  /*167c40*/  STL [R1+0x796c], R59 ;  /* 0x00796c3b01007387 */ /* 0x0001e80000100800 */
[----:B------:R0:W-:Y:S01]  /*167c50*/  STL [R1+0x797c], R60 ;  /* 0x00797c3c01007387 */ /* 0x0001e20000100800 */
[----:B------:R-:W-:Y:S05]  /*167c60*/  @P3 BRA `(.L_x_1) ;  /* 0xffffefec00e83947 */ /* 0x000fea000383ffff */
.L_x_0:
[----:B------:R-:W2:Y:S01]  /*167c70*/  LDL R2, [R1+0x134] ;  /* 0x0001340001027983 */ /* 0x000ea20000100800 */
[----:B------:R-:W2:Y:S03]  /*167c80*/  LDCU UR5, c[0x0][0x3b8] ;  /* 0x00007700ff0577ac */ /* 0x000ea60008000800 */
[----:B------:R-:W-:Y:S01]  /*167c90*/  STL [R1+0x7b4c], R6 ;  /* 0x007b4c0601007387 */ /* 0x000fe20000100800 */
[----:B------:R-:W1:Y:S01]  /*167ca0*/  LDCU UR7, c[0x0][0x3b8] ;  /* 0x00007700ff0777ac */ /* 0x000e620008000800 */
[----:B------:R-:W3:Y:S01]  /*167cb0*/  LDCU UR8, c[0x0][0x3b8] ;  /* 0x00007700ff0877ac */ /* 0x000ee20008000800 */
[----:B------:R-:W4:Y:S01]  /*167cc0*/  LDCU UR9, c[0x0][0x3b8] ;  /* 0x00007700ff0977ac */ /* 0x000f220008000800 */
[----:B------:R-:W5:Y:S01]  /*167cd0*/  LDCU UR10, c[0x0][0x3b8] ;  /* 0x00007700ff0a77ac */ /* 0x000f620008000800 */
        /* <DEDUP_REMOVED lines=8> */
[----:B------:R-:W0:Y:S01]  /*167d60*/  LDCU.64 UR18, c[0x0][0x398] ;  /* 0x00007300ff1277ac */ /* 0x000e220008000a00 */
        /* <DEDUP_REMOVED lines=16> */
[----:B--2---:R-:W-:Y:S01]  /*167e70*/  IMAD R0, R2, UR5, RZ ;  /* 0x0000000502007c24 */ /* 0x004fe2000f8e02ff */
[----:B------:R-:W2:Y:S03]  /*167e80*/  LDCU UR5, c[0x0][0x3b8] ;  /* 0x00007700ff0577ac */ /* 0x000ea60008000800 */
[----:B01----:R-:W-:Y:S01]  /*167e90*/  VIADD R9, R0, UR7 ;  /* 0x0000000700097c36 */ /* 0x003fe20008000000 */
[----:B------:R3:W-:Y:S01]  /*167ea0*/  STL [R1+0x3a0], R0 ;  /* 0x0003a00001007387 */ /* 0x0007e20000100800 */
[----:B------:R-:W0:Y:S03]  /*167eb0*/  LDCU UR7, c[0x0][0x3b8] ;  /* 0x00007700ff0777ac */ /* 0x000e260008000800 */
[----:B------:R-:W-:Y:S01]  /*167ec0*/  STL [R1+0x7b50], R9 ;  /* 0x007b500901007387 */ /* 0x000fe20000100800 */
[----:B---3--:R-:W-:Y:S01]  /*167ed0*/  VIADD R0, R9, UR8 ;  /* 0x0000000809007c36 */ /* 0x008fe20008000000 */
[----:B------:R-:W1:Y:S03]  /*167ee0*/  LDCU UR8, c[0x0][0x3b8] ;  /* 0x00007700ff0877ac */ /* 0x000e660008000800 */
[----:B----4-:R-:W-:Y:S01]  /*167ef0*/  VIADD R8, R0, UR9 ;  /* 0x0000000900087c36 */ /* 0x010fe20008000000 */
[----:B------:R5:W-:Y:S01]  /*167f00*/  STL [R1+0x388], R0 ;  /* 0x0003880001007387 */ /* 0x000be20000100800 */
[----:B------:R-:W3:Y:S03]  /*167f10*/  LDCU UR9, c[0x0][0x3b8] ;  /* 0x00007700ff0977ac */ /* 0x000ee60008000800 */
[----:B------:R-:W-:Y:S01]  /*167f20*/  STL [R1+0x7b54], R8 ;  /* 0x007b540801007387 */ /* 0x000fe20000100800 */
[----:B-----5:R-:W-:Y:S01]  /*167f30*/  VIADD R0, R8, UR10 ;  /* 0x0000000a08007c36 */ /* 0x020fe20008000000 */
[----:B------:R-:W4:Y:S03]  /*167f40*/  LDCU UR10, c[0x0][0x3b8] ;  /* 0x00007700ff0a77ac */ /* 0x000f260008000800 */
[----:B------:R-:W-:Y:S01]  /*167f50*/  VIADD R7, R0, UR11 ;  /* 0x0000000b00077c36 */ /* 0x000fe20008000000 */
[----:B------:R-:W5:Y:S01]  /*167f60*/  LDCU UR11, c[0x0][0x3b8] ;  /* 0x00007700ff0b77ac */ /* 0x000f620008000800 */
[----:B------:R0:W-:Y:S02]  /*167f70*/  STL [R1+0x7b58], R0 ;  /* 0x007b580001007387 */ /* 0x0001e40000100800 */
[----:B------:R-:W-:Y:S01]  /*167f80*/  VIADD R10, R7, UR12 ;  /* 0x0000000c070a7c36 */ /* 0x000fe20008000000 */
[----:B------:R-:W4:Y:S01]  /*167f90*/  LDCU UR12, c[0x0][0x3b8] ;  /* 0x00007700ff0c77ac */ /* 0x000f220008000800 */
[----:B------:R-:W-:Y:S02]  /*167fa0*/  STL [R1+0x7b5c], R7 ;  /* 0x007b5c0701007387 */ /* 0x000fe40000100800 */
[----:B--2---:R-:W-:Y:S01]  /*167fb0*/  VIADD R11, R10, UR5 ;  /* 0x000000050a0b7c36 */ /* 0x004fe20008000000 */
[----:B------:R-:W2:Y:S01]  /*167fc0*/  LDCU UR5, c[0x0][0x3b8] ;  /* 0x00007700ff0577ac */ /* 0x000ea20008000800 */
[----:B------:R-:W-:Y:S02]  /*167fd0*/  STL [R1+0x7b60], R10 ;  /* 0x007b600a01007387 */ /* 0x000fe40000100800 */
[----:B0-----:R-:W-:Y:S01]  /*167fe0*/  VIADD R12, R11, UR7 ;  /* 0x000000070b0c7c36 */ /* 0x001fe20008000000 */
[----:B------:R-:W0:Y:S01]  /*167ff0*/  LDCU UR7, c[0x0][0x3b8] ;  /* 0x00007700ff0777ac */ /* 0x000e220008000800 */
[----:B------:R-:W-:Y:S02]  /*168000*/  STL [R1+0x7b64], R11 ;  /* 0x007b640b01007387 */ /* 0x000fe40000100800 */
[----:B-1----:R-:W-:Y:S01]  /*168010*/  VIADD R13, R12, UR8 ;  /* 0x000000080c0d7c36 */ /* 0x002fe20008000000 */
[----:B------:R-:W1:Y:S01]  /*168020*/  LDCU UR8, c[0x0][0x3b8] ;  /* 0x00007700ff0877ac */ /* 0x000e620008000800 */
[----:B------:R-:W-:Y:S02]  /*168030*/  STL [R1+0x7b68], R12 ;  /* 0x007b680c01007387 */ /* 0x000fe40000100800 */
[----:B---3--:R-:W-:Y:S01]  /*168040*/  VIADD R14, R13, UR9 ;  /* 0x000000090d0e7c36 */ /* 0x008fe20008000000 */
[----:B------:R-:W3:Y:S01]  /*168050*/  LDCU UR9, c[0x0][0x3b8] ;  /* 0x00007700ff0977ac */ /* 0x000ee20008000800 */
[----:B------:R-:W-:Y:S02]  /*168060*/  STL [R1+0x7b6c], R13 ;  /* 0x007b6c0d01007387 */ /* 0x000fe40000100800 */
[----:B----4-:R-:W-:Y:S01]  /*168070*/  VIADD R15, R14, UR10 ;  /* 0x0000000a0e0f7c36 */ /* 0x010fe20008000000 */
[----:B------:R-:W4:Y:S01]  /*168080*/  LDCU UR10, c[0x0][0x3b8] ;  /* 0x00007700ff0a77ac */ /* 0x000f220008000800 */
[----:B------:R-:W-:Y:S02]  /*168090*/  STL [R1+0x7b70], R14 ;  /* 0x007b700e01007387 */ /* 0x000fe40000100800 */
[----:B-----5:R-:W-:Y:S01]  /*1680a0*/  VIADD R16, R15, UR11 ;  /* 0x0000000b0f107c36 */ /* 0x020fe20008000000 */
[----:B------:R-:W5:Y:S01]  /*1680b0*/  LDCU UR11, c[0x0][0x3b8] ;  /* 0x00007700ff0b77ac */ /* 0x000f620008000800 */
[----:B------:R-:W-:Y:S02]  /*1680c0*/  STL [R1+0x7b74], R15 ;  /* 0x007b740f01007387 */ /* 0x000fe40000100800 */
        /* <DEDUP_REMOVED lines=49> */
[----:B------:R-:W0:Y:S03]  /*1683e0*/  LDCU UR7, c[0x0][0x3b8] ;  /* 0x00007700ff0777ac */ /* 0x000e260008000800 */
[----:B-1----:R-:W-:Y:S01]  /*1683f0*/  VIADD R34, R33, UR8 ;  /* 0x0000000821227c36 */ /* 0x002fe20008000000 */
[----:B------:R-:W1:Y:S03]  /*168400*/  LDCU UR8, c[0x0][0x3b8] ;  /* 0x00007700ff0877ac */ /* 0x000e660008000800 */
[----:B---3--:R-:W-:Y:S01]  /*168410*/  VIADD R35, R34, UR9 ;  /* 0x0000000922237c36 */ /* 0x008fe20008000000 */
[----:B------:R-:W3:Y:S03]  /*168420*/  LDCU UR9, c[0x0][0x3b8] ;  /* 0x00007700ff0977ac */ /* 0x000ee60008000800 */
[----:B----4-:R-:W-:Y:S01]  /*168430*/  VIADD R36, R35, UR10 ;  /* 0x0000000a23247c36 */ /* 0x010fe20008000000 */
[----:B------:R-:W4:Y:S03]  /*168440*/  LDCU UR10, c[0x0][0x3b8] ;  /* 0x00007700ff0a77ac */ /* 0x000f260008000800 */
[----:B-----5:R-:W-:Y:S01]  /*168450*/  VIADD R37, R36, UR11 ;  /* 0x0000000b24257c36 */ /* 0x020fe20008000000 */
[----:B------:R-:W5:Y:S03]  /*168460*/  LDCU UR11, c[0x0][0x3b8] ;  /* 0x00007700ff0b77ac */ /* 0x000f660008000800 */
[----:B------:R-:W-:Y:S01]  /*168470*/  VIADD R38, R37, UR12 ;  /* 0x0000000c25267c36 */ /* 0x000fe20008000000 */
[----:B------:R-:W4:Y:S03]  /*168480*/  LDCU UR12, c[0x0][0x3b8] ;  /* 0x00007700ff0c77ac */ /* 0x000f260008000800 */
[----:B--2---:R-:W-:Y:S01]  /*168490*/  VIADD R39, R38, UR5 ;  /* 0x0000000526277c36 */ /* 0x004fe20008000000 */
[----:B------:R-:W2:Y:S03]  /*1684a0*/  LDCU UR5, c[0x0][0x3b8] ;  /* 0x00007700ff0577ac */ /* 0x000ea60008000800 */
        /* <DEDUP_REMOVED lines=39> */
[----:B------:R-:W1:Y:S03]  /*168720*/  LDCU UR12, c[0x0][0x3b8] ;  /* 0x00007700ff0c77ac */ /* 0x000e660008000800 */
[----:B--2---:R-:W-:Y:S01]  /*168730*/  VIADD R2, R61, UR5 ;  /* 0x000000053d027c36 */ /* 0x004fe20008000000 */
[----:B------:R-:W2:Y:S03]  /*168740*/  LDCU UR5, c[0x0][0x3b8] ;  /* 0x00007700ff0577ac */ /* 0x000ea60008000800 */
[----:B0-----:R-:W-:Y:S01]  /*168750*/  VIADD R0, R2, UR7 ;  /* 0x0000000702007c36 */ /* 0x001fe20008000000 */
[----:B------:R-:W-:Y:S01]  /*168760*/  STL [R1], R2 ;  /* 0x0000000201007387 */ /* 0x000fe20000100800 */
[----:B------:R-:W0:Y:S03]  /*168770*/  LDCU UR7, c[0x0][0x3b8] ;  /* 0x00007700ff0777ac */ /* 0x000e260008000800 */
[----:B------:R1:W-:Y:S02]  /*168780*/  STL [R1+0x4], R0 ;  /* 0x0000040001007387 */ /* 0x0003e40000100800 */
[----:B-1----:R-:W-:Y:S01]  /*168790*/  VIADD R0, R0, UR8 ;  /* 0x0000000800007c36 */ /* 0x002fe20008000000 */
[----:B------:R-:W1:Y:S04]  /*1687a0*/  LDCU UR8, c[0x0][0x3b8] ;  /* 0x00007700ff0877ac */ /* 0x000e680008000800 */
[----:B------:R3:W-:Y:S02]  /*1687b0*/  STL [R1+0xc], R0 ;  /* 0x00000c0001007387 */ /* 0x0007e40000100800 */
[----:B---3--:R-:W-:Y:S01]  /*1687c0*/  VIADD R0, R0, UR9 ;  /* 0x0000000900007c36 */ /* 0x008fe20008000000 */
[----:B------:R-:W3:Y:S04]  /*1687d0*/  LDCU UR9, c[0x0][0x3b8] ;  /* 0x00007700ff0977ac */ /* 0x000ee80008000800 */
[----:B------:R4:W-:Y:S02]  /*1687e0*/  STL [R1+0x10], R0 ;  /* 0x0000100001007387 */ /* 0x0009e40000100800 */
[----:B----4-:R-:W-:Y:S01]  /*1687f0*/  VIADD R0, R0, UR10 ;  /* 0x0000000a00007c36 */ /* 0x010fe20008000000 */
[----:B------:R-:W4:Y:S04]  /*168800*/  LDCU UR10, c[0x0][0x3b8] ;  /* 0x00007700ff0a77ac */ /* 0x000f280008000800 */
[----:B------:R5:W-:Y:S02]  /*168810*/  STL [R1+0x14], R0 ;  /* 0x0000140001007387 */ /* 0x000be40000100800 */
[----:B-----5:R-:W-:Y:S01]  /*168820*/  VIADD R0, R0, UR11 ;  /* 0x0000000b00007c36 */ /* 0x020fe20008000000 */
[----:B------:R-:W5:Y:S04]  /*168830*/  LDCU UR11, c[0x0][0x3b8] ;  /* 0x00007700ff0b77ac */ /* 0x000f680008000800 */
[----:B------:R0:W-:Y:S02]  /*168840*/  STL [R1+0x18], R0 ;  /* 0x0000180001007387 */ /* 0x0001e40000100800 */
[----:B0-----:R-:W-:Y:S01]  /*168850*/  VIADD R0, R0, UR12 ;  /* 0x0000000c00007c36 */ /* 0x001fe20008000000 */
[----:B------:R-:W0:Y:S04]  /*168860*/  LDCU UR12, c[0x0][0x3b8] ;  /* 0x00007700ff0c77ac */ /* 0x000e280008000800 */
[----:B------:R2:W-:Y:S02]  /*168870*/  STL [R1+0x20], R0 ;  /* 0x0000200001007387 */ /* 0x0005e40000100800 */
[----:B--2---:R-:W-:Y:S01]  /*168880*/  VIADD R0, R0, UR5 ;  /* 0x0000000500007c36 */ /* 0x004fe20008000000 */
[----:B------:R-:W2:Y:S04]  /*168890*/  LDCU UR5, c[0x0][0x3b8] ;  /* 0x00007700ff0577ac */ /* 0x000ea80008000800 */
[----:B------:R0:W-:Y:S02]  /*1688a0*/  STL [R1+0x24], R0 ;  /* 0x0000240001007387 */ /* 0x0001e40000100800 */
[----:B0-----:R-:W-:Y:S01]  /*1688b0*/  VIADD R0, R0, UR7 ;  /* 0x0000000700007c36 */ /* 0x001fe20008000000 */
[----:B------:R-:W0:Y:S04]  /*1688c0*/  LDCU UR7, c[0x0][0x3b8] ;  /* 0x00007700ff0777ac */ /* 0x000e280008000800 */
        /* <DEDUP_REMOVED lines=993> */
[----:B------:R4:W-:Y:S04]  /*16c6e0*/  STL [R1+0x1a78], R0 ;  /* 0x001a780001007387 */ /* 0x0009e80000100800 */
[----:B------:R-:W2:Y:S04]  /*16c6f0*/  LDL.LU R31, [R1+0x990] ;  /* 0x00099000011f7983 */ /* 0x000ea80000300800 */
[----:B------:R-:W2:Y:S01]  /*16c700*/  LDL.LU R30, [R1+0x994] ;  /* 0x00099400011e7983 */ /* 0x000ea20000300800 */
[----:B----4-:R-:W-:Y:S01]  /*16c710*/  VIADD R0, R0, UR10 ;  /* 0x0000000a00007c36 */ /* 0x010fe20008000000 */
[----:B------:R-:W4:Y:S02]  /*16c720*/  LDCU UR10, c[0x0][0x3b8] ;  /* 0x00007700ff0a77ac */ /* 0x000f240008000800 */
[----:B------:R-:W3:Y:S04]  /*16c730*/  LDL.LU R29, [R1+0x998] ;  /* 0x00099800011d7983 */ /* 0x000ee80000300800 */
[----:B------:R-:W3:Y:S04]  /*16c740*/  LDL.LU R28, [R1+0x99c] ;  /* 0x00099c00011c7983 */ /* 0x000ee80000300800 */
        /* <DEDUP_REMOVED lines=29> */
[----:B-----5:R-:W-:Y:S01]  /*16c920*/  VIADD R0, R0, UR11 ;  /* 0x0000000b00007c36 */ /* 0x020fe20008000000 */
[----:B------:R-:W5:Y:S01]  /*16c930*/  LDCU UR11, c[0x0][0x3b8] ;  /* 0x00007700ff0b77ac */ /* 0x000f620008000800 */
[----:B--2---:R-:W-:-:S02]  /*16c940*/  F2FP.SATFINITE.E4M3.F32.PACK_AB_MERGE_C R30, R30, R31, RZ ;  /* 0x0000001f1e1e723e */ /* 0x004fc400048070ff */
[----:B---3--:R-:W-:-:S03]  /*16c950*/  F2FP.SATFINITE.E4M3.F32.PACK_AB_MERGE_C R28, R28, R29, RZ ;  /* 0x0000001d1c1c723e */ /* 0x008fc600048070ff */
[----:B------:R-:W-:Y:S04]  /*16c960*/  STL [R1+0x2fec], R30 ;  /* 0x002fec1e01007387 */ /* 0x000fe80000100800 */
[----:B------:R-:W-:Y:S04]  /*16c970*/  STL [R1+0x2fe8], R28 ;  /* 0x002fe81c01007387 */ /* 0x000fe80000100800 */
[----:B------:R2:W-:Y:S01]  /*16c980*/  STL [R1+0x1a80], R0 ;  /* 0x001a800001007387 */ /* 0x0005e20000100800 */
[----:B----4-:R-:W-:Y:S01]  /*16c990*/  F2FP.SATFINITE.E4M3.F32.PACK_AB_MERGE_C R26, R26, R27, RZ ;  /* 0x0000001b1a1a723e */ /* 0x010fe200048070ff */
[----:B--2---:R-:W-:Y:S01]  /*16c9a0*/  VIADD R0, R0, UR12 ;  /* 0x0000000c00007c36 */ /* 0x004fe20008000000 */
[----:B------:R-:W-:-:S03]  /*16c9b0*/  F2FP.SATFINITE.E4M3.F32.PACK_AB_MERGE_C R24, R24, R25, RZ ;  /* 0x000000191818723e */ /* 0x000fc600048070ff */
[----:B------:R-:W-:Y:S01]  /*16c9c0*/  STL [R1+0x2fe0], R26 ;  /* 0x002fe01a01007387 */ /* 0x000fe20000100800 */
[----:B------:R-:W2:Y:S03]  /*16c9d0*/  LDCU UR12, c[0x0][0x3b8] ;  /* 0x00007700ff0c77ac */ /* 0x000ea60008000800 */
[----:B------:R-:W-:Y:S01]  /*16c9e0*/  STL [R1+0x2fe4], R24 ;  /* 0x002fe41801007387 */ /* 0x000fe20000100800 */
[----:B------:R-:W-:-:S03]  /*16c9f0*/  F2FP.SATFINITE.E4M3.F32.PACK_AB_MERGE_C R22, R22, R23, RZ ;  /* 0x000000171616723e */ /* 0x000fc600048070ff */
[----:B------:R3:W-:Y:S01]  /*16ca00*/  STL [R1+0x1a84], R0 ;  /* 0x001a840001007387 */ /* 0x0007e20000100800 */
[----:B------:R-:W-:Y:S01]  /*16ca10*/  F2FP.SATFINITE.E4M3.F32.PACK_AB_MERGE_C R20, R20, R21, RZ ;  /* 0x000000151414723e */ /* 0x000fe200048070ff */
[----:B---3--:R-:W-:Y:S02]  /*16ca20*/  VIADD R0, R0, UR5 ;  /* 0x0000000500007c36 */ /* 0x008fe40008000000 */
[----:B------:R-:W-:Y:S01]  /*16ca30*/  STL [R1+0x2fc8], R22 ;  /* 0x002fc81601007387 */ /* 0x000fe20000100800 */
[----:B------:R-:W3:Y:S01]  /*16ca40*/  LDCU UR5, c[0x0][0x3b8] ;  /* 0x00007700ff0577ac */ /* 0x000ee20008000800 */
[----:B------:R-:W-:Y:S02]  /*16ca50*/  F2FP.SATFINITE.E4M3.F32.PACK_AB_MERGE_C R18, R18, R19, RZ ;  /* 0x000000131212723e */ /* 0x000fe400048070ff */
[----:B------:R-:W-:Y:S04]  /*16ca60*/  STL [R1+0x2fdc], R20 ;  /* 0x002fdc1401007387 */ /* 0x000fe80000100800 */
[----:B------:R0:W-:Y:S01]  /*16ca70*/  STL [R1+0x1a88], R0 ;  /* 0x001a880001007387 */ /* 0x0001e20000100800 */
[----:B------:R-:W-:-:S03]  /*16ca80*/  F2FP.SATFINITE.E4M3.F32.PACK_AB_MERGE_C R16, R16, R17, RZ ;  /* 0x000000111010723e */ /* 0x000fc600048070ff */
[----:B------:R-:W-:Y:S01]  /*16ca90*/  STL [R1+0x2fc0], R18 ;  /* 0x002fc01201007387 */ /* 0x000fe20000100800 */
[----:B0-----:R-:W-:Y:S01]  /*16caa0*/  VIADD R0, R0, UR7 ;  /* 0x0000000700007c36 */ /* 0x001fe20008000000 */
[----:B------:R-:W-:Y:S02]  /*16cab0*/  F2FP.SATFINITE.E4M3.F32.PACK_AB_MERGE_C R14, R14, R15, RZ ;  /* 0x0000000f0e0e723e */ /* 0x000fe400048070ff */
[----:B------:R-:W-:Y:S01]  /*16cac0*/  STL [R1+0x2fbc], R16 ;  /* 0x002fbc1001007387 */ /* 0x000fe20000100800 */
[----:B------:R-:W0:Y:S03]  /*16cad0*/  LDCU UR7, c[0x0][0x3b8] ;  /* 0x00007700ff0777ac */ /* 0x000e260008000800 */
[----:B------:R1:W-:Y:S01]  /*16cae0*/  STL [R1+0x1a8c], R0 ;  /* 0x001a8c0001007387 */ /* 0x0003e20000100800 */
[----:B------:R-:W-:-:S03]  /*16caf0*/  F2FP.SATFINITE.E4M3.F32.PACK_AB_MERGE_C R12, R12, R13, RZ ;  /* 0x0000000d0c0c723e */ /* 0x000fc600048070ff */
[----:B------:R-:W-:Y:S01]  /*16cb00*/  STL [R1+0x2f98], R14 ;  /* 0x002f980e01007387 */ /* 0x000fe20000100800 */
[----:B-1----:R-:W-:Y:S01]  /*16cb10*/  VIADD R0, R0, UR8 ;  /* 0x0000000800007c36 */ /* 0x002fe20008000000 */
[----:B------:R-:W-:Y:S02]  /*16cb20*/  F2FP.SATFINITE.E4M3.F32.PACK_AB_MERGE_C R10, R10, R11, RZ ;  /* 0x0000000b0a0a723e */ /* 0x000fe400048070ff */
[----:B------:R-:W-:Y:S01]  /*16cb30*/  STL [R1+0x2f94], R12 ;  /* 0x002f940c01007387 */ /* 0x000fe20000100800 */
[----:B------:R-:W1:Y:S03]  /*16cb40*/  LDCU UR8, c[0x0][0x3b8] ;  /* 0x00007700ff0877ac */ /* 0x000e660008000800 */
[----:B------:R4:W-:Y:S01]  /*16cb50*/  STL [R1+0x1130], R0 ;  /* 0x0011300001007387 */ /* 0x0009e20000100800 */
[----:B------:R-:W-:-:S03]  /*16cb60*/  F2FP.SATFINITE.E4M3.F32.PACK_AB_MERGE_C R7, R8, R7, RZ ;  /* 0x000000070807723e */ /* 0x000fc600048070ff */
[----:B------:R-:W-:Y:S01]  /*16cb70*/  STL [R1+0x2f70], R10 ;  /* 0x002f700a01007387 */ /* 0x000fe20000100800 */
[----:B----4-:R-:W-:Y:S01]  /*16cb80*/  VIADD R0, R0, UR9 ;  /* 0x0000000900007c36 */ /* 0x010fe20008000000 */
[----:B------:R-:W-:Y:S02]  /*16cb90*/  F2FP.SATFINITE.E4M3.F32.PACK_AB_MERGE_C R6, R6, R9, RZ ;  /* 0x000000090606723e */ /* 0x000fe400048070ff */
[----:B------:R-:W-:Y:S01]  /*16cba0*/  STL [R1+0x2f6c], R7 ;  /* 0x002f6c0701007387 */ /* 0x000fe20000100800 */
[----:B------:R-:W4:Y:S03]  /*16cbb0*/  LDCU UR9, c[0x0][0x3b8] ;  /* 0x00007700ff0977ac */ /* 0x000f260008000800 */
[----:B------:R0:W-:Y:S04]  /*16cbc0*/  STL [R1+0x1120], R0 ;  /* 0x0011200001007387 */ /* 0x0001e80000100800 */
[----:B------:R1:W-:Y:S01]  /*16cbd0*/  STL [R1+0x2f4c], R6 ;  /* 0x002f4c0601007387 */ /* 0x0003e20000100800 */
[----:B0-----:R-:W-:Y:S01]  /*16cbe0*/  VIADD R0, R0, UR10 ;  /* 0x0000000a00007c36 */ /* 0x001fe20008000000 */
[----:B------:R-:W-:Y:S01]  /*16cbf0*/  F2FP.SATFINITE.E4M3.F32.PACK_AB_MERGE_C R4, R4, R5, RZ ;  /* 0x000000050404723e */ /* 0x000fe200048070ff */
[----:B------:R-:W0:Y:S01]  /*16cc00*/  LDCU UR10, c[0x0][0x3b8] ;  /* 0x00007700ff0a77ac */ /* 0x000e220008000800 */
[----:B-1----:R-:W-:-:S05]  /*16cc10*/  F2FP.SATFINITE.E4M3.F32.PACK_AB_MERGE_C R6, R58, R59, RZ ;  /* 0x0000003b3a06723e */ /* 0x002fca00048070ff */
[----:B------:R-:W-:Y:S01]  /*16cc20*/  STL [R1+0x2f48], R6 ;  /* 0x002f480601007387 */ /* 0x000fe20000100800 */
[----:B------:R-:W-:-:S03]  /*16cc30*/  F2FP.SATFINITE.E4M3.F32.PACK_AB_MERGE_C R2, R2, R3, RZ ;  /* 0x000000030202723e */ /* 0x000fc600048070ff */
[----:B------:R5:W-:Y:S04]  /*16cc40*/  STL [R1+0x1110], R0 ;  /* 0x0011100001007387 */ /* 0x000be80000100800 */
[----:B------:R1:W-:Y:S04]  /*16cc50*/  STL [R1+0x2f3c], R4 ;  /* 0x002f3c0401007387 */ /* 0x0003e80000100800 */
[----:B------:R-:W3:Y:S01]  /*16cc60*/  LDL.LU R31, [R1+0x10f0] ;  /* 0x0010f000011f7983 */ /* 0x000ee20000300800 */
[----:B-----5:R-:W-:Y:S01]  /*16cc70*/  VIADD R0, R0, UR11 ;  /* 0x0000000b00007c36 */ /* 0x020fe20008000000 */
[----:B------:R-:W5:Y:S02]  /*16cc80*/  LDCU UR11, c[0x0][0x3b8] ;  /* 0x00007700ff0b77ac */ /* 0x000f640008000800 */
[----:B------:R-:W3:Y:S04]  /*16cc90*/  LDL.LU R30, [R1+0x10f4] ;  /* 0x0010f400011e7983 */ /* 0x000ee80000300800 */
[----:B------:R0:W-:Y:S04]  /*16cca0*/  STL [R1+0x2f38], R2 ;  /* 0x002f380201007387 */ /* 0x0001e80000100800 */
[----:B------:R-:W4:Y:S04]  /*16ccb0*/  LDL.LU R29, [R1+0x10f8] ;  /* 0x0010f800011d7983 */ /* 0x000f280000300800 */
[----:B------:R-:W4:Y:S04]  /*16ccc0*/  LDL.LU R28, [R1+0x10fc] ;  /* 0x0010fc00011c7983 */ /* 0x000f280000300800 */
        /* <DEDUP_REMOVED lines=27> */
[----:B------:R-:W5:Y:S04]  /*16ce80*/  LDL.LU R3, [R1+0x1088] ;  /* 0x0010880001037983 */ /* 0x000f680000300800 */
[----:B0-----:R-:W5:Y:S01]  /*16ce90*/  LDL.LU R2, [R1+0x108c] ;  /* 0x00108c0001027983 */ /* 0x001f620000300800 */
[----:B--2---:R-:W-:Y:S01]  /*16cea0*/  VIADD R0, R0, UR12 ;  /* 0x0000000c00007c36 */ /* 0x004fe20008000000 */
[----:B------:R-:W0:Y:S01]  /*16ceb0*/  LDCU UR12, c[0x0][0x3b8] ;  /* 0x00007700ff0c77ac */ /* 0x000e220008000800 */
[----:B---3--:R-:W-:-:S05]  /*16cec0*/  F2FP.SATFINITE.E4M3.F32.PACK_AB_MERGE_C R30, R30, R31, RZ ;  /* 0x0000001f1e1e723e */ /* 0x008fca00048070ff */
[----:B------:R-:W-:Y:S01]  /*16ced0*/  STL [R1+0x2f30], R30 ;  /* 0x002f301e01007387 */ /* 0x000fe20000100800 */
[----:B----4-:R-:W-:-:S05]  /*16cee0*/  F2FP.SATFINITE.E4M3.F32.PACK_AB_MERGE_C R28, R28, R29, RZ ;  /* 0x0000001d1c1c723e */ /* 0x010fca00048070ff */
[----:B------:R-:W-:Y:S04]  /*16cef0*/  STL [R1+0x2f2c], R28 ;  /* 0x002f2c1c01007387 */ /* 0x000fe80000100800 */
[----:B------:R1:W-:Y:S01]  /*16cf00*/  STL [R1+0x10f0], R0 ;  /* 0x0010f00001007387 */ /* 0x0003e20000100800 */
[----:B-----5:R-:W-:Y:S01]  /*16cf10*/  F2FP.SATFINITE.E4M3.F32.PACK_AB_MERGE_C R26, R26, R27, RZ ;  /* 0x0000001b1a1a723e */ /* 0x020fe200048070ff */
[----:B-1----:R-:W-:Y:S01]  /*16cf20*/  VIADD R0, R0, UR5 ;  /* 0x0000000500007c36 */ /* 0x002fe20008000000 */
[----:B------:R-:W-:-:S03]  /*16cf30*/  F2FP.SATFINITE.E4M3.F32.PACK_AB_MERGE_C R24, R24, R25, RZ ;  /* 0x000000191818723e */ /* 0x000fc600048070ff */
[----:B------:R-:W-:Y:S01]  /*16cf40*/  STL [R1+0x2f1c], R26 ;  /* 0x002f1c1a01007387 */ /* 0x000fe20000100800 */
[----:B------:R-:W1:Y:S03]  /*16cf50*/  LDCU UR5, c[0x0][0x3b8] ;  /* 0x00007700ff0577ac */ /* 0x000e660008000800 */
[----:B------:R-:W-:Y:S01]  /*16cf60*/  STL [R1+0x2f28], R24 ;  /* 0x002f281801007387 */ /* 0x000fe20000100800 */
[----:B------:R-:W-:-:S03]  /*16cf70*/  F2FP.SATFINITE.E4M3.F32.PACK_AB_MERGE_C R22, R22, R23, RZ ;  /* 0x000000171616723e */ /* 0x000fc600048070ff */
[----:B------:R2:W-:Y:S01]  /*16cf80*/  STL [R1+0x10e0], R0 ;  /* 0x0010e00001007387 */ /* 0x0005e20000100800 */
[----:B------:R-:W-:Y:S01]  /*16cf90*/  F2FP.SATFINITE.E4M3.F32.PACK_AB_MERGE_C R20, R20, R21, RZ ;  /* 0x000000151414723e */ /* 0x000fe200048070ff */
[----:B--2---:R-:W-:Y:S02]  /*16cfa0*/  VIADD R0, R0, UR7 ;  /* 0x0000000700007c36 */ /* 0x004fe40008000000 */
[----:B------:R-:W-:Y:S01]  /*16cfb0*/  STL [R1+0x2f14], R22 ;  /* 0x002f141601007387 */ /* 0x000fe20000100800 */
[----:B------:R-:W2:Y:S01]  /*16cfc0*/  LDCU UR7, c[0x0][0x3b8] ;  /* 0x00007700ff0777ac */ /* 0x000ea20008000800 */
[----:B------:R-:W-:Y:S02]  /*16cfd0*/  F2FP.SATFINITE.E4M3.F32.PACK_AB_MERGE_C R18, R18, R19, RZ ;  /* 0x000000131212723e */ /* 0x000fe400048070ff */
[----:B------:R-:W-:Y:S04]  /*16cfe0*/  STL [R1+0x2f18], R20 ;  /* 0x002f181401007387 */ /* 0x000fe80000100800 */
[----:B------:R3:W-:Y:S01]  /*16cff0*/  STL [R1+0x10d0], R0 ;  /* 0x0010d00001007387 */ /* 0x0007e20000100800 */
[----:B------:R-:W-:-:S03]  /*16d000*/  F2FP.SATFINITE.E4M3.F32.PACK_AB_MERGE_C R16, R16, R17, RZ ;  /* 0x000000111010723e */ /* 0x000fc600048070ff */
[----:B------:R-:W-:Y:S01]  /*16d010*/  STL [R1+0x2f0c], R18 ;  /* 0x002f0c1201007387 */ /* 0x000fe20000100800 */
[----:B---3--:R-:W-:Y:S01]  /*16d020*/  VIADD R0, R0, UR8 ;  /* 0x0000000800007c36 */ /* 0x008fe20008000000 */
[----:B------:R-:W-:Y:S02]  /*16d030*/  F2FP.SATFINITE.E4M3.F32.PACK_AB_MERGE_C R14, R14, R15, RZ ;  /* 0x0000000f0e0e723e */ /* 0x000fe400048070ff */
[----:B------:R-:W-:Y:S01]  /*16d040*/  STL [R1+0x2f08], R16 ;  /* 0x002f081001007387 */ /* 0x000fe20000100800 */
[----:B------:R-:W3:Y:S03]  /*16d050*/  LDCU UR8, c[0x0][0x3b8] ;  /* 0x00007700ff0877ac */ /* 0x000ee60008000800 */
[----:B------:R4:W-:Y:S01]  /*16d060*/  STL [R1+0x10c0], R0 ;  /* 0x0010c00001007387 */ /* 0x0009e20000100800 */
[----:B------:R-:W-:-:S03]  /*16d070*/  F2FP.SATFINITE.E4M3.F32.PACK_AB_MERGE_C R12, R12, R13, RZ ;  /* 0x0000000d0c0c723e */ /* 0x000fc600048070ff */
[----:B------:R-:W-:Y:S01]  /*16d080*/  STL [R1+0x2efc], R14 ;  /* 0x002efc0e01007387 */ /* 0x000fe20000100800 */
[----:B----4-:R-:W-:Y:S01]  /*16d090*/  VIADD R0, R0, UR9 ;  /* 0x0000000900007c36 */ /* 0x010fe20008000000 */
[----:B------:R-:W-:Y:S02]  /*16d0a0*/  F2FP.SATFINITE.E4M3.F32.PACK_AB_MERGE_C R10, R10, R11, RZ ;  /* 0x0000000b0a0a723e */ /* 0x000fe400048070ff */
[----:B------:R-:W-:Y:S01]  /*16d0b0*/  STL [R1+0x2ef8], R12 ;  /* 0x002ef80c01007387 */ /* 0x000fe20000100800 */
[----:B------:R-:W4:Y:S03]  /*16d0c0*/  LDCU UR9, c[0x0][0x3b8] ;  /* 0x00007700ff0977ac */ /* 0x000f260008000800 */
[----:B------:R5:W-:Y:S01]  /*16d0d0*/  STL [R1+0x10c4], R0 ;  /* 0x0010c40001007387 */ /* 0x000be20000100800 */
[----:B------:R-:W-:-:S03]  /*16d0e0*/  F2FP.SATFINITE.E4M3.F32.PACK_AB_MERGE_C R7, R8, R7, RZ ;  /* 0x000000070807723e */ /* 0x000fc600048070ff */
[----:B------:R-:W-:Y:S01]  /*16d0f0*/  STL [R1+0x2ef0], R10 ;  /* 0x002ef00a01007387 */ /* 0x000fe20000100800 */
[----:B-----5:R-:W-:Y:S01]  /*16d100*/  VIADD R0, R0, UR10 ;  /* 0x0000000a00007c36 */ /* 0x020fe20008000000 */
[----:B------:R-:W-:Y:S02]  /*16d110*/  F2FP.SATFINITE.E4M3.F32.PACK_AB_MERGE_C R6, R6, R9, RZ ;  /* 0x000000090606723e */ /* 0x000fe400048070ff */
[----:B------:R-:W-:Y:S01]  /*16d120*/  STL [R1+0x2eec], R7 ;  /* 0x002eec0701007387 */ /* 0x000fe20000100800 */
[----:B------:R-:W5:Y:S03]  /*16d130*/  LDCU UR10, c[0x0][0x3b8] ;  /* 0x00007700ff0a77ac */ /* 0x000f660008000800 */
        /* <DEDUP_REMOVED lines=10> */
[----:B------:R-:W2:Y:S01]  /*16d1e0*/  LDL.LU R31, [R1+0x1070] ;  /* 0x00107000011f7983 */ /* 0x000ea20000300800 */
[----:B-1----:R-:W-:Y:S01]  /*16d1f0*/  VIADD R0, R0, UR12 ;  /* 0x0000000c00007c36 */ /* 0x002fe20008000000 */
[----:B------:R-:W1:Y:S02]  /*16d200*/  LDCU UR12, c[0x0][0x3b8] ;  /* 0x00007700ff0c77ac */ /* 0x000e640008000800 */
[----:B------:R-:W2:Y:S04]  /*16d210*/  LDL.LU R30, [R1+0x1074] ;  /* 0x00107400011e7983 */ /* 0x000ea80000300800 */
[----:B------:R0:W-:Y:S04]  /*16d220*/  STL [R1+0x2ed0], R2 ;  /* 0x002ed00201007387 */ /* 0x0001e80000100800 */
[----:B------:R-:W3:Y:S04]  /*16d230*/  LDL.LU R29, [R1+0x1078] ;  /* 0x00107800011d7983 */ /* 0x000ee80000300800 */
[----:B------:R-:W3:Y:S04]  /*16d240*/  LDL.LU R28, [R1+0x107c] ;  /* 0x00107c00011c7983 */ /* 0x000ee80000300800 */
[----:B------:R0:W-:Y:S04]  /*16d250*/  STL [R1+0x10dc], R0 ;  /* 0x0010dc0001007387 */ /* 0x0001e80000100800 */
        /* <DEDUP_REMOVED lines=28> */
[----:B------:R-:W-:Y:S01]  /*16d420*/  VIADD R0, R0, UR5 ;  /* 0x0000000500007c36 */ /* 0x000fe20008000000 */
[----:B------:R-:W0:Y:S01]  /*16d430*/  LDCU UR5, c[0x0][0x3b8] ;  /* 0x00007700ff0577ac */ /* 0x000e220008000800 */
[----:B--2---:R-:W-:-:S05]  /*16d440*/  F2FP.SATFINITE.E4M3.F32.PACK_AB_MERGE_C R30, R30, R31, RZ ;  /* 0x0000001f1e1e723e */ /* 0x004fca00048070ff */
[----:B------:R-:W-:Y:S01]  /*16d450*/  STL [R1+0x2ec4], R30 ;  /* 0x002ec41e01007387 */ /* 0x000fe20000100800 */
[----:B---3--:R-:W-:-:S05]  /*16d460*/  F2FP.SATFINITE.E4M3.F32.PACK_AB_MERGE_C R28, R28, R29, RZ ;  /* 0x0000001d1c1c723e */ /* 0x008fca00048070ff */
[----:B------:R-:W-:Y:S04]  /*16d470*/  STL [R1+0x2ec0], R28 ;  /* 0x002ec01c01007387 */ /* 0x000fe80000100800 */
[----:B------:R2:W-:Y:S01]  /*16d480*/  STL [R1+0x10f4], R0 ;  /* 0x0010f40001007387 */ /* 0x0005e20000100800 */
[----:B----4-:R-:W-:Y:S01]  /*16d490*/  F2FP.SATFINITE.E4M3.F32.PACK_AB_MERGE_C R26, R26, R27, RZ ;  /* 0x0000001b1a1a723e */ /* 0x010fe200048070ff */
[----:B--2---:R-:W-:Y:S01]  /*16d4a0*/  VIADD R0, R0, UR7 ;  /* 0x0000000700007c36 */ /* 0x004fe20008000000 */
[----:B-----5:R-:W-:-:S03]  /*16d4b0*/  F2FP.SATFINITE.E4M3.F32.PACK_AB_MERGE_C R24, R24, R25, RZ ;  /* 0x000000191818723e */ /* 0x020fc600048070ff */
        /* <DEDUP_REMOVED lines=25> */
[----:B------:R0:W-:Y:S01]  /*16d650*/  STL [R1+0x1134], R0 ;  /* 0x0011340001007387 */ /* 0x0001e20000100800 */
[----:B------:R-:W-:-:S03]  /*16d660*/  F2FP.SATFINITE.E4M3.F32.PACK_AB_MERGE_C R7, R8, R7, RZ ;  /* 0x000000070807723e */ /* 0x000fc600048070ff */
[----:B------:R-:W-:Y:S01]  /*16d670*/  STL [R1+0x2e80], R10 ;  /* 0x002e800a01007387 */ /* 0x000fe20000100800 */
[----:B0-----:R-:W-:Y:S01]  /*16d680*/  VIADD R0, R0, UR11 ;  /* 0x0000000b00007c36 */ /* 0x001fe20008000000 */
[----:B------:R-:W-:Y:S02]  /*16d690*/  F2FP.SATFINITE.E4M3.F32.PACK_AB_MERGE_C R6, R6, R9, RZ ;  /* 0x000000090606723e */ /* 0x000fe400048070ff */
[----:B------:R-:W-:Y:S01]  /*16d6a0*/  STL [R1+0x2e7c], R7 ;  /* 0x002e7c0701007387 */ /* 0x000fe20000100800 */
[----:B------:R-:W0:Y:S03]  /*16d6b0*/  LDCU UR11, c[0x0][0x3b8] ;  /* 0x00007700ff0b77ac */ /* 0x000e260008000800 */
[----:B------:R1:W-:Y:S04]  /*16d6c0*/  STL [R1+0x1a90], R0 ;  /* 0x001a900001007387 */ /* 0x0003e80000100800 */
[----:B------:R2:W-:Y:S01]  /*16d6d0*/  STL [R1+0x2e74], R6 ;  /* 0x002e740601007387 */ /* 0x0005e20000100800 */
[----:B-1----:R-:W-:Y:S01]  /*16d6e0*/  VIADD R0, R0, UR12 ;  /* 0x0000000c00007c36 */ /* 0x002fe20008000000 */
[----:B------:R-:W-:Y:S01]  /*16d6f0*/  F2FP.SATFINITE.E4M3.F32.PACK_AB_MERGE_C R4, R4, R5, RZ ;  /* 0x000000050404723e */ /* 0x000fe200048070ff */
[----:B------:R-:W1:Y:S01]  /*16d700*/  LDCU UR12, c[0x0][0x3b8] ;  /* 0x00007700ff0c77ac */ /* 0x000e620008000800 */
[----:B--2---:R-:W-:-:S05]  /*16d710*/  F2FP.SATFINITE.E4M3.F32.PACK_AB_MERGE_C R6, R58, R59, RZ ;  /* 0x0000003b3a06723e */ /* 0x004fca00048070ff */
[----:B------:R-:W-:Y:S01]  /*16d720*/  STL [R1+0x2e70], R6 ;  /* 0x002e700601007387 */ /* 0x000fe20000100800 */
[----:B------:R-:W-:-:S03]  /*16d730*/  F2FP.SATFINITE.E4M3.F32.PACK_AB_MERGE_C R2, R2, R3, RZ ;  /* 0x000000030202723e */ /* 0x000fc600048070ff */
[----:B------:R2:W-:Y:S04]  /*16d740*/  STL [R1+0x1a94], R0 ;  /* 0x001a940001007387 */ /* 0x0005e80000100800 */
[----:B------:R0:W-:Y:S04]  /*16d750*/  STL [R1+0x2e64], R4 ;  /* 0x002e640401007387 */ /* 0x0001e80000100800 */
[----:B------:R-:W3:Y:S01]  /*16d760*/  LDL.LU R31, [R1+0xff0] ;  /* 0x000ff000011f7983 */ /* 0x000ee20000300800 */
[----:B--2---:R-:W-:Y:S01]  /*16d770*/  VIADD R0, R0, UR5 ;  /* 0x0000000500007c36 */ /* 0x004fe20008000000 */
[----:B------:R-:W2:Y:S02]  /*16d780*/  LDCU UR5, c[0x0][0x3b8] ;  /* 0x00007700ff0577ac */ /* 0x000ea40008000800 */
[----:B------:R-:W3:Y:S04]  /*16d790*/  LDL.LU R30, [R1+0xff4] ;  /* 0x000ff400011e7983 */ /* 0x000ee80000300800 */
[----:B------:R0:W-:Y:S04]  /*16d7a0*/  STL [R1+0x2e60], R2 ;  /* 0x002e600201007387 */ /* 0x0001e80000100800 */
[----:B------:R-:W2:Y:S04]  /*16d7b0*/  LDL.LU R29, [R1+0xff8] ;  /* 0x000ff800011d7983 */ /* 0x000ea80000300800 */
[----:B------:R-:W2:Y:S04]  /*16d7c0*/  LDL.LU R28, [R1+0xffc] ;  /* 0x000ffc00011c7983 */ /* 0x000ea80000300800 */
        /* <DEDUP_REMOVED lines=31> */
[----:B---3--:R-:W-:-:S05]  /*16d9c0*/  F2FP.SATFINITE.E4M3.F32.PACK_AB_MERGE_C R30, R30, R31, RZ ;  /* 0x0000001f1e1e723e */ /* 0x008fca00048070ff */
[----:B------:R-:W-:Y:S01]  /*16d9d0*/  STL [R1+0x2e54], R30 ;  /* 0x002e541e01007387 */ /* 0x000fe20000100800 */
[----:B--2---:R-:W-:-:S05]  /*16d9e0*/  F2FP.SATFINITE.E4M3.F32.PACK_AB_MERGE_C R28, R28, R29, RZ ;  /* 0x0000001d1c1c723e */ /* 0x004fca00048070ff */
        /* <DEDUP_REMOVED lines=33> */
[----:B-1----:R-:W-:Y:S01]  /*16dc00*/  VIADD R0, R0, UR12 ;  /* 0x0000000c00007c36 */ /* 0x002fe20008000000 */
[----:B------:R-:W-:Y:S02]  /*16dc10*/  F2FP.SATFINITE.E4M3.F32.PACK_AB_MERGE_C R6, R6, R9, RZ ;  /* 0x000000090606723e */ /* 0x000fe400048070ff */
[----:B------:R-:W-:Y:S01]  /*16dc20*/  STL [R1+0x2e10], R7 ;  /* 0x002e100701007387 */ /* 0x000fe20000100800 */
[----:B------:R-:W1:Y:S03]  /*16dc30*/  LDCU UR12, c[0x0][0x3b8] ;  /* 0x00007700ff0c77ac */ /* 0x000e660008000800 */
[----:B------:R0:W-:Y:S04]  /*16dc40*/  STL [R1+0x1ab0], R0 ;  /* 0x001ab00001007387 */ /* 0x0001e80000100800 */
[----:B------:R2:W-:Y:S01]  /*16dc50*/  STL [R1+0x2e04], R6 ;  /* 0x002e040601007387 */ /* 0x0005e20000100800 */
[----:B0-----:R-:W-:Y:S01]  /*16dc60*/  VIADD R0, R0, UR5 ;  /* 0x0000000500007c36 */ /* 0x001fe20008000000 */
[----:B------:R-:W-:Y:S01]  /*16dc70*/  F2FP.SATFINITE.E4M3.F32.PACK_AB_MERGE_C R4, R4, R5, RZ ;  /* 0x000000050404723e */ /* 0x000fe200048070ff */
[----:B------:R-:W0:Y:S01]  /*16dc80*/  LDCU UR5, c[0x0][0x3b8] ;  /* 0x00007700ff0577ac */ /* 0x000e220008000800 */
        /* <DEDUP_REMOVED lines=43> */
[----:B---3--:R-:W-:-:S02]  /*16df40*/  F2FP.SATFINITE.E4M3.F32.PACK_AB_MERGE_C R30, R30, R31, RZ ;  /* 0x0000001f1e1e723e */ /* 0x008fc400048070ff */
[----:B------:R-:W3:Y:S04]  /*16df50*/  LDL.LU R31, [R1+0x7bb4] ;  /* 0x007bb400011f7983 */ /* 0x000ee80000300800 */
[----:B------:R0:W-:Y:S01]  /*16df60*/  STL [R1+0x2de4], R30 ;  /* 0x002de41e01007387 */ /* 0x0001e20000100800 */
[----:B--2---:R-:W-:-:S03]  /*16df70*/  F2FP.SATFINITE.E4M3.F32.PACK_AB_MERGE_C R28, R28, R29, RZ ;  /* 0x0000001d1c1c723e */ /* 0x004fc600048070ff */
[----:B0-----:R-:W3:Y:S04]  /*16df80*/  LDL.LU R30, [R1+0x7bb0] ;  /* 0x007bb000011e7983 */ /* 0x001ee80000300800 */
[----:B------:R-:W-:Y:S01]  /*16df90*/  STL [R1+0x2de0], R28 ;  /* 0x002de01c01007387 */ /* 0x000fe20000100800 */
[----:B----4-:R-:W-:-:S03]  /*16dfa0*/  F2FP.SATFINITE.E4M3.F32.PACK_AB_MERGE_C R26, R26, R27, RZ ;  /* 0x0000001b1a1a723e */ /* 0x010fc600048070ff */
[----:B------:R0:W-:Y:S01]  /*16dfb0*/  STL [R1+0x1abc], R0 ;  /* 0x001abc0001007387 */ /* 0x0001e20000100800 */
[----:B-----5:R-:W-:Y:S01]  /*16dfc0*/  F2FP.SATFINITE.E4M3.F32.PACK_AB_MERGE_C R24, R24, R25, RZ ;  /* 0x000000191818723e */ /* 0x020fe200048070ff */
[----:B0-----:R-:W-:Y:S02]  /*16dfd0*/  VIADD R0, R0, UR9 ;  /* 0x0000000900007c36 */ /* 0x001fe40008000000 */
[----:B------:R-:W-:Y:S01]  /*16dfe0*/  STL [R1+0x2dcc], R26 ;  /* 0x002dcc1a01007387 */ /* 0x000fe20000100800 */
[----:B------:R-:W0:Y:S01]  /*16dff0*/  LDCU UR9, c[0x0][0x3b8] ;  /* 0x00007700ff0977ac */ /* 0x000e220008000800 */
[----:B------:R-:W-:Y:S02]  /*16e000*/  F2FP.SATFINITE.E4M3.F32.PACK_AB_MERGE_C R22, R22, R23, RZ ;  /* 0x000000171616723e */ /* 0x000fe400048070ff */
[----:B------:R-:W-:Y:S04]  /*16e010*/  STL [R1+0x2ddc], R24 ;  /* 0x002ddc1801007387 */ /* 0x000fe80000100800 */
[----:B------:R2:W-:Y:S01]  /*16e020*/  STL [R1+0x1ac0], R0 ;  /* 0x001ac00001007387 */ /* 0x0005e20000100800 */
[----:B------:R-:W-:-:S03]  /*16e030*/  F2FP.SATFINITE.E4M3.F32.PACK_AB_MERGE_C R20, R20, R21, RZ ;  /* 0x000000151414723e */ /* 0x000fc600048070ff */
[----:B------:R-:W-:Y:S01]  /*16e040*/  STL [R1+0x2db4], R22 ;  /* 0x002db41601007387 */ /* 0x000fe20000100800 */
[----:B--2---:R-:W-:Y:S01]  /*16e050*/  VIADD R0, R0, UR10 ;  /* 0x0000000a00007c36 */ /* 0x004fe20008000000 */
[----:B------:R-:W-:Y:S02]  /*16e060*/  F2FP.SATFINITE.E4M3.F32.PACK_AB_MERGE_C R18, R18, R19, RZ ;  /* 0x000000131212723e */ /* 0x000fe400048070ff */
[----:B------:R-:W-:Y:S01]  /*16e070*/  STL [R1+0x2dc4], R20 ;  /* 0x002dc41401007387 */ /* 0x000fe20000100800 */
[----:B------:R-:W2:Y:S03]  /*16e080*/  LDCU UR10, c[0x0][0x3b8] ;  /* 0x00007700ff0a77ac */ /* 0x000ea60008000800 */
        /* <DEDUP_REMOVED lines=27> */
[----:B------:R-:W-:Y:S04]  /*16e240*/  STL [R1+0x2d88], R6 ;  /* 0x002d880601007387 */ /* 0x000fe80000100800 */
[----:B------:R-:W-:Y:S04]  /*16e250*/  STL [R1+0x1ad4], R0 ;  /* 0x001ad40001007387 */ /* 0x000fe80000100800 */
[----:B------:R1:W-:Y:S02]  /*16e260*/  STL [R1+0x2d7c], R4 ;  /* 0x002d7c0401007387 */ /* 0x0003e40000100800 */
[----:B-1----:R-:W-:-:S02]  /*16e270*/  F2FP.SATFINITE.E4M3.F32.PACK_AB_MERGE_C R4, R2, R3, RZ ;  /* 0x000000030204723e */ /* 0x002fc400048070ff */
[----:B------:R-:W2:Y:S04]  /*16e280*/  LDL.LU R3, [R1+0x1160] ;  /* 0x0011600001037983 */ /* 0x000ea80000300800 */
[----:B------:R-:W2:Y:S01]  /*16e290*/  LDL.LU R2, [R1+0x1164] ;  /* 0x0011640001027983 */ /* 0x000ea20000300800 */
[----:B------:R-:W-:Y:S01]  /*16e2a0*/  VIADD R0, R0, UR8 ;  /* 0x0000000800007c36 */ /* 0x000fe20008000000 */
[----:B------:R-:W1:Y:S02]  /*16e2b0*/  LDCU UR8, c[0x0][0x3b8] ;  /* 0x00007700ff0877ac */ /* 0x000e640008000800 */
[----:B------:R0:W-:Y:S04]  /*16e2c0*/  STL [R1+0x2d78], R4 ;  /* 0x002d780401007387 */ /* 0x0001e80000100800 */
[----:B------:R-:W3:Y:S04]  /*16e2d0*/  LDL.LU R29, [R1+0x1168] ;  /* 0x00116800011d7983 */ /* 0x000ee80000300800 */
[----:B------:R-:W3:Y:S04]  /*16e2e0*/  LDL.LU R28, [R1+0x116c] ;  /* 0x00116c00011c7983 */ /* 0x000ee80000300800 */
[----:B------:R-:W-:Y:S04]  /*16e2f0*/  STL [R1+0x1ad8], R0 ;  /* 0x001ad80001007387 */ /* 0x000fe80000100800 */
        /* <DEDUP_REMOVED lines=26> */
[----:B--2---:R-:W-:-:S03]  /*16e4a0*/  F2FP.SATFINITE.E4M3.F32.PACK_AB_MERGE_C R2, R2, R3, RZ ;  /* 0x000000030202723e */ /* 0x004fc600048070ff */
[----:B------:R-:W2:Y:S04]  /*16e4b0*/  LDL.LU R3, [R1+0x11d8] ;  /* 0x0011d80001037983 */ /* 0x000ea80000300800 */
[----:B------:R0:W-:Y:S04]  /*16e4c0*/  STL [R1+0x2d6c], R2 ;  /* 0x002d6c0201007387 */ /* 0x0001e80000100800 */
[----:B0-----:R-:W2:Y:S01]  /*16e4d0*/  LDL.LU R2, [R1+0x11dc] ;  /* 0x0011dc0001027983 */ /* 0x001ea20000300800 */
[----:B------:R-:W-:Y:S01]  /*16e4e0*/  VIADD R0, R0, UR9 ;  /* 0x0000000900007c36 */ /* 0x000fe20008000000 */
[----:B---3--:R-:W-:Y:S01]  /*16e4f0*/  F2FP.SATFINITE.E4M3.F32.PACK_AB_MERGE_C R28, R28, R29, RZ ;  /* 0x0000001d1c1c723e */ /* 0x008fe200048070ff */
[----:B------:R-:W0:Y:S03]  /*16e500*/  LDCU UR9, c[0x0][0x3b8] ;  /* 0x00007700ff0977ac */ /* 0x000e260008000800 */
[----:B------:R3:W-:Y:S01]  /*16e510*/  STL [R1+0x1adc], R0 ;  /* 0x001adc0001007387 */ /* 0x0007e20000100800 */
[----:B----4-:R-:W-:-:S03]  /*16e520*/  F2FP.SATFINITE.E4M3.F32.PACK_AB_MERGE_C R26, R26, R27, RZ ;  /* 0x0000001b1a1a723e */ /* 0x010fc600048070ff */
[----:B------:R-:W-:Y:S01]  /*16e530*/  STL [R1+0x2d68], R28 ;  /* 0x002d681c01007387 */ /* 0x000fe20000100800 */
[----:B-----5:R-:W-:Y:S01]  /*16e540*/  F2FP.SATFINITE.E4M3.F32.PACK_AB_MERGE_C R24, R24, R25, RZ ;  /* 0x000000191818723e */ /* 0x020fe200048070ff */
[----:B---3--:R-:W-:Y:S02]  /*16e550*/  VIADD R0, R0, UR10 ;  /* 0x0000000a00007c36 */ /* 0x008fe40008000000 */
[----:B------:R-:W-:Y:S01]  /*16e560*/  STL [R1+0x2d58], R26 ;  /* 0x002d581a01007387 */ /* 0x000fe20000100800 */
[----:B------:R-:W3:Y:S03]  /*16e570*/  LDCU UR10, c[0x0][0x3b8] ;  /* 0x00007700ff0a77ac */ /* 0x000ee60008000800 */
[----:B------:R-:W-:Y:S01]  /*16e580*/  STL [R1+0x2d64], R24 ;  /* 0x002d641801007387 */ /* 0x000fe20000100800 */
[----:B------:R-:W-:-:S03]  /*16e590*/  F2FP.SATFINITE.E4M3.F32.PACK_AB_MERGE_C R22, R22, R23, RZ ;  /* 0x000000171616723e */ /* 0x000fc600048070ff */
[----:B------:R4:W-:Y:S01]  /*16e5a0*/  STL [R1+0x1ae0], R0 ;  /* 0x001ae00001007387 */ /* 0x0009e20000100800 */
[----:B------:R-:W-:-:S03]  /*16e5b0*/  F2FP.SATFINITE.E4M3.F32.PACK_AB_MERGE_C R20, R20, R21, RZ ;  /* 0x000000151414723e */ /* 0x000fc600048070ff */
[----:B------:R-:W-:Y:S01]  /*16e5c0*/  STL [R1+0x2d4c], R22 ;  /* 0x002d4c1601007387 */ /* 0x000fe20000100800 */
[----:B----4-:R-:W-:-:S03]  /*16e5d0*/  VIADD R0, R0, UR11 ;  /* 0x0000000b00007c36 */ /* 0x010fc60008000000 */
[----:B------:R-:W-:Y:S01]  /*16e5e0*/  STL [R1+0x2d54], R20 ;  /* 0x002d541401007387 */ /* 0x000fe20000100800 */
[----:B------:R-:W4:Y:S01]  /*16e5f0*/  LDCU UR11, c[0x0][0x3b8] ;  /* 0x00007700ff0b77ac */ /* 0x000f220008000800 */
[----:B------:R-:W-:Y:S02]  /*16e600*/  F2FP.SATFINITE.E4M3.F32.PACK_AB_MERGE_C R18, R18, R19, RZ ;  /* 0x000000131212723e */ /* 0x000fe400048070ff */
[----:B------:R5:W-:Y:S01]  /*16e610*/  STL [R1+0x1ae4], R0 ;  /* 0x001ae40001007387 */ /* 0x000be20000100800 */
[----:B------:R-:W-:Y:S01]  /*16e620*/  F2FP.SATFINITE.E4M3.F32.PACK_AB_MERGE_C R16, R16, R17, RZ ;  /* 0x000000111010723e */ /* 0x000fe200048070ff */
[----:B-----5:R-:W-:Y:S02]  /*16e630*/  VIADD R0, R0, UR12 ;  /* 0x0000000c00007c36 */ /* 0x020fe40008000000 */
[----:B------:R-:W-:Y:S01]  /*16e640*/  STL [R1+0x2d48], R18 ;  /* 0x002d481201007387 */ /* 0x000fe20000100800 */
[----:B------:R-:W5:Y:S01]  /*16e650*/  LDCU UR12, c[0x0][0x3b8] ;  /* 0x00007700ff0c77ac */ /* 0x000f620008000800 */
[----:B------:R-:W-:-:S02]  /*16e660*/  F2FP.SATFINITE.E4M3.F32.PACK_AB_MERGE_C R14, R14, R15, RZ ;  /* 0x0000000f0e0e723e */ /* 0x000fc400048070ff */
        /* <DEDUP_REMOVED lines=20> */
[----:B---3--:R-:W-:-:S05]  /*16e7b0*/  F2FP.SATFINITE.E4M3.F32.PACK_AB_MERGE_C R6, R58, R59, RZ ;  /* 0x0000003b3a06723e */ /* 0x008fca00048070ff */
[----:B------:R-:W-:Y:S04]  /*16e7c0*/  STL [R1+0x2d18], R6 ;  /* 0x002d180601007387 */ /* 0x000fe80000100800 */
[----:B------:R-:W-:Y:S04]  /*16e7d0*/  STL [R1+0x1af4], R0 ;  /* 0x001af40001007387 */ /* 0x000fe80000100800 */
[----:B------:R-:W3:Y:S04]  /*16e7e0*/  LDL.LU R5, [R1+0x11e0] ;  /* 0x0011e00001057983 */ /* 0x000ee80000300800 */
[----:B------:R0:W-:Y:S04]  /*16e7f0*/  STL [R1+0x2d10], R4 ;  /* 0x002d100401007387 */ /* 0x0001e80000100800 */
[----:B0-----:R-:W3:Y:S01]  /*16e800*/  LDL.LU R4, [R1+0x11e4] ;  /* 0x0011e40001047983 */ /* 0x001ee20000300800 */
[----:B------:R-:W-:Y:S01]  /*16e810*/  VIADD R0, R0, UR9 ;  /* 0x0000000900007c36 */ /* 0x000fe20008000000 */
[----:B------:R-:W0:Y:S02]  /*16e820*/  LDCU UR9, c[0x0][0x3b8] ;  /* 0x00007700ff0977ac */ /* 0x000e240008000800 */
[----:B------:R-:W4:Y:S04]  /*16e830*/  LDL.LU R29, [R1+0x11e8] ;  /* 0x0011e800011d7983 */ /* 0x000f280000300800 */
[----:B------:R-:W4:Y:S01]  /*16e840*/  LDL.LU R28, [R1+0x11ec] ;  /* 0x0011ec00011c7983 */ /* 0x000f220000300800 */
[----:B--2---:R-:W-:-:S05]  /*16e850*/  F2FP.SATFINITE.E4M3.F32.PACK_AB_MERGE_C R2, R2, R3, RZ ;  /* 0x000000030202723e */ /* 0x004fca00048070ff */
[----:B------:R2:W-:Y:S04]  /*16e860*/  STL [R1+0x2d0c], R2 ;  /* 0x002d0c0201007387 */ /* 0x0005e80000100800 */
        /* <DEDUP_REMOVED lines=24> */
[----:B--2---:R-:W2:Y:S01]  /*16e9f0*/  LDL.LU R2, [R1+0xe1c] ;  /* 0x000e1c0001027983 */ /* 0x004ea20000300800 */
[----:B0-----:R-:W-:Y:S01]  /*16ea00*/  VIADD R0, R0, UR10 ;  /* 0x0000000a00007c36 */ /* 0x001fe20008000000 */
[----:B------:R-:W0:Y:S02]  /*16ea10*/  LDCU UR10, c[0x0][0x3b8] ;  /* 0x00007700ff0a77ac */ /* 0x000e240008000800 */
[----:B------:R-:W2:Y:S01]  /*16ea20*/  LDL.LU R59, [R1+0xe00] ;  /* 0x000e0000013b7983 */ /* 0x000ea20000300800 */
[----:B---3--:R-:W-:-:S05]  /*16ea30*/  F2FP.SATFINITE.E4M3.F32.PACK_AB_MERGE_C R4, R4, R5, RZ ;  /* 0x000000050404723e */ /* 0x008fca00048070ff */
[----:B------:R3:W-:Y:S04]  /*16ea40*/  STL [R1+0x2d00], R4 ;  /* 0x002d000401007387 */ /* 0x0007e80000100800 */
[----:B------:R-:W2:Y:S04]  /*16ea50*/  LDL.LU R58, [R1+0xe04] ;  /* 0x000e0400013a7983 */ /* 0x000ea80000300800 */
[----:B------:R-:W2:Y:S04]  /*16ea60*/  LDL.LU R5, [R1+0xe08] ;  /* 0x000e080001057983 */ /* 0x000ea80000300800 */
[----:B------:R0:W-:Y:S04]  /*16ea70*/  STL [R1+0x1afc], R0 ;  /* 0x001afc0001007387 */ /* 0x0001e80000100800 */
[----:B---3--:R-:W3:Y:S01]  /*16ea80*/  LDL.LU R4, [R1+0xe0c] ;  /* 0x000e0c0001047983 */ /* 0x008ee20000300800 */
[----:B----4-:R-:W-:Y:S01]  /*16ea90*/  F2FP.SATFINITE.E4M3.F32.PACK_AB_MERGE_C R28, R28, R29, RZ ;  /* 0x0000001d1c1c723e */ /* 0x010fe200048070ff */
[----:B0-----:R-:W-:-:S04]  /*16eaa0*/  VIADD R0, R0, UR11 ;  /* 0x0000000b00007c36 */ /* 0x001fc80008000000 */
[----:B------:R-:W-:Y:S01]  /*16eab0*/  STL [R1+0x2cfc], R28 ;  /* 0x002cfc1c01007387 */ /* 0x000fe20000100800 */
[----:B------:R-:W0:Y:S01]  /*16eac0*/  LDCU UR11, c[0x0][0x3b8] ;  /* 0x00007700ff0b77ac */ /* 0x000e220008000800 */
[----:B-----5:R-:W-:Y:S02]  /*16ead0*/  F2FP.SATFINITE.E4M3.F32.PACK_AB_MERGE_C R26, R26, R27, RZ ;  /* 0x0000001b1a1a723e */ /* 0x020fe400048070ff */
[----:B------:R-:W-:-:S03]  /*16eae0*/  F2FP.SATFINITE.E4M3.F32.PACK_AB_MERGE_C R24, R24, R25, RZ ;  /* 0x000000191818723e */ /* 0x000fc600048070ff */
[----:B------:R-:W-:Y:S04]  /*16eaf0*/  STL [R1+0x2cf0], R26 ;  /* 0x002cf01a01007387 */ /* 0x000fe80000100800 */
[----:B------:R-:W-:Y:S01]  /*16eb00*/  STL [R1+0x2cf4], R24 ;  /* 0x002cf41801007387 */ /* 0x000fe20000100800 */
[----:B------:R-:W-:-:S03]  /*16eb10*/  F2FP.SATFINITE.E4M3.F32.PACK_AB_MERGE_C R22, R22, R23, RZ ;  /* 0x000000171616723e */ /* 0x000fc600048070ff */
[----:B------:R4:W-:Y:S01]  /*16eb20*/  STL [R1+0x1b00], R0 ;  /* 0x001b000001007387 */ /* 0x0009e20000100800 */
[----:B------:R-:W-:Y:S01]  /*16eb30*/  F2FP.SATFINITE.E4M3.F32.PACK_AB_MERGE_C R20, R20, R21, RZ ;  /* 0x000000151414723e */ /* 0x000fe200048070ff */
[----:B----4-:R-:W-:Y:S02]  /*16eb40*/  VIADD R0, R0, UR12 ;  /* 0x0000000c00007c36 */ /* 0x010fe40008000000 */
[----:B------:R-:W-:Y:S01]  /*16eb50*/  STL [R1+0x2ce0], R22 ;  /* 0x002ce01601007387 */ /* 0x000fe20000100800 */
[----:B------:R-:W4:Y:S01]  /*16eb60*/  LDCU UR12, c[0x0][0x3b8] ;  /* 0x00007700ff0c77ac */ /* 0x000f220008000800 */
[----:B------:R-:W-:Y:S02]  /*16eb70*/  F2FP.SATFINITE.E4M3.F32.PACK_AB_MERGE_C R18, R18, R19, RZ ;  /* 0x000000131212723e */ /* 0x000fe400048070ff */
[----:B------:R-:W-:Y:S04]  /*16eb80*/  STL [R1+0x2ce4], R20 ;  /* 0x002ce41401007387 */ /* 0x000fe80000100800 */
        /* <DEDUP_REMOVED lines=17> */
[----:B0-----:R-:W-:Y:S01]  /*16eca0*/  VIADD R0, R0, UR8 ;  /* 0x0000000800007c36 */ /* 0x001fe20008000000 */
[----:B------:R-:W-:Y:S02]  /*16ecb0*/  F2FP.SATFINITE.E4M3.F32.PACK_AB_MERGE_C R6, R6, R9, RZ ;  /* 0x000000090606723e */ /* 0x000fe400048070ff */
[----:B------:R-:W-:Y:S01]  /*16ecc0*/  STL [R1+0x2cb8], R7 ;  /* 0x002cb80701007387 */ /* 0x000fe20000100800 */
[----:B------:R-:W0:Y:S03]  /*16ecd0*/  LDCU UR8, c[0x0][0x3b8] ;  /* 0x00007700ff0877ac */ /* 0x000e260008000800 */
[----:B------:R-:W-:Y:S04]  /*16ece0*/  STL [R1+0x1b10], R0 ;  /* 0x001b100001007387 */ /* 0x000fe80000100800 */
[----:B------:R2:W-:Y:S02]  /*16ecf0*/  STL [R1+0x2cac], R6 ;  /* 0x002cac0601007387 */ /* 0x0005e40000100800 */
[----:B--2---:R-:W-:-:S02]  /*16ed00*/  F2FP.SATFINITE.E4M3.F32.PACK_AB_MERGE_C R6, R2, R3, RZ ;  /* 0x000000030206723e */ /* 0x004fc400048070ff */
[----:B------:R-:W2:Y:S04]  /*16ed10*/  LDL.LU R3, [R1+0x14d0] ;  /* 0x0014d00001037983 */ /* 0x000ea80000300800 */
[----:B------:R-:W2:Y:S01]  /*16ed20*/  LDL.LU R2, [R1+0x14d4] ;  /* 0x0014d40001027983 */ /* 0x000ea20000300800 */
[----:B------:R-:W-:Y:S01]  /*16ed30*/  VIADD R0, R0, UR9 ;  /* 0x0000000900007c36 */ /* 0x000fe20008000000 */
[----:B------:R-:W0:Y:S02]  /*16ed40*/  LDCU UR9, c[0x0][0x3b8] ;  /* 0x00007700ff0977ac */ /* 0x000e240008000800 */
[----:B------:R0:W-:Y:S04]  /*16ed50*/  STL [R1+0x2ca8], R6 ;  /* 0x002ca80601007387 */ /* 0x0001e80000100800 */
[----:B------:R0:W-:Y:S02]  /*16ed60*/  STL [R1+0x1b14], R0 ;  /* 0x001b140001007387 */ /* 0x0001e40000100800 */
[----:B0-----:R-:W-:Y:S01]  /*16ed70*/  F2FP.SATFINITE.E4M3.F32.PACK_AB_MERGE_C R6, R58, R59, RZ ;  /* 0x0000003b3a06723e */ /* 0x001fe200048070ff */
[----:B------:R-:W-:Y:S01]  /*16ed80*/  VIADD R0, R0, UR10 ;  /* 0x0000000a00007c36 */ /* 0x000fe20008000000 */
[----:B------:R-:W0:Y:S03]  /*16ed90*/  LDCU UR10, c[0x0][0x3b8] ;  /* 0x00007700ff0a77ac */ /* 0x000e260008000800 */
[----:B------:R-:W-:Y:S04]  /*16eda0*/  STL [R1+0x2ca0], R6 ;  /* 0x002ca00601007387 */ /* 0x000fe80000100800 */
[----:B------:R-:W4:Y:S01]  /*16edb0*/  LDL.LU R29, [R1+0x14d8] ;  /* 0x0014d800011d7983 */ /* 0x000f220000300800 */
[----:B---3--:R-:W-:-:S03]  /*16edc0*/  F2FP.SATFINITE.E4M3.F32.PACK_AB_MERGE_C R4, R4, R5, RZ ;  /* 0x000000050404723e */ /* 0x008fc600048070ff */
[----:B------:R-:W3:Y:S04]  /*16edd0*/  LDL.LU R28, [R1+0x14dc] ;  /* 0x0014dc00011c7983 */ /* 0x000ee80000300800 */
        /* <DEDUP_REMOVED lines=24> */
[----:B------:R-:W-:Y:S01]  /*16ef60*/  VIADD R0, R0, UR11 ;  /* 0x0000000b00007c36 */ /* 0x000fe20008000000 */
[----:B------:R-:W0:Y:S02]  /*16ef70*/  LDCU UR11, c[0x0][0x3b8] ;  /* 0x00007700ff0b77ac */ /* 0x000e240008000800 */
[----:B------:R-:W5:Y:S01]  /*16ef80*/  LDL.LU R9, [R1+0xda8] ;  /* 0x000da80001097983 */ /* 0x000f620000300800 */
[----:B--2---:R-:W-:-:S05]  /*16ef90*/  F2FP.SATFINITE.E4M3.F32.PACK_AB_MERGE_C R2, R2, R3, RZ ;  /* 0x000000030202723e */ /* 0x004fca00048070ff */
[----:B------:R2:W-:Y:S04]  /*16efa0*/  STL [R1+0x2c90], R2 ;  /* 0x002c900201007387 */ /* 0x0005e80000100800 */
[----:B------:R-:W5:Y:S04]  /*16efb0*/  LDL.LU R6, [R1+0xdac] ;  /* 0x000dac0001067983 */ /* 0x000f680000300800 */
[----:B------:R-:W5:Y:S04]  /*16efc0*/  LDL.LU R59, [R1+0x13d0] ;  /* 0x0013d000013b7983 */ /* 0x000f680000300800 */
[----:B------:R4:W-:Y:S04]  /*16efd0*/  STL [R1+0x1b1c], R0 ;  /* 0x001b1c0001007387 */ /* 0x0009e80000100800 */
[----:B------:R-:W5:Y:S04]  /*16efe0*/  LDL.LU R58, [R1+0x13d4] ;  /* 0x0013d400013a7983 */ /* 0x000f680000300800 */
[----:B------:R-:W5:Y:S04]  /*16eff0*/  LDL.LU R3, [R1+0x13d8] ;  /* 0x0013d80001037983 */ /* 0x000f680000300800 */
[----:B--2---:R-:W2:Y:S01]  /*16f000*/  LDL.LU R2, [R1+0x13dc] ;  /* 0x0013dc0001027983 */ /* 0x004ea20000300800 */
[----:B----4-:R-:W-:Y:S01]  /*16f010*/  VIADD R0, R0, UR12 ;  /* 0x0000000c00007c36 */ /* 0x010fe20008000000 */
[----:B------:R-:W4:Y:S01]  /*16f020*/  LDCU UR12, c[0x0][0x3b8] ;  /* 0x00007700ff0c77ac */ /* 0x000f220008000800 */
[----:B---3--:R-:W-:-:S05]  /*16f030*/  F2FP.SATFINITE.E4M3.F32.PACK_AB_MERGE_C R28, R28, R29, RZ ;  /* 0x0000001d1c1c723e */ /* 0x008fca00048070ff */
[----:B------:R-:W-:Y:S01]  /*16f040*/  STL [R1+0x2c8c], R28 ;  /* 0x002c8c1c01007387 */ /* 0x000fe20000100800 */
[----:B-----5:R-:W-:Y:S02]  /*16f050*/  F2FP.SATFINITE.E4M3.F32.PACK_AB_MERGE_C R26, R26, R27, RZ ;  /* 0x0000001b1a1a723e */ /* 0x020fe400048070ff */
[----:B------:R-:W-:-:S03]  /*16f060*/  F2FP.SATFINITE.E4M3.F32.PACK_AB_MERGE_C R24, R24, R25, RZ ;  /* 0x000000191818723e */ /* 0x000fc600048070ff */
[----:B------:R-:W-:Y:S04]  /*16f070*/  STL [R1+0x2c78], R26 ;  /* 0x002c781a01007387 */ /* 0x000fe80000100800 */
        /* <DEDUP_REMOVED lines=31> */
[----:B------:R-:W3:Y:S04]  /*16f270*/  LDL.LU R5, [R1+0x1380] ;  /* 0x0013800001057983 */ /* 0x000ee80000300800 */
[----:B------:R0:W-:Y:S04]  /*16f280*/  STL [R1+0x2c3c], R4 ;  /* 0x002c3c0401007387 */ /* 0x0001e80000100800 */
[----:B0-----:R-:W3:Y:S01]  /*16f290*/  LDL.LU R4, [R1+0x1384] ;  /* 0x0013840001047983 */ /* 0x001ee20000300800 */
[----:B------:R-:W-:Y:S01]  /*16f2a0*/  VIADD R0, R0, UR10 ;  /* 0x0000000a00007c36 */ /* 0x000fe20008000000 */
[----:B------:R-:W0:Y:S01]  /*16f2b0*/  LDCU UR10, c[0x0][0x3b8] ;  /* 0x00007700ff0a77ac */ /* 0x000e220008000800 */
[----:B------:R-:W-:-:S05]  /*16f2c0*/  F2FP.SATFINITE.E4M3.F32.PACK_AB_MERGE_C R7, R6, R9, RZ ;  /* 0x000000090607723e */ /* 0x000fca00048070ff */
[----:B------:R-:W-:Y:S04]  /*16f2d0*/  STL [R1+0x2c38], R7 ;  /* 0x002c380701007387 */ /* 0x000fe80000100800 */
[----:B------:R0:W-:Y:S01]  /*16f2e0*/  STL [R1+0x1b34], R0 ;  /* 0x001b340001007387 */ /* 0x0001e20000100800 */
[----:B------:R-:W-:-:S05]  /*16f2f0*/  F2FP.SATFINITE.E4M3.F32.PACK_AB_MERGE_C R6, R58, R59, RZ ;  /* 0x0000003b3a06723e */ /* 0x000fca00048070ff */
[----:B------:R-:W-:Y:S01]  /*16f300*/  STL [R1+0x2c30], R6 ;  /* 0x002c300601007387 */ /* 0x000fe20000100800 */
[----:B0-----:R-:W-:Y:S01]  /*16f310*/  VIADD R0, R0, UR11 ;  /* 0x0000000b00007c36 */ /* 0x001fe20008000000 */
[----:B--2---:R-:W-:Y:S02]  /*16f320*/  F2FP.SATFINITE.E4M3.F32.PACK_AB_MERGE_C R2, R2, R3, RZ ;  /* 0x000000030202723e */ /* 0x004fe400048070ff */
[----:B------:R-:W2:Y:S01]  /*16f330*/  LDL.LU R29, [R1+0x1388] ;  /* 0x00138800011d7983 */ /* 0x000ea20000300800 */
[----:B------:R-:W0:Y:S03]  /*16f340*/  LDCU UR11, c[0x0][0x3b8] ;  /* 0x00007700ff0b77ac */ /* 0x000e260008000800 */
[----:B------:R-:W2:Y:S04]  /*16f350*/  LDL.LU R28, [R1+0x138c] ;  /* 0x00138c00011c7983 */ /* 0x000ea80000300800 */
        /* <DEDUP_REMOVED lines=22> */
[----:B----4-:R-:W-:Y:S01]  /*16f4c0*/  VIADD R0, R0, UR12 ;  /* 0x0000000c00007c36 */ /* 0x010fe20008000000 */
[----:B------:R-:W0:Y:S02]  /*16f4d0*/  LDCU UR12, c[0x0][0x3b8] ;  /* 0x00007700ff0c77ac */ /* 0x000e240008000800 */
[----:B------:R-:W4:Y:S01]  /*16f4e0*/  LDL.LU R7, [R1+0xdf0] ;  /* 0x000df00001077983 */ /* 0x000f220000300800 */
[----:B---3--:R-:W-:-:S05]  /*16f4f0*/  F2FP.SATFINITE.E4M3.F32.PACK_AB_MERGE_C R4, R4, R5, RZ ;  /* 0x000000050404723e */ /* 0x008fca00048070ff */
[----:B------:R3:W-:Y:S04]  /*16f500*/  STL [R1+0x2f44], R4 ;  /* 0x002f440401007387 */ /* 0x0007e80000100800 */
[----:B------:R-:W4:Y:S04]  /*16f510*/  LDL.LU R8, [R1+0xdf4] ;  /* 0x000df40001087983 */ /* 0x000f280000300800 */
[----:B------:R-:W4:Y:S04]  /*16f520*/  LDL.LU R9, [R1+0xdf8] ;  /* 0x000df80001097983 */ /* 0x000f280000300800 */
[----:B------:R0:W-:Y:S04]  /*16f530*/  STL [R1+0x1b3c], R0 ;  /* 0x001b3c0001007387 */ /* 0x0001e80000100800 */
[----:B------:R-:W4:Y:S04]  /*16f540*/  LDL.LU R6, [R1+0xdfc] ;  /* 0x000dfc0001067983 */ /* 0x000f280000300800 */
[----:B------:R-:W4:Y:S04]  /*16f550*/  LDL.LU R59, [R1+0xde0] ;  /* 0x000de000013b7983 */ /* 0x000f280000300800 */
[----:B------:R-:W4:Y:S04]  /*16f560*/  LDL.LU R58, [R1+0xde4] ;  /* 0x000de400013a7983 */ /* 0x000f280000300800 */
[----:B------:R-:W4:Y:S04]  /*16f570*/  LDL.LU R5, [R1+0xde8] ;  /* 0x000de80001057983 */ /* 0x000f280000300800 */
[----:B---3--:R-:W3:Y:S01]  /*16f580*/  LDL.LU R4, [R1+0xdec] ;  /* 0x000dec0001047983 */ /* 0x008ee20000300800 */
[----:B0-----:R-:W-:Y:S01]  /*16f590*/  VIADD R0, R0, UR5 ;  /* 0x0000000500007c36 */ /* 0x001fe20008000000 */
[----:B------:R-:W0:Y:S01]  /*16f5a0*/  LDCU UR5, c[0x0][0x3b8] ;  /* 0x00007700ff0577ac */ /* 0x000e220008000800 */
[----:B--2---:R-:W-:-:S05]  /*16f5b0*/  F2FP.SATFINITE.E4M3.F32.PACK_AB_MERGE_C R28, R28, R29, RZ ;  /* 0x0000001d1c1c723e */ /* 0x004fca00048070ff */
        /* <DEDUP_REMOVED lines=8> */
[----:B-1----:R-:W-:Y:S02]  /*16f640*/  VIADD R0, R0, UR7 ;  /* 0x0000000700007c36 */ /* 0x002fe40008000000 */
[----:B------:R-:W-:Y:S01]  /*16f650*/  STL [R1+0x2f20], R22 ;  /* 0x002f201601007387 */ /* 0x000fe20000100800 */
[----:B------:R-:W1:Y:S01]  /*16f660*/  LDCU UR7, c[0x0][0x3b8] ;  /* 0x00007700ff0777ac */ /* 0x000e620008000800 */
        /* <DEDUP_REMOVED lines=12> */
[----:B-----5:R-:W-:Y:S01]  /*16f730*/  VIADD R0, R0, UR9 ;  /* 0x0000000900007c36 */ /* 0x020fe20008000000 */
[----:B------:R-:W-:Y:S02]  /*16f740*/  F2FP.SATFINITE.E4M3.F32.PACK_AB_MERGE_C R10, R10, R11, RZ ;  /* 0x0000000b0a0a723e */ /* 0x000fe400048070ff */
[----:B------:R-:W-:Y:S01]  /*16f750*/  STL [R1+0x2f00], R12 ;  /* 0x002f000c01007387 */ /* 0x000fe20000100800 */
[----:B------:R-:W5:Y:S03]  /*16f760*/  LDCU UR9, c[0x0][0x3b8] ;  /* 0x00007700ff0977ac */ /* 0x000f660008000800 */
[----:B------:R-:W-:Y:S04]  /*16f770*/  STL [R1+0x13d4], R0 ;  /* 0x0013d40001007387 */ /* 0x000fe80000100800 */
[----:B------:R0:W-:Y:S02]  /*16f780*/  STL [R1+0x2ef4], R10 ;  /* 0x002ef40a01007387 */ /* 0x0001e40000100800 */
[----:B0-----:R-:W-:-:S02]  /*16f790*/  F2FP.SATFINITE.E4M3.F32.PACK_AB_MERGE_C R10, R2, R3, RZ ;  /* 0x00000003020a723e */ /* 0x001fc400048070ff */
[----:B------:R-:W2:Y:S04]  /*16f7a0*/  LDL.LU R3, [R1+0xdd0] ;  /* 0x000dd00001037983 */ /* 0x000ea80000300800 */
[----:B------:R-:W2:Y:S01]  /*16f7b0*/  LDL.LU R2, [R1+0xdd4] ;  /* 0x000dd40001027983 */ /* 0x000ea20000300800 */
[----:B------:R-:W-:Y:S01]  /*16f7c0*/  VIADD R0, R0, UR10 ;  /* 0x0000000a00007c36 */ /* 0x000fe20008000000 */
[----:B------:R-:W0:Y:S02]  /*16f7d0*/  LDCU UR10, c[0x0][0x3b8] ;  /* 0x00007700ff0a77ac */ /* 0x000e240008000800 */
[----:B------:R-:W-:Y:S04]  /*16f7e0*/  STL [R1+0x2f5c], R10 ;  /* 0x002f5c0a01007387 */ /* 0x000fe80000100800 */
[----:B------:R1:W-:Y:S02]  /*16f7f0*/  STL [R1+0x13d0], R0 ;  /* 0x0013d00001007387 */ /* 0x0003e40000100800 */
[----:B-1----:R-:W-:Y:S01]  /*16f800*/  VIADD R0, R0, UR11 ;  /* 0x0000000b00007c36 */ /* 0x002fe20008000000 */
[----:B------:R-:W1:Y:S01]  /*16f810*/  LDCU UR11, c[0x0][0x3b8] ;  /* 0x00007700ff0b77ac */ /* 0x000e620008000800 */
[----:B----4-:R-:W-:-:S05]  /*16f820*/  F2FP.SATFINITE.E4M3.F32.PACK_AB_MERGE_C R8, R8, R7, RZ ;  /* 0x000000070808723e */ /* 0x010fca00048070ff */
[----:B------:R-:W-:Y:S01]  /*16f830*/  STL [R1+0x2ee4], R8 ;  /* 0x002ee40801007387 */ /* 0x000fe20000100800 */
[----:B------:R-:W-:-:S05]  /*16f840*/  F2FP.SATFINITE.E4M3.F32.PACK_AB_MERGE_C R7, R6, R9, RZ ;  /* 0x000000090607723e */ /* 0x000fca00048070ff */
[----:B------:R-:W-:Y:S01]  /*16f850*/  STL [R1+0x2ee8], R7 ;  /* 0x002ee80701007387 */ /* 0x000fe20000100800 */
[----:B------:R-:W-:-:S03]  /*16f860*/  F2FP.SATFINITE.E4M3.F32.PACK_AB_MERGE_C R6, R58, R59, RZ ;  /* 0x0000003b3a06723e */ /* 0x000fc600048070ff */
[----:B------:R4:W-:Y:S04]  /*16f870*/  STL [R1+0x122c], R0 ;  /* 0x00122c0001007387 */ /* 0x0009e80000100800 */
[----:B------:R-:W-:Y:S01]  /*16f880*/  STL [R1+0x2ed8], R6 ;  /* 0x002ed80601007387 */ /* 0x000fe20000100800 */
[----:B---3--:R-:W-:-:S03]  /*16f890*/  F2FP.SATFINITE.E4M3.F32.PACK_AB_MERGE_C R4, R4, R5, RZ ;  /* 0x000000050404723e */ /* 0x008fc600048070ff */
[----:B------:R-:W3:Y:S01]  /*16f8a0*/  LDL.LU R29, [R1+0xdd8] ;  /* 0x000dd800011d7983 */ /* 0x000ee20000300800 */
[----:B----4-:R-:W-:Y:S01]  /*16f8b0*/  VIADD R0, R0, UR12 ;  /* 0x0000000c00007c36 */ /* 0x010fe20008000000 */
[----:B------:R-:W4:Y:S02]  /*16f8c0*/  LDCU UR12, c[0x0][0x3b8] ;  /* 0x00007700ff0c77ac */ /* 0x000f240008000800 */
[----:B------:R-:W3:Y:S04]  /*16f8d0*/  LDL.LU R28, [R1+0xddc] ;  /* 0x000ddc00011c7983 */ /* 0x000ee80000300800 */
[----:B------:R0:W-:Y:S04]  /*16f8e0*/  STL [R1+0x2f58], R4 ;  /* 0x002f580401007387 */ /* 0x0001e80000100800 */
        /* <DEDUP_REMOVED lines=35> */
[----:B------:R-:W0:Y:S01]  /*16fb20*/  LDCU UR7, c[0x0][0x3b8] ;  /* 0x00007700ff0777ac */ /* 0x000e220008000800 */
[----:B---3--:R-:W-:-:S05]  /*16fb30*/  F2FP.SATFINITE.E4M3.F32.PACK_AB_MERGE_C R28, R28, R29, RZ ;  /* 0x0000001d1c1c723e */ /* 0x008fca00048070ff */
[----:B------:R-:W-:Y:S01]  /*16fb40*/  STL [R1+0x2ec8], R28 ;  /* 0x002ec81c01007387 */ /* 0x000fe20000100800 */
[----:B----4-:R-:W-:Y:S02]  /*16fb50*/  F2FP.SATFINITE.E4M3.F32.PACK_AB_MERGE_C R26, R26, R27, RZ ;  /* 0x0000001b1a1a723e */ /* 0x010fe400048070ff */
[----:B-----5:R-:W-:-:S03]  /*16fb60*/  F2FP.SATFINITE.E4M3.F32.PACK_AB_MERGE_C R24, R24, R25, RZ ;  /* 0x000000191818723e */ /* 0x020fc600048070ff */
        /* <DEDUP_REMOVED lines=25> */
[----:B------:R-:W3:Y:S04]  /*16fd00*/  LDL.LU R5, [R1+0xd10] ;  /* 0x000d100001057983 */ /* 0x000ee80000300800 */
[----:B------:R0:W-:Y:S04]  /*16fd10*/  STL [R1+0x2e84], R4 ;  /* 0x002e840401007387 */ /* 0x0001e80000100800 */
[----:B0-----:R-:W3:Y:S01]  /*16fd20*/  LDL.LU R4, [R1+0xd14] ;  /* 0x000d140001047983 */ /* 0x001ee20000300800 */
[----:B-1----:R-:W-:Y:S01]  /*16fd30*/  VIADD R0, R0, UR11 ;  /* 0x0000000b00007c36 */ /* 0x002fe20008000000 */
[----:B------:R-:W0:Y:S01]  /*16fd40*/  LDCU UR11, c[0x0][0x3b8] ;  /* 0x00007700ff0b77ac */ /* 0x000e220008000800 */
[----:B------:R-:W-:-:S05]  /*16fd50*/  F2FP.SATFINITE.E4M3.F32.PACK_AB_MERGE_C R10, R10, R11, RZ ;  /* 0x0000000b0a0a723e */ /* 0x000fca00048070ff */
[----:B------:R-:W-:Y:S01]  /*16fd60*/  STL [R1+0x2f74], R10 ;  /* 0x002f740a01007387 */ /* 0x000fe20000100800 */
[----:B------:R-:W-:-:S03]  /*16fd70*/  F2FP.SATFINITE.E4M3.F32.PACK_AB_MERGE_C R7, R8, R7, RZ ;  /* 0x000000070807723e */ /* 0x000fc600048070ff */
[----:B------:R1:W-:Y:S04]  /*16fd80*/  STL [R1+0x10e8], R0 ;  /* 0x0010e80001007387 */ /* 0x0003e80000100800 */
[----:B------:R0:W-:Y:S01]  /*16fd90*/  STL [R1+0x2e6c], R7 ;  /* 0x002e6c0701007387 */ /* 0x0001e20000100800 */
[----:B-1----:R-:W-:Y:S01]  /*16fda0*/  VIADD R0, R0, UR12 ;  /* 0x0000000c00007c36 */ /* 0x002fe20008000000 */
[----:B------:R-:W1:Y:S01]  /*16fdb0*/  LDCU UR12, c[0x0][0x3b8] ;  /* 0x00007700ff0c77ac */ /* 0x000e620008000800 */
[----:B0-----:R-:W-:Y:S02]  /*16fdc0*/  F2FP.SATFINITE.E4M3.F32.PACK_AB_MERGE_C R7, R6, R9, RZ ;  /* 0x000000090607723e */ /* 0x001fe400048070ff */
[----:B------:R-:W-:-:S03]  /*16fdd0*/  F2FP.SATFINITE.E4M3.F32.PACK_AB_MERGE_C R6, R58, R59, RZ ;  /* 0x0000003b3a06723e */ /* 0x000fc600048070ff */
[----:B------:R-:W-:Y:S04]  /*16fde0*/  STL [R1+0x2e78], R7 ;  /* 0x002e780701007387 */ /* 0x000fe80000100800 */
[----:B------:R0:W-:Y:S01]  /*16fdf0*/  STL [R1+0x1034], R0 ;  /* 0x0010340001007387 */ /* 0x0001e20000100800 */
[----:B--2---:R-:W-:-:S03]  /*16fe00*/  F2FP.SATFINITE.E4M3.F32.PACK_AB_MERGE_C R2, R2, R3, RZ ;  /* 0x000000030202723e */ /* 0x004fc600048070ff */
[----:B------:R-:W-:Y:S04]  /*16fe10*/  STL [R1+0x2e68], R6 ;  /* 0x002e680601007387 */ /* 0x000fe80000100800 */
[----:B------:R-:W2:Y:S01]  /*16fe20*/  LDL.LU R29, [R1+0xd18] ;  /* 0x000d1800011d7983 */ /* 0x000ea20000300800 */
[----:B0-----:R-:W-:Y:S01]  /*16fe30*/  VIADD R0, R0, UR5 ;  /* 0x0000000500007c36 */ /* 0x001fe20008000000 */
[----:B------:R-:W0:Y:S02]  /*16fe40*/  LDCU UR5, c[0x0][0x3b8] ;  /* 0x00007700ff0577ac */ /* 0x000e240008000800 */
[----:B------:R-:W2:Y:S04]  /*16fe50*/  LDL.LU R28, [R1+0xd1c] ;  /* 0x000d1c00011c7983 */ /* 0x000ea80000300800 */
        /* <DEDUP_REMOVED lines=21> */
[----:B---3--:R-:W-:-:S05]  /*16ffb0*/  F2FP.SATFINITE.E4M3.F32.PACK_AB_MERGE_C R4, R4, R5, RZ ;  /* 0x000000050404723e */ /* 0x008fca00048070ff */
        /* <DEDUP_REMOVED lines=12> */
[----:B---3--:R-:W3:Y:S01]  /*170080*/  LDL.LU R4, [R1+0xc9c] ;  /* 0x000c9c0001047983 */ /* 0x008ee20000300800 */
[----:B0-----:R-:W-:Y:S01]  /*170090*/  VIADD R0, R0, UR8 ;  /* 0x0000000800007c36 */ /* 0x001fe20008000000 */
[----:B------:R-:W0:Y:S01]  /*1700a0*/  LDCU UR8, c[0x0][0x3b8] ;  /* 0x00007700ff0877ac */ /* 0x000e220008000800 */
[----:B--2---:R-:W-:-:S05]  /*1700b0*/  F2FP.SATFINITE.E4M3.F32.PACK_AB_MERGE_C R28, R28, R29, RZ ;  /* 0x0000001d1c1c723e */ /* 0x004fca00048070ff */
        /* <DEDUP_REMOVED lines=20> */
[----:B------:R-:W-:Y:S04]  /*170200*/  STL [R1+0xde0], R0 ;  /* 0x000de00001007387 */ /* 0x000fe80000100800 */
[----:B------:R5:W-:Y:S02]  /*170210*/  STL [R1+0x2e1c], R14 ;  /* 0x002e1c0e01007387 */ /* 0x000be40000100800 */
[----:B-----5:R-:W-:-:S02]  /*170220*/  F2FP.SATFINITE.E4M3.F32.PACK_AB_MERGE_C R14, R2, R3, RZ ;  /* 0x00000003020e723e */ /* 0x020fc400048070ff */
[----:B------:R-:W5:Y:S04]  /*170230*/  LDL.LU R3, [R1+0xc70] ;  /* 0x000c700001037983 */ /* 0x000f680000300800 */
[----:B------:R-:W5:Y:S01]  /*170240*/  LDL.LU R2, [R1+0xc74] ;  /* 0x000c740001027983 */ /* 0x000f620000300800 */
[----:B------:R-:W-:Y:S01]  /*170250*/  VIADD R0, R0, UR11 ;  /* 0x0000000b00007c36 */ /* 0x000fe20008000000 */
[----:B------:R-:W0:Y:S02]  /*170260*/  LDCU UR11, c[0x0][0x3b8] ;  /* 0x00007700ff0b77ac */ /* 0x000e240008000800 */
[----:B------:R-:W-:Y:S04]  /*170270*/  STL [R1+0x2e18], R14 ;  /* 0x002e180e01007387 */ /* 0x000fe80000100800 */
[----:B------:R1:W-:Y:S02]  /*170280*/  STL [R1+0xd3c], R0 ;  /* 0x000d3c0001007387 */ /* 0x0003e40000100800 */
[----:B-1----:R-:W-:Y:S01]  /*170290*/  VIADD R0, R0, UR12 ;  /* 0x0000000c00007c36 */ /* 0x002fe20008000000 */
[----:B------:R-:W1:Y:S01]  /*1702a0*/  LDCU UR12, c[0x0][0x3b8] ;  /* 0x00007700ff0c77ac */ /* 0x000e620008000800 */
[----:B------:R-:W-:-:S05]  /*1702b0*/  F2FP.SATFINITE.E4M3.F32.PACK_AB_MERGE_C R12, R12, R13, RZ ;  /* 0x0000000d0c0c723e */ /* 0x000fca00048070ff */
[----:B------:R-:W-:Y:S01]  /*1702c0*/  STL [R1+0x2e0c], R12 ;  /* 0x002e0c0c01007387 */ /* 0x000fe20000100800 */
[----:B------:R-:W-:-:S05]  /*1702d0*/  F2FP.SATFINITE.E4M3.F32.PACK_AB_MERGE_C R10, R10, R11, RZ ;  /* 0x0000000b0a0a723e */ /* 0x000fca00048070ff */
[----:B------:R-:W-:Y:S01]  /*1702e0*/  STL [R1+0x2f84], R10 ;  /* 0x002f840a01007387 */ /* 0x000fe20000100800 */
[----:B------:R-:W-:-:S03]  /*1702f0*/  F2FP.SATFINITE.E4M3.F32.PACK_AB_MERGE_C R7, R8, R7, RZ ;  /* 0x000000070807723e */ /* 0x000fc600048070ff */
[----:B------:R0:W-:Y:S04]  /*170300*/  STL [R1+0xd38], R0 ;  /* 0x000d380001007387 */ /* 0x0001e80000100800 */
[----:B------:R1:W-:Y:S01]  /*170310*/  STL [R1+0x2dfc], R7 ;  /* 0x002dfc0701007387 */ /* 0x0003e20000100800 */
[----:B0-----:R-:W-:Y:S01]  /*170320*/  VIADD R0, R0, UR5 ;  /* 0x0000000500007c36 */ /* 0x001fe20008000000 */
[----:B------:R-:W0:Y:S01]  /*170330*/  LDCU UR5, c[0x0][0x3b8] ;  /* 0x00007700ff0577ac */ /* 0x000e220008000800 */
[----:B-1----:R-:W-:Y:S02]  /*170340*/  F2FP.SATFINITE.E4M3.F32.PACK_AB_MERGE_C R7, R6, R9, RZ ;  /* 0x000000090607723e */ /* 0x002fe400048070ff */
[----:B------:R-:W-:-:S03]  /*170350*/  F2FP.SATFINITE.E4M3.F32.PACK_AB_MERGE_C R6, R58, R59, RZ ;  /* 0x0000003b3a06723e */ /* 0x000fc600048070ff */
[----:B------:R-:W-:Y:S04]  /*170360*/  STL [R1+0x2e08], R7 ;  /* 0x002e080701007387 */ /* 0x000fe80000100800 */
[----:B------:R1:W-:Y:S01]  /*170370*/  STL [R1+0x9f4], R0 ;  /* 0x0009f40001007387 */ /* 0x0003e20000100800 */
[----:B---3--:R-:W-:-:S03]  /*170380*/  F2FP.SATFINITE.E4M3.F32.PACK_AB_MERGE_C R4, R4, R5, RZ ;  /* 0x000000050404723e */ /* 0x008fc600048070ff */
[----:B------:R-:W-:Y:S04]  /*170390*/  STL [R1+0x2df8], R6 ;  /* 0x002df80601007387 */ /* 0x000fe80000100800 */
[----:B------:R-:W3:Y:S01]  /*1703a0*/  LDL.LU R29, [R1+0xc78] ;  /* 0x000c7800011d7983 */ /* 0x000ee20000300800 */
[----:B-1----:R-:W-:Y:S01]  /*1703b0*/  VIADD R0, R0, UR7 ;  /* 0x0000000700007c36 */ /* 0x002fe20008000000 */
[----:B------:R-:W1:Y:S02]  /*1703c0*/  LDCU UR7, c[0x0][0x3b8] ;  /* 0x00007700ff0777ac */ /* 0x000e640008000800 */
[----:B------:R-:W3:Y:S04]  /*1703d0*/  LDL.LU R28, [R1+0xc7c] ;  /* 0x000c7c00011c7983 */ /* 0x000ee80000300800 */
        /* <DEDUP_REMOVED lines=15> */
[----:B0-----:R-:W4:Y:S01]  /*1704d0*/  LDL.LU R4, [R1+0xc14] ;  /* 0x000c140001047983 */ /* 0x001f220000300800 */
[----:B------:R-:W-:Y:S01]  /*1704e0*/  VIADD R0, R0, UR8 ;  /* 0x0000000800007c36 */ /* 0x000fe20008000000 */
[----:B------:R-:W0:Y:S02]  /*1704f0*/  LDCU UR8, c[0x0][0x3b8] ;  /* 0x00007700ff0877ac */ /* 0x000e240008000800 */
[----:B------:R-:W4:Y:S01]  /*170500*/  LDL.LU R15, [R1+0xc18] ;  /* 0x000c1800010f7983 */ /* 0x000f220000300800 */
[----:B-----5:R-:W-:-:S05]  /*170510*/  F2FP.SATFINITE.E4M3.F32.PACK_AB_MERGE_C R2, R2, R3, RZ ;  /* 0x000000030202723e */ /* 0x020fca00048070ff */
        /* <DEDUP_REMOVED lines=14> */
[----:B-----5:R-:W5:Y:S01]  /*170600*/  LDL.LU R2, [R1+0xbcc] ;  /* 0x000bcc0001027983 */ /* 0x020f620000300800 */
[----:B--2---:R-:W-:Y:S01]  /*170610*/  VIADD R0, R0, UR9 ;  /* 0x0000000900007c36 */ /* 0x004fe20008000000 */
[----:B------:R-:W2:Y:S01]  /*170620*/  LDCU UR9, c[0x0][0x3b8] ;  /* 0x00007700ff0977ac */ /* 0x000ea20008000800 */
[----:B---3--:R-:W-:-:S05]  /*170630*/  F2FP.SATFINITE.E4M3.F32.PACK_AB_MERGE_C R28, R28, R29, RZ ;  /* 0x0000001d1c1c723e */ /* 0x008fca00048070ff */
[----:B------:R-:W-:Y:S01]  /*170640*/  STL [R1+0x2de8], R28 ;  /* 0x002de81c01007387 */ /* 0x000fe20000100800 */
[----:B----4-:R-:W-:Y:S02]  /*170650*/  F2FP.SATFINITE.E4M3.F32.PACK_AB_MERGE_C R26, R26, R27, RZ ;  /* 0x0000001b1a1a723e */ /* 0x010fe400048070ff */
        /* <DEDUP_REMOVED lines=27> */
[----:B------:R-:W-:Y:S01]  /*170810*/  F2FP.SATFINITE.E4M3.F32.PACK_AB_MERGE_C R12, R12, R13, RZ ;  /* 0x0000000d0c0c723e */ /* 0x000fe200048070ff */
[----:B0-----:R-:W-:Y:S01]  /*170820*/  VIADD R0, R0, UR5 ;  /* 0x0000000500007c36 */ /* 0x001fe20008000000 */
[----:B------:R-:W-:-:S03]  /*170830*/  F2FP.SATFINITE.E4M3.F32.PACK_AB_MERGE_C R10, R10, R11, RZ ;  /* 0x0000000b0a0a723e */ /* 0x000fc600048070ff */
[----:B------:R-:W-:Y:S01]  /*170840*/  STL [R1+0x2d84], R12 ;  /* 0x002d840c01007387 */ /* 0x000fe20000100800 */
[----:B------:R-:W0:Y:S03]  /*170850*/  LDCU UR5, c[0x0][0x3b8] ;  /* 0x00007700ff0577ac */ /* 0x000e260008000800 */
        /* <DEDUP_REMOVED lines=10> */
[----:B-----5:R-:W-:-:S03]  /*170900*/  F2FP.SATFINITE.E4M3.F32.PACK_AB_MERGE_C R2, R2, R3, RZ ;  /* 0x000000030202723e */ /* 0x020fc600048070ff */
[----:B------:R-:W-:Y:S04]  /*170910*/  STL [R1+0x2d70], R6 ;  /* 0x002d700601007387 */ /* 0x000fe80000100800 */
[----:B------:R-:W5:Y:S01]  /*170920*/  LDL.LU R29, [R1+0xba8] ;  /* 0x000ba800011d7983 */ /* 0x000f620000300800 */
[----:B0-----:R-:W-:Y:S01]  /*170930*/  VIADD R0, R0, UR8 ;  /* 0x0000000800007c36 */ /* 0x001fe20008000000 */
[----:B------:R-:W0:Y:S02]  /*170940*/  LDCU UR8, c[0x0][0x3b8] ;  /* 0x00007700ff0877ac */ /* 0x000e240008000800 */
[----:B------:R-:W5:Y:S04]  /*170950*/  LDL.LU R28, [R1+0xbac] ;  /* 0x000bac00011c7983 */ /* 0x000f680000300800 */
        /* <DEDUP_REMOVED lines=14> */
[----:B--2---:R-:W-:Y:S01]  /*170a40*/  VIADD R0, R0, UR9 ;  /* 0x0000000900007c36 */ /* 0x004fe20008000000 */
[----:B------:R-:W0:Y:S02]  /*170a50*/  LDCU UR9, c[0x0][0x3b8] ;  /* 0x00007700ff0977ac */ /* 0x000e240008000800 */
[----:B------:R-:W2:Y:S01]  /*170a60*/  LDL.LU R17, [R1+0xb40] ;  /* 0x000b400001117983 */ /* 0x000ea20000300800 */
[----:B---3--:R-:W-:-:S05]  /*170a70*/  F2FP.SATFINITE.E4M3.F32.PACK_AB_MERGE_C R4, R4, R5, RZ ;  /* 0x000000050404723e */ /* 0x008fca00048070ff */
[----:B------:R3:W-:Y:S04]  /*170a80*/  STL [R1+0x2d60], R4 ;  /* 0x002d600401007387 */ /* 0x0007e80000100800 */
[----:B------:R-:W2:Y:S04]  /*170a90*/  LDL.LU R16, [R1+0xb44] ;  /* 0x000b440001107983 */ /* 0x000ea80000300800 */
[----:B------:R-:W2:Y:S04]  /*170aa0*/  LDL.LU R15, [R1+0xb48] ;  /* 0x000b4800010f7983 */ /* 0x000ea80000300800 */
        /* <DEDUP_REMOVED lines=13> */
[----:B---3--:R-:W3:Y:S01]  /*170b80*/  LDL.LU R4, [R1+0xb1c] ;  /* 0x000b1c0001047983 */ /* 0x008ee20000300800 */
[----:B0-----:R-:W-:Y:S01]  /*170b90*/  VIADD R0, R0, UR10 ;  /* 0x0000000a00007c36 */ /* 0x001fe20008000000 */
[----:B------:R-:W0:Y:S01]  /*170ba0*/  LDCU UR10, c[0x0][0x3b8] ;  /* 0x00007700ff0a77ac */ /* 0x000e220008000800 */
[----:B-----5:R-:W-:-:S05]  /*170bb0*/  F2FP.SATFINITE.E4M3.F32.PACK_AB_MERGE_C R28, R28, R29, RZ ;  /* 0x0000001d1c1c723e */ /* 0x020fca00048070ff */
        /* <DEDUP_REMOVED lines=24> */
[----:B--2---:R-:W-:-:S05]  /*170d40*/  F2FP.SATFINITE.E4M3.F32.PACK_AB_MERGE_C R16, R16, R17, RZ ;  /* 0x000000111010723e */ /* 0x004fca00048070ff */
[----:B------:R-:W-:Y:S01]  /*170d50*/  STL [R1+0x2d24], R16 ;  /* 0x002d241001007387 */ /* 0x000fe20000100800 */
[----:B------:R-:W-:-:S05]  /*170d60*/  F2FP.SATFINITE.E4M3.F32.PACK_AB_MERGE_C R14, R14, R15, RZ ;  /* 0x0000000f0e0e723e */ /* 0x000fca00048070ff */
        /* <DEDUP_REMOVED lines=9> */
[----:B------:R0:W-:Y:S04]  /*170e00*/  STL [R1+0xb4], R0 ;  /* 0x0000b40001007387 */ /* 0x0001e80000100800 */
[----:B------:R1:W-:Y:S01]  /*170e10*/  STL [R1+0x2d04], R7 ;  /* 0x002d040701007387 */ /* 0x0003e20000100800 */
[----:B0-----:R-:W-:Y:S01]  /*170e20*/  VIADD R0, R0, UR8 ;  /* 0x0000000800007c36 */ /* 0x001fe20008000000 */
[----:B-1----:R-:W-:-:S02]  /*170e30*/  F2FP.SATFINITE.E4M3.F32.PACK_AB_MERGE_C R7, R6, R9, RZ ;  /* 0x000000090607723e */ /* 0x002fc400048070ff */
[----:B------:R-:W-:-:S03]  /*170e40*/  F2FP.SATFINITE.E4M3.F32.PACK_AB_MERGE_C R6, R58, R59, RZ ;  /* 0x0000003b3a06723e */ /* 0x000fc600048070ff */
[----:B------:R-:W-:Y:S01]  /*170e50*/  STL [R1+0x2d08], R7 ;  /* 0x002d080701007387 */ /* 0x000fe20000100800 */
[----:B---3--:R-:W-:-:S03]  /*170e60*/  F2FP.SATFINITE.E4M3.F32.PACK_AB_MERGE_C R4, R4, R5, RZ ;  /* 0x000000050404723e */ /* 0x008fc600048070ff */
[----:B------:R0:W-:Y:S04]  /*170e70*/  STL [R1+0xa4], R0 ;  /* 0x0000a40001007387 */ /* 0x0001e80000100800 */
[----:B------:R-:W-:Y:S04]  /*170e80*/  STL [R1+0x2cf8], R6 ;  /* 0x002cf80601007387 */ /* 0x000fe80000100800 */
[----:B------:R-:W3:Y:S01]  /*170e90*/  LDL.LU R29, [R1+0xb08] ;  /* 0x000b0800011d7983 */ /* 0x000ee20000300800 */
[----:B0-----:R-:W-:Y:S01]  /*170ea0*/  VIADD R0, R0, UR9 ;  /* 0x0000000900007c36 */ /* 0x001fe20008000000 */
[----:B------:R-:W0:Y:S02]  /*170eb0*/  LDCU.64 UR8, c[0x0][0x390] ;  /* 0x00007200ff0877ac */ /* 0x000e240008000a00 */
[----:B------:R-:W3:Y:S04]  /*170ec0*/  LDL.LU R28, [R1+0xb0c] ;  /* 0x000b0c00011c7983 */ /* 0x000ee80000300800 */
[----:B------:R1:W-:Y:S04]  /*170ed0*/  STL [R1+0x2fa8], R4 ;  /* 0x002fa80401007387 */ /* 0x0003e80000100800 */
        /* <DEDUP_REMOVED lines=11> */
[----:B------:R-:W2:Y:S01]  /*170f90*/  LDL.LU R19, [R1+0xad8] ;  /* 0x000ad80001137983 */ /* 0x000ea20000300800 */
[----:B-----5:R-:W-:-:S05]  /*170fa0*/  F2FP.SATFINITE.E4M3.F32.PACK_AB_MERGE_C R3, R2, R3, RZ ;  /* 0x000000030203723e */ /* 0x020fca00048070ff */
[----:B------:R1:W-:Y:S04]  /*170fb0*/  STL [R1+0x2cec], R3 ;  /* 0x002cec0301007387 */ /* 0x0003e80000100800 */
[----:B------:R-:W5:Y:S01]  /*170fc0*/  LDL.LU R18, [R1+0xadc] ;  /* 0x000adc0001127983 */ /* 0x000f620000300800 */
[----:B------:R-:W-:-:S03]  /*170fd0*/  VIADD R2, R0, UR10 ;  /* 0x0000000a00027c36 */ /* 0x000fc60008000000 */
        /* <DEDUP_REMOVED lines=16> */
[----:B-1----:R-:W5:Y:S01]  /*1710e0*/  LDL.LU R3, [R1+0xa7c] ;  /* 0x000a7c0001037983 */ /* 0x002f620000300800 */
[----:B----4-:R-:W-:Y:S01]  /*1710f0*/  VIADD R2, R2, UR11 ;  /* 0x0000000b02027c36 */ /* 0x010fe20008000000 */
[----:B------:R-:W0:Y:S01]  /*171100*/  LDCU.64 UR10, c[0x0][0x390] ;  /* 0x00007200ff0a77ac */ /* 0x000e220008000a00 */
[----:B---3--:R-:W-:-:S02]  /*171110*/  F2FP.SATFINITE.E4M3.F32.PACK_AB_MERGE_C R28, R28, R29, RZ ;  /* 0x0000001d1c1c723e */ /* 0x008fc400048070ff */
[----:B------:R-:W3:Y:S04]  /*171120*/  LDL.LU R29, [R1+0x7bac] ;  /* 0x007bac00011d7983 */ /* 0x000ee80000300800 */
[----:B------:R1:W-:Y:S01]  /*171130*/  STL [R1+0x2ce8], R28 ;  /* 0x002ce81c01007387 */ /* 0x0003e20000100800 */
[----:B--2---:R-:W-:-:S03]  /*171140*/  F2FP.SATFINITE.E4M3.F32.PACK_AB_MERGE_C R26, R26, R27, RZ ;  /* 0x0000001b1a1a723e */ /* 0x004fc600048070ff */
[----:B-1----:R-:W3:Y:S04]  /*171150*/  LDL.LU R28, [R1+0x7ba8] ;  /* 0x007ba800011c7983 */ /* 0x002ee80000300800 */
[----:B------:R-:W2:Y:S01]  /*171160*/  LDL.LU R27, [R1+0x7ba4] ;  /* 0x007ba400011b7983 */ /* 0x000ea20000300800 */
[----:B------:R-:W-:-:S03]  /*171170*/  F2FP.SATFINITE.E4M3.F32.PACK_AB_MERGE_C R24, R24, R25, RZ ;  /* 0x000000191818723e */ /* 0x000fc600048070ff */
[----:B------:R1:W-:Y:S01]  /*171180*/  STL [R1+0x2cdc], R26 ;  /* 0x002cdc1a01007387 */ /* 0x0003e20000100800 */
[----:B------:R-:W-:-:S03]  /*171190*/  F2FP.SATFINITE.E4M3.F32.PACK_AB_MERGE_C R22, R22, R23, RZ ;  /* 0x000000171616723e */ /* 0x000fc600048070ff */
[----:B-1----:R-:W2:Y:S04]  /*1711a0*/  LDL.LU R26, [R1+0x7ba0] ;  /* 0x007ba000011a7983 */ /* 0x002ea80000300800 */
[----:B------:R-:W4:Y:S04]  /*1711b0*/  LDL.LU R25, [R1+0x7b9c] ;  /* 0x007b9c0001197983 */ /* 0x000f280000300800 */
[----:B------:R1:W-:Y:S01]  /*1711c0*/  STL [R1+0x2fb4], R24 ;  /* 0x002fb41801007387 */ /* 0x0003e20000100800 */
[----:B------:R-:W-:-:S03]  /*1711d0*/  F2FP.SATFINITE.E4M3.F32.PACK_AB_MERGE_C R20, R20, R21, RZ ;  /* 0x000000151414723e */ /* 0x000fc600048070ff */
[----:B-1----:R-:W4:Y:S04]  /*1711e0*/  LDL.LU R24, [R1+0x7b98] ;  /* 0x007b980001187983 */ /* 0x002f280000300800 */
[----:B------:R-:W2:Y:S04]  /*1711f0*/  LDL.LU R23, [R1+0x7b94] ;  /* 0x007b940001177983 */ /* 0x000ea80000300800 */
[----:B------:R1:W-:Y:S01]  /*171200*/  STL [R1+0x2cd0], R22 ;  /* 0x002cd01601007387 */ /* 0x0003e20000100800 */
[----:B------:R-:W-:-:S03]  /*171210*/  F2FP.SATFINITE.E4M3.F32.PACK_AB_MERGE_C R5, R4, R5, RZ ;  /* 0x000000050405723e */ /* 0x000fc600048070ff */
[----:B-1----:R-:W2:Y:S04]  /*171220*/  LDL.LU R22, [R1+0x7b90] ;  /* 0x007b900001167983 */ /* 0x002ea80000300800 */
[----:B------:R1:W-:Y:S04]  /*171230*/  STL [R1+0x74], R2 ;  /* 0x0000740201007387 */ /* 0x0003e80000100800 */
[----:B------:R-:W2:Y:S01]  /*171240*/  LDL.LU R21, [R1+0x7b8c] ;  /* 0x007b8c0001157983 */ /* 0x000ea20000300800 */
[----:B-1----:R-:W-:-:S03]  /*171250*/  VIADD R2, R2, UR12 ;  /* 0x0000000c02027c36 */ /* 0x002fc60008000000 */
[----:B------:R1:W-:Y:S01]  /*171260*/  STL [R1+0x2ccc], R20 ;  /* 0x002ccc1401007387 */ /* 0x0003e20000100800 */
[----:B------:R-:W0:Y:S03]  /*171270*/  LDCU UR12, c[0x0][0x3b8] ;  /* 0x00007700ff0c77ac */ /* 0x000e260008000800 */
[----:B-1----:R-:W2:Y:S04]  /*171280*/  LDL.LU R20, [R1+0x7b88] ;  /* 0x007b880001147983 */ /* 0x002ea80000300800 */
[----:B------:R1:W-:Y:S04]  /*171290*/  STL [R1+0x64], R2 ;  /* 0x0000640201007387 */ /* 0x0003e80000100800 */
[----:B------:R-:W2:Y:S01]  /*1712a0*/  LDL R4, [R1+0x1d74] ;  /* 0x001d740001047983 */ /* 0x000ea20000100800 */
[----:B-1----:R-:W-:-:S03]  /*1712b0*/  VIADD R2, R2, UR5 ;  /* 0x0000000502027c36 */ /* 0x002fc60008000000 */
[----:B------:R1:W-:Y:S04]  /*1712c0*/  STL [R1+0x2cc0], R5 ;  /* 0x002cc00501007387 */ /* 0x0003e80000100800 */
[----:B-1----:R-:W3:Y:S04]  /*1712d0*/  LDL R5, [R1+0x1d70] ;  /* 0x001d700001057983 */ /* 0x002ee80000100800 */
[----:B------:R-:W-:Y:S01]  /*1712e0*/  STL [R1+0x50], R2 ;  /* 0x0000500201007387 */ /* 0x000fe20000100800 */
[----:B-----5:R-:W-:-:S03]  /*1712f0*/  F2FP.SATFINITE.E4M3.F32.PACK_AB_MERGE_C R18, R18, R19, RZ ;  /* 0x000000131212723e */ /* 0x020fc600048070ff */
[----:B------:R-:W5:Y:S04]  /*171300*/  LDL.LU R19, [R1+0x7b84] ;  /* 0x007b840001137983 */ /* 0x000f680000300800 */
[----:B------:R1:W-:Y:S04]  /*171310*/  STL [R1+0x2fb0], R18 ;  /* 0x002fb01201007387 */ /* 0x0003e80000100800 */
[----:B-1----:R-:W5:Y:S01]  /*171320*/  LDL.LU R18, [R1+0x7b80] ;  /* 0x007b800001127983 */ /* 0x002f620000300800 */
[----:B------:R-:W-:Y:S01]  /*171330*/  F2FP.SATFINITE.E4M3.F32.PACK_AB_MERGE_C R16, R16, R17, RZ ;  /* 0x000000111010723e */ /* 0x000fe200048070ff */
[----:B------:R-:W-:Y:S01]  /*171340*/  VIADD R2, R2, UR7 ;  /* 0x0000000702027c36 */ /* 0x000fe20008000000 */
[----:B------:R-:W-:Y:S01]  /*171350*/  F2FP.SATFINITE.E4M3.F32.PACK_AB_MERGE_C R14, R14, R15, RZ ;  /* 0x0000000f0e0e723e */ /* 0x000fe200048070ff */
[----:B------:R-:W3:Y:S01]  /*171360*/  LDL.LU R17, [R1+0x7b7c] ;  /* 0x007b7c0001117983 */ /* 0x000ee20000300800 */
[----:B------:R-:W1:Y:S01]  /*171370*/  S2UR UR5, SR_CgaCtaId ;  /* 0x00000000000579c3 */ /* 0x000e620000008800 */
[----:B------:R-:W0:Y:S02]  /*171380*/  LDCU UR7, c[0x0][0x3b8] ;  /* 0x00007700ff0777ac */ /* 0x000e240008000800 */
[----:B------:R0:W-:Y:S01]  /*171390*/  STL [R1+0x2cb4], R16 ;  /* 0x002cb41001007387 */ /* 0x0001e20000100800 */
[----:B------:R-:W-:-:S03]  /*1713a0*/  F2FP.SATFINITE.E4M3.F32.PACK_AB_MERGE_C R12, R12, R13, RZ ;  /* 0x0000000d0c0c723e */ /* 0x000fc600048070ff */
[----:B0-----:R-:W3:Y:S01]  /*1713b0*/  LDL.LU R16, [R1+0x7b78] ;  /* 0x007b780001107983 */ /* 0x001ee20000300800 */
[----:B------:R-:W-:-:S03]  /*1713c0*/  F2FP.SATFINITE.E4M3.F32.PACK_AB_MERGE_C R10, R10, R11, RZ ;  /* 0x0000000b0a0a723e */ /* 0x000fc600048070ff */
[----:B------:R-:W3:Y:S04]  /*1713d0*/  LDL.LU R15, [R1+0x7b74] ;  /* 0x007b7400010f7983 */ /* 0x000ee80000300800 */
[----:B------:R0:W-:Y:S01]  /*1713e0*/  STL [R1+0x2cb0], R14 ;  /* 0x002cb00e01007387 */ /* 0x0001e20000100800 */
[----:B------:R-:W-:-:S03]  /*1713f0*/  F2FP.SATFINITE.E4M3.F32.PACK_AB_MERGE_C R0, R0, R7, RZ ;  /* 0x000000070000723e */ /* 0x000fc600048070ff */
[----:B0-----:R-:W3:Y:S04]  /*171400*/  LDL.LU R14, [R1+0x7b70] ;  /* 0x007b7000010e7983 */ /* 0x001ee80000300800 */
[----:B------:R0:W-:Y:S04]  /*171410*/  STL [R1+0x44], R2 ;  /* 0x0000440201007387 */ /* 0x0001e80000100800 */
[----:B------:R-:W3:Y:S04]  /*171420*/  LDL.LU R13, [R1+0x7b6c] ;  /* 0x007b6c00010d7983 */ /* 0x000ee80000300800 */
[----:B------:R1:W-:Y:S01]  /*171430*/  STL [R1+0x2ca4], R12 ;  /* 0x002ca40c01007387 */ /* 0x0003e20000100800 */
[----:B0-----:R-:W-:Y:S01]  /*171440*/  VIADD R2, R2, UR13 ;  /* 0x0000000d02027c36 */ /* 0x001fe20008000000 */
[----:B------:R-:W-:-:S02]  /*171450*/  F2FP.SATFINITE.E4M3.F32.PACK_AB_MERGE_C R9, R9, R8, RZ ;  /* 0x000000080909723e */ /* 0x000fc400048070ff */
[----:B-1----:R-:W3:Y:S04]  /*171460*/  LDL.LU R12, [R1+0x7b68] ;  /* 0x007b6800010c7983 */ /* 0x002ee80000300800 */
[----:B------:R-:W3:Y:S04]  /*171470*/  LDL.LU R11, [R1+0x7b64] ;  /* 0x007b6400010b7983 */ /* 0x000ee80000300800 */
[----:B------:R0:W-:Y:S04]  /*171480*/  STL [R1+0x2fc4], R10 ;  /* 0x002fc40a01007387 */ /* 0x0001e80000100800 */
[----:B0-----:R-:W3:Y:S04]  /*171490*/  LDL.LU R10, [R1+0x7b60] ;  /* 0x007b6000010a7983 */ /* 0x001ee80000300800 */
[----:B------:R0:W-:Y:S04]  /*1714a0*/  STL [R1+0x30], R2 ;  /* 0x0000300201007387 */ /* 0x0001e80000100800 */
[----:B------:R-:W3:Y:S04]  /*1714b0*/  LDL.LU R7, [R1+0x7b5c] ;  /* 0x007b5c0001077983 */ /* 0x000ee80000300800 */
[----:B------:R1:W-:Y:S01]  /*1714c0*/  STL [R1+0x2c94], R0 ;  /* 0x002c940001007387 */ /* 0x0003e20000100800 */
[----:B0-----:R-:W-:-:S03]  /*1714d0*/  VIADD R2, R2, UR14 ;  /* 0x0000000e02027c36 */ /* 0x001fc60008000000 */
[----:B-1----:R-:W3:Y:S04]  /*1714e0*/  LDL.LU R0, [R1+0x7b58] ;  /* 0x007b580001007983 */ /* 0x002ee80000300800 */
[----:B------:R-:W3:Y:S04]  /*1714f0*/  LDL.LU R8, [R1+0x7b54] ;  /* 0x007b540001087983 */ /* 0x000ee80000300800 */
[----:B------:R0:W-:Y:S01]  /*171500*/  STL [R1+0x2c98], R9 ;  /* 0x002c980901007387 */ /* 0x0001e20000100800 */
[----:B------:R-:W-:-:S03]  /*171510*/  F2FP.SATFINITE.E4M3.F32.PACK_AB_MERGE_C R6, R59, R6, RZ ;  /* 0x000000063b06723e */ /* 0x000fc600048070ff */
[----:B0-----:R-:W3:Y:S04]  /*171520*/  LDL.LU R9, [R1+0x7b50] ;  /* 0x007b500001097983 */ /* 0x001ee80000300800 */
[----:B------:R0:W-:Y:S01]  /*171530*/  STL [R1+0x1c], R2 ;  /* 0x00001c0201007387 */ /* 0x0001e20000100800 */
[----:B------:R-:W-:Y:S01]  /*171540*/  F2FP.SATFINITE.E4M3.F32.PACK_AB_MERGE_C R3, R3, R58, RZ ;  /* 0x0000003a0303723e */ /* 0x000fe200048070ff */
[----:B0-----:R-:W-:Y:S02]  /*171550*/  VIADD R2, R2, UR15 ;  /* 0x0000000f02027c36 */ /* 0x001fe40008000000 */
[----:B------:R0:W-:Y:S01]  /*171560*/  STL [R1+0x2c88], R6 ;  /* 0x002c880601007387 */ /* 0x0001e20000100800 */
[----:B------:R-:W1:Y:S01]  /*171570*/  LDCU.64 UR14, c[0x0][0x398] ;  /* 0x00007300ff0e77ac */ /* 0x000e620008000a00 */
[----:B------:R-:W-:-:S02]  /*171580*/  VIADD R59, R2, UR16 ;  /* 0x00000010023b7c36 */ /* 0x000fc40008000000 */
[----:B------:R-:W-:Y:S01]  /*171590*/  STL [R1+0x8], R2 ;  /* 0x0000080201007387 */ /* 0x000fe20000100800 */
[----:B------:R-:W1:Y:S01]  /*1715a0*/  LDCU.64 UR16, c[0x0][0x398] ;  /* 0x00007300ff1077ac */ /* 0x000e620008000a00 */
[----:B------:R-:W-:-:S04]  /*1715b0*/  VIADD R58, R59, UR7 ;  /* 0x000000073b3a7c36 */ /* 0x000fc80008000000 */
[----:B0-----:R-:W-:Y:S01]  /*1715c0*/  VIADD R6, R58, UR12 ;  /* 0x0000000c3a067c36 */ /* 0x001fe20008000000 */
[----:B------:R-:W-:Y:S01]  /*1715d0*/  STL [R1+0x2fb8], R3 ;  /* 0x002fb80301007387 */ /* 0x000fe20000100800 */
[----:B------:R-:W0:Y:S03]  /*1715e0*/  LDCU.64 UR12, c[0x0][0x398] ;  /* 0x00007300ff0c77ac */ /* 0x000e260008000a00 */
[----:B------:R0:W-:Y:S01]  /*1715f0*/  STL [R1+0x267c], R6 ;  /* 0x00267c0601007387 */ /* 0x0001e20000100800 */
[----:B--2---:R-:W-:Y:S01]  /*171600*/  IMAD R4, R4, UR4, RZ ;  /* 0x0000000404047c24 */ /* 0x004fe2000f8e02ff */
[----:B------:R-:W-:Y:S02]  /*171610*/  UMOV UR4, 0x400 ;  /* 0x0000040000047882 */ /* 0x000fe40000000000 */
[----:B------:R-:W-:-:S06]  /*171620*/  ULEA UR4, UR5, UR4, 0x18 ;  /* 0x0000000405047291 */ /* 0x000fcc000f8ec0ff */
[----:B0-----:R-:W-:-:S05]  /*171630*/  IMAD.U32 R6, RZ, RZ, UR4 ;  /* 0x00000004ff067e24 */ /* 0x001fca000f8e00ff */
[----:B------:R0:W-:Y:S01]  /*171640*/  STL [R1+0x2ff8], R6 ;  /* 0x002ff80601007387 */ /* 0x0001e20000100800 */
[----:B------:R-:W2:Y:S03]  /*171650*/  LDCU.64 UR4, c[0x0][0x398] ;  /* 0x00007300ff0477ac */ /* 0x000ea60008000a00 */
[----:B0-----:R-:W2:Y:S04]  /*171660*/  LDL.LU R6, [R1+0x7b4c] ;  /* 0x007b4c0001067983 */ /* 0x001ea80000300800 */
[----:B-----5:R-:W-:Y:S04]  /*171670*/  STL.64 [R1+0x7ee8], R18 ;  /* 0x007ee81201007387 */ /* 0x020fe80000100a00 */
[----:B------:R-:W-:Y:S04]  /*171680*/  STL.64 [R1+0x7ee0], R20 ;  /* 0x007ee01401007387 */ /* 0x000fe80000100a00 */
[----:B------:R-:W-:Y:S04]  /*171690*/  STL.64 [R1+0x7ed8], R22 ;  /* 0x007ed81601007387 */ /* 0x000fe80000100a00 */
[----:B----4-:R-:W-:Y:S04]  /*1716a0*/  STL.64 [R1+0x7ed0], R24 ;  /* 0x007ed01801007387 */ /* 0x010fe80000100a00 */
[----:B------:R-:W-:Y:S04]  /*1716b0*/  STL.64 [R1+0x7ec8], R26 ;  /* 0x007ec81a01007387 */ /* 0x000fe80000100a00 */
[----:B---3--:R-:W-:Y:S04]  /*1716c0*/  STL.64 [R1+0x7ec0], R28 ;  /* 0x007ec01c01007387 */ /* 0x008fe80000100a00 */
[----:B------:R-:W-:Y:S04]  /*1716d0*/  STL.64 [R1+0x7eb8], R30 ;  /* 0x007eb81e01007387 */ /* 0x000fe80000100a00 */
[----:B------:R-:W-:Y:S04]  /*1716e0*/  STL.64 [R1+0x7eb0], R32 ;  /* 0x007eb02001007387 */ /* 0x000fe80000100a00 */
[----:B------:R0:W-:Y:S04]  /*1716f0*/  STL.64 [R1+0x7ea8], R34 ;  /* 0x007ea82201007387 */ /* 0x0001e80000100a00 */
[----:B0-----:R-:W3:Y:S04]  /*171700*/  LDL.LU R34, [R1+0xde4] ;  /* 0x000de40001227983 */ /* 0x001ee80000300800 */
[----:B------:R-:W4:Y:S04]  /*171710*/  LDL.LU R35, [R1+0x770] ;  /* 0x0007700001237983 */ /* 0x000f280000300800 */
[----:B------:R0:W-:Y:S04]  /*171720*/  STL.64 [R1+0x7ea0], R36 ;  /* 0x007ea02401007387 */ /* 0x0001e80000100a00 */
[----:B0-----:R-:W5:Y:S04]  /*171730*/  LDL.LU R36, [R1+0x1b28] ;  /* 0x001b280001247983 */ /* 0x001f680000300800 */
[----:B------:R-:W-:Y:S04]  /*171740*/  STL.64 [R1+0x7e98], R38 ;  /* 0x007e982601007387 */ /* 0x000fe80000100a00 */
[----:B------:R0:W-:Y:S04]  /*171750*/  STL.64 [R1+0x7e90], R40 ;  /* 0x007e902801007387 */ /* 0x0001e80000100a00 */
[----:B0-----:R-:W3:Y:S04]  /*171760*/  LDL.LU R41, [R1+0x10c4] ;  /* 0x0010c40001297983 */ /* 0x001ee80000300800 */
[----:B------:R-:W3:Y:S04]  /*171770*/  LDL.LU R40, [R1+0xc4] ;  /* 0x0000c40001287983 */ /* 0x000ee80000300800 */
[----:B------:R-:W-:Y:S04]  /*171780*/  STL.64 [R1+0x7e88], R42 ;  /* 0x007e882a01007387 */ /* 0x000fe80000100a00 */
[----:B------:R0:W-:Y:S04]  /*171790*/  STL.64 [R1+0x7e80], R44 ;  /* 0x007e802c01007387 */ /* 0x0001e80000100a00 */
        /* <DEDUP_REMOVED lines=23> */
[----:B------:R0:W-:Y:S04]  /*171910*/  STL.64 [R1+0x7e78], R46 ;  /* 0x007e782e01007387 */ /* 0x0001e80000100a00 */
[----:B0-----:R-:W3:Y:S04]  /*171920*/  LDL.LU R47, [R1+0x10d0] ;  /* 0x0010d000012f7983 */ /* 0x001ee80000300800 */
[----:B------:R0:W-:Y:S04]  /*171930*/  STL.64 [R1+0x7e70], R48 ;  /* 0x007e703001007387 */ /* 0x0001e80000100a00 */
[----:B------:R-:W-:Y:S01]  /*171940*/  STL.64 [R1+0x7e68], R50 ;  /* 0x007e683201007387 */ /* 0x000fe20000100a00 */
[----:B------:R-:W-:-:S03]  /*171950*/  MOV.SPILL R46, UR62 ;  /* 0x0000003e002e7c02 */ /* 0x000fc60009000f00 */
[----:B------:R-:W-:Y:S04]  /*171960*/  STL.64 [R1+0x7e60], R52 ;  /* 0x007e603401007387 */ /* 0x000fe80000100a00 */
[----:B------:R-:W-:Y:S01]  /*171970*/  STL.64 [R1+0x7e58], R54 ;  /* 0x007e583601007387 */ /* 0x000fe20000100a00 */
[----:B0-----:R-:W-:-:S03]  /*171980*/  MOV.SPILL R48, UR63 ;  /* 0x0000003f00307c02 */ /* 0x001fc60009000f00 */
[----:B------:R-:W-:Y:S04]  /*171990*/  STL.64 [R1+0x7e50], R56 ;  /* 0x007e503801007387 */ /* 0x000fe80000100a00 */
[----:B------:R-:W-:Y:S04]  /*1719a0*/  STL.64 [R1+0x7e48], R60 ;  /* 0x007e483c01007387 */ /* 0x000fe80000100a00 */
[----:B------:R-:W-:Y:S04]  /*1719b0*/  STL [R1+0x7e44], R59 ;  /* 0x007e443b01007387 */ /* 0x000fe80000100800 */
[----:B------:R0:W-:Y:S04]  /*1719c0*/  STL [R1+0x7e40], R58 ;  /* 0x007e403a01007387 */ /* 0x0001e80000100800 */
[----:B0-----:R-:W3:Y:S04]  /*1719d0*/  LDL R58, [R1+0x134] ;  /* 0x00013400013a7983 */ /* 0x001ee80000100800 */
[----:B------:R-:W-:Y:S04]  /*1719e0*/  STL [R1+0x2ff0], R48 ;  /* 0x002ff03001007387 */ /* 0x000fe80000100800 */
[----:B------:R2:W-:Y:S02]  /*1719f0*/  STL [R1+0x2ff4], R46 ;  /* 0x002ff42e01007387 */ /* 0x0005e40000100800 */
[----:B--2---:R-:W-:-:S05]  /*171a00*/  IMAD.U32 R46, RZ, RZ, UR4 ;  /* 0x00000004ff2e7e24 */ /* 0x004fca000f8e00ff */
[----:B------:R0:W-:Y:S04]  /*171a10*/  STL [R1+0x2c14], R46 ;  /* 0x002c142e01007387 */ /* 0x0001e80000100800 */
[----:B------:R-:W2:Y:S04]  /*171a20*/  LDL.LU R49, [R1+0x1410] ;  /* 0x0014100001317983 */ /* 0x000ea80000300800 */
[----:B0-----:R-:W2:Y:S01]  /*171a30*/  LDL.LU R46, [R1+0x1414] ;  /* 0x00141400012e7983 */ /* 0x001ea20000300800 */
[----:B------:R-:W-:Y:S01]  /*171a40*/  BAR.SYNC.DEFER_BLOCKING 0x0 ;  /* 0x0000000000007b1d */ /* 0x000fe20000010000 */
[----:B--2---:R-:W-:-:S05]  /*171a50*/  F2FP.SATFINITE.E4M3.F32.PACK_AB_MERGE_C R46, R46, R49, RZ ;  /* 0x000000312e2e723e */ /* 0x004fca00048070ff */
[----:B------:R0:W-:Y:S04]  /*171a60*/  STL [R1+0x2c80], R46 ;  /* 0x002c802e01007387 */ /* 0x0001e80000100800 */
[----:B------:R-:W2:Y:S04]  /*171a70*/  LDL.LU R51, [R1+0x1418] ;  /* 0x0014180001337983 */ /* 0x000ea80000300800 */
[----:B------:R-:W2:Y:S04]  /*171a80*/  LDL.LU R48, [R1+0x141c] ;  /* 0x00141c0001307983 */ /* 0x000ea80000300800 */
[----:B------:R-:W3:Y:S04]  /*171a90*/  LDL.LU R49, [R1+0x1400] ;  /* 0x0014000001317983 */ /* 0x000ee80000300800 */
[----:B0-----:R-:W3:Y:S01]  /*171aa0*/  LDL.LU R46, [R1+0x1404] ;  /* 0x00140400012e7983 */ /* 0x001ee20000300800 */
[----:B--2---:R-:W-:-:S02]  /*171ab0*/  F2FP.SATFINITE.E4M3.F32.PACK_AB_MERGE_C R48, R48, R51, RZ ;  /* 0x000000333030723e */ /* 0x004fc400048070ff */
[----:B---3--:R-:W-:-:S03]  /*171ac0*/  F2FP.SATFINITE.E4M3.F32.PACK_AB_MERGE_C R46, R46, R49, RZ ;  /* 0x000000312e2e723e */ /* 0x008fc600048070ff */
[----:B------:R-:W-:Y:S04]  /*171ad0*/  STL [R1+0x2c7c], R48 ;  /* 0x002c7c3001007387 */ /* 0x000fe80000100800 */
[----:B------:R0:W-:Y:S04]  /*171ae0*/  STL [R1+0x2c70], R46 ;  /* 0x002c702e01007387 */ /* 0x0001e80000100800 */
[----:B------:R-:W2:Y:S04]  /*171af0*/  LDL.LU R49, [R1+0x1408] ;  /* 0x0014080001317983 */ /* 0x000ea80000300800 */
[----:B0-----:R-:W2:Y:S02]  /*171b00*/  LDL.LU R46, [R1+0x140c] ;  /* 0x00140c00012e7983 */ /* 0x001ea40000300800 */
        /* <DEDUP_REMOVED lines=20> */
[----:B------:R0:W-:Y:S04]  /*171c50*/  STL [R1+0x2fcc], R48 ;  /* 0x002fcc3001007387 */ /* 0x0001e80000100800 */
[----:B------:R2:W-:Y:S04]  /*171c60*/  STL [R1+0x2c44], R46 ;  /* 0x002c442e01007387 */ /* 0x0005e80000100800 */
[----:B------:R-:W3:Y:S04]  /*171c70*/  LDL.LU R51, [R1+0xa48] ;  /* 0x000a480001337983 */ /* 0x000ee80000300800 */
[----:B0-----:R-:W3:Y:S04]  /*171c80*/  LDL.LU R48, [R1+0xa4c] ;  /* 0x000a4c0001307983 */ /* 0x001ee80000300800 */
[----:B------:R-:W4:Y:S04]  /*171c90*/  LDL.LU R49, [R1+0xa20] ;  /* 0x000a200001317983 */ /* 0x000f280000300800 */
[----:B--2---:R-:W4:Y:S01]  /*171ca0*/  LDL.LU R46, [R1+0xa24] ;  /* 0x000a2400012e7983 */ /* 0x004f220000300800 */
[----:B---3--:R-:W-:-:S02]  /*171cb0*/  F2FP.SATFINITE.E4M3.F32.PACK_AB_MERGE_C R48, R48, R51, RZ ;  /* 0x000000333030723e */ /* 0x008fc400048070ff */
[----:B----4-:R-:W-:-:S03]  /*171cc0*/  F2FP.SATFINITE.E4M3.F32.PACK_AB_MERGE_C R46, R46, R49, RZ ;  /* 0x000000312e2e723e */ /* 0x010fc600048070ff */
        /* <DEDUP_REMOVED lines=22> */
[----:B------:R-:W-:-:S02]  /*171e30*/  IADD3 R2, P0, PT, R4, UR8, RZ ;  /* 0x0000000804027c10 */ /* 0x000fc4000ff1e0ff */
[----:B---3--:R-:W-:Y:S02]  /*171e40*/  F2FP.SATFINITE.E4M3.F32.PACK_AB_MERGE_C R48, R48, R51, RZ ;  /* 0x000000333030723e */ /* 0x008fe400048070ff */
[----:B----4-:R-:W-:-:S03]  /*171e50*/  F2FP.SATFINITE.E4M3.F32.PACK_AB_MERGE_C R46, R46, R49, RZ ;  /* 0x000000312e2e723e */ /* 0x010fc600048070ff */
[----:B------:R0:W-:Y:S04]  /*171e60*/  STL [R1+0x2fd4], R48 ;  /* 0x002fd43001007387 */ /* 0x0001e80000100800 */
[----:B------:R2:W-:Y:S04]  /*171e70*/  STL [R1+0x2c1c], R46 ;  /* 0x002c1c2e01007387 */ /* 0x0005e80000100800 */
[----:B------:R-:W3:Y:S04]  /*171e80*/  LDL.LU R53, [R1+0x9d8] ;  /* 0x0009d80001357983 */ /* 0x000ee80000300800 */
[----:B------:R-:W3:Y:S01]  /*171e90*/  LDL.LU R51, [R1+0x9dc] ;  /* 0x0009dc0001337983 */ /* 0x000ee20000300800 */
[----:B------:R-:W-:Y:S01]  /*171ea0*/  LEA.HI.X.SX32 R4, R4, UR9, 0x1, P0 ;  /* 0x0000000904047c11 */ /* 0x000fe200080f0eff */
[----:B------:R-:W4:Y:S01]  /*171eb0*/  LDCU.64 UR8, c[0x0][0x398] ;  /* 0x00007300ff0877ac */ /* 0x000f220008000a00 */
[----:B------:R-:W-:-:S02]  /*171ec0*/  IMAD R5, R5, UR6, RZ ;  /* 0x0000000605057c24 */ /* 0x000fc4000f8e02ff */
[----:B0-----:R-:W-:Y:S01]  /*171ed0*/  VIADD R48, R58, 0x157 ;  /* 0x000001573a307836 */ /* 0x001fe20000000000 */
[----:B------:R-:W-:Y:S02]  /*171ee0*/  UMOV UR6, UR5 ;  /* 0x0000000500067c82 */ /* 0x000fe40008000000 */
[----:B------:R-:W-:-:S04]  /*171ef0*/  IADD3 R3, P1, PT, R5, UR10, RZ ;  /* 0x0000000a05037c10 */ /* 0x000fc8000ff3e0ff */
[----:B------:R-:W-:Y:S01]  /*171f00*/  LEA.HI.X.SX32 R5, R5, UR11, 0x1, P1 ;  /* 0x0000000b05057c11 */ /* 0x000fe200088f0eff */
[----:B------:R-:W-:Y:S01]  /*171f10*/  VIADD R49, R58, 0x158 ;  /* 0x000001583a317836 */ /* 0x000fe20000000000 */
[----:B------:R-:W-:Y:S01]  /*171f20*/  LOP3.LUT R6, R6, 0xffffdfff, RZ, 0xc0, !PT ;  /* 0xffffdfff06067812 */ /* 0x000fe200078ec0ff */
[C---:B--2---:R-:W-:Y:S01]  /*171f30*/  VIADD R46, R58.reuse, 0x155 ;  /* 0x000001553a2e7836 */ /* 0x044fe20000000000 */
[----:B------:R-:W-:Y:S01]  /*171f40*/  SHF.R.S32.HI R60, RZ, 0x1f, R9 ;  /* 0x0000001fff3c7819 */ /* 0x000fe20000011409 */
[----:B------:R-:W-:Y:S01]  /*171f50*/  VIADD R59, R58, 0x154 ;  /* 0x000001543a3b7836 */ /* 0x000fe20000000000 */
[----:B----4-:R-:W-:Y:S01]  /*171f60*/  UMOV UR5, UR9 ;  /* 0x0000000900057c82 */ /* 0x010fe20008000000 */
[----:B---3--:R-:W-:Y:S01]  /*171f70*/  F2FP.SATFINITE.E4M3.F32.PACK_AB_MERGE_C R51, R51, R53, RZ ;  /* 0x000000353333723e */ /* 0x008fe200048070ff */
[----:B------:R-:W-:Y:S01]  /*171f80*/  UMOV UR62, UR8 ;  /* 0x00000008003e7c82 */ /* 0x000fe20008000000 */
[----:B------:R-:W-:Y:S01]  /*171f90*/  ISETP.GE.AND P1, PT, R48, UR5, PT ;  /* 0x0000000530007c0c */ /* 0x000fe2000bf26270 */
[----:B------:R-:W0:Y:S02]  /*171fa0*/  LDCU.64 UR8, c[0x0][0x398] ;  /* 0x00007300ff0877ac */ /* 0x000e240008000a00 */
[----:B------:R2:W-:Y:S01]  /*171fb0*/  STL [R1+0x2c18], R51 ;  /* 0x002c183301007387 */ /* 0x0005e20000100800 */
[----:B------:R-:W3:Y:S03]  /*171fc0*/  LDCU.64 UR10, c[0x0][0x398] ;  /* 0x00007300ff0a77ac */ /* 0x000ee60008000a00 */
[----:B------:R-:W4:Y:S01]  /*171fd0*/  LDL.LU R48, [R1+0x3a0] ;  /* 0x0003a00001307983 */ /* 0x000f220000300800 */
[----:B------:R-:W-:Y:S01]  /*171fe0*/  ISETP.GE.AND P2, PT, R49, UR6, PT ;  /* 0x0000000631007c0c */ /* 0x000fe2000bf46270 */
[----:B------:R-:W-:Y:S01]  /*171ff0*/  IMAD.MOV.U32 R49, RZ, RZ, R47 ;  /* 0x000000ffff317224 */ /* 0x000fe200078e002f */
[----:B------:R-:W1:Y:S01]  /*172000*/  LDCU.64 UR6, c[0x0][0x398] ;  /* 0x00007300ff0677ac */ /* 0x000e620008000a00 */
[----:B------:R-:W-:Y:S01]  /*172010*/  IMAD.MOV.U32 R47, RZ, RZ, R41 ;  /* 0x000000ffff2f7224 */ /* 0x000fe200078e0029 */
[----:B0-----:R-:W-:-:S02]  /*172020*/  UMOV UR4, UR9 ;  /* 0x0000000900047c82 */ /* 0x001fc40008000000 */
[----:B------:R-:W-:Y:S01]  /*172030*/  ISETP.GE.AND P0, PT, R46, UR4, PT ;  /* 0x000000042e007c0c */ /* 0x000fe2000bf06270 */
[----:B------:R-:W-:-:S06]  /*172040*/  IMAD.MOV.U32 R46, RZ, RZ, R40 ;  /* 0x000000ffff2e7224 */ /* 0x000fcc00078e0028 */
[----:B------:R-:W-:Y:S01]  /*172050*/  @P2 LOP3.LUT R6, R6, 0x2000, RZ, 0xfc, !PT ;  /* 0x0000200006062812 */ /* 0x000fe200078efcff */
[----:B------:R-:W-:Y:S01]  /*172060*/  IMAD.MOV.U32 R40, RZ, RZ, R33 ;  /* 0x000000ffff287224 */ /* 0x000fe200078e0021 */
[----:B------:R-:W0:Y:S01]  /*172070*/  LDCU.64 UR4, c[0x0][0x398] ;  /* 0x00007300ff0477ac */ /* 0x000e220008000a00 */
[----:B------:R-:W-:Y:S02]  /*172080*/  IMAD.MOV.U32 R33, RZ, RZ, R18 ;  /* 0x000000ffff217224 */ /* 0x000fe400078e0012 */
[----:B------:R-:W-:Y:S02]  /*172090*/  IMAD.MOV.U32 R41, RZ, RZ, R32 ;  /* 0x000000ffff297224 */ /* 0x000fe400078e0020 */
[----:B------:R-:W-:Y:S01]  /*1720a0*/  IMAD.MOV.U32 R32, RZ, RZ, R19 ;  /* 0x000000ffff207224 */ /* 0x000fe200078e0013 */
[----:B------:R-:W-:-:S04]  /*1720b0*/  LOP3.LUT R6, R6, 0xffffefff, RZ, 0xc0, !PT ;  /* 0xffffefff06067812 */ /* 0x000fc800078ec0ff */
[----:B------:R-:W-:-:S04]  /*1720c0*/  @P1 LOP3.LUT R6, R6, 0x1000, RZ, 0xfc, !PT ;  /* 0x0000100006061812 */ /* 0x000fc800078efcff */
[----:B------:R-:W-:Y:S01]  /*1720d0*/  LOP3.LUT R6, R6, 0xfffffbff, RZ, 0xc0, !PT ;  /* 0xfffffbff06067812 */ /* 0x000fe200078ec0ff */
[----:B--2---:R-:W-:-:S03]  /*1720e0*/  IMAD.MOV.U32 R51, RZ, RZ, R49 ;  /* 0x000000ffff337224 */ /* 0x004fc600078e0031 */
[----:B------:R-:W-:Y:S01]  /*1720f0*/  @P0 LOP3.LUT R6, R6, 0x400, RZ, 0xfc, !PT ;  /* 0x0000040006060812 */ /* 0x000fe200078efcff */
[----:B------:R-:W-:Y:S02]  /*172100*/  IMAD.MOV.U32 R49, RZ, RZ, R26 ;  /* 0x000000ffff317224 */ /* 0x000fe400078e001a */
[----:B------:R-:W-:Y:S01]  /*172110*/  IMAD.MOV.U32 R26, RZ, RZ, R21 ;  /* 0x000000ffff1a7224 */ /* 0x000fe200078e0015 */
[----:B----4-:R-:W-:Y:S02]  /*172120*/  SHF.R.S32.HI R52, RZ, 0x1f, R48 ;  /* 0x0000001fff347819 */ /* 0x010fe40000011430 */
[----:B------:R-:W-:-:S05]  /*172130*/  IADD3 R18, P2, PT, R48, R2, RZ ;  /* 0x0000000230127210 */ /* 0x000fca0007f5e0ff */
[----:B------:R-:W-:-:S05]  /*172140*/  IMAD.X R19, R52, 0x1, R4, P2 ;  /* 0x0000000134137824 */ /* 0x000fca00010e0604 */
[----:B------:R2:W-:Y:S04]  /*172150*/  STL.64 [R1+0x2c08], R18 ;  /* 0x002c081201007387 */ /* 0x0005e80000100a00 */
[----:B--2---:R-:W2:Y:S04]  /*172160*/  LDL.LU.64 R18, [R1+0x7ee8] ;  /* 0x007ee80001127983 */ /* 0x004ea80000300a00 */
[----:B------:R-:W4:Y:S01]  /*172170*/  LDL.LU R53, [R1+0x388] ;  /* 0x0003880001357983 */ /* 0x000f220000300800 */
[----:B------:R-:W-:Y:S01]  /*172180*/  IADD3 R54, P3, PT, R48, R3, RZ ;  /* 0x0000000330367210 */ /* 0x000fe20007f7e0ff */
[----:B------:R-:W-:-:S02]  /*172190*/  IMAD.MOV.U32 R48, RZ, RZ, R42 ;  /* 0x000000ffff307224 */ /* 0x000fc400078e002a */
[----:B------:R-:W-:Y:S02]  /*1721a0*/  IMAD.MOV.U32 R42, RZ, RZ, R27 ;  /* 0x000000ffff2a7224 */ /* 0x000fe400078e001b */
[----:B------:R-:W-:Y:S01]  /*1721b0*/  IMAD.MOV.U32 R27, RZ, RZ, R20 ;  /* 0x000000ffff1b7224 */ /* 0x000fe200078e0014 */
[----:B------:R-:W-:Y:S01]  /*1721c0*/  IADD3 R20, P0, PT, R9, R2, RZ ;  /* 0x0000000209147210 */ /* 0x000fe20007f1e0ff */
[----:B------:R-:W-:-:S04]  /*1721d0*/  IMAD.X R55, R52, 0x1, R5, P3 ;  /* 0x0000000134377824 */ /* 0x000fc800018e0605 */
[----:B------:R-:W-:Y:S01]  /*1721e0*/  IMAD.X R21, R60, 0x1, R4, P0 ;  /* 0x000000013c157824 */ /* 0x000fe200000e0604 */
[----:B------:R-:W-:Y:S04]  /*1721f0*/  STL.64 [R1+0x2c00], R54 ;  /* 0x002c003601007387 */ /* 0x000fe80000100a00 */
[----:B------:R0:W-:Y:S04]  /*172200*/  STL.64 [R1+0x2bf8], R20 ;  /* 0x002bf81401007387 */ /* 0x0001e80000100a00 */
[----:B0-----:R-:W2:Y:S01]  /*172210*/  LDL.LU.64 R20, [R1+0x7ee0] ;  /* 0x007ee00001147983 */ /* 0x001ea20000300a00 */
[----:B------:R-:W-:-:S05]  /*172220*/  IADD3 R56, P1, PT, R9, R3, RZ ;  /* 0x0000000309387210 */ /* 0x000fca0007f3e0ff */
[----:B------:R-:W-:Y:S01]  /*172230*/  IMAD.X R57, R60, 0x1, R5, P1 ;  /* 0x000000013c397824 */ /* 0x000fe200008e0605 */
[----:B------:R-:W-:-:S04]  /*172240*/  IADD3 R60, P0, PT, R8, R2, RZ ;  /* 0x00000002083c7210 */ /* 0x000fc80007f1e0ff */
[----:B------:R0:W-:Y:S02]  /*172250*/  STL.64 [R1+0x2bf0], R56 ;  /* 0x002bf03801007387 */ /* 0x0001e40000100a00 */
[-C--:B0-----:R-:W-:Y:S02]  /*172260*/  IADD3 R56, P1, PT, R8, R3.reuse, RZ ;  /* 0x0000000308387210 */ /* 0x081fe40007f3e0ff */
[----:B----4-:R-:W-:Y:S02]  /*172270*/  SHF.R.S32.HI R9, RZ, 0x1f, R53 ;  /* 0x0000001fff097819 */ /* 0x010fe40000011435 */
[C---:B------:R-:W-:Y:S02]  /*172280*/  IADD3 R54, P2, PT, R53.reuse, R2, RZ ;  /* 0x0000000235367210 */ /* 0x040fe40007f5e0ff */
[----:B------:R-:W-:-:S03]  /*172290*/  IADD3 R52, P3, PT, R53, R3, RZ ;  /* 0x0000000335347210 */ /* 0x000fc60007f7e0ff */
[C---:B------:R-:W-:Y:S02]  /*1722a0*/  IMAD.X R55, R9.reuse, 0x1, R4, P2 ;  /* 0x0000000109377824 */ /* 0x040fe400010e0604 */
[----:B------:R-:W-:Y:S01]  /*1722b0*/  IMAD.X R53, R9, 0x1, R5, P3 ;  /* 0x0000000109357824 */ /* 0x000fe200018e0605 */
[----:B------:R-:W-:Y:S02]  /*1722c0*/  SHF.R.S32.HI R9, RZ, 0x1f, R8 ;  /* 0x0000001fff097819 */ /* 0x000fe40000011408 */
[----:B------:R0:W-:Y:S01]  /*1722d0*/  STL.64 [R1+0x2be8], R54 ;  /* 0x002be83601007387 */ /* 0x0001e20000100a00 */
[----:B------:R-:W-:-:S03]  /*1722e0*/  SHF.R.S32.HI R8, RZ, 0x1f, R0 ;  /* 0x0000001fff087819 */ /* 0x000fc60000011400 */
[----:B------:R4:W-:Y:S01]  /*1722f0*/  STL.64 [R1+0x2be0], R52 ;  /* 0x002be03401007387 */ /* 0x0009e20000100a00 */
[C---:B------:R-:W-:Y:S02]  /*172300*/  IMAD.X R61, R9.reuse, 0x1, R4, P0 ;  /* 0x00000001093d7824 */ /* 0x040fe400000e0604 */
[----:B------:R-:W-:Y:S01]  /*172310*/  IMAD.X R57, R9, 0x1, R5, P1 ;  /* 0x0000000109397824 */ /* 0x000fe200008e0605 */
[C---:B0-----:R-:W-:Y:S02]  /*172320*/  IADD3 R54, P2, PT, R0.reuse, R2, RZ ;  /* 0x0000000200367210 */ /* 0x041fe40007f5e0ff */
[----:B----4-:R-:W-:-:S03]  /*172330*/  IADD3 R52, P3, PT, R0, R3, RZ ;  /* 0x0000000300347210 */ /* 0x010fc60007f7e0ff */
[C---:B------:R-:W-:Y:S01]  /*172340*/  IMAD.X R55, R8.reuse, 0x1, R4, P2 ;  /* 0x0000000108377824 */ /* 0x040fe200010e0604 */
[----:B------:R0:W-:Y:S01]  /*172350*/  STL.64 [R1+0x2bd8], R60 ;  /* 0x002bd83c01007387 */ /* 0x0001e20000100a00 */
[----:B------:R-:W-:-:S03]  /*172360*/  IMAD.X R53, R8, 0x1, R5, P3 ;  /* 0x0000000108357824 */ /* 0x000fc600018e0605 */
[----:B------:R4:W-:Y:S01]  /*172370*/  STL.64 [R1+0x2bd0], R56 ;  /* 0x002bd03801007387 */ /* 0x0009e20000100a00 */
[----:B------:R-:W-:Y:S02]  /*172380*/  SHF.R.S32.HI R9, RZ, 0x1f, R7 ;  /* 0x0000001fff097819 */ /* 0x000fe40000011407 */
[----:B------:R-:W-:Y:S01]  /*172390*/  SHF.R.S32.HI R8, RZ, 0x1f, R10 ;  /* 0x0000001fff087819 */ /* 0x000fe2000001140a */
[----:B------:R1:W-:Y:S01]  /*1723a0*/  STL.64 [R1+0x2bc8], R54 ;  /* 0x002bc83601007387 */ /* 0x0003e20000100a00 */
[----:B0-----:R-:W-:-:S03]  /*1723b0*/  IADD3 R60, P0, PT, R7, R2, RZ ;  /* 0x00000002073c7210 */ /* 0x001fc60007f1e0ff */
[----:B------:R0:W-:Y:S01]  /*1723c0*/  STL.64 [R1+0x2bc0], R52 ;  /* 0x002bc03401007387 */ /* 0x0001e20000100a00 */
[----:B----4-:R-:W-:Y:S01]  /*1723d0*/  IADD3 R56, P1, PT, R7, R3, RZ ;  /* 0x0000000307387210 */ /* 0x010fe20007f3e0ff */
[----:B------:R-:W-:Y:S01]  /*1723e0*/  IMAD.X R61, R9, 0x1, R4, P0 ;  /* 0x00000001093d7824 */ /* 0x000fe200000e0604 */
[----:B-1----:R-:W-:-:S03]  /*1723f0*/  IADD3 R54, P2, PT, R10, R2, RZ ;  /* 0x000000020a367210 */ /* 0x002fc60007f5e0ff */
[--C-:B------:R-:W-:Y:S01]  /*172400*/  IMAD.X R57, R9, 0x1, R5.reuse, P1 ;  /* 0x0000000109397824 */ /* 0x100fe200008e0605 */
[----:B0-----:R-:W-:Y:S01]  /*172410*/  IADD3 R52, P3, PT, R10, R3, RZ ;  /* 0x000000030a347210 */ /* 0x001fe20007f7e0ff */
[C---:B------:R-:W-:Y:S01]  /*172420*/  IMAD.X R55, R8.reuse, 0x1, R4, P2 ;  /* 0x0000000108377824 */ /* 0x040fe200010e0604 */
[----:B------:R0:W-:Y:S03]  /*172430*/  STL.64 [R1+0x2bb8], R60 ;  /* 0x002bb83c01007387 */ /* 0x0001e60000100a00 */
[----:B------:R-:W-:Y:S01]  /*172440*/  IMAD.X R53, R8, 0x1, R5, P3 ;  /* 0x0000000108357824 */ /* 0x000fe200018e0605 */
[----:B------:R1:W-:Y:S01]  /*172450*/  STL.64 [R1+0x2bb0], R56 ;  /* 0x002bb03801007387 */ /* 0x0003e20000100a00 */
[----:B------:R-:W-:Y:S02]  /*172460*/  SHF.R.S32.HI R9, RZ, 0x1f, R11 ;  /* 0x0000001fff097819 */ /* 0x000fe4000001140b */
[----:B------:R-:W-:Y:S01]  /*172470*/  SHF.R.S32.HI R8, RZ, 0x1f, R12 ;  /* 0x0000001fff087819 */ /* 0x000fe2000001140c */
[----:B------:R4:W-:Y:S01]  /*172480*/  STL.64 [R1+0x2ba8], R54 ;  /* 0x002ba83601007387 */ /* 0x0009e20000100a00 */
[----:B0-----:R-:W-:-:S03]  /*172490*/  IADD3 R60, P0, PT, R11, R2, RZ ;  /* 0x000000020b3c7210 */ /* 0x001fc60007f1e0ff */
[----:B------:R0:W-:Y:S01]  /*1724a0*/  STL.64 [R1+0x2ba0], R52 ;  /* 0x002ba03401007387 */ /* 0x0001e20000100a00 */
[----:B-1----:R-:W-:Y:S01]  /*1724b0*/  IADD3 R56, P1, PT, R11, R3, RZ ;  /* 0x000000030b387210 */ /* 0x002fe20007f3e0ff */
[----:B------:R-:W-:Y:S01]  /*1724c0*/  IMAD.X R61, R9, 0x1, R4, P0 ;  /* 0x00000001093d7824 */ /* 0x000fe200000e0604 */
[----:B----4-:R-:W-:-:S03]  /*1724d0*/  IADD3 R54, P2, PT, R12, R2, RZ ;  /* 0x000000020c367210 */ /* 0x010fc60007f5e0ff */
[--C-:B------:R-:W-:Y:S01]  /*1724e0*/  IMAD.X R57, R9, 0x1, R5.reuse, P1 ;  /* 0x0000000109397824 */ /* 0x100fe200008e0605 */
[----:B0-----:R-:W-:Y:S01]  /*1724f0*/  IADD3 R52, P3, PT, R12, R3, RZ ;  /* 0x000000030c347210 */ /* 0x001fe20007f7e0ff */
[C---:B------:R-:W-:Y:S01]  /*172500*/  IMAD.X R55, R8.reuse, 0x1, R4, P2 ;  /* 0x0000000108377824 */ /* 0x040fe200010e0604 */
[----:B------:R-:W-:Y:S03]  /*172510*/  STL.64 [R1+0x2b98], R60 ;  /* 0x002b983c01007387 */ /* 0x000fe60000100a00 */
[----:B------:R-:W-:Y:S01]  /*172520*/  IMAD.X R53, R8, 0x1, R5, P3 ;  /* 0x0000000108357824 */ /* 0x000fe200018e0605 */
[----:B------:R-:W-:Y:S04]  /*172530*/  STL.64 [R1+0x2b90], R56 ;  /* 0x002b903801007387 */ /* 0x000fe80000100a00 */
[----:B------:R0:W-:Y:S04]  /*172540*/  STL.64 [R1+0x2b88], R54 ;  /* 0x002b883601007387 */ /* 0x0001e80000100a00 */
[----:B------:R1:W-:Y:S01]  /*172550*/  STL.64 [R1+0x2b80], R52 ;  /* 0x002b803401007387 */ /* 0x0003e20000100a00 */
[----:B------:R-:W-:Y:S01]  /*172560*/  SHF.R.S32.HI R9, RZ, 0x1f, R13 ;  /* 0x0000001fff097819 */ /* 0x000fe2000001140d */
[----:B0-----:R-:W-:-:S02]  /*172570*/  IMAD.MOV.U32 R54, RZ, RZ, R49 ;  /* 0x000000ffff367224 */ /* 0x001fc400078e0031 */
[----:B-1----:R-:W-:Y:S02]  /*172580*/  IMAD.MOV.U32 R52, RZ, RZ, R40 ;  /* 0x000000ffff347224 */ /* 0x002fe400078e0028 */
[----:B------:R-:W-:Y:S02]  /*172590*/  IMAD.MOV.U32 R40, RZ, RZ, R34 ;  /* 0x000000ffff287224 */ /* 0x000fe400078e0022 */
[----:B------:R-:W-:Y:S01]  /*1725a0*/  IMAD.MOV.U32 R34, RZ, RZ, R22 ;  /* 0x000000ffff227224 */ /* 0x000fe200078e0016 */
[----:B------:R-:W-:Y:S01]  /*1725b0*/  IADD3 R22, P0, PT, R13, R2, RZ ;  /* 0x000000020d167210 */ /* 0x000fe20007f1e0ff */
[----:B------:R-:W-:Y:S02]  /*1725c0*/  IMAD.MOV.U32 R49, RZ, RZ, R44 ;  /* 0x000000ffff317224 */ /* 0x000fe400078e002c */
[----:B------:R-:W-:Y:S02]  /*1725d0*/  IMAD.MOV.U32 R53, RZ, RZ, R51 ;  /* 0x000000ffff357224 */ /* 0x000fe400078e0033 */
[----:B------:R-:W-:-:S02]  /*1725e0*/  IMAD.MOV.U32 R44, RZ, RZ, R32 ;  /* 0x000000ffff2c7224 */ /* 0x000fc400078e0020 */
[----:B------:R-:W-:Y:S02]  /*1725f0*/  IMAD.MOV.U32 R51, RZ, RZ, R43 ;  /* 0x000000ffff337224 */ /* 0x000fe400078e002b */
[----:B------:R-:W-:Y:S01]  /*172600*/  IMAD.MOV.U32 R32, RZ, RZ, R24 ;  /* 0x000000ffff207224 */ /* 0x000fe200078e0018 */
[-C--:B------:R-:W-:Y:S01]  /*172610*/  IADD3 R24, P1, PT, R13, R3.reuse, RZ ;  /* 0x000000030d187210 */ /* 0x080fe20007f3e0ff */
[----:B------:R-:W-:Y:S02]  /*172620*/  IMAD.MOV.U32 R55, RZ, RZ, R48 ;  /* 0x000000ffff377224 */ /* 0x000fe400078e0030 */
[----:B------:R-:W-:Y:S01]  /*172630*/  IMAD.MOV.U32 R43, RZ, RZ, R23 ;  /* 0x000000ffff2b7224 */ /* 0x000fe200078e0017 */
[----:B------:R-:W-:Y:S01]  /*172640*/  SHF.R.S32.HI R8, RZ, 0x1f, R14 ;  /* 0x0000001fff087819 */ /* 0x000fe2000001140e */
[----:B------:R-:W-:Y:S01]  /*172650*/  IMAD.MOV.U32 R48, RZ, RZ, R45 ;  /* 0x000000ffff307224 */ /* 0x000fe200078e002d */
[C---:B------:R-:W-:Y:S01]  /*172660*/  IADD3 R60, P2, PT, R14.reuse, R2, RZ ;  /* 0x000000020e3c7210 */ /* 0x040fe20007f5e0ff */
[----:B------:R-:W-:Y:S01]  /*172670*/  IMAD.X R23, R9, 0x1, R4, P0 ;  /* 0x0000000109177824 */ /* 0x000fe200000e0604 */
[----:B------:R-:W-:Y:S01]  /*172680*/  IADD3 R56, P3, PT, R14, R3, RZ ;  /* 0x000000030e387210 */ /* 0x000fe20007f7e0ff */
[----:B------:R-:W-:-:S02]  /*172690*/  IMAD.MOV.U32 R45, RZ, RZ, R41 ;  /* 0x000000ffff2d7224 */ /* 0x000fc400078e0029 */
[----:B------:R-:W-:Y:S02]  /*1726a0*/  IMAD.MOV.U32 R41, RZ, RZ, R35 ;  /* 0x000000ffff297224 */ /* 0x000fe400078e0023 */
[----:B------:R-:W-:Y:S01]  /*1726b0*/  IMAD.MOV.U32 R35, RZ, RZ, R25 ;  /* 0x000000ffff237224 */ /* 0x000fe200078e0019 */
[----:B------:R0:W-:Y:S01]  /*1726c0*/  STL.64 [R1+0x2b78], R22 ;  /* 0x002b781601007387 */ /* 0x0001e20000100a00 */
[--C-:B------:R-:W-:Y:S02]  /*1726d0*/  IMAD.X R25, R9, 0x1, R5.reuse, P1 ;  /* 0x0000000109197824 */ /* 0x100fe400008e0605 */
[C---:B------:R-:W-:Y:S02]  /*1726e0*/  IMAD.X R61, R8.reuse, 0x1, R4, P2 ;  /* 0x00000001083d7824 */ /* 0x040fe400010e0604 */
[----:B------:R-:W-:Y:S01]  /*1726f0*/  IMAD.X R57, R8, 0x1, R5, P3 ;  /* 0x0000000108397824 */ /* 0x000fe200018e0605 */
[----:B------:R-:W-:Y:S01]  /*172700*/  SHF.R.S32.HI R9, RZ, 0x1f, R15 ;  /* 0x0000001fff097819 */ /* 0x000fe2000001140f */
[----:B0-----:R-:W4:Y:S01]  /*172710*/  LDL.LU.64 R22, [R1+0x7ed8] ;  /* 0x007ed80001167983 */ /* 0x001f220000300a00 */
[----:B------:R-:W-:-:S03]  /*172720*/  IADD3 R12, P0, PT, R15, R2, RZ ;  /* 0x000000020f0c7210 */ /* 0x000fc60007f1e0ff */
[----:B------:R0:W-:Y:S01]  /*172730*/  STL.64 [R1+0x2b70], R24 ;  /* 0x002b701801007387 */ /* 0x0001e20000100a00 */
[----:B------:R-:W-:Y:S01]  /*172740*/  SHF.R.S32.HI R8, RZ, 0x1f, R16 ;  /* 0x0000001fff087819 */ /* 0x000fe20000011410 */
[----:B------:R-:W-:Y:S02]  /*172750*/  IMAD.MOV.U32 R14, RZ, RZ, R12 ;  /* 0x000000ffff0e7224 */ /* 0x000fe400078e000c */
[----:B0-----:R-:W3:Y:S04]  /*172760*/  LDL.LU.64 R24, [R1+0x7ed0] ;  /* 0x007ed00001187983 */ /* 0x001ee80000300a00 */
[----:B------:R0:W-:Y:S04]  /*172770*/  STL.64 [R1+0x2b68], R60 ;  /* 0x002b683c01007387 */ /* 0x0001e80000100a00 */
[----:B------:R1:W-:Y:S01]  /*172780*/  STL.64 [R1+0x2b60], R56 ;  /* 0x002b603801007387 */ /* 0x0003e20000100a00 */
[----:B0-----:R-:W-:Y:S01]  /*172790*/  IADD3 R60, P1, PT, R15, R3, RZ ;  /* 0x000000030f3c7210 */ /* 0x001fe20007f3e0ff */
[----:B------:R-:W-:Y:S01]  /*1727a0*/  IMAD.MOV.U32 R15, RZ, RZ, R13 ;  /* 0x000000ffff0f7224 */ /* 0x000fe200078e000d */
[----:B-1----:R-:W-:Y:S01]  /*1727b0*/  IADD3 R56, P2, PT, R16, R2, RZ ;  /* 0x0000000210387210 */ /* 0x002fe20007f5e0ff */
[----:B------:R-:W-:-:S02]  /*1727c0*/  IMAD.X R15, R9, 0x1, R4, P0 ;  /* 0x00000001090f7824 */ /* 0x000fc400000e0604 */
[----:B------:R-:W-:Y:S02]  /*1727d0*/  IMAD.X R61, R9, 0x1, R5, P1 ;  /* 0x00000001093d7824 */ /* 0x000fe400008e0605 */
[----:B------:R-:W-:Y:S01]  /*1727e0*/  IMAD.X R57, R8, 0x1, R4, P2 ;  /* 0x0000000108397824 */ /* 0x000fe200010e0604 */
[----:B------:R0:W-:Y:S04]  /*1727f0*/  STL [R1+0x2b58], R12 ;  /* 0x002b580c01007387 */ /* 0x0001e80000100800 */
[----:B------:R-:W-:Y:S04]  /*172800*/  STL [R1+0x2b5c], R15 ;  /* 0x002b5c0f01007387 */ /* 0x000fe80000100800 */
[----:B------:R-:W-:Y:S01]  /*172810*/  STL.64 [R1+0x2b50], R60 ;  /* 0x002b503c01007387 */ /* 0x000fe20000100a00 */
[----:B0-----:R-:W-:-:S03]  /*172820*/  IADD3 R12, P3, PT, R16, R3, RZ ;  /* 0x00000003100c7210 */ /* 0x001fc60007f7e0ff */
[----:B------:R0:W-:Y:S01]  /*172830*/  STL.64 [R1+0x2b48], R56 ;  /* 0x002b483801007387 */ /* 0x0001e20000100a00 */
[----:B------:R-:W-:Y:S01]  /*172840*/  SHF.R.S32.HI R9, RZ, 0x1f, R17 ;  /* 0x0000001fff097819 */ /* 0x000fe20000011411 */
[----:B------:R-:W-:Y:S01]  /*172850*/  IMAD.X R13, R8, 0x1, R5, P3 ;  /* 0x00000001080d7824 */ /* 0x000fe200018e0605 */
[----:B--2---:R-:W-:Y:S01]  /*172860*/  SHF.R.S32.HI R8, RZ, 0x1f, R18 ;  /* 0x0000001fff087819 */ /* 0x004fe20000011412 */
[----:B0-----:R-:W-:Y:S02]  /*172870*/  IMAD.MOV.U32 R57, RZ, RZ, R38 ;  /* 0x000000ffff397224 */ /* 0x001fe400078e0026 */
[----:B------:R-:W-:Y:S01]  /*172880*/  IMAD.MOV.U32 R38, RZ, RZ, R26 ;  /* 0x000000ffff267224 */ /* 0x000fe200078e001a */
[----:B------:R-:W-:Y:S01]  /*172890*/  IADD3 R26, P0, PT, R17, R2, RZ ;  /* 0x00000002111a7210 */ /* 0x000fe20007f1e0ff */
[----:B------:R-:W-:Y:S02]  /*1728a0*/  IMAD.MOV.U32 R56, RZ, RZ, R53 ;  /* 0x000000ffff387224 */ /* 0x000fe400078e0035 */
[----:B-----5:R-:W-:-:S02]  /*1728b0*/  IMAD.MOV.U32 R53, RZ, RZ, R36 ;  /* 0x000000ffff357224 */ /* 0x020fc400078e0024 */
[----:B------:R-:W-:Y:S01]  /*1728c0*/  IMAD.MOV.U32 R36, RZ, RZ, R28 ;  /* 0x000000ffff247224 */ /* 0x000fe200078e001c */
[----:B------:R-:W-:Y:S01]  /*1728d0*/  IADD3 R28, P1, PT, R17, R3, RZ ;  /* 0x00000003111c7210 */ /* 0x000fe20007f3e0ff */
[----:B------:R-:W-:Y:S01]  /*1728e0*/  IMAD.MOV.U32 R60, RZ, RZ, R54 ;  /* 0x000000ffff3c7224 */ /* 0x000fe200078e0036 */
[----:B------:R0:W-:Y:S01]  /*1728f0*/  STL.64 [R1+0x2b40], R12 ;  /* 0x002b400c01007387 */ /* 0x0001e20000100a00 */
[----:B------:R-:W-:Y:S01]  /*172900*/  IMAD.MOV.U32 R54, RZ, RZ, R27 ;  /* 0x000000ffff367224 */ /* 0x000fe200078e001b */
[----:B------:R-:W-:Y:S01]  /*172910*/  IADD3 R14, P2, PT, R18, R2, RZ ;  /* 0x00000002120e7210 */ /* 0x000fe20007f5e0ff */
[----:B------:R-:W-:Y:S02]  /*172920*/  IMAD.MOV.U32 R61, RZ, RZ, R55 ;  /* 0x000000ffff3d7224 */ /* 0x000fe400078e0037 */
[----:B------:R-:W-:Y:S02]  /*172930*/  IMAD.X R27, R9, 0x1, R4, P0 ;  /* 0x00000001091b7824 */ /* 0x000fe400000e0604 */
[----:B------:R-:W-:-:S02]  /*172940*/  IMAD.MOV.U32 R55, RZ, RZ, R39 ;  /* 0x000000ffff377224 */ /* 0x000fc400078e0027 */
[----:B------:R-:W-:Y:S01]  /*172950*/  IMAD.MOV.U32 R39, RZ, RZ, R29 ;  /* 0x000000ffff277224 */ /* 0x000fe200078e001d */
[----:B0-----:R-:W-:Y:S01]  /*172960*/  IADD3 R12, P3, PT, R18, R3, RZ ;  /* 0x00000003120c7210 */ /* 0x001fe20007f7e0ff */
[--C-:B------:R-:W-:Y:S01]  /*172970*/  IMAD.X R29, R9, 0x1, R5.reuse, P1 ;  /* 0x00000001091d7824 */ /* 0x100fe200008e0605 */
[----:B------:R0:W-:Y:S01]  /*172980*/  STL.64 [R1+0x2b38], R26 ;  /* 0x002b381a01007387 */ /* 0x0001e20000100a00 */
[C---:B------:R-:W-:Y:S01]  /*172990*/  IMAD.X R15, R8.reuse, 0x1, R4, P2 ;  /* 0x00000001080f7824 */ /* 0x040fe200010e0604 */
[----:B------:R-:W-:Y:S01]  /*1729a0*/  IADD3 R10, P0, PT, R19, R2, RZ ;  /* 0x00000002130a7210 */ /* 0x000fe20007f1e0ff */
[----:B------:R-:W-:Y:S01]  /*1729b0*/  IMAD.X R13, R8, 0x1, R5, P3 ;  /* 0x00000001080d7824 */ /* 0x000fe200018e0605 */
[----:B------:R-:W-:Y:S02]  /*1729c0*/  SHF.R.S32.HI R9, RZ, 0x1f, R19 ;  /* 0x0000001fff097819 */ /* 0x000fe40000011413 */
[----:B------:R-:W-:Y:S01]  /*1729d0*/  SHF.R.S32.HI R8, RZ, 0x1f, R20 ;  /* 0x0000001fff087819 */ /* 0x000fe20000011414 */
[----:B0-----:R-:W2:Y:S04]  /*1729e0*/  LDL.LU.64 R26, [R1+0x7ec8] ;  /* 0x007ec800011a7983 */ /* 0x001ea80000300a00 */
[----:B------:R0:W-:Y:S01]  /*1729f0*/  STL.64 [R1+0x2b30], R28 ;  /* 0x002b301c01007387 */ /* 0x0001e20000100a00 */
[----:B------:R-:W-:-:S03]  /*172a00*/  IMAD.MOV.U32 R18, RZ, RZ, R10 ;  /* 0x000000ffff127224 */ /* 0x000fc600078e000a */
[----:B0-----:R-:W5:Y:S04]  /*172a10*/  LDL.LU.64 R28, [R1+0x7ec0] ;  /* 0x007ec000011c7983 */ /* 0x001f680000300a00 */
[----:B------:R0:W-:Y:S04]  /*172a20*/  STL.64 [R1+0x2b28], R14 ;  /* 0x002b280e01007387 */ /* 0x0001e80000100a00 */
[----:B------:R1:W-:Y:S04]  /*172a30*/  STL.64 [R1+0x2b20], R12 ;  /* 0x002b200c01007387 */ /* 0x0003e80000100a00 */
[----:B------:R1:W-:Y:S01]  /*172a40*/  STL [R1+0x2b18], R10 ;  /* 0x002b180a01007387 */ /* 0x0003e20000100800 */
[----:B0-----:R-:W-:Y:S01]  /*172a50*/  IADD3 R14, P1, PT, R19, R3, RZ ;  /* 0x00000003130e7210 */ /* 0x001fe20007f3e0ff */
[----:B------:R-:W-:Y:S01]  /*172a60*/  IMAD.MOV.U32 R19, RZ, RZ, R11 ;  /* 0x000000ffff137224 */ /* 0x000fe200078e000b */
[----:B-1----:R-:W-:-:S02]  /*172a70*/  IADD3 R12, P2, PT, R20, R2, RZ ;  /* 0x00000002140c7210 */ /* 0x002fc40007f5e0ff */
[----:B------:R-:W-:Y:S01]  /*172a80*/  IADD3 R10, P3, PT, R20, R3, RZ ;  /* 0x00000003140a7210 */ /* 0x000fe20007f7e0ff */
[C-C-:B------:R-:W-:Y:S02]  /*172a90*/  IMAD.X R19, R9.reuse, 0x1, R4.reuse, P0 ;  /* 0x0000000109137824 */ /* 0x140fe400000e0604 */
[--C-:B------:R-:W-:Y:S02]  /*172aa0*/  IMAD.X R15, R9, 0x1, R5.reuse, P1 ;  /* 0x00000001090f7824 */ /* 0x100fe400008e0605 */
[C---:B------:R-:W-:Y:S02]  /*172ab0*/  IMAD.X R13, R8.reuse, 0x1, R4, P2 ;  /* 0x00000001080d7824 */ /* 0x040fe400010e0604 */
[----:B------:R-:W-:Y:S01]  /*172ac0*/  IMAD.X R11, R8, 0x1, R5, P3 ;  /* 0x00000001080b7824 */ /* 0x000fe200018e0605 */
[----:B------:R-:W-:Y:S04]  /*172ad0*/  STL [R1+0x2b1c], R19 ;  /* 0x002b1c1301007387 */ /* 0x000fe80000100800 */
[----:B------:R-:W-:Y:S04]  /*172ae0*/  STL.64 [R1+0x2b10], R14 ;  /* 0x002b100e01007387 */ /* 0x000fe80000100a00 */
[----:B------:R-:W-:Y:S04]  /*172af0*/  STL.64 [R1+0x2b08], R12 ;  /* 0x002b080c01007387 */ /* 0x000fe80000100a00 */
[----:B------:R0:W-:Y:S01]  /*172b00*/  STL.64 [R1+0x2b00], R10 ;  /* 0x002b000a01007387 */ /* 0x0001e20000100a00 */
[----:B------:R-:W-:Y:S01]  /*172b10*/  SHF.R.S32.HI R9, RZ, 0x1f, R21 ;  /* 0x0000001fff097819 */ /* 0x000fe20000011415 */
[----:B0-----:R-:W-:-:S02]  /*172b20*/  IMAD.MOV.U32 R10, RZ, RZ, R60 ;  /* 0x000000ffff0a7224 */ /* 0x001fc400078e003c */
[----:B------:R-:W-:Y:S02]  /*172b30*/  IMAD.MOV.U32 R60, RZ, RZ, R56 ;  /* 0x000000ffff3c7224 */ /* 0x000fe400078e0038 */
[----:B------:R-:W-:Y:S02]  /*172b40*/  IMAD.MOV.U32 R56, RZ, RZ, R54 ;  /* 0x000000ffff387224 */ /* 0x000fe400078e0036 */
[----:B------:R-:W-:Y:S02]  /*172b50*/  IMAD.MOV.U32 R54, RZ, RZ, R44 ;  /* 0x000000ffff367224 */ /* 0x000fe400078e002c */
[----:B------:R-:W-:Y:S01]  /*172b60*/  IMAD.MOV.U32 R44, RZ, RZ, R30 ;  /* 0x000000ffff2c7224 */ /* 0x000fe200078e001e */
[----:B------:R-:W-:Y:S01]  /*172b70*/  IADD3 R30, P0, PT, R21, R2, RZ ;  /* 0x00000002151e7210 */ /* 0x000fe20007f1e0ff */
[----:B------:R-:W-:Y:S02]  /*172b80*/  IMAD.MOV.U32 R11, RZ, RZ, R61 ;  /* 0x000000ffff0b7224 */ /* 0x000fe400078e003d */
[----:B------:R-:W-:-:S02]  /*172b90*/  IMAD.MOV.U32 R61, RZ, RZ, R57 ;  /* 0x000000ffff3d7224 */ /* 0x000fc400078e0039 */
[----:B------:R-:W-:Y:S02]  /*172ba0*/  IMAD.MOV.U32 R57, RZ, RZ, R51 ;  /* 0x000000ffff397224 */ /* 0x000fe400078e0033 */
[----:B------:R-:W-:Y:S02]  /*172bb0*/  IMAD.MOV.U32 R51, RZ, RZ, R45 ;  /* 0x000000ffff337224 */ /* 0x000fe400078e002d */
[----:B------:R-:W-:Y:S02]  /*172bc0*/  IMAD.MOV.U32 R45, RZ, RZ, R31 ;  /* 0x000000ffff2d7224 */ /* 0x000fe400078e001f */
[----:B------:R-:W-:-:S05]  /*172bd0*/  IMAD.X R31, R9, 0x1, R4, P0 ;  /* 0x00000001091f7824 */ /* 0x000fca00000e0604 */
[----:B------:R0:W-:Y:S04]  /*172be0*/  STL.64 [R1+0x2af8], R30 ;  /* 0x002af81e01007387 */ /* 0x0001e80000100a00 */
[----:B0-----:R-:W5:Y:S01]  /*172bf0*/  LDL.LU.64 R30, [R1+0x7eb8] ;  /* 0x007eb800011e7983 */ /* 0x001f620000300a00 */
[----:B------:R-:W-:-:S05]  /*172c00*/  IADD3 R18, P1, PT, R21, R3, RZ ;  /* 0x0000000315127210 */ /* 0x000fca0007f3e0ff */
[----:B------:R-:W-:-:S05]  /*172c10*/  IMAD.X R19, R9, 0x1, R5, P1 ;  /* 0x0000000109137824 */ /* 0x000fca00008e0605 */
[----:B------:R-:W-:Y:S01]  /*172c20*/  STL.64 [R1+0x2af0], R18 ;  /* 0x002af01201007387 */ /* 0x000fe20000100a00 */
[----:B----4-:R-:W-:Y:S02]  /*172c30*/  SHF.R.S32.HI R8, RZ, 0x1f, R22 ;  /* 0x0000001fff087819 */ /* 0x010fe40000011416 */
[C---:B------:R-:W-:Y:S02]  /*172c40*/  IADD3 R14, P2, PT, R22.reuse, R2, RZ ;  /* 0x00000002160e7210 */ /* 0x040fe40007f5e0ff */
[----:B------:R-:W-:-:S03]  /*172c50*/  IADD3 R12, P3, PT, R22, R3, RZ ;  /* 0x00000003160c7210 */ /* 0x000fc60007f7e0ff */
[C---:B------:R-:W-:Y:S02]  /*172c60*/  IMAD.X R15, R8.reuse, 0x1, R4, P2 ;  /* 0x00000001080f7824 */ /* 0x040fe400010e0604 */
[----:B------:R-:W-:-:S03]  /*172c70*/  IMAD.X R13, R8, 0x1, R5, P3 ;  /* 0x00000001080d7824 */ /* 0x000fc600018e0605 */
[----:B------:R0:W-:Y:S04]  /*172c80*/  STL.64 [R1+0x2ae8], R14 ;  /* 0x002ae80e01007387 */ /* 0x0001e80000100a00 */
[----:B------:R1:W-:Y:S01]  /*172c90*/  STL.64 [R1+0x2ae0], R12 ;  /* 0x002ae00c01007387 */ /* 0x0003e20000100a00 */
[----:B------:R-:W-:Y:S01]  /*172ca0*/  SHF.R.S32.HI R9, RZ, 0x1f, R23 ;  /* 0x0000001fff097819 */ /* 0x000fe20000011417 */
[----:B0-----:R-:W-:Y:S02]  /*172cb0*/  IMAD.MOV.U32 R14, RZ, RZ, R44 ;  /* 0x000000ffff0e7224 */ /* 0x001fe400078e002c */
[----:B------:R-:W-:Y:S02]  /*172cc0*/  IMAD.MOV.U32 R44, RZ, RZ, R32 ;  /* 0x000000ffff2c7224 */ /* 0x000fe400078e0020 */
[----:B-1----:R-:W-:-:S02]  /*172cd0*/  IMAD.MOV.U32 R13, RZ, RZ, R60 ;  /* 0x000000ffff0d7224 */ /* 0x002fc400078e003c */
[----:B------:R-:W-:Y:S01]  /*172ce0*/  IMAD.MOV.U32 R60, RZ, RZ, R56 ;  /* 0x000000ffff3c7224 */ /* 0x000fe200078e0038 */
[CC--:B------:R-:W-:Y:S01]  /*172cf0*/  IADD3 R32, P0, PT, R23.reuse, R2.reuse, RZ ;  /* 0x0000000217207210 */ /* 0x0c0fe20007f1e0ff */
[----:B------:R-:W-:Y:S02]  /*172d00*/  IMAD.MOV.U32 R56, RZ, RZ, R57 ;  /* 0x000000ffff387224 */ /* 0x000fe400078e0039 */
[----:B------:R-:W-:Y:S02]  /*172d10*/  IMAD.MOV.U32 R57, RZ, RZ, R42 ;  /* 0x000000ffff397224 */ /* 0x000fe400078e002a */
[----:B------:R-:W-:Y:S01]  /*172d20*/  IMAD.MOV.U32 R42, RZ, RZ, R34 ;  /* 0x000000ffff2a7224 */ /* 0x000fe200078e0022 */
[-C--:B------:R-:W-:Y:S01]  /*172d30*/  IADD3 R34, P1, PT, R23, R3.reuse, RZ ;  /* 0x0000000317227210 */ /* 0x080fe20007f3e0ff */
[----:B------:R-:W-:Y:S01]  /*172d40*/  IMAD.MOV.U32 R12, RZ, RZ, R51 ;  /* 0x000000ffff0c7224 */ /* 0x000fe200078e0033 */
[----:B---3--:R-:W-:Y:S01]  /*172d50*/  SHF.R.S32.HI R8, RZ, 0x1f, R24 ;  /* 0x0000001fff087819 */ /* 0x008fe20000011418 */
[----:B------:R-:W-:Y:S01]  /*172d60*/  IMAD.MOV.U32 R15, RZ, RZ, R61 ;  /* 0x000000ffff0f7224 */ /* 0x000fe200078e003d */
[C---:B------:R-:W-:Y:S01]  /*172d70*/  IADD3 R22, P2, PT, R24.reuse, R2, RZ ;  /* 0x0000000218167210 */ /* 0x040fe20007f5e0ff */
[----:B------:R-:W-:Y:S01]  /*172d80*/  IMAD.MOV.U32 R51, RZ, RZ, R33 ;  /* 0x000000ffff337224 */ /* 0x000fe200078e0021 */
[----:B------:R-:W-:Y:S01]  /*172d90*/  IADD3 R18, P3, PT, R24, R3, RZ ;  /* 0x0000000318127210 */ /* 0x000fe20007f7e0ff */
[----:B------:R-:W-:-:S02]  /*172da0*/  IMAD.MOV.U32 R61, RZ, RZ, R45 ;  /* 0x000000ffff3d7224 */ /* 0x000fc400078e002d */
[C-C-:B------:R-:W-:Y:S02]  /*172db0*/  IMAD.X R33, R9.reuse, 0x1, R4.reuse, P0 ;  /* 0x0000000109217824 */ /* 0x140fe400000e0604 */
[----:B------:R-:W-:Y:S02]  /*172dc0*/  IMAD.MOV.U32 R45, RZ, RZ, R35 ;  /* 0x000000ffff2d7224 */ /* 0x000fe400078e0023 */
[--C-:B------:R-:W-:Y:S01]  /*172dd0*/  IMAD.X R35, R9, 0x1, R5.reuse, P1 ;  /* 0x0000000109237824 */ /* 0x100fe200008e0605 */
[----:B------:R0:W-:Y:S01]  /*172de0*/  STL.64 [R1+0x2ad8], R32 ;  /* 0x002ad82001007387 */ /* 0x0001e20000100a00 */
[C---:B------:R-:W-:Y:S01]  /*172df0*/  IMAD.X R23, R8.reuse, 0x1, R4, P2 ;  /* 0x0000000108177824 */ /* 0x040fe200010e0604 */
[----:B------:R-:W-:Y:S01]  /*172e00*/  IADD3 R16, P0, PT, R25, R2, RZ ;  /* 0x0000000219107210 */ /* 0x000fe20007f1e0ff */
[----:B------:R-:W-:Y:S01]  /*172e10*/  IMAD.X R19, R8, 0x1, R5, P3 ;  /* 0x0000000108137824 */ /* 0x000fe200018e0605 */
[----:B------:R-:W-:-:S03]  /*172e20*/  SHF.R.S32.HI R9, RZ, 0x1f, R25 ;  /* 0x0000001fff097819 */ /* 0x000fc60000011419 */
[----:B------:R-:W-:Y:S01]  /*172e30*/  IMAD.MOV.U32 R24, RZ, RZ, R16 ;  /* 0x000000ffff187224 */ /* 0x000fe200078e0010 */
[----:B0-----:R-:W3:Y:S04]  /*172e40*/  LDL.LU.64 R32, [R1+0x7eb0] ;  /* 0x007eb00001207983 */ /* 0x001ee80000300a00 */
[----:B------:R0:W-:Y:S04]  /*172e50*/  STL.64 [R1+0x2ad0], R34 ;  /* 0x002ad02201007387 */ /* 0x0001e80000100a00 */
[----:B0-----:R-:W4:Y:S04]  /*172e60*/  LDL.LU.64 R34, [R1+0x7ea8] ;  /* 0x007ea80001227983 */ /* 0x001f280000300a00 */
[----:B------:R0:W-:Y:S04]  /*172e70*/  STL.64 [R1+0x2ac8], R22 ;  /* 0x002ac81601007387 */ /* 0x0001e80000100a00 */
[----:B------:R1:W-:Y:S04]  /*172e80*/  STL.64 [R1+0x2ac0], R18 ;  /* 0x002ac01201007387 */ /* 0x0003e80000100a00 */
[----:B------:R1:W-:Y:S01]  /*172e90*/  STL [R1+0x2ab8], R16 ;  /* 0x002ab81001007387 */ /* 0x0003e20000100800 */
[----:B0-----:R-:W-:Y:S01]  /*172ea0*/  IADD3 R22, P1, PT, R25, R3, RZ ;  /* 0x0000000319167210 */ /* 0x001fe20007f3e0ff */
[----:B------:R-:W-:-:S02]  /*172eb0*/  IMAD.MOV.U32 R25, RZ, RZ, R17 ;  /* 0x000000ffff197224 */ /* 0x000fc400078e0011 */
[C---:B------:R-:W-:Y:S01]  /*172ec0*/  IMAD.X R25, R9.reuse, 0x1, R4, P0 ;  /* 0x0000000109197824 */ /* 0x040fe200000e0604 */
[----:B--2---:R-:W-:Y:S02]  /*172ed0*/  SHF.R.S32.HI R8, RZ, 0x1f, R26 ;  /* 0x0000001fff087819 */ /* 0x004fe4000001141a */
[C---:B-1----:R-:W-:Y:S02]  /*172ee0*/  IADD3 R18, P2, PT, R26.reuse, R2, RZ ;  /* 0x000000021a127210 */ /* 0x042fe40007f5e0ff */
[----:B------:R-:W-:Y:S01]  /*172ef0*/  IADD3 R16, P3, PT, R26, R3, RZ ;  /* 0x000000031a107210 */ /* 0x000fe20007f7e0ff */
[--C-:B------:R-:W-:Y:S02]  /*172f00*/  IMAD.X R23, R9, 0x1, R5.reuse, P1 ;  /* 0x0000000109177824 */ /* 0x100fe400008e0605 */
[C---:B------:R-:W-:Y:S02]  /*172f10*/  IMAD.X R19, R8.reuse, 0x1, R4, P2 ;  /* 0x0000000108137824 */ /* 0x040fe400010e0604 */
[----:B------:R-:W-:Y:S01]  /*172f20*/  IMAD.X R17, R8, 0x1, R5, P3 ;  /* 0x0000000108117824 */ /* 0x000fe200018e0605 */
[----:B------:R-:W-:Y:S04]  /*172f30*/  STL [R1+0x2abc], R25 ;  /* 0x002abc1901007387 */ /* 0x000fe80000100800 */
[----:B------:R-:W-:Y:S04]  /*172f40*/  STL.64 [R1+0x2ab0], R22 ;  /* 0x002ab01601007387 */ /* 0x000fe80000100a00 */
[----:B------:R-:W-:Y:S01]  /*172f50*/  STL.64 [R1+0x2aa8], R18 ;  /* 0x002aa81201007387 */ /* 0x000fe20000100a00 */
[----:B------:R-:W-:-:S03]  /*172f60*/  SHF.R.S32.HI R9, RZ, 0x1f, R27 ;  /* 0x0000001fff097819 */ /* 0x000fc6000001141b */
[----:B------:R0:W-:Y:S01]  /*172f70*/  STL.64 [R1+0x2aa0], R16 ;  /* 0x002aa01001007387 */ /* 0x0001e20000100a00 */
[----:B-----5:R-:W-:Y:S01]  /*172f80*/  SHF.R.S32.HI R8, RZ, 0x1f, R28 ;  /* 0x0000001fff087819 */ /* 0x020fe2000001141c */
[----:B0-----:R-:W-:Y:S02]  /*172f90*/  IMAD.MOV.U32 R17, RZ, RZ, R15 ;  /* 0x000000ffff117224 */ /* 0x001fe400078e000f */
        /* <DEDUP_REMOVED lines=8> */
[C-C-:B------:R-:W-:Y:S01]  /*173020*/  IMAD.X R37, R9.reuse, 0x1, R4.reuse, P0 ;  /* 0x0000000109257824 */ /* 0x140fe200000e0604 */
[CC--:B------:R-:W-:Y:S01]  /*173030*/  IADD3 R24, P2, PT, R28.reuse, R2.reuse, RZ ;  /* 0x000000021c187210 */ /* 0x0c0fe20007f5e0ff */
[----:B------:R-:W-:Y:S01]  /*173040*/  IMAD.MOV.U32 R18, RZ, RZ, R39 ;  /* 0x000000ffff127224 */ /* 0x000fe200078e0027 */
[----:B------:R-:W-:Y:S01]  /*173050*/  IADD3 R22, P3, PT, R28, R3, RZ ;  /* 0x000000031c167210 */ /* 0x000fe20007f7e0ff */
[--C-:B------:R-:W-:Y:S01]  /*173060*/  IMAD.X R39, R9, 0x1, R5.reuse, P1 ;  /* 0x0000000109277824 */ /* 0x100fe200008e0605 */
[----:B------:R0:W-:Y:S01]  /*173070*/  STL.64 [R1+0x2a98], R36 ;  /* 0x002a982401007387 */ /* 0x0001e20000100a00 */
[C---:B------:R-:W-:Y:S01]  /*173080*/  IMAD.X R25, R8.reuse, 0x1, R4, P2 ;  /* 0x0000000108197824 */ /* 0x040fe200010e0604 */
[----:B------:R-:W-:Y:S01]  /*173090*/  IADD3 R20, P0, PT, R29, R2, RZ ;  /* 0x000000021d147210 */ /* 0x000fe20007f1e0ff */
[----:B------:R-:W-:Y:S01]  /*1730a0*/  IMAD.X R23, R8, 0x1, R5, P3 ;  /* 0x0000000108177824 */ /* 0x000fe200018e0605 */
        /* <DEDUP_REMOVED lines=9> */
[----:B------:R-:W-:-:S02]  /*173140*/  IMAD.MOV.U32 R29, RZ, RZ, R21 ;  /* 0x000000ffff1d7224 */ /* 0x000fc400078e0015 */
[C---:B------:R-:W-:Y:S02]  /*173150*/  IMAD.X R29, R9.reuse, 0x1, R4, P0 ;  /* 0x00000001091d7824 */ /* 0x040fe400000e0604 */
[----:B------:R-:W-:Y:S01]  /*173160*/  IMAD.X R25, R9, 0x1, R5, P1 ;  /* 0x0000000109197824 */ /* 0x000fe200008e0605 */
[----:B------:R-:W-:Y:S02]  /*173170*/  SHF.R.S32.HI R8, RZ, 0x1f, R30 ;  /* 0x0000001fff087819 */ /* 0x000fe4000001141e */
[C---:B-1----:R-:W-:Y:S02]  /*173180*/  IADD3 R22, P2, PT, R30.reuse, R2, RZ ;  /* 0x000000021e167210 */ /* 0x042fe40007f5e0ff */
[----:B------:R-:W-:-:S03]  /*173190*/  IADD3 R20, P3, PT, R30, R3, RZ ;  /* 0x000000031e147210 */ /* 0x000fc60007f7e0ff */
[C---:B------:R-:W-:Y:S02]  /*1731a0*/  IMAD.X R23, R8.reuse, 0x1, R4, P2 ;  /* 0x0000000108177824 */ /* 0x040fe400010e0604 */
[----:B------:R-:W-:Y:S01]  /*1731b0*/  IMAD.X R21, R8, 0x1, R5, P3 ;  /* 0x0000000108157824 */ /* 0x000fe200018e0605 */
[----:B------:R-:W-:Y:S04]  /*1731c0*/  STL [R1+0x2a7c], R29 ;  /* 0x002a7c1d01007387 */ /* 0x000fe80000100800 */
[----:B------:R-:W-:Y:S04]  /*1731d0*/  STL.64 [R1+0x2a70], R24 ;  /* 0x002a701801007387 */ /* 0x000fe80000100a00 */
[----:B------:R-:W-:Y:S01]  /*1731e0*/  STL.64 [R1+0x2a68], R22 ;  /* 0x002a681601007387 */ /* 0x000fe20000100a00 */
[----:B------:R-:W-:-:S03]  /*1731f0*/  SHF.R.S32.HI R9, RZ, 0x1f, R31 ;  /* 0x0000001fff097819 */ /* 0x000fc6000001141f */
[----:B------:R0:W-:Y:S02]  /*173200*/  STL.64 [R1+0x2a60], R20 ;  /* 0x002a601401007387 */ /* 0x0001e40000100a00 */
[----:B0-----:R-:W-:Y:S02]  /*173210*/  IMAD.MOV.U32 R21, RZ, RZ, R14 ;  /* 0x000000ffff157224 */ /* 0x001fe400078e000e */
[----:B------:R-:W-:Y:S01]  /*173220*/  IMAD.MOV.U32 R14, RZ, RZ, R40 ;  /* 0x000000ffff0e7224 */ /* 0x000fe200078e0028 */
[----:B------:R-:W-:Y:S01]  /*173230*/  IADD3 R40, P0, PT, R31, R2, RZ ;  /* 0x000000021f287210 */ /* 0x000fe20007f1e0ff */
[----:B------:R-:W-:Y:S02]  /*173240*/  IMAD.MOV.U32 R20, RZ, RZ, R19 ;  /* 0x000000ffff147224 */ /* 0x000fe400078e0013 */
[----:B------:R-:W-:Y:S02]  /*173250*/  IMAD.MOV.U32 R19, RZ, RZ, R18 ;  /* 0x000000ffff137224 */ /* 0x000fe400078e0012 */
[----:B------:R-:W-:-:S02]  /*173260*/  IMAD.MOV.U32 R18, RZ, RZ, R12 ;  /* 0x000000ffff127224 */ /* 0x000fc400078e000c */
[----:B------:R-:W-:Y:S02]  /*173270*/  IMAD.MOV.U32 R12, RZ, RZ, R41 ;  /* 0x000000ffff0c7224 */ /* 0x000fe400078e0029 */
[----:B------:R-:W-:-:S05]  /*173280*/  IMAD.X R41, R9, 0x1, R4, P0 ;  /* 0x0000000109297824 */ /* 0x000fca00000e0604 */
[----:B------:R0:W-:Y:S04]  /*173290*/  STL.64 [R1+0x2a58], R40 ;  /* 0x002a582801007387 */ /* 0x0001e80000100a00 */
[----:B0-----:R-:W5:Y:S01]  /*1732a0*/  LDL.LU.64 R40, [R1+0x7e90] ;  /* 0x007e900001287983 */ /* 0x001f620000300a00 */
[----:B------:R-:W-:-:S05]  /*1732b0*/  IADD3 R28, P1, PT, R31, R3, RZ ;  /* 0x000000031f1c7210 */ /* 0x000fca0007f3e0ff */
[----:B------:R-:W-:-:S05]  /*1732c0*/  IMAD.X R29, R9, 0x1, R5, P1 ;  /* 0x00000001091d7824 */ /* 0x000fca00008e0605 */
[----:B------:R-:W-:Y:S01]  /*1732d0*/  STL.64 [R1+0x2a50], R28 ;  /* 0x002a501c01007387 */ /* 0x000fe20000100a00 */
[----:B---3--:R-:W-:Y:S02]  /*1732e0*/  SHF.R.S32.HI R8, RZ, 0x1f, R32 ;  /* 0x0000001fff087819 */ /* 0x008fe40000011420 */
[C---:B------:R-:W-:Y:S02]  /*1732f0*/  IADD3 R24, P2, PT, R32.reuse, R2, RZ ;  /* 0x0000000220187210 */ /* 0x040fe40007f5e0ff */
[----:B------:R-:W-:-:S03]  /*173300*/  IADD3 R22, P3, PT, R32, R3, RZ ;  /* 0x0000000320167210 */ /* 0x000fc60007f7e0ff */
[C---:B------:R-:W-:Y:S02]  /*173310*/  IMAD.X R25, R8.reuse, 0x1, R4, P2 ;  /* 0x0000000108197824 */ /* 0x040fe400010e0604 */
[----:B------:R-:W-:-:S03]  /*173320*/  IMAD.X R23, R8, 0x1, R5, P3 ;  /* 0x0000000108177824 */ /* 0x000fc600018e0605 */
[----:B------:R0:W-:Y:S01]  /*173330*/  STL.64 [R1+0x2a48], R24 ;  /* 0x002a481801007387 */ /* 0x0001e20000100a00 */
[----:B------:R-:W-:-:S03]  /*173340*/  SHF.R.S32.HI R9, RZ, 0x1f, R33 ;  /* 0x0000001fff097819 */ /* 0x000fc60000011421 */
[----:B------:R1:W-:Y:S01]  /*173350*/  STL.64 [R1+0x2a40], R22 ;  /* 0x002a401601007387 */ /* 0x0003e20000100a00 */
[----:B----4-:R-:W-:Y:S01]  /*173360*/  SHF.R.S32.HI R8, RZ, 0x1f, R34 ;  /* 0x0000001fff087819 */ /* 0x010fe20000011422 */
[----:B0-----:R-:W-:Y:S02]  /*173370*/  IMAD.MOV.U32 R24, RZ, RZ, R21 ;  /* 0x000000ffff187224 */ /* 0x001fe400078e0015 */
[----:B------:R-:W-:Y:S02]  /*173380*/  IMAD.MOV.U32 R21, RZ, RZ, R51 ;  /* 0x000000ffff157224 */ /* 0x000fe400078e0033 */
[----:B------:R-:W-:Y:S01]  /*173390*/  IMAD.MOV.U32 R51, RZ, RZ, R42 ;  /* 0x000000ffff337224 */ /* 0x000fe200078e002a */
[CC--:B------:R-:W-:Y:S01]  /*1733a0*/  IADD3 R42, P0, PT, R33.reuse, R2.reuse, RZ ;  /* 0x00000002212a7210 */ /* 0x0c0fe20007f1e0ff */
[----:B-1----:R-:W-:Y:S02]  /*1733b0*/  IMAD.MOV.U32 R22, RZ, RZ, R18 ;  /* 0x000000ffff167224 */ /* 0x002fe400078e0012 */
[----:B------:R-:W-:Y:S01]  /*1733c0*/  IMAD.MOV.U32 R18, RZ, RZ, R44 ;  /* 0x000000ffff127224 */ /* 0x000fe200078e002c */
[-C--:B------:R-:W-:Y:S01]  /*1733d0*/  IADD3 R44, P1, PT, R33, R3.reuse, RZ ;  /* 0x00000003212c7210 */ /* 0x080fe20007f3e0ff */
        /* <DEDUP_REMOVED lines=9> */
[C---:B------:R-:W-:Y:S02]  /*173470*/  IMAD.X R33, R8.reuse, 0x1, R4, P2 ;  /* 0x0000000108217824 */ /* 0x040fe400010e0604 */
[----:B------:R-:W-:Y:S01]  /*173480*/  IMAD.X R29, R8, 0x1, R5, P3 ;  /* 0x00000001081d7824 */ /* 0x000fe200018e0605 */
[----:B------:R-:W-:Y:S02]  /*173490*/  SHF.R.S32.HI R9, RZ, 0x1f, R35 ;  /* 0x0000001fff097819 */ /* 0x000fe40000011423 */
[----:B------:R-:W-:Y:S01]  /*1734a0*/  IADD3 R26, P0, PT, R35, R2, RZ ;  /* 0x00000002231a7210 */ /* 0x000fe20007f1e0ff */
[----:B0-----:R-:W3:Y:S04]  /*1734b0*/  LDL.LU.64 R42, [R1+0x7e88] ;  /* 0x007e8800012a7983 */ /* 0x001ee80000300a00 */
[----:B------:R0:W-:Y:S01]  /*1734c0*/  STL.64 [R1+0x2a30], R44 ;  /* 0x002a302c01007387 */ /* 0x0001e20000100a00 */
[----:B------:R-:W-:-:S03]  /*1734d0*/  IMAD.MOV.U32 R34, RZ, RZ, R26 ;  /* 0x000000ffff227224 */ /* 0x000fc600078e001a */
[----:B0-----:R-:W4:Y:S04]  /*1734e0*/  LDL.LU.64 R44, [R1+0x7e80] ;  /* 0x007e8000012c7983 */ /* 0x001f280000300a00 */
[----:B------:R0:W-:Y:S04]  /*1734f0*/  STL.64 [R1+0x2a28], R32 ;  /* 0x002a282001007387 */ /* 0x0001e80000100a00 */
[----:B------:R1:W-:Y:S01]  /*173500*/  STL.64 [R1+0x2a20], R28 ;  /* 0x002a201c01007387 */ /* 0x0003e20000100a00 */
[----:B0-----:R-:W-:Y:S01]  /*173510*/  IADD3 R32, P1, PT, R35, R3, RZ ;  /* 0x0000000323207210 */ /* 0x001fe20007f3e0ff */
[----:B------:R-:W-:-:S02]  /*173520*/  IMAD.MOV.U32 R35, RZ, RZ, R27 ;  /* 0x000000ffff237224 */ /* 0x000fc400078e001b */
[----:B------:R0:W-:Y:S01]  /*173530*/  STL [R1+0x2a18], R26 ;  /* 0x002a181a01007387 */ /* 0x0001e20000100800 */
[C---:B------:R-:W-:Y:S02]  /*173540*/  IMAD.X R35, R9.reuse, 0x1, R4, P0 ;  /* 0x0000000109237824 */ /* 0x040fe400000e0604 */
[----:B------:R-:W-:-:S03]  /*173550*/  IMAD.X R33, R9, 0x1, R5, P1 ;  /* 0x0000000109217824 */ /* 0x000fc600008e0605 */
[----:B------:R-:W-:Y:S01]  /*173560*/  STL [R1+0x2a1c], R35 ;  /* 0x002a1c2301007387 */ /* 0x000fe20000100800 */
[----:B--2---:R-:W-:Y:S02]  /*173570*/  SHF.R.S32.HI R8, RZ, 0x1f, R36 ;  /* 0x0000001fff087819 */ /* 0x004fe40000011424 */
[C---:B-1----:R-:W-:Y:S02]  /*173580*/  IADD3 R28, P2, PT, R36.reuse, R2, RZ ;  /* 0x00000002241c7210 */ /* 0x042fe40007f5e0ff */
[----:B0-----:R-:W-:-:S03]  /*173590*/  IADD3 R26, P3, PT, R36, R3, RZ ;  /* 0x00000003241a7210 */ /* 0x001fc60007f7e0ff */
[C---:B------:R-:W-:Y:S01]  /*1735a0*/  IMAD.X R29, R8.reuse, 0x1, R4, P2 ;  /* 0x00000001081d7824 */ /* 0x040fe200010e0604 */
[----:B------:R0:W-:Y:S01]  /*1735b0*/  STL.64 [R1+0x2a10], R32 ;  /* 0x002a102001007387 */ /* 0x0001e20000100a00 */
[----:B------:R-:W-:Y:S01]  /*1735c0*/  SHF.R.S32.HI R9, RZ, 0x1f, R37 ;  /* 0x0000001fff097819 */ /* 0x000fe20000011425 */
[----:B------:R-:W-:Y:S01]  /*1735d0*/  IMAD.X R27, R8, 0x1, R5, P3 ;  /* 0x00000001081b7824 */ /* 0x000fe200018e0605 */
[CC--:B------:R-:W-:Y:S01]  /*1735e0*/  IADD3 R34, P0, PT, R37.reuse, R2.reuse, RZ ;  /* 0x0000000225227210 */ /* 0x0c0fe20007f1e0ff */
[----:B------:R1:W-:Y:S01]  /*1735f0*/  STL.64 [R1+0x2a08], R28 ;  /* 0x002a081c01007387 */ /* 0x0003e20000100a00 */
[----:B-----5:R-:W-:Y:S02]  /*173600*/  SHF.R.S32.HI R8, RZ, 0x1f, R38 ;  /* 0x0000001fff087819 */ /* 0x020fe40000011426 */
[----:B0-----:R-:W-:Y:S01]  /*173610*/  IADD3 R32, P1, PT, R37, R3, RZ ;  /* 0x0000000325207210 */ /* 0x001fe20007f3e0ff */
[----:B------:R-:W-:Y:S01]  /*173620*/  IMAD.X R35, R9, 0x1, R4, P0 ;  /* 0x0000000109237824 */ /* 0x000fe200000e0604 */
[----:B-1----:R-:W-:-:S03]  /*173630*/  IADD3 R28, P2, PT, R38, R2, RZ ;  /* 0x00000002261c7210 */ /* 0x002fc60007f5e0ff */
[----:B------:R-:W-:Y:S01]  /*173640*/  IMAD.X R33, R9, 0x1, R5, P1 ;  /* 0x0000000109217824 */ /* 0x000fe200008e0605 */
[----:B------:R0:W-:Y:S01]  /*173650*/  STL.64 [R1+0x2a00], R26 ;  /* 0x002a001a01007387 */ /* 0x0001e20000100a00 */
[----:B------:R-:W-:-:S03]  /*173660*/  IMAD.X R29, R8, 0x1, R4, P2 ;  /* 0x00000001081d7824 */ /* 0x000fc600010e0604 */
[----:B------:R-:W-:Y:S04]  /*173670*/  STL [R1+0x7dec], R38 ;  /* 0x007dec2601007387 */ /* 0x000fe80000100800 */
[----:B------:R-:W-:Y:S04]  /*173680*/  STL.64 [R1+0x29f8], R34 ;  /* 0x0029f82201007387 */ /* 0x000fe80000100a00 */
[----:B------:R-:W-:Y:S01]  /*173690*/  STL.64 [R1+0x29f0], R32 ;  /* 0x0029f02001007387 */ /* 0x000fe20000100a00 */
[----:B0-----:R-:W-:-:S03]  /*1736a0*/  IADD3 R26, P3, PT, R38, R3, RZ ;  /* 0x00000003261a7210 */ /* 0x001fc60007f7e0ff */
[----:B------:R0:W-:Y:S01]  /*1736b0*/  STL.64 [R1+0x29e8], R28 ;  /* 0x0029e81c01007387 */ /* 0x0001e20000100a00 */
[----:B------:R-:W-:Y:S01]  /*1736c0*/  SHF.R.S32.HI R9, RZ, 0x1f, R39 ;  /* 0x0000001fff097819 */ /* 0x000fe20000011427 */
[----:B------:R-:W-:Y:S02]  /*1736d0*/  IMAD.X R27, R8, 0x1, R5, P3 ;  /* 0x00000001081b7824 */ /* 0x000fe400018e0605 */
[----:B0-----:R-:W-:Y:S02]  /*1736e0*/  IMAD.MOV.U32 R29, RZ, RZ, R21 ;  /* 0x000000ffff1d7224 */ /* 0x001fe400078e0015 */
[----:B------:R-:W-:Y:S02]  /*1736f0*/  IMAD.MOV.U32 R21, RZ, RZ, R10 ;  /* 0x000000ffff157224 */ /* 0x000fe400078e000a */
[----:B------:R-:W-:Y:S01]  /*173700*/  IMAD.MOV.U32 R10, RZ, RZ, R46 ;  /* 0x000000ffff0a7224 */ /* 0x000fe200078e002e */
[----:B------:R-:W-:Y:S01]  /*173710*/  IADD3 R46, P0, PT, R39, R2, RZ ;  /* 0x00000002272e7210 */ /* 0x000fe20007f1e0ff */
[----:B------:R-:W-:-:S02]  /*173720*/  IMAD.MOV.U32 R28, RZ, RZ, R23 ;  /* 0x000000ffff1c7224 */ /* 0x000fc400078e0017 */
[----:B------:R-:W-:Y:S02]  /*173730*/  IMAD.MOV.U32 R23, RZ, RZ, R19 ;  /* 0x000000ffff177224 */ /* 0x000fe400078e0013 */
[----:B------:R-:W-:Y:S02]  /*173740*/  IMAD.MOV.U32 R19, RZ, RZ, R47 ;  /* 0x000000ffff137224 */ /* 0x000fe400078e002f */
[----:B------:R-:W-:Y:S01]  /*173750*/  IMAD.X R47, R9, 0x1, R4, P0 ;  /* 0x00000001092f7824 */ /* 0x000fe200000e0604 */
[----:B------:R0:W-:Y:S04]  /*173760*/  STL.64 [R1+0x29e0], R26 ;  /* 0x0029e01a01007387 */ /* 0x0001e80000100a00 */
[----:B------:R-:W-:Y:S01]  /*173770*/  STL [R1+0x7df0], R39 ;  /* 0x007df02701007387 */ /* 0x000fe20000100800 */
[----:B0-----:R-:W-:-:S02]  /*173780*/  IMAD.MOV.U32 R26, RZ, RZ, R61 ;  /* 0x000000ffff1a7224 */ /* 0x001fc400078e003d */
[----:B------:R-:W-:Y:S01]  /*173790*/  IMAD.MOV.U32 R61, RZ, RZ, R48 ;  /* 0x000000ffff3d7224 */ /* 0x000fe200078e0030 */
[----:B------:R-:W-:Y:S01]  /*1737a0*/  IADD3 R48, P1, PT, R39, R3, RZ ;  /* 0x0000000327307210 */ /* 0x000fe20007f3e0ff */
[----:B------:R-:W-:Y:S01]  /*1737b0*/  IMAD.MOV.U32 R27, RZ, RZ, R25 ;  /* 0x000000ffff1b7224 */ /* 0x000fe200078e0019 */
[----:B------:R-:W-:Y:S04]  /*1737c0*/  STL [R1+0x7df4], R40 ;  /* 0x007df42801007387 */ /* 0x000fe80000100800 */
[----:B------:R0:W-:Y:S04]  /*1737d0*/  STL.64 [R1+0x29d8], R46 ;  /* 0x0029d82e01007387 */ /* 0x0001e80000100a00 */
[----:B0-----:R-:W2:Y:S01]  /*1737e0*/  LDL.LU.64 R46, [R1+0x7e78] ;  /* 0x007e7800012e7983 */ /* 0x001ea20000300a00 */
[----:B------:R-:W-:-:S02]  /*1737f0*/  IMAD.MOV.U32 R25, RZ, RZ, R60 ;  /* 0x000000ffff197224 */ /* 0x000fc400078e003c */
[----:B------:R-:W-:Y:S02]  /*173800*/  IMAD.MOV.U32 R60, RZ, RZ, R49 ;  /* 0x000000ffff3c7224 */ /* 0x000fe400078e0031 */
[----:B------:R-:W-:-:S05]  /*173810*/  IMAD.X R49, R9, 0x1, R5, P1 ;  /* 0x0000000109317824 */ /* 0x000fca00008e0605 */
[----:B------:R0:W-:Y:S04]  /*173820*/  STL.64 [R1+0x29d0], R48 ;  /* 0x0029d03001007387 */ /* 0x0001e80000100a00 */
[----:B0-----:R-:W5:Y:S01]  /*173830*/  LDL.LU.64 R48, [R1+0x7e70] ;  /* 0x007e700001307983 */ /* 0x001f620000300a00 */
[----:B------:R-:W-:Y:S02]  /*173840*/  SHF.R.S32.HI R8, RZ, 0x1f, R40 ;  /* 0x0000001fff087819 */ /* 0x000fe40000011428 */
[C---:B------:R-:W-:Y:S02]  /*173850*/  IADD3 R34, P2, PT, R40.reuse, R2, RZ ;  /* 0x0000000228227210 */ /* 0x040fe40007f5e0ff */
[----:B------:R-:W-:-:S03]  /*173860*/  IADD3 R32, P3, PT, R40, R3, RZ ;  /* 0x0000000328207210 */ /* 0x000fc60007f7e0ff */
[C---:B------:R-:W-:Y:S02]  /*173870*/  IMAD.X R35, R8.reuse, 0x1, R4, P2 ;  /* 0x0000000108237824 */ /* 0x040fe400010e0604 */
[----:B------:R-:W-:Y:S01]  /*173880*/  IMAD.X R33, R8, 0x1, R5, P3 ;  /* 0x0000000108217824 */ /* 0x000fe200018e0605 */
[----:B------:R-:W-:Y:S02]  /*173890*/  SHF.R.S32.HI R9, RZ, 0x1f, R41 ;  /* 0x0000001fff097819 */ /* 0x000fe40000011429 */
[----:B------:R0:W-:Y:S01]  /*1738a0*/  STL.64 [R1+0x29c8], R34 ;  /* 0x0029c82201007387 */ /* 0x0001e20000100a00 */
[----:B------:R-:W-:-:S03]  /*1738b0*/  IADD3 R30, P0, PT, R41, R2, RZ ;  /* 0x00000002291e7210 */ /* 0x000fc60007f1e0ff */
[----:B------:R-:W-:Y:S04]  /*1738c0*/  STL.64 [R1+0x29c0], R32 ;  /* 0x0029c02001007387 */ /* 0x000fe80000100a00 */
[----:B------:R1:W-:Y:S01]  /*1738d0*/  STL [R1+0x7e00], R41 ;  /* 0x007e002901007387 */ /* 0x0003e20000100800 */
[----:B0-----:R-:W-:-:S03]  /*1738e0*/  IADD3 R34, P1, PT, R41, R3, RZ ;  /* 0x0000000329227210 */ /* 0x001fc60007f3e0ff */
[----:B------:R0:W-:Y:S01]  /*1738f0*/  STL [R1+0x29b8], R30 ;  /* 0x0029b81e01007387 */ /* 0x0001e20000100800 */
[----:B------:R-:W-:Y:S02]  /*173900*/  IMAD.MOV.U32 R40, RZ, RZ, R30 ;  /* 0x000000ffff287224 */ /* 0x000fe400078e001e */
[----:B-1----:R-:W-:Y:S02]  /*173910*/  IMAD.MOV.U32 R41, RZ, RZ, R31 ;  /* 0x000000ffff297224 */ /* 0x002fe400078e001f */
[C---:B------:R-:W-:Y:S02]  /*173920*/  IMAD.X R41, R9.reuse, 0x1, R4, P0 ;  /* 0x0000000109297824 */ /* 0x040fe400000e0604 */
[----:B------:R-:W-:-:S03]  /*173930*/  IMAD.X R35, R9, 0x1, R5, P1 ;  /* 0x0000000109237824 */ /* 0x000fc600008e0605 */
[----:B------:R-:W-:Y:S01]  /*173940*/  STL [R1+0x29bc], R41 ;  /* 0x0029bc2901007387 */ /* 0x000fe20000100800 */
[----:B------:R-:W-:Y:S01]  /*173950*/  IMAD.U32 R50, RZ, RZ, UR8 ;  /* 0x00000008ff327e24 */ /* 0x000fe2000f8e00ff */
[----:B------:R-:W1:Y:S02]  /*173960*/  LDCU.64 UR8, c[0x0][0x398] ;  /* 0x00007300ff0877ac */ /* 0x000e640008000a00 */
[----:B------:R-:W-:Y:S01]  /*173970*/  STL.64 [R1+0x29b0], R34 ;  /* 0x0029b02201007387 */ /* 0x000fe20000100a00 */
[----:B---3--:R-:W-:Y:S02]  /*173980*/  SHF.R.S32.HI R8, RZ, 0x1f, R42 ;  /* 0x0000001fff087819 */ /* 0x008fe4000001142a */
[C---:B------:R-:W-:Y:S02]  /*173990*/  IADD3 R32, P2, PT, R42.reuse, R2, RZ ;  /* 0x000000022a207210 */ /* 0x040fe40007f5e0ff */
[----:B0-----:R-:W-:-:S03]  /*1739a0*/  IADD3 R30, P3, PT, R42, R3, RZ ;  /* 0x000000032a1e7210 */ /* 0x001fc60007f7e0ff */
[C---:B------:R-:W-:Y:S02]  /*1739b0*/  IMAD.X R33, R8.reuse, 0x1, R4, P2 ;  /* 0x0000000108217824 */ /* 0x040fe400010e0604 */
[----:B------:R-:W-:-:S03]  /*1739c0*/  IMAD.X R31, R8, 0x1, R5, P3 ;  /* 0x00000001081f7824 */ /* 0x000fc600018e0605 */
[----:B------:R0:W-:Y:S01]  /*1739d0*/  STL.64 [R1+0x29a8], R32 ;  /* 0x0029a82001007387 */ /* 0x0001e20000100a00 */
[----:B------:R-:W-:-:S03]  /*1739e0*/  SHF.R.S32.HI R9, RZ, 0x1f, R43 ;  /* 0x0000001fff097819 */ /* 0x000fc6000001142b */
[----:B------:R3:W-:Y:S01]  /*1739f0*/  STL.64 [R1+0x29a0], R30 ;  /* 0x0029a01e01007387 */ /* 0x0007e20000100a00 */
[----:B0-----:R-:W-:Y:S02]  /*173a00*/  IMAD.MOV.U32 R33, RZ, RZ, R29 ;  /* 0x000000ffff217224 */ /* 0x001fe400078e001d */
[----:B------:R-:W-:Y:S02]  /*173a10*/  IMAD.MOV.U32 R29, RZ, RZ, R28 ;  /* 0x000000ffff1d7224 */ /* 0x000fe400078e001c */
[----:B------:R-:W-:Y:S02]  /*173a20*/  IMAD.MOV.U32 R28, RZ, RZ, R16 ;  /* 0x000000ffff1c7224 */ /* 0x000fe400078e0010 */
[----:B------:R-:W-:Y:S02]  /*173a30*/  IMAD.MOV.U32 R16, RZ, RZ, R11 ;  /* 0x000000ffff107224 */ /* 0x000fe400078e000b */
[----:B------:R-:W-:Y:S01]  /*173a40*/  IMAD.MOV.U32 R11, RZ, RZ, R50 ;  /* 0x000000ffff0b7224 */ /* 0x000fe200078e0032 */
[CC--:B------:R-:W-:Y:S01]  /*173a50*/  IADD3 R50, P0, PT, R43.reuse, R2.reuse, RZ ;  /* 0x000000022b327210 */ /* 0x0c0fe20007f1e0ff */
[----:B---3--:R-:W-:Y:S01]  /*173a60*/  IMAD.MOV.U32 R30, RZ, RZ, R52 ;  /* 0x000000ffff1e7224 */ /* 0x008fe200078e0034 */
[-C--:B------:R-:W-:Y:S01]  /*173a70*/  IADD3 R52, P1, PT, R43, R3.reuse, RZ ;  /* 0x000000032b347210 */ /* 0x080fe20007f3e0ff */
[----:B------:R-:W-:Y:S01]  /*173a80*/  IMAD.MOV.U32 R31, RZ, RZ, R20 ;  /* 0x000000ffff1f7224 */ /* 0x000fe200078e0014 */
[----:B----4-:R-:W-:Y:S01]  /*173a90*/  SHF.R.S32.HI R8, RZ, 0x1f, R44 ;  /* 0x0000001fff087819 */ /* 0x010fe2000001142c */
[----:B------:R-:W-:Y:S01]  /*173aa0*/  IMAD.MOV.U32 R20, RZ, RZ, R51 ;  /* 0x000000ffff147224 */ /* 0x000fe200078e0033 */
[C---:B------:R-:W-:Y:S01]  /*173ab0*/  IADD3 R40, P2, PT, R44.reuse, R2, RZ ;  /* 0x000000022c287210 */ /* 0x040fe20007f5e0ff */
[----:B------:R-:W-:Y:S01]  /*173ac0*/  IMAD.MOV.U32 R32, RZ, RZ, R24 ;  /* 0x000000ffff207224 */ /* 0x000fe200078e0018 */
[----:B------:R-:W-:Y:S01]  /*173ad0*/  IADD3 R34, P3, PT, R44, R3, RZ ;  /* 0x000000032c227210 */ /* 0x000fe20007f7e0ff */
[----:B------:R-:W-:-:S02]  /*173ae0*/  IMAD.X R51, R9, 0x1, R4, P0 ;  /* 0x0000000109337824 */ /* 0x000fc400000e0604 */
[----:B------:R-:W-:Y:S01]  /*173af0*/  IMAD.MOV.U32 R24, RZ, RZ, R53 ;  /* 0x000000ffff187224 */ /* 0x000fe200078e0035 */
[----:B------:R-:W-:Y:S01]  /*173b00*/  STL.64 [R1+0x7df8], R42 ;  /* 0x007df82a01007387 */ /* 0x000fe20000100a00 */
[--C-:B------:R-:W-:Y:S02]  /*173b10*/  IMAD.X R53, R9, 0x1, R5.reuse, P1 ;  /* 0x0000000109357824 */ /* 0x100fe400008e0605 */
[C---:B------:R-:W-:Y:S01]  /*173b20*/  IMAD.X R41, R8.reuse, 0x1, R4, P2 ;  /* 0x0000000108297824 */ /* 0x040fe200010e0604 */
[----:B------:R-:W-:Y:S01]  /*173b30*/  STL [R1+0x7c84], R44 ;  /* 0x007c842c01007387 */ /* 0x000fe20000100800 */
[----:B------:R-:W-:-:S03]  /*173b40*/  IMAD.X R35, R8, 0x1, R5, P3 ;  /* 0x0000000108237824 */ /* 0x000fc600018e0605 */
[----:B------:R0:W-:Y:S01]  /*173b50*/  STL.64 [R1+0x2998], R50 ;  /* 0x0029983201007387 */ /* 0x0001e20000100a00 */
[----:B------:R-:W-:-:S03]  /*173b60*/  IADD3 R38, P0, PT, R45, R2, RZ ;  /* 0x000000022d267210 */ /* 0x000fc60007f1e0ff */
[----:B0-----:R-:W3:Y:S04]  /*173b70*/  LDL.LU.64 R50, [R1+0x7e68] ;  /* 0x007e680001327983 */ /* 0x001ee80000300a00 */
[----:B------:R0:W-:Y:S01]  /*173b80*/  STL.64 [R1+0x2990], R52 ;  /* 0x0029903401007387 */ /* 0x0001e20000100a00 */
[----:B------:R-:W-:-:S03]  /*173b90*/  SHF.R.S32.HI R9, RZ, 0x1f, R45 ;  /* 0x0000001fff097819 */ /* 0x000fc6000001142d */
[----:B0-----:R-:W4:Y:S04]  /*173ba0*/  LDL.LU.64 R52, [R1+0x7e60] ;  /* 0x007e600001347983 */ /* 0x001f280000300a00 */
[----:B------:R-:W-:Y:S04]  /*173bb0*/  STL.64 [R1+0x2988], R40 ;  /* 0x0029882801007387 */ /* 0x000fe80000100a00 */
[----:B------:R0:W-:Y:S01]  /*173bc0*/  STL.64 [R1+0x2980], R34 ;  /* 0x0029802201007387 */ /* 0x0001e20000100a00 */
[----:B------:R-:W-:-:S03]  /*173bd0*/  IMAD.MOV.U32 R44, RZ, RZ, R38 ;  /* 0x000000ffff2c7224 */ /* 0x000fc600078e0026 */
[----:B------:R1:W-:Y:S01]  /*173be0*/  STL [R1+0x7c7c], R45 ;  /* 0x007c7c2d01007387 */ /* 0x0003e20000100800 */
[----:B0-----:R-:W-:Y:S02]  /*173bf0*/  IMAD.MOV.U32 R35, RZ, RZ, R33 ;  /* 0x000000ffff237224 */ /* 0x001fe400078e0021 */
[----:B------:R-:W-:Y:S02]  /*173c00*/  IMAD.MOV.U32 R33, RZ, RZ, R31 ;  /* 0x000000ffff217224 */ /* 0x000fe400078e001f */
[----:B------:R-:W-:Y:S02]  /*173c10*/  IMAD.MOV.U32 R31, RZ, RZ, R26 ;  /* 0x000000ffff1f7224 */ /* 0x000fe400078e001a */
[----:B------:R-:W-:Y:S02]  /*173c20*/  IMAD.MOV.U32 R26, RZ, RZ, R15 ;  /* 0x000000ffff1a7224 */ /* 0x000fe400078e000f */
[----:B------:R-:W-:Y:S02]  /*173c30*/  IMAD.MOV.U32 R15, RZ, RZ, R13 ;  /* 0x000000ffff0f7224 */ /* 0x000fe400078e000d */
[----:B------:R-:W-:Y:S01]  /*173c40*/  IMAD.MOV.U32 R13, RZ, RZ, R54 ;  /* 0x000000ffff0d7224 */ /* 0x000fe200078e0036 */
[----:B------:R-:W-:Y:S01]  /*173c50*/  IADD3 R54, P1, PT, R45, R3, RZ ;  /* 0x000000032d367210 */ /* 0x000fe20007f3e0ff */
[----:B------:R-:W-:Y:S01]  /*173c60*/  IMAD.MOV.U32 R34, RZ, RZ, R32 ;  /* 0x000000ffff227224 */ /* 0x000fe200078e0020 */
[----:B------:R0:W-:Y:S01]  /*173c70*/  STL [R1+0x2978], R38 ;  /* 0x0029782601007387 */ /* 0x0001e20000100800 */
[----:B------:R-:W-:-:S02]  /*173c80*/  IMAD.MOV.U32 R32, RZ, RZ, R30 ;  /* 0x000000ffff207224 */ /* 0x000fc400078e001e */
[----:B------:R-:W-:Y:S02]  /*173c90*/  IMAD.MOV.U32 R30, RZ, RZ, R25 ;  /* 0x000000ffff1e7224 */ /* 0x000fe400078e0019 */
[----:B------:R-:W-:Y:S02]  /*173ca0*/  IMAD.MOV.U32 R25, RZ, RZ, R23 ;  /* 0x000000ffff197224 */ /* 0x000fe400078e0017 */
[----:B-1----:R-:W-:Y:S02]  /*173cb0*/  IMAD.MOV.U32 R45, RZ, RZ, R39 ;  /* 0x000000ffff2d7224 */ /* 0x002fe400078e0027 */
[----:B------:R-:W-:Y:S02]  /*173cc0*/  IMAD.MOV.U32 R23, RZ, RZ, R55 ;  /* 0x000000ffff177224 */ /* 0x000fe400078e0037 */
[C---:B------:R-:W-:Y:S02]  /*173cd0*/  IMAD.X R45, R9.reuse, 0x1, R4, P0 ;  /* 0x00000001092d7824 */ /* 0x040fe400000e0604 */
[----:B------:R-:W-:Y:S01]  /*173ce0*/  IMAD.X R55, R9, 0x1, R5, P1 ;  /* 0x0000000109377824 */ /* 0x000fe200008e0605 */
[----:B--2---:R-:W-:-:S02]  /*173cf0*/  SHF.R.S32.HI R8, RZ, 0x1f, R46 ;  /* 0x0000001fff087819 */ /* 0x004fc4000001142e */
[C---:B------:R-:W-:Y:S02]  /*173d00*/  IADD3 R40, P2, PT, R46.reuse, R2, RZ ;  /* 0x000000022e287210 */ /* 0x040fe40007f5e0ff */
[----:B0-----:R-:W-:Y:S01]  /*173d10*/  IADD3 R38, P3, PT, R46, R3, RZ ;  /* 0x000000032e267210 */ /* 0x001fe20007f7e0ff */
[----:B------:R-:W-:Y:S02]  /*173d20*/  STL [R1+0x7e04], R46 ;  /* 0x007e042e01007387 */ /* 0x000fe40000100800 */
[C---:B------:R-:W-:Y:S02]  /*173d30*/  IMAD.X R41, R8.reuse, 0x1, R4, P2 ;  /* 0x0000000108297824 */ /* 0x040fe400010e0604 */
[----:B------:R-:W-:Y:S01]  /*173d40*/  IMAD.X R39, R8, 0x1, R5, P3 ;  /* 0x0000000108277824 */ /* 0x000fe200018e0605 */
[----:B------:R-:W-:Y:S04]  /*173d50*/  STL [R1+0x297c], R45 ;  /* 0x00297c2d01007387 */ /* 0x000fe80000100800 */
[----:B------:R0:W-:Y:S01]  /*173d60*/  STL.64 [R1+0x2970], R54 ;  /* 0x0029703601007387 */ /* 0x0001e20000100a00 */
[----:B------:R-:W-:-:S03]  /*173d70*/  SHF.R.S32.HI R9, RZ, 0x1f, R47 ;  /* 0x0000001fff097819 */ /* 0x000fc6000001142f */
[----:B0-----:R-:W2:Y:S04]  /*173d80*/  LDL.LU.64 R54, [R1+0x7e58] ;  /* 0x007e580001367983 */ /* 0x001ea80000300a00 */
[----:B------:R-:W-:Y:S04]  /*173d90*/  STL.64 [R1+0x2968], R40 ;  /* 0x0029682801007387 */ /* 0x000fe80000100a00 */
[----:B------:R0:W-:Y:S02]  /*173da0*/  STL.64 [R1+0x2960], R38 ;  /* 0x0029602601007387 */ /* 0x0001e40000100a00 */
[----:B0-----:R-:W-:-:S02]  /*173db0*/  IMAD.MOV.U32 R38, RZ, RZ, R35 ;  /* 0x000000ffff267224 */ /* 0x001fc400078e0023 */
[----:B------:R-:W-:Y:S02]  /*173dc0*/  IMAD.MOV.U32 R35, RZ, RZ, R34 ;  /* 0x000000ffff237224 */ /* 0x000fe400078e0022 */
[----:B------:R-:W-:Y:S02]  /*173dd0*/  IMAD.MOV.U32 R34, RZ, RZ, R32 ;  /* 0x000000ffff227224 */ /* 0x000fe400078e0020 */
[----:B------:R-:W-:Y:S02]  /*173de0*/  IMAD.MOV.U32 R32, RZ, RZ, R31 ;  /* 0x000000ffff207224 */ /* 0x000fe400078e001f */
[----:B------:R-:W-:Y:S02]  /*173df0*/  IMAD.MOV.U32 R31, RZ, RZ, R23 ;  /* 0x000000ffff1f7224 */ /* 0x000fe400078e0017 */
[----:B------:R-:W-:Y:S02]  /*173e00*/  IMAD.MOV.U32 R23, RZ, RZ, R10 ;  /* 0x000000ffff177224 */ /* 0x000fe400078e000a */
[----:B------:R-:W-:Y:S01]  /*173e10*/  IMAD.MOV.U32 R10, RZ, RZ, R56 ;  /* 0x000000ffff0a7224 */ /* 0x000fe200078e0038 */
[----:B------:R-:W-:Y:S01]  /*173e20*/  IADD3 R56, P0, PT, R47, R2, RZ ;  /* 0x000000022f387210 */ /* 0x000fe20007f1e0ff */
[----:B------:R-:W-:Y:S01]  /*173e30*/  IMAD.MOV.U32 R40, RZ, RZ, R57 ;  /* 0x000000ffff287224 */ /* 0x000fe200078e0039 */
[----:B------:R-:W-:Y:S03]  /*173e40*/  STL [R1+0x7c78], R47 ;  /* 0x007c782f01007387 */ /* 0x000fe60000100800 */
[----:B------:R-:W-:Y:S01]  /*173e50*/  IMAD.X R57, R9, 0x1, R4, P0 ;  /* 0x0000000109397824 */ /* 0x000fe200000e0604 */
[----:B-----5:R-:W-:Y:S01]  /*173e60*/  STL [R1+0x7c74], R48 ;  /* 0x007c743001007387 */ /* 0x020fe20000100800 */
[----:B------:R-:W-:-:S02]  /*173e70*/  IMAD.MOV.U32 R39, RZ, RZ, R19 ;  /* 0x000000ffff277224 */ /* 0x000fc400078e0013 */
[----:B------:R-:W-:Y:S01]  /*173e80*/  IMAD.MOV.U32 R19, RZ, RZ, R60 ;  /* 0x000000ffff137224 */ /* 0x000fe200078e003c */
[----:B------:R0:W-:Y:S01]  /*173e90*/  STL.64 [R1+0x2958], R56 ;  /* 0x0029583801007387 */ /* 0x0001e20000100a00 */
[----:B------:R-:W-:Y:S01]  /*173ea0*/  IADD3 R60, P1, PT, R47, R3, RZ ;  /* 0x000000032f3c7210 */ /* 0x000fe20007f3e0ff */
[----:B------:R-:W-:Y:S02]  /*173eb0*/  IMAD.MOV.U32 R41, RZ, RZ, R33 ;  /* 0x000000ffff297224 */ /* 0x000fe400078e0021 */
[----:B------:R-:W-:Y:S02]  /*173ec0*/  IMAD.MOV.U32 R33, RZ, RZ, R30 ;  /* 0x000000ffff217224 */ /* 0x000fe400078e001e */
[----:B------:R-:W-:Y:S02]  /*173ed0*/  IMAD.MOV.U32 R30, RZ, RZ, R26 ;  /* 0x000000ffff1e7224 */ /* 0x000fe400078e001a */
[----:B------:R-:W-:Y:S01]  /*173ee0*/  IMAD.MOV.U32 R26, RZ, RZ, R61 ;  /* 0x000000ffff1a7224 */ /* 0x000fe200078e003d */
[----:B0-----:R-:W5:Y:S01]  /*173ef0*/  LDL.LU.64 R56, [R1+0x7e50] ;  /* 0x007e500001387983 */ /* 0x001f620000300a00 */
        /* <DEDUP_REMOVED lines=8> */
[----:B------:R-:W-:Y:S02]  /*173f80*/  IADD3 R42, P0, PT, R49, R2, RZ ;  /* 0x00000002312a7210 */ /* 0x000fe40007f1e0ff */
[----:B------:R0:W-:Y:S01]  /*173f90*/  STL.64 [R1+0x2948], R46 ;  /* 0x0029482e01007387 */ /* 0x0001e20000100a00 */
[----:B------:R-:W-:-:S03]  /*173fa0*/  SHF.R.S32.HI R9, RZ, 0x1f, R49 ;  /* 0x0000001fff097819 */ /* 0x000fc60000011431 */
[----:B------:R-:W-:Y:S01]  /*173fb0*/  STL.64 [R1+0x2940], R44 ;  /* 0x0029402c01007387 */ /* 0x000fe20000100a00 */
[----:B------:R-:W-:-:S03]  /*173fc0*/  IMAD.MOV.U32 R48, RZ, RZ, R42 ;  /* 0x000000ffff307224 */ /* 0x000fc600078e002a */
[----:B------:R1:W-:Y:S01]  /*173fd0*/  STL [R1+0x7c70], R49 ;  /* 0x007c703101007387 */ /* 0x0003e20000100800 */
[----:B0-----:R-:W-:-:S03]  /*173fe0*/  IADD3 R46, P1, PT, R49, R3, RZ ;  /* 0x00000003312e7210 */ /* 0x001fc60007f3e0ff */
[----:B------:R0:W-:Y:S01]  /*173ff0*/  STL [R1+0x2938], R42 ;  /* 0x0029382a01007387 */ /* 0x0001e20000100800 */
[----:B-1----:R-:W-:Y:S02]  /*174000*/  IMAD.MOV.U32 R49, RZ, RZ, R43 ;  /* 0x000000ffff317224 */ /* 0x002fe400078e002b */
[C---:B------:R-:W-:Y:S02]  /*174010*/  IMAD.X R49, R9.reuse, 0x1, R4, P0 ;  /* 0x0000000109317824 */ /* 0x040fe400000e0604 */
[----:B------:R-:W-:Y:S01]  /*174020*/  IMAD.X R47, R9, 0x1, R5, P1 ;  /* 0x00000001092f7824 */ /* 0x000fe200008e0605 */
[----:B---3--:R-:W-:Y:S02]  /*174030*/  SHF.R.S32.HI R8, RZ, 0x1f, R50 ;  /* 0x0000001fff087819 */ /* 0x008fe40000011432 */
[C---:B------:R-:W-:Y:S02]  /*174040*/  IADD3 R44, P2, PT, R50.reuse, R2, RZ ;  /* 0x00000002322c7210 */ /* 0x040fe40007f5e0ff */
[----:B0-----:R-:W-:Y:S01]  /*174050*/  IADD3 R42, P3, PT, R50, R3, RZ ;  /* 0x00000003322a7210 */ /* 0x001fe20007f7e0ff */
[----:B------:R-:W-:Y:S02]  /*174060*/  STL [R1+0x7c6c], R50 ;  /* 0x007c6c3201007387 */ /* 0x000fe40000100800 */
[----:B------:R-:W-:-:S02]  /*174070*/  IMAD.X R45, R8, 0x1, R4, P2 ;  /* 0x00000001082d7824 */ /* 0x000fc400010e0604 */
[----:B------:R-:W-:Y:S01]  /*174080*/  IMAD.X R43, R8, 0x1, R5, P3 ;  /* 0x00000001082b7824 */ /* 0x000fe200018e0605 */
[----:B------:R-:W-:Y:S01]  /*174090*/  STL [R1+0x293c], R49 ;  /* 0x00293c3101007387 */ /* 0x000fe20000100800 */
[----:B------:R-:W-:Y:S02]  /*1740a0*/  SHF.R.S32.HI R9, RZ, 0x1f, R51 ;  /* 0x0000001fff097819 */ /* 0x000fe40000011433 */
[----:B------:R-:W-:Y:S01]  /*1740b0*/  IADD3 R48, P0, PT, R51, R2, RZ ;  /* 0x0000000233307210 */ /* 0x000fe20007f1e0ff */
[----:B------:R0:W-:Y:S01]  /*1740c0*/  STL.64 [R1+0x2930], R46 ;  /* 0x0029302e01007387 */ /* 0x0001e20000100a00 */
[----:B----4-:R-:W-:-:S03]  /*1740d0*/  SHF.R.S32.HI R8, RZ, 0x1f, R52 ;  /* 0x0000001fff087819 */ /* 0x010fc60000011434 */
[----:B------:R1:W-:Y:S04]  /*1740e0*/  STL.64 [R1+0x2928], R44 ;  /* 0x0029282c01007387 */ /* 0x0003e80000100a00 */
[----:B------:R3:W-:Y:S01]  /*1740f0*/  STL.64 [R1+0x2920], R42 ;  /* 0x0029202a01007387 */ /* 0x0007e20000100a00 */
[----:B0-----:R-:W-:Y:S01]  /*174100*/  IADD3 R46, P1, PT, R51, R3, RZ ;  /* 0x00000003332e7210 */ /* 0x001fe20007f3e0ff */
[----:B------:R-:W-:Y:S01]  /*174110*/  IMAD.X R49, R9, 0x1, R4, P0 ;  /* 0x0000000109317824 */ /* 0x000fe200000e0604 */
[----:B-1----:R-:W-:-:S03]  /*174120*/  IADD3 R44, P2, PT, R52, R2, RZ ;  /* 0x00000002342c7210 */ /* 0x002fc60007f5e0ff */
[--C-:B------:R-:W-:Y:S01]  /*174130*/  IMAD.X R47, R9, 0x1, R5.reuse, P1 ;  /* 0x00000001092f7824 */ /* 0x100fe200008e0605 */
[----:B---3--:R-:W-:Y:S01]  /*174140*/  IADD3 R42, P3, PT, R52, R3, RZ ;  /* 0x00000003342a7210 */ /* 0x008fe20007f7e0ff */
[C---:B------:R-:W-:Y:S01]  /*174150*/  IMAD.X R45, R8.reuse, 0x1, R4, P2 ;  /* 0x00000001082d7824 */ /* 0x040fe200010e0604 */
[----:B------:R-:W-:Y:S03]  /*174160*/  STL [R1+0x7c68], R51 ;  /* 0x007c683301007387 */ /* 0x000fe60000100800 */
[----:B------:R-:W-:Y:S01]  /*174170*/  IMAD.X R43, R8, 0x1, R5, P3 ;  /* 0x00000001082b7824 */ /* 0x000fe200018e0605 */
[----:B------:R-:W-:Y:S01]  /*174180*/  STL [R1+0x7c64], R52 ;  /* 0x007c643401007387 */ /* 0x000fe20000100800 */
[----:B------:R-:W-:-:S03]  /*174190*/  SHF.R.S32.HI R9, RZ, 0x1f, R53 ;  /* 0x0000001fff097819 */ /* 0x000fc60000011435 */
[----:B------:R0:W-:Y:S04]  /*1741a0*/  STL.64 [R1+0x2918], R48 ;  /* 0x0029183001007387 */ /* 0x0001e80000100a00 */
[----:B------:R1:W-:Y:S04]  /*1741b0*/  STL.64 [R1+0x2910], R46 ;  /* 0x0029102e01007387 */ /* 0x0003e80000100a00 */
[----:B------:R3:W-:Y:S01]  /*1741c0*/  STL.64 [R1+0x2908], R44 ;  /* 0x0029082c01007387 */ /* 0x0007e20000100a00 */
[----:B0-----:R-:W-:-:S03]  /*1741d0*/  IADD3 R48, P0, PT, R53, R2, RZ ;  /* 0x0000000235307210 */ /* 0x001fc60007f1e0ff */
[----:B------:R0:W-:Y:S01]  /*1741e0*/  STL.64 [R1+0x2900], R42 ;  /* 0x0029002a01007387 */ /* 0x0001e20000100a00 */
[-C--:B-1----:R-:W-:Y:S01]  /*1741f0*/  IADD3 R46, P1, PT, R53, R3.reuse, RZ ;  /* 0x00000003352e7210 */ /* 0x082fe20007f3e0ff */
[C---:B------:R-:W-:Y:S02]  /*174200*/  IMAD.X R49, R9.reuse, 0x1, R4, P0 ;  /* 0x0000000109317824 */ /* 0x040fe400000e0604 */
[----:B------:R-:W-:Y:S02]  /*174210*/  STL [R1+0x7c60], R53 ;  /* 0x007c603501007387 */ /* 0x000fe40000100800 */
[----:B------:R-:W-:Y:S01]  /*174220*/  IMAD.X R47, R9, 0x1, R5, P1 ;  /* 0x00000001092f7824 */ /* 0x000fe200008e0605 */
[----:B--2---:R-:W-:Y:S02]  /*174230*/  SHF.R.S32.HI R8, RZ, 0x1f, R54 ;  /* 0x0000001fff087819 */ /* 0x004fe40000011436 */
[C---:B---3--:R-:W-:Y:S02]  /*174240*/  IADD3 R44, P2, PT, R54.reuse, R2, RZ ;  /* 0x00000002362c7210 */ /* 0x048fe40007f5e0ff */
[----:B0-----:R-:W-:Y:S01]  /*174250*/  IADD3 R42, P3, PT, R54, R3, RZ ;  /* 0x00000003362a7210 */ /* 0x001fe20007f7e0ff */
[----:B------:R-:W-:Y:S02]  /*174260*/  STL [R1+0x7c58], R54 ;  /* 0x007c583601007387 */ /* 0x000fe40000100800 */
[----:B------:R-:W-:-:S02]  /*174270*/  IMAD.X R45, R8, 0x1, R4, P2 ;  /* 0x00000001082d7824 */ /* 0x000fc400010e0604 */
[----:B------:R-:W-:Y:S01]  /*174280*/  IMAD.X R43, R8, 0x1, R5, P3 ;  /* 0x00000001082b7824 */ /* 0x000fe200018e0605 */
[----:B------:R0:W-:Y:S01]  /*174290*/  STL.64 [R1+0x28f8], R48 ;  /* 0x0028f83001007387 */ /* 0x0001e20000100a00 */
[----:B------:R-:W-:-:S03]  /*1742a0*/  SHF.R.S32.HI R9, RZ, 0x1f, R55 ;  /* 0x0000001fff097819 */ /* 0x000fc60000011437 */
[----:B------:R1:W-:Y:S04]  /*1742b0*/  STL.64 [R1+0x28f0], R46 ;  /* 0x0028f02e01007387 */ /* 0x0003e80000100a00 */
[----:B------:R2:W-:Y:S01]  /*1742c0*/  STL.64 [R1+0x28e8], R44 ;  /* 0x0028e82c01007387 */ /* 0x0005e20000100a00 */
[----:B0-----:R-:W-:-:S03]  /*1742d0*/  IADD3 R48, P0, PT, R55, R2, RZ ;  /* 0x0000000237307210 */ /* 0x001fc60007f1e0ff */
[----:B------:R0:W-:Y:S01]  /*1742e0*/  STL.64 [R1+0x28e0], R42 ;  /* 0x0028e02a01007387 */ /* 0x0001e20000100a00 */
[----:B-1----:R-:W-:Y:S01]  /*1742f0*/  IADD3 R46, P1, PT, R55, R3, RZ ;  /* 0x00000003372e7210 */ /* 0x002fe20007f3e0ff */
[----:B------:R-:W-:-:S04]  /*174300*/  IMAD.X R49, R9, 0x1, R4, P0 ;  /* 0x0000000109317824 */ /* 0x000fc800000e0604 */
[----:B------:R-:W-:Y:S01]  /*174310*/  IMAD.X R47, R9, 0x1, R5, P1 ;  /* 0x00000001092f7824 */ /* 0x000fe200008e0605 */
[----:B------:R1:W-:Y:S04]  /*174320*/  STL.64 [R1+0x28d8], R48 ;  /* 0x0028d83001007387 */ /* 0x0003e80000100a00 */
[----:B------:R3:W-:Y:S01]  /*174330*/  STL.64 [R1+0x28d0], R46 ;  /* 0x0028d02e01007387 */ /* 0x0007e20000100a00 */
[----:B-----5:R-:W-:Y:S02]  /*174340*/  SHF.R.S32.HI R8, RZ, 0x1f, R56 ;  /* 0x0000001fff087819 */ /* 0x020fe40000011438 */
[C---:B--2---:R-:W-:Y:S02]  /*174350*/  IADD3 R44, P2, PT, R56.reuse, R2, RZ ;  /* 0x00000002382c7210 */ /* 0x044fe40007f5e0ff */
[----:B0-----:R-:W-:-:S03]  /*174360*/  IADD3 R42, P3, PT, R56, R3, RZ ;  /* 0x00000003382a7210 */ /* 0x001fc60007f7e0ff */
[C---:B------:R-:W-:Y:S02]  /*174370*/  IMAD.X R45, R8.reuse, 0x1, R4, P2 ;  /* 0x00000001082d7824 */ /* 0x040fe400010e0604 */
[----:B------:R-:W-:Y:S01]  /*174380*/  IMAD.X R43, R8, 0x1, R5, P3 ;  /* 0x00000001082b7824 */ /* 0x000fe200018e0605 */
[----:B------:R-:W-:Y:S02]  /*174390*/  SHF.R.S32.HI R9, RZ, 0x1f, R57 ;  /* 0x0000001fff097819 */ /* 0x000fe40000011439 */
[C---:B-1----:R-:W-:Y:S01]  /*1743a0*/  IADD3 R48, P0, PT, R57.reuse, R2, RZ ;  /* 0x0000000239307210 */ /* 0x042fe20007f1e0ff */
[----:B------:R0:W-:Y:S01]  /*1743b0*/  STL.64 [R1+0x28c8], R44 ;  /* 0x0028c82c01007387 */ /* 0x0001e20000100a00 */
[----:B---3--:R-:W-:-:S03]  /*1743c0*/  IADD3 R46, P1, PT, R57, R3, RZ ;  /* 0x00000003392e7210 */ /* 0x008fc60007f3e0ff */
[----:B------:R1:W-:Y:S01]  /*1743d0*/  STL.64 [R1+0x28c0], R42 ;  /* 0x0028c02a01007387 */ /* 0x0003e20000100a00 */
[----:B------:R-:W-:Y:S01]  /*1743e0*/  SHF.R.S32.HI R8, RZ, 0x1f, R60 ;  /* 0x0000001fff087819 */ /* 0x000fe2000001143c */
[C---:B------:R-:W-:Y:S02]  /*1743f0*/  IMAD.X R49, R9.reuse, 0x1, R4, P0 ;  /* 0x0000000109317824 */ /* 0x040fe400000e0604 */
[----:B------:R-:W-:Y:S01]  /*174400*/  IMAD.X R47, R9, 0x1, R5, P1 ;  /* 0x00000001092f7824 */ /* 0x000fe200008e0605 */
[C---:B0-----:R-:W-:Y:S02]  /*174410*/  IADD3 R44, P2, PT, R60.reuse, R2, RZ ;  /* 0x000000023c2c7210 */ /* 0x041fe40007f5e0ff */
[----:B-1----:R-:W-:-:S03]  /*174420*/  IADD3 R42, P3, PT, R60, R3, RZ ;  /* 0x000000033c2a7210 */ /* 0x002fc60007f7e0ff */
[C---:B------:R-:W-:Y:S01]  /*174430*/  IMAD.X R45, R8.reuse, 0x1, R4, P2 ;  /* 0x00000001082d7824 */ /* 0x040fe200010e0604 */
[----:B------:R-:W-:Y:S01]  /*174440*/  STL.64 [R1+0x28b8], R48 ;  /* 0x0028b83001007387 */ /* 0x000fe20000100a00 */
[----:B------:R-:W-:-:S03]  /*174450*/  IMAD.X R43, R8, 0x1, R5, P3 ;  /* 0x00000001082b7824 */ /* 0x000fc600018e0605 */
[----:B------:R-:W-:Y:S04]  /*174460*/  STL.64 [R1+0x28b0], R46 ;  /* 0x0028b02e01007387 */ /* 0x000fe80000100a00 */
[----:B------:R-:W-:Y:S04]  /*174470*/  STL.64 [R1+0x28a8], R44 ;  /* 0x0028a82c01007387 */ /* 0x000fe80000100a00 */
[----:B------:R0:W-:Y:S04]  /*174480*/  STL.64 [R1+0x28a0], R42 ;  /* 0x0028a02a01007387 */ /* 0x0001e80000100a00 */
[----:B0-----:R-:W2:Y:S01]  /*174490*/  LDL.LU R43, [R1] ;  /* 0x00000000012b7983 */ /* 0x001ea20000300800 */
[----:B------:R-:W-:-:S02]  /*1744a0*/  SHF.R.S32.HI R9, RZ, 0x1f, R61 ;  /* 0x0000001fff097819 */ /* 0x000fc4000001143d */
[C---:B------:R-:W-:Y:S02]  /*1744b0*/  IADD3 R48, P0, PT, R61.reuse, R2, RZ ;  /* 0x000000023d307210 */ /* 0x040fe40007f1e0ff */
[----:B------:R-:W-:-:S03]  /*1744c0*/  IADD3 R46, P1, PT, R61, R3, RZ ;  /* 0x000000033d2e7210 */ /* 0x000fc60007f3e0ff */
[C---:B------:R-:W-:Y:S02]  /*1744d0*/  IMAD.X R49, R9.reuse, 0x1, R4, P0 ;  /* 0x0000000109317824 */ /* 0x040fe400000e0604 */
[----:B------:R-:W-:-:S03]  /*1744e0*/  IMAD.X R47, R9, 0x1, R5, P1 ;  /* 0x00000001092f7824 */ /* 0x000fc600008e0605 */
[----:B------:R-:W-:Y:S04]  /*1744f0*/  STL.64 [R1+0x2898], R48 ;  /* 0x0028983001007387 */ /* 0x000fe80000100a00 */
[----:B------:R-:W-:Y:S01]  /*174500*/  STL.64 [R1+0x2890], R46 ;  /* 0x0028902e01007387 */ /* 0x000fe20000100a00 */
[----:B--2---:R-:W-:Y:S02]  /*174510*/  SHF.R.S32.HI R8, RZ, 0x1f, R43 ;  /* 0x0000001fff087819 */ /* 0x004fe4000001142b */
[C---:B------:R-:W-:Y:S02]  /*174520*/  IADD3 R44, P2, PT, R43.reuse, R2, RZ ;  /* 0x000000022b2c7210 */ /* 0x040fe40007f5e0ff */
[----:B------:R-:W-:-:S03]  /*174530*/  IADD3 R42, P3, PT, R43, R3, RZ ;  /* 0x000000032b2a7210 */ /* 0x000fc60007f7e0ff */
[C---:B------:R-:W-:Y:S02]  /*174540*/  IMAD.X R45, R8.reuse, 0x1, R4, P2 ;  /* 0x00000001082d7824 */ /* 0x040fe400010e0604 */
[----:B------:R-:W-:-:S03]  /*174550*/  IMAD.X R43, R8, 0x1, R5, P3 ;  /* 0x00000001082b7824 */ /* 0x000fc600018e0605 */
[----:B------:R-:W-:Y:S04]  /*174560*/  STL.64 [R1+0x2888], R44 ;  /* 0x0028882c01007387 */ /* 0x000fe80000100a00 */
[----:B------:R0:W-:Y:S04]  /*174570*/  STL.64 [R1+0x2880], R42 ;  /* 0x0028802a01007387 */ /* 0x0001e80000100a00 */
[----:B0-----:R-:W2:Y:S02]  /*174580*/  LDL.LU R43, [R1+0x4] ;  /* 0x00000400012b7983 */ /* 0x001ea40000300800 */
[----:B--2---:R-:W-:-:S02]  /*174590*/  SHF.R.S32.HI R9, RZ, 0x1f, R43 ;  /* 0x0000001fff097819 */ /* 0x004fc4000001142b */
[C---:B------:R-:W-:Y:S02]  /*1745a0*/  IADD3 R48, P0, PT, R43.reuse, R2, RZ ;  /* 0x000000022b307210 */ /* 0x040fe40007f1e0ff */
[----:B------:R-:W-:Y:S02]  /*1745b0*/  IADD3 R46, P1, PT, R43, R3, RZ ;  /* 0x000000032b2e7210 */ /* 0x000fe40007f3e0ff */
[----:B------:R-:W2:Y:S01]  /*1745c0*/  LDL.LU R43, [R1+0xc] ;  /* 0x00000c00012b7983 */ /* 0x000ea20000300800 */
        /* <DEDUP_REMOVED lines=2782> */
[----:B------:R-:W-:Y:S01]  /*17f3b0*/  IADD3 R46, P1, PT, R43, R3, RZ ;  /* 0x000000032b2e7210 */ /* 0x000fe20007f3e0ff */
        /* <DEDUP_REMOVED lines=10> */
[----:B------:R-:W2:Y:S01]  /*17f460*/  LDL.LU R30, [R1+0x1134] ;  /* 0x00113400011e7983 */ /* 0x000ea20000300800 */
[----:B------:R-:W-:-:S02]  /*17f470*/  SHF.R.S32.HI R8, RZ, 0x1f, R43 ;  /* 0x0000001fff087819 */ /* 0x000fc4000001142b */
[C---:B------:R-:W-:Y:S02]  /*17f480*/  IADD3 R44, P2, PT, R43.reuse, R2, RZ ;  /* 0x000000022b2c7210 */ /* 0x040fe40007f5e0ff */
[----:B------:R-:W-:Y:S01]  /*17f490*/  IADD3 R42, P3, PT, R43, R3, RZ ;  /* 0x000000032b2a7210 */ /* 0x000fe20007f7e0ff */
[C-C-:B------:R-:W-:Y:S02]  /*17f4a0*/  IMAD.X R49, R9.reuse, 0x1, R4.reuse, P0 ;  /* 0x0000000109317824 */ /* 0x140fe400000e0604 */
[--C-:B------:R-:W-:Y:S02]  /*17f4b0*/  IMAD.X R47, R9, 0x1, R5.reuse, P1 ;  /* 0x00000001092f7824 */ /* 0x100fe400008e0605 */
[C---:B------:R-:W-:Y:S02]  /*17f4c0*/  IMAD.X R45, R8.reuse, 0x1, R4, P2 ;  /* 0x00000001082d7824 */ /* 0x040fe400010e0604 */
[----:B------:R-:W-:Y:S01]  /*17f4d0*/  IMAD.X R43, R8, 0x1, R5, P3 ;  /* 0x00000001082b7824 */ /* 0x000fe200018e0605 */
[----:B------:R-:W-:Y:S04]  /*17f4e0*/  STL.64 [R1+0x1078], R48 ;  /* 0x0010783001007387 */ /* 0x000fe80000100a00 */
[----:B------:R-:W-:Y:S04]  /*17f4f0*/  STL.64 [R1+0x1088], R46 ;  /* 0x0010882e01007387 */ /* 0x000fe80000100a00 */
        /* <DEDUP_REMOVED lines=11> */
[----:B--2---:R-:W-:Y:S02]  /*17f5b0*/  IMAD.MOV.U32 R31, RZ, RZ, R30 ;  /* 0x000000ffff1f7224 */ /* 0x004fe400078e001e */
[----:B------:R-:W2:Y:S01]  /*17f5c0*/  LDL.LU R30, [R1+0x1a90] ;  /* 0x001a9000011e7983 */ /* 0x000ea20000300800 */
[----:B------:R-:W-:Y:S02]  /*17f5d0*/  SHF.R.S32.HI R9, RZ, 0x1f, R43 ;  /* 0x0000001fff097819 */ /* 0x000fe4000001142b */
[C---:B------:R-:W-:Y:S02]  /*17f5e0*/  IADD3 R48, P0, PT, R43.reuse, R2, RZ ;  /* 0x000000022b307210 */ /* 0x040fe40007f1e0ff */
[----:B------:R-:W-:Y:S01]  /*17f5f0*/  IADD3 R46, P1, PT, R43, R3, RZ ;  /* 0x000000032b2e7210 */ /* 0x000fe20007f3e0ff */
        /* <DEDUP_REMOVED lines=8> */
[----:B------:R-:W-:Y:S01]  /*17f680*/  IMAD.MOV.U32 R32, RZ, RZ, R31 ;  /* 0x000000ffff207224 */ /* 0x000fe200078e001f */
[----:B------:R-:W-:Y:S02]  /*17f690*/  SHF.R.S32.HI R8, RZ, 0x1f, R43 ;  /* 0x0000001fff087819 */ /* 0x000fe4000001142b */
[C---:B------:R-:W-:Y:S02]  /*17f6a0*/  IADD3 R44, P2, PT, R43.reuse, R2, RZ ;  /* 0x000000022b2c7210 */ /* 0x040fe40007f5e0ff */
[----:B------:R-:W-:Y:S01]  /*17f6b0*/  IADD3 R42, P3, PT, R43, R3, RZ ;  /* 0x000000032b2a7210 */ /* 0x000fe20007f7e0ff */
[----:B------:R-:W-:Y:S02]  /*17f6c0*/  IMAD.X R49, R9, 0x1, R4, P0 ;  /* 0x0000000109317824 */ /* 0x000fe400000e0604 */
[----:B--2---:R-:W-:-:S02]  /*17f6d0*/  IMAD.MOV.U32 R31, RZ, RZ, R30 ;  /* 0x000000ffff1f7224 */ /* 0x004fc400078e001e */
[----:B------:R-:W2:Y:S01]  /*17f6e0*/  LDL.LU R30, [R1+0x1a94] ;  /* 0x001a9400011e7983 */ /* 0x000ea20000300800 */
        /* <DEDUP_REMOVED lines=602> */
[----:B------:R-:W-:Y:S01]  /*181c90*/  IMAD.MOV.U32 R35, RZ, RZ, R34 ;  /* 0x000000ffff237224 */ /* 0x000fe200078e0022 */
[----:B------:R-:W-:Y:S02]  /*181ca0*/  SHF.R.S32.HI R8, RZ, 0x1f, R43 ;  /* 0x0000001fff087819 */ /* 0x000fe4000001142b */
[C---:B------:R-:W-:Y:S01]  /*181cb0*/  IADD3 R44, P2, PT, R43.reuse, R2, RZ ;  /* 0x000000022b2c7210 */ /* 0x040fe20007f5e0ff */
[----:B------:R-:W-:Y:S01]  /*181cc0*/  IMAD.MOV.U32 R34, RZ, RZ, R33 ;  /* 0x000000ffff227224 */ /* 0x000fe200078e0021 */
[----:B------:R-:W-:Y:S01]  /*181cd0*/  IADD3 R42, P3, PT, R43, R3, RZ ;  /* 0x000000032b2a7210 */ /* 0x000fe20007f7e0ff */
[----:B------:R-:W-:-:S02]  /*181ce0*/  IMAD.MOV.U32 R33, RZ, RZ, R32 ;  /* 0x000000ffff217224 */ /* 0x000fc400078e0020 */
[----:B------:R-:W-:Y:S02]  /*181cf0*/  IMAD.MOV.U32 R32, RZ, RZ, R31 ;  /* 0x000000ffff207224 */ /* 0x000fe400078e001f */
[C-C-:B------:R-:W-:Y:S02]  /*181d00*/  IMAD.X R49, R9.reuse, 0x1, R4.reuse, P0 ;  /* 0x0000000109317824 */ /* 0x140fe400000e0604 */
[--C-:B------:R-:W-:Y:S02]  /*181d10*/  IMAD.X R47, R9, 0x1, R5.reuse, P1 ;  /* 0x00000001092f7824 */ /* 0x100fe400008e0605 */
[C---:B------:R-:W-:Y:S02]  /*181d20*/  IMAD.X R45, R8.reuse, 0x1, R4, P2 ;  /* 0x00000001082d7824 */ /* 0x040fe400010e0604 */
[----:B------:R-:W-:Y:S02]  /*181d30*/  IMAD.X R43, R8, 0x1, R5, P3 ;  /* 0x00000001082b7824 */ /* 0x000fe400018e0605 */
[----:B--2---:R-:W-:-:S02]  /*181d40*/  IMAD.MOV.U32 R31, RZ, RZ, R30 ;  /* 0x000000ffff1f7224 */ /* 0x004fc400078e001e */
[----:B------:R-:W-:Y:S02]  /*181d50*/  IMAD.MOV.U32 R30, RZ, RZ, R28 ;  /* 0x000000ffff1e7224 */ /* 0x000fe400078e001c */
[----:B------:R-:W-:Y:S02]  /*181d60*/  IMAD.MOV.U32 R28, RZ, RZ, R20 ;  /* 0x000000ffff1c7224 */ /* 0x000fe400078e0014 */
[----:B------:R-:W2:Y:S04]  /*181d70*/  LDL.LU R20, [R1+0x9f4] ;  /* 0x0009f40001147983 */ /* 0x000ea80000300800 */
        /* <DEDUP_REMOVED lines=15> */
[----:B------:R-:W3:Y:S01]  /*181e70*/  LDL.LU R28, [R1+0x1b18] ;  /* 0x001b1800011c7983 */ /* 0x000ee20000300800 */
[----:B------:R-:W-:Y:S02]  /*181e80*/  SHF.R.S32.HI R9, RZ, 0x1f, R43 ;  /* 0x0000001fff097819 */ /* 0x000fe4000001142b */
[----:B------:R-:W-:-:S02]  /*181e90*/  IADD3 R48, P0, PT, R43, R2, RZ ;  /* 0x000000022b307210 */ /* 0x000fc40007f1e0ff */
[----:B------:R-:W-:Y:S01]  /*181ea0*/  IADD3 R46, P1, PT, R43, R3, RZ ;  /* 0x000000032b2e7210 */ /* 0x000fe20007f3e0ff */
        /* <DEDUP_REMOVED lines=9> */
[----:B------:R-:W-:Y:S02]  /*181f40*/  SHF.R.S32.HI R8, RZ, 0x1f, R43 ;  /* 0x0000001fff087819 */ /* 0x000fe4000001142b */
[C---:B------:R-:W-:Y:S02]  /*181f50*/  IADD3 R44, P2, PT, R43.reuse, R2, RZ ;  /* 0x000000022b2c7210 */ /* 0x040fe40007f5e0ff */
[----:B------:R-:W-:Y:S01]  /*181f60*/  IADD3 R42, P3, PT, R43, R3, RZ ;  /* 0x000000032b2a7210 */ /* 0x000fe20007f7e0ff */
[----:B------:R-:W-:-:S02]  /*181f70*/  IMAD.X R49, R9, 0x1, R4, P0 ;  /* 0x0000000109317824 */ /* 0x000fc400000e0604 */
[----:B---3--:R-:W-:Y:S02]  /*181f80*/  IMAD.MOV.U32 R31, RZ, RZ, R28 ;  /* 0x000000ffff1f7224 */ /* 0x008fe400078e001c */
[----:B------:R-:W3:Y:S01]  /*181f90*/  LDL.LU R28, [R1+0x1b34] ;  /* 0x001b3400011c7983 */ /* 0x000ee20000300800 */
        /* <DEDUP_REMOVED lines=16> */
[----:B---3--:R-:W-:Y:S02]  /*1820a0*/  IMAD.MOV.U32 R31, RZ, RZ, R28 ;  /* 0x000000ffff1f7224 */ /* 0x008fe400078e001c */
[----:B------:R-:W3:Y:S01]  /*1820b0*/  LDL.LU R28, [R1+0x1b20] ;  /* 0x001b2000011c7983 */ /* 0x000ee20000300800 */
        /* <DEDUP_REMOVED lines=13> */
[----:B------:R-:W-:Y:S01]  /*182190*/  IADD3 R44, P2, PT, R43, R2, RZ ;  /* 0x000000022b2c7210 */ /* 0x000fe20007f5e0ff */
[----:B------:R-:W-:Y:S02]  /*1821a0*/  IMAD.X R49, R9, 0x1, R4, P0 ;  /* 0x0000000109317824 */ /* 0x000fe400000e0604 */
[----:B---3--:R-:W-:Y:S02]  /*1821b0*/  IMAD.MOV.U32 R31, RZ, RZ, R28 ;  /* 0x000000ffff1f7224 */ /* 0x008fe400078e001c */
[----:B------:R-:W-:-:S02]  /*1821c0*/  IMAD.MOV.U32 R28, RZ, RZ, R21 ;  /* 0x000000ffff1c7224 */ /* 0x000fc400078e0015 */
[----:B------:R-:W3:Y:S01]  /*1821d0*/  LDL.LU R21, [R1+0x1434] ;  /* 0x0014340001157983 */ /* 0x000ee20000300800 */
[----:B------:R-:W-:Y:S02]  /*1821e0*/  IMAD.X R47, R9, 0x1, R5, P1 ;  /* 0x00000001092f7824 */ /* 0x000fe400008e0605 */
[----:B------:R-:W-:Y:S01]  /*1821f0*/  IMAD.X R45, R8, 0x1, R4, P2 ;  /* 0x00000001082d7824 */ /* 0x000fe200010e0604 */
[----:B------:R-:W-:Y:S01]  /*182200*/  STL.64 [R1+0x19a8], R48 ;  /* 0x0019a83001007387 */ /* 0x000fe20000100a00 */
[----:B------:R-:W-:-:S03]  /*182210*/  IADD3 R42, P3, PT, R43, R3, RZ ;  /* 0x000000032b2a7210 */ /* 0x000fc60007f7e0ff */
[----:B------:R-:W-:Y:S04]  /*182220*/  STL.64 [R1+0x19c8], R46 ;  /* 0x0019c82e01007387 */ /* 0x000fe80000100a00 */
[----:B------:R0:W-:Y:S01]  /*182230*/  STL.64 [R1+0x19e0], R44 ;  /* 0x0019e02c01007387 */ /* 0x0001e20000100a00 */
[----:B------:R-:W-:Y:S02]  /*182240*/  IMAD.X R43, R8, 0x1, R5, P3 ;  /* 0x00000001082b7824 */ /* 0x000fe400018e0605 */
[----:B0-----:R-:W-:Y:S02]  /*182250*/  IMAD.MOV.U32 R44, RZ, RZ, R41 ;  /* 0x000000ffff2c7224 */ /* 0x001fe400078e0029 */
        /* <DEDUP_REMOVED lines=8> */
[----:B------:R0:W-:Y:S01]  /*1822e0*/  STL.64 [R1+0x19d8], R42 ;  /* 0x0019d82a01007387 */ /* 0x0001e20000100a00 */
[----:B---3--:R-:W-:-:S03]  /*1822f0*/  IMAD.MOV.U32 R31, RZ, RZ, R21 ;  /* 0x000000ffff1f7224 */ /* 0x008fc600078e0015 */
[----:B------:R-:W3:Y:S01]  /*182300*/  LDL.LU R21, [R1+0x1b40] ;  /* 0x001b400001157983 */ /* 0x000ee20000300800 */
[----:B0-----:R-:W-:Y:S02]  /*182310*/  IMAD.MOV.U32 R43, RZ, RZ, R41 ;  /* 0x000000ffff2b7224 */ /* 0x001fe400078e0029 */
[----:B------:R-:W-:Y:S02]  /*182320*/  IMAD.MOV.U32 R41, RZ, RZ, R40 ;  /* 0x000000ffff297224 */ /* 0x000fe400078e0028 */
[----:B------:R-:W-:Y:S02]  /*182330*/  IMAD.MOV.U32 R40, RZ, RZ, R39 ;  /* 0x000000ffff287224 */ /* 0x000fe400078e0027 */
[----:B------:R-:W-:Y:S02]  /*182340*/  IMAD.MOV.U32 R39, RZ, RZ, R38 ;  /* 0x000000ffff277224 */ /* 0x000fe400078e0026 */
[----:B------:R-:W-:Y:S01]  /*182350*/  IMAD.MOV.U32 R38, RZ, RZ, R35 ;  /* 0x000000ffff267224 */ /* 0x000fe200078e0023 */
[----:B------:R-:W-:-:S02]  /*182360*/  SHF.R.S32.HI R9, RZ, 0x1f, R43 ;  /* 0x0000001fff097819 */ /* 0x000fc4000001142b */
        /* <DEDUP_REMOVED lines=8> */
[----:B------:R-:W-:Y:S02]  /*1823f0*/  IMAD.U32 R8, RZ, RZ, UR4 ;  /* 0x00000004ff087e24 */ /* 0x000fe4000f8e00ff */
[----:B------:R-:W-:Y:S02]  /*182400*/  IMAD.MOV.U32 R32, RZ, RZ, R31 ;  /* 0x000000ffff207224 */ /* 0x000fe400078e001f */
[----:B------:R-:W-:Y:S02]  /*182410*/  IMAD.MOV.U32 R39, RZ, RZ, R38 ;  /* 0x000000ffff277224 */ /* 0x000fe400078e0026 */
[----:B------:R-:W-:Y:S02]  /*182420*/  IMAD.MOV.U32 R38, RZ, RZ, R35 ;  /* 0x000000ffff267224 */ /* 0x000fe400078e0023 */
[----:B------:R-:W-:-:S02]  /*182430*/  IMAD.MOV.U32 R35, RZ, RZ, R34 ;  /* 0x000000ffff237224 */ /* 0x000fc400078e0022 */
[----:B------:R-:W-:Y:S02]  /*182440*/  IMAD.MOV.U32 R34, RZ, RZ, R33 ;  /* 0x000000ffff227224 */ /* 0x000fe400078e0021 */
[----:B------:R-:W-:Y:S01]  /*182450*/  IMAD.MOV.U32 R33, RZ, RZ, R32 ;  /* 0x000000ffff217224 */ /* 0x000fe200078e0020 */
[----:B------:R0:W-:Y:S01]  /*182460*/  STL [R1+0x88], R8 ;  /* 0x0000880801007387 */ /* 0x0001e20000100800 */
[----:B---3--:R-:W-:-:S03]  /*182470*/  IMAD.MOV.U32 R31, RZ, RZ, R21 ;  /* 0x000000ffff1f7224 */ /* 0x008fc600078e0015 */
[----:B------:R-:W3:Y:S01]  /*182480*/  LDL.LU R21, [R1+0xa4] ;  /* 0x0000a40001157983 */ /* 0x000ee20000300800 */
[----:B------:R-:W-:Y:S02]  /*182490*/  IMAD.MOV.U32 R32, RZ, RZ, R31 ;  /* 0x000000ffff207224 */ /* 0x000fe400078e001f */
[----:B------:R-:W-:Y:S02]  /*1824a0*/  IMAD.MOV.U32 R31, RZ, RZ, R29 ;  /* 0x000000ffff1f7224 */ /* 0x000fe400078e001d */
[----:B------:R-:W4:Y:S01]  /*1824b0*/  LDL.LU R29, [R1+0x1b2c] ;  /* 0x001b2c00011d7983 */ /* 0x000f220000300800 */
[----:B0-----:R-:W-:Y:S02]  /*1824c0*/  SHF.R.S32.HI R8, RZ, 0x1f, R43 ;  /* 0x0000001fff087819 */ /* 0x001fe4000001142b */
[C---:B------:R-:W-:Y:S02]  /*1824d0*/  IADD3 R46, P2, PT, R43.reuse, R2, RZ ;  /* 0x000000022b2e7210 */ /* 0x040fe40007f5e0ff */
[----:B------:R-:W-:Y:S01]  /*1824e0*/  IADD3 R42, P3, PT, R43, R3, RZ ;  /* 0x000000032b2a7210 */ /* 0x000fe20007f7e0ff */
[----:B------:R-:W-:-:S02]  /*1824f0*/  IMAD.X R51, R9, 0x1, R4, P0 ;  /* 0x0000000109337824 */ /* 0x000fc400000e0604 */
        /* <DEDUP_REMOVED lines=20> */
[----:B----4-:R-:W-:Y:S02]  /*182640*/  IMAD.MOV.U32 R31, RZ, RZ, R29 ;  /* 0x000000ffff1f7224 */ /* 0x010fe400078e001d */
[----:B------:R-:W-:Y:S02]  /*182650*/  IMAD.MOV.U32 R29, RZ, RZ, R27 ;  /* 0x000000ffff1d7224 */ /* 0x000fe400078e001b */
[----:B------:R-:W4:Y:S01]  /*182660*/  LDL.LU R27, [R1+0x13d4] ;  /* 0x0013d400011b7983 */ /* 0x000f220000300800 */
[----:B------:R-:W-:-:S03]  /*182670*/  IMAD.MOV.U32 R33, RZ, RZ, R31 ;  /* 0x000000ffff217224 */ /* 0x000fc600078e001f */
[----:B------:R-:W5:Y:S01]  /*182680*/  LDL.LU R31, [R1+0x1b38] ;  /* 0x001b3800011f7983 */ /* 0x000f620000300800 */
[----:B------:R-:W-:Y:S02]  /*182690*/  SHF.R.S32.HI R9, RZ, 0x1f, R43 ;  /* 0x0000001fff097819 */ /* 0x000fe4000001142b */
[C---:B------:R-:W-:Y:S02]  /*1826a0*/  IADD3 R52, P3, PT, R43.reuse, R2, RZ ;  /* 0x000000022b347210 */ /* 0x040fe40007f7e0ff */
[----:B------:R-:W-:Y:S01]  /*1826b0*/  IADD3 R50, P0, PT, R43, R3, RZ ;  /* 0x000000032b327210 */ /* 0x000fe20007f1e0ff */
[----:B------:R-:W-:Y:S02]  /*1826c0*/  IMAD.MOV.U32 R43, RZ, RZ, R40 ;  /* 0x000000ffff2b7224 */ /* 0x000fe400078e0028 */
[----:B------:R-:W-:Y:S02]  /*1826d0*/  IMAD.MOV.U32 R40, RZ, RZ, R38 ;  /* 0x000000ffff287224 */ /* 0x000fe400078e0026 */
[----:B------:R-:W-:-:S02]  /*1826e0*/  IMAD.MOV.U32 R38, RZ, RZ, R34 ;  /* 0x000000ffff267224 */ /* 0x000fc400078e0022 */
[----:B------:R-:W-:Y:S01]  /*1826f0*/  IMAD.MOV.U32 R34, RZ, RZ, R32 ;  /* 0x000000ffff227224 */ /* 0x000fe200078e0020 */
[----:B------:R-:W-:Y:S02]  /*182700*/  SHF.R.S32.HI R8, RZ, 0x1f, R43 ;  /* 0x0000001fff087819 */ /* 0x000fe4000001142b */
[C---:B------:R-:W-:Y:S02]  /*182710*/  IADD3 R48, P1, PT, R43.reuse, R2, RZ ;  /* 0x000000022b307210 */ /* 0x040fe40007f3e0ff */
[----:B------:R-:W-:Y:S01]  /*182720*/  IADD3 R42, P2, PT, R43, R3, RZ ;  /* 0x000000032b2a7210 */ /* 0x000fe20007f5e0ff */
[C-C-:B------:R-:W-:Y:S02]  /*182730*/  IMAD.X R53, R9.reuse, 0x1, R4.reuse, P3 ;  /* 0x0000000109357824 */ /* 0x140fe400018e0604 */
[----:B------:R-:W-:Y:S01]  /*182740*/  IMAD.X R51, R9, 0x1, R5, P0 ;  /* 0x0000000109337824 */ /* 0x000fe200000e0605 */
[----:B------:R-:W-:Y:S01]  /*182750*/  UMOV UR4, UR5 ;  /* 0x0000000500047c82 */ /* 0x000fe20008000000 */
[----:B------:R-:W-:-:S02]  /*182760*/  IMAD.X R49, R8, 0x1, R4, P1 ;  /* 0x0000000108317824 */ /* 0x000fc400008e0604 */
[----:B------:R-:W-:Y:S01]  /*182770*/  IMAD.X R43, R8, 0x1, R5, P2 ;  /* 0x00000001082b7824 */ /* 0x000fe200010e0605 */
[----:B------:R-:W-:Y:S01]  /*182780*/  ISETP.GE.AND P3, PT, R59, UR4, PT ;  /* 0x000000043b007c0c */ /* 0x000fe2000bf66270 */
[----:B----4-:R-:W-:Y:S02]  /*182790*/  IMAD.MOV.U32 R32, RZ, RZ, R27 ;  /* 0x000000ffff207224 */ /* 0x010fe400078e001b */
[----:B------:R-:W-:Y:S02]  /*1827a0*/  IMAD.MOV.U32 R27, RZ, RZ, R24 ;  /* 0x000000ffff1b7224 */ /* 0x000fe400078e0018 */
[----:B------:R-:W-:Y:S01]  /*1827b0*/  IMAD.MOV.U32 R24, RZ, RZ, R22 ;  /* 0x000000ffff187224 */ /* 0x000fe200078e0016 */
[----:B------:R-:W-:Y:S01]  /*1827c0*/  SHF.R.S32.HI R9, RZ, 0x1f, R44 ;  /* 0x0000001fff097819 */ /* 0x000fe2000001142c */
[----:B------:R-:W4:Y:S04]  /*1827d0*/  LDL.LU R22, [R1+0xd38] ;  /* 0x000d380001167983 */ /* 0x000f280000300800 */
[----:B------:R-:W-:Y:S04]  /*1827e0*/  STL.64 [R1+0x19f8], R52 ;  /* 0x0019f83401007387 */ /* 0x000fe80000100a00 */
[----:B------:R-:W2:Y:S04]  /*1827f0*/  LDL.LU R59, [R1+0x7e44] ;  /* 0x007e4400013b7983 */ /* 0x000ea80000300800 */
[----:B------:R-:W-:Y:S04]  /*182800*/  STL.64 [R1+0x1a08], R50 ;  /* 0x001a083201007387 */ /* 0x000fe80000100a00 */
[----:B------:R-:W-:Y:S04]  /*182810*/  STL.64 [R1+0x1a10], R48 ;  /* 0x001a103001007387 */ /* 0x000fe80000100a00 */
[----:B------:R0:W-:Y:S01]  /*182820*/  STL.64 [R1+0x1a20], R42 ;  /* 0x001a202a01007387 */ /* 0x0001e20000100a00 */
[----:B------:R-:W1:Y:S01]  /*182830*/  LDCU.64 UR4, c[0x0][0x398] ;  /* 0x00007300ff0477ac */ /* 0x000e620008000a00 */
        /* <DEDUP_REMOVED lines=8> */
[----:B-----5:R-:W-:Y:S02]  /*1828c0*/  IMAD.MOV.U32 R32, RZ, RZ, R31 ;  /* 0x000000ffff207224 */ /* 0x020fe400078e001f */
[----:B------:R-:W-:Y:S02]  /*1828d0*/  IMAD.MOV.U32 R31, RZ, RZ, R30 ;  /* 0x000000ffff1f7224 */ /* 0x000fe400078e001e */
[----:B------:R-:W5:Y:S01]  /*1828e0*/  LDL.LU R30, [R1+0x1228] ;  /* 0x00122800011e7983 */ /* 0x000f620000300800 */
        /* <DEDUP_REMOVED lines=9> */
[----:B------:R-:W-:-:S02]  /*182980*/  SHF.R.S32.HI R8, RZ, 0x1f, R43 ;  /* 0x0000001fff087819 */ /* 0x000fc4000001142b */
[CC--:B------:R-:W-:Y:S02]  /*182990*/  IADD3 R50, P1, PT, R43.reuse, R2.reuse, RZ ;  /* 0x000000022b327210 */ /* 0x0c0fe40007f3e0ff */
[----:B------:R-:W-:Y:S02]  /*1829a0*/  IADD3 R48, P2, PT, R43, R3, RZ ;  /* 0x000000032b307210 */ /* 0x000fe40007f5e0ff */
[----:B------:R-:W-:Y:S01]  /*1829b0*/  IADD3 R42, P0, PT, R44, R2, RZ ;  /* 0x000000022c2a7210 */ /* 0x000fe20007f1e0ff */
[C---:B------:R-:W-:Y:S02]  /*1829c0*/  IMAD.X R51, R8.reuse, 0x1, R4, P1 ;  /* 0x0000000108337824 */ /* 0x040fe400008e0604 */
[----:B-----5:R-:W-:Y:S02]  /*1829d0*/  IMAD.MOV.U32 R31, RZ, RZ, R30 ;  /* 0x000000ffff1f7224 */ /* 0x020fe400078e001e */
[----:B------:R-:W5:Y:S01]  /*1829e0*/  LDL.LU R30, [R1+0x1b30] ;  /* 0x001b3000011e7983 */ /* 0x000f620000300800 */
[----:B------:R-:W-:-:S02]  /*1829f0*/  IMAD.X R49, R8, 0x1, R5, P2 ;  /* 0x0000000108317824 */ /* 0x000fc400010e0605 */
[----:B------:R-:W-:Y:S01]  /*182a00*/  IMAD.X R43, R9, 0x1, R4, P0 ;  /* 0x00000001092b7824 */ /* 0x000fe200000e0604 */
        /* <DEDUP_REMOVED lines=12> */
[----:B-----5:R-:W-:Y:S02]  /*182ad0*/  IMAD.MOV.U32 R31, RZ, RZ, R30 ;  /* 0x000000ffff1f7224 */ /* 0x020fe400078e001e */
[----:B------:R-:W5:Y:S01]  /*182ae0*/  LDL.LU R30, [R1+0x1430] ;  /* 0x00143000011e7983 */ /* 0x000f620000300800 */
[----:B------:R-:W-:Y:S02]  /*182af0*/  IADD3 R50, P1, PT, R44, R3, RZ ;  /* 0x000000032c327210 */ /* 0x000fe40007f3e0ff */
[----:B------:R-:W-:Y:S02]  /*182b00*/  SHF.R.S32.HI R8, RZ, 0x1f, R43 ;  /* 0x0000001fff087819 */ /* 0x000fe4000001142b */
[----:B------:R-:W-:-:S02]  /*182b10*/  IADD3 R48, P0, PT, R43, R2, RZ ;  /* 0x000000022b307210 */ /* 0x000fc40007f1e0ff */
[----:B------:R-:W-:Y:S01]  /*182b20*/  IADD3 R42, P2, PT, R43, R3, RZ ;  /* 0x000000032b2a7210 */ /* 0x000fe20007f5e0ff */
[--C-:B------:R-:W-:Y:S02]  /*182b30*/  IMAD.X R51, R9, 0x1, R5.reuse, P1 ;  /* 0x0000000109337824 */ /* 0x100fe400008e0605 */
[C---:B------:R-:W-:Y:S02]  /*182b40*/  IMAD.X R49, R8.reuse, 0x1, R4, P0 ;  /* 0x0000000108317824 */ /* 0x040fe400000e0604 */
        /* <DEDUP_REMOVED lines=27> */
[----:B------:R-:W-:Y:S02]  /*182d00*/  SHF.R.S32.HI R9, RZ, 0x1f, R46 ;  /* 0x0000001fff097819 */ /* 0x000fe4000001142e */
        /* <DEDUP_REMOVED lines=55> */
[----:B-----5:R-:W-:Y:S02]  /*183080*/  IMAD.MOV.U32 R31, RZ, RZ, R30 ;  /* 0x000000ffff1f7224 */ /* 0x020fe400078e001e */
[----:B------:R-:W-:Y:S02]  /*183090*/  IMAD.MOV.U32 R30, RZ, RZ, R29 ;  /* 0x000000ffff1e7224 */ /* 0x000fe400078e001d */
[----:B------:R-:W5:Y:S01]  /*1830a0*/  LDL.LU R29, [R1+0x11e4] ;  /* 0x0011e400011d7983 */ /* 0x000f620000300800 */
[----:B------:R-:W-:-:S02]  /*1830b0*/  IMAD.X R51, R8, 0x1, R4, P1 ;  /* 0x0000000108337824 */ /* 0x000fc400008e0604 */
[----:B------:R-:W-:Y:S02]  /*1830c0*/  IMAD.X R49, R8, 0x1, R5, P2 ;  /* 0x0000000108317824 */ /* 0x000fe400010e0605 */
        /* <DEDUP_REMOVED lines=138> */
[----:B------:R-:W-:Y:S02]  /*183970*/  IMAD.MOV.U32 R38, RZ, RZ, R35 ;  /* 0x000000ffff267224 */ /* 0x000fe400078e0023 */
[----:B------:R-:W-:Y:S02]  /*183980*/  IMAD.MOV.U32 R35, RZ, RZ, R34 ;  /* 0x000000ffff237224 */ /* 0x000fe400078e0022 */
[----:B------:R-:W-:-:S02]  /*183990*/  IMAD.MOV.U32 R46, RZ, RZ, R41 ;  /* 0x000000ffff2e7224 */ /* 0x000fc400078e0029 */
[----:B------:R-:W-:Y:S01]  /*1839a0*/  IMAD.MOV.U32 R34, RZ, RZ, R33 ;  /* 0x000000ffff227224 */ /* 0x000fe200078e0021 */
[----:B------:R-:W-:Y:S02]  /*1839b0*/  SHF.R.S32.HI R8, RZ, 0x1f, R43 ;  /* 0x0000001fff087819 */ /* 0x000fe4000001142b */
[C---:B------:R-:W-:Y:S01]  /*1839c0*/  IADD3 R50, P1, PT, R43.reuse, R2, RZ ;  /* 0x000000022b327210 */ /* 0x040fe20007f3e0ff */
[----:B------:R-:W-:Y:S02]  /*1839d0*/  IMAD.MOV.U32 R41, RZ, RZ, R40 ;  /* 0x000000ffff297224 */ /* 0x000fe400078e0028 */
[----:B------:R-:W-:Y:S01]  /*1839e0*/  IMAD.MOV.U32 R33, RZ, RZ, R32 ;  /* 0x000000ffff217224 */ /* 0x000fe200078e0020 */
[----:B------:R-:W-:Y:S01]  /*1839f0*/  IADD3 R48, P2, PT, R43, R3, RZ ;  /* 0x000000032b307210 */ /* 0x000fe20007f5e0ff */
[----:B------:R-:W-:Y:S02]  /*183a00*/  IMAD.MOV.U32 R40, RZ, RZ, R39 ;  /* 0x000000ffff287224 */ /* 0x000fe400078e0027 */
[----:B------:R-:W-:-:S02]  /*183a10*/  IMAD.MOV.U32 R32, RZ, RZ, R31 ;  /* 0x000000ffff207224 */ /* 0x000fc400078e001f */
[----:B------:R-:W-:Y:S01]  /*183a20*/  IMAD.MOV.U32 R39, RZ, RZ, R38 ;  /* 0x000000ffff277224 */ /* 0x000fe200078e0026 */
[----:B------:R-:W-:Y:S01]  /*183a30*/  IADD3 R42, P0, PT, R45, R2, RZ ;  /* 0x000000022d2a7210 */ /* 0x000fe20007f1e0ff */
[----:B------:R-:W-:Y:S02]  /*183a40*/  IMAD.MOV.U32 R38, RZ, RZ, R35 ;  /* 0x000000ffff267224 */ /* 0x000fe400078e0023 */
[----:B------:R-:W-:Y:S02]  /*183a50*/  IMAD.MOV.U32 R35, RZ, RZ, R34 ;  /* 0x000000ffff237224 */ /* 0x000fe400078e0022 */
[----:B------:R-:W-:Y:S02]  /*183a60*/  IMAD.MOV.U32 R34, RZ, RZ, R33 ;  /* 0x000000ffff227224 */ /* 0x000fe400078e0021 */
[----:B------:R-:W-:Y:S02]  /*183a70*/  IMAD.X R51, R8, 0x1, R4, P1 ;  /* 0x0000000108337824 */ /* 0x000fe400008e0604 */
[----:B------:R-:W-:-:S02]  /*183a80*/  IMAD.MOV.U32 R33, RZ, RZ, R32 ;  /* 0x000000ffff217224 */ /* 0x000fc400078e0020 */
[----:B------:R-:W-:Y:S02]  /*183a90*/  IMAD.X R49, R8, 0x1, R5, P2 ;  /* 0x0000000108317824 */ /* 0x000fe400010e0605 */
[----:B------:R-:W-:Y:S02]  /*183aa0*/  IMAD.X R43, R9, 0x1, R4, P0 ;  /* 0x00000001092b7824 */ /* 0x000fe400000e0604 */
[----:B-----5:R-:W-:Y:S02]  /*183ab0*/  IMAD.MOV.U32 R31, RZ, RZ, R29 ;  /* 0x000000ffff1f7224 */ /* 0x020fe400078e001d */
[----:B------:R-:W5:Y:S02]  /*183ac0*/  LDL.LU R29, [R1+0x66c] ;  /* 0x00066c00011d7983 */ /* 0x000f640000300800 */
[----:B------:R-:W-:Y:S02]  /*183ad0*/  IMAD.MOV.U32 R32, RZ, RZ, R31 ;  /* 0x000000ffff207224 */ /* 0x000fe400078e001f */
[----:B------:R-:W-:-:S02]  /*183ae0*/  IMAD.MOV.U32 R31, RZ, RZ, R26 ;  /* 0x000000ffff1f7224 */ /* 0x000fc400078e001a */
[----:B------:R-:W2:Y:S04]  /*183af0*/  LDL.LU R26, [R1+0x380] ;  /* 0x00038000011a7983 */ /* 0x000ea80000300800 */
[----:B------:R-:W-:Y:S04]  /*183b00*/  STL.64 [R1+0x1b18], R50 ;  /* 0x001b183201007387 */ /* 0x000fe80000100a00 */
[----:B------:R-:W-:Y:S04]  /*183b10*/  STL.64 [R1+0x1b10], R48 ;  /* 0x001b103001007387 */ /* 0x000fe80000100a00 */
[----:B------:R0:W-:Y:S02]  /*183b20*/  STL.64 [R1+0x1b40], R42 ;  /* 0x001b402a01007387 */ /* 0x0001e40000100a00 */
[----:B0-----:R-:W-:Y:S01]  /*183b30*/  IMAD.MOV.U32 R43, RZ, RZ, R41 ;  /* 0x000000ffff2b7224 */ /* 0x001fe200078e0029 */
[----:B------:R-:W-:Y:S01]  /*183b40*/  IADD3 R50, P1, PT, R45, R3, RZ ;  /* 0x000000032d327210 */ /* 0x000fe20007f3e0ff */
[----:B------:R-:W-:-:S02]  /*183b50*/  IMAD.MOV.U32 R41, RZ, RZ, R40 ;  /* 0x000000ffff297224 */ /* 0x000fc400078e0028 */
[----:B------:R-:W-:Y:S02]  /*183b60*/  IMAD.MOV.U32 R40, RZ, RZ, R39 ;  /* 0x000000ffff287224 */ /* 0x000fe400078e0027 */
[----:B------:R-:W-:Y:S01]  /*183b70*/  IMAD.MOV.U32 R39, RZ, RZ, R38 ;  /* 0x000000ffff277224 */ /* 0x000fe200078e0026 */
[----:B------:R-:W-:Y:S02]  /*183b80*/  SHF.R.S32.HI R8, RZ, 0x1f, R43 ;  /* 0x0000001fff087819 */ /* 0x000fe4000001142b */
[C---:B------:R-:W-:Y:S02]  /*183b90*/  IADD3 R48, P0, PT, R43.reuse, R2, RZ ;  /* 0x000000022b307210 */ /* 0x040fe40007f1e0ff */
[----:B------:R-:W-:Y:S01]  /*183ba0*/  IADD3 R42, P2, PT, R43, R3, RZ ;  /* 0x000000032b2a7210 */ /* 0x000fe20007f5e0ff */
[----:B------:R-:W-:Y:S02]  /*183bb0*/  IMAD.MOV.U32 R38, RZ, RZ, R35 ;  /* 0x000000ffff267224 */ /* 0x000fe400078e0023 */
[----:B------:R-:W-:-:S02]  /*183bc0*/  IMAD.MOV.U32 R35, RZ, RZ, R34 ;  /* 0x000000ffff237224 */ /* 0x000fc400078e0022 */
[----:B------:R-:W-:Y:S02]  /*183bd0*/  IMAD.MOV.U32 R34, RZ, RZ, R33 ;  /* 0x000000ffff227224 */ /* 0x000fe400078e0021 */
[----:B------:R-:W-:Y:S02]  /*183be0*/  IMAD.X R51, R9, 0x1, R5, P1 ;  /* 0x0000000109337824 */ /* 0x000fe400008e0605 */
[----:B------:R-:W-:Y:S02]  /*183bf0*/  IMAD.MOV.U32 R33, RZ, RZ, R32 ;  /* 0x000000ffff217224 */ /* 0x000fe400078e0020 */
[C---:B------:R-:W-:Y:S02]  /*183c00*/  IMAD.X R49, R8.reuse, 0x1, R4, P0 ;  /* 0x0000000108317824 */ /* 0x040fe400000e0604 */
[----:B------:R-:W-:Y:S02]  /*183c10*/  IMAD.MOV.U32 R32, RZ, RZ, R31 ;  /* 0x000000ffff207224 */ /* 0x000fe400078e001f */
[----:B------:R-:W-:-:S02]  /*183c20*/  IMAD.X R43, R8, 0x1, R5, P2 ;  /* 0x00000001082b7824 */ /* 0x000fc400010e0605 */
[----:B------:R-:W-:Y:S02]  /*183c30*/  IMAD.MOV.U32 R31, RZ, RZ, R14 ;  /* 0x000000ffff1f7224 */ /* 0x000fe400078e000e */
[----:B------:R-:W2:Y:S04]  /*183c40*/  LDL.LU R14, [R1+0x30] ;  /* 0x00003000010e7983 */ /* 0x000ea80000300800 */
        /* <DEDUP_REMOVED lines=14> */
[----:B------:R-:W2:Y:S01]  /*183d30*/  LDL.LU R24, [R1+0xd3c] ;  /* 0x000d3c0001187983 */ /* 0x000ea20000300800 */
        /* <DEDUP_REMOVED lines=11> */
[CC--:B------:R-:W-:Y:S02]  /*183df0*/  IADD3 R50, P1, PT, R43.reuse, R2.reuse, RZ ;  /* 0x000000022b327210 */ /* 0x0c0fe40007f3e0ff */
[----:B------:R-:W-:Y:S02]  /*183e00*/  IADD3 R48, P2, PT, R43, R3, RZ ;  /* 0x000000032b307210 */ /* 0x000fe40007f5e0ff */
[----:B------:R-:W-:Y:S02]  /*183e10*/  SHF.R.S32.HI R9, RZ, 0x1f, R44 ;  /* 0x0000001fff097819 */ /* 0x000fe4000001142c */
[----:B------:R-:W-:Y:S01]  /*183e20*/  IADD3 R42, P0, PT, R44, R2, RZ ;  /* 0x000000022c2a7210 */ /* 0x000fe20007f1e0ff */
[----:B------:R-:W-:-:S02]  /*183e30*/  IMAD.X R51, R8, 0x1, R4, P1 ;  /* 0x0000000108337824 */ /* 0x000fc400008e0604 */
[----:B--2---:R-:W-:Y:S02]  /*183e40*/  IMAD.MOV.U32 R27, RZ, RZ, R24 ;  /* 0x000000ffff1b7224 */ /* 0x004fe400078e0018 */
[----:B----4-:R-:W-:Y:S02]  /*183e50*/  IMAD.MOV.U32 R24, RZ, RZ, R22 ;  /* 0x000000ffff187224 */ /* 0x010fe400078e0016 */
[----:B------:R-:W-:Y:S02]  /*183e60*/  IMAD.MOV.U32 R22, RZ, RZ, R20 ;  /* 0x000000ffff167224 */ /* 0x000fe400078e0014 */
[----:B------:R-:W2:Y:S01]  /*183e70*/  LDL.LU R20, [R1+0xd4] ;  /* 0x0000d40001147983 */ /* 0x000ea20000300800 */
[----:B------:R-:W-:Y:S02]  /*183e80*/  IMAD.X R49, R8, 0x1, R5, P2 ;  /* 0x0000000108317824 */ /* 0x000fe400010e0605 */
[----:B------:R-:W-:Y:S01]  /*183e90*/  IMAD.X R43, R9, 0x1, R4, P0 ;  /* 0x00000001092b7824 */ /* 0x000fe200000e0604 */
[----:B------:R0:W-:Y:S04]  /*183ea0*/  STL.64 [R1+0x1b80], R50 ;  /* 0x001b803201007387 */ /* 0x0001e80000100a00 */
[----:B------:R-:W-:Y:S04]  /*183eb0*/  STL.64 [R1+0x1ba8], R48 ;  /* 0x001ba83001007387 */ /* 0x000fe80000100a00 */
[----:B------:R4:W-:Y:S01]  /*183ec0*/  STL.64 [R1+0x1be0], R42 ;  /* 0x001be02a01007387 */ /* 0x0009e20000100a00 */
[----:B0-----:R-:W-:Y:S01]  /*183ed0*/  IADD3 R50, P1, PT, R44, R3, RZ ;  /* 0x000000032c327210 */ /* 0x001fe20007f3e0ff */
[----:B----4-:R-:W-:-:S02]  /*183ee0*/  IMAD.MOV.U32 R43, RZ, RZ, R41 ;  /* 0x000000ffff2b7224 */ /* 0x010fc400078e0029 */
        /* <DEDUP_REMOVED lines=11> */
[----:B------:R-:W-:Y:S02]  /*183fa0*/  IMAD.MOV.U32 R31, RZ, RZ, R27 ;  /* 0x000000ffff1f7224 */ /* 0x000fe400078e001b */
[----:B------:R-:W-:Y:S02]  /*183fb0*/  IMAD.X R51, R9, 0x1, R5, P1 ;  /* 0x0000000109337824 */ /* 0x000fe400008e0605 */
[----:B------:R-:W-:Y:S02]  /*183fc0*/  IMAD.MOV.U32 R27, RZ, RZ, R24 ;  /* 0x000000ffff1b7224 */ /* 0x000fe400078e0018 */
[----:B------:R-:W-:Y:S02]  /*183fd0*/  IMAD.X R49, R8, 0x1, R4, P0 ;  /* 0x0000000108317824 */ /* 0x000fe400000e0604 */
[----:B------:R-:W-:-:S02]  /*183fe0*/  IMAD.MOV.U32 R24, RZ, RZ, R22 ;  /* 0x000000ffff187224 */ /* 0x000fc400078e0016 */
[----:B------:R-:W-:Y:S01]  /*183ff0*/  IMAD.X R43, R8, 0x1, R5, P2 ;  /* 0x00000001082b7824 */ /* 0x000fe200010e0605 */
[----:B------:R-:W-:Y:S01]  /*184000*/  SHF.R.S32.HI R9, RZ, 0x1f, R46 ;  /* 0x0000001fff097819 */ /* 0x000fe2000001142e */
[----:B--2---:R-:W-:Y:S02]  /*184010*/  IMAD.MOV.U32 R22, RZ, RZ, R20 ;  /* 0x000000ffff167224 */ /* 0x004fe400078e0014 */
        /* <DEDUP_REMOVED lines=24> */
[----:B------:R-:W-:Y:S02]  /*1841a0*/  IMAD.MOV.U32 R35, RZ, RZ, R33 ;  /* 0x000000ffff237224 */ /* 0x000fe400078e0021 */
[----:B------:R-:W-:-:S02]  /*1841b0*/  IMAD.X R51, R8, 0x1, R4, P1 ;  /* 0x0000000108337824 */ /* 0x000fc400008e0604 */
[----:B------:R-:W-:Y:S02]  /*1841c0*/  IMAD.MOV.U32 R24, RZ, RZ, R22 ;  /* 0x000000ffff187224 */ /* 0x000fe400078e0016 */
[----:B------:R-:W-:Y:S02]  /*1841d0*/  IMAD.MOV.U32 R33, RZ, RZ, R32 ;  /* 0x000000ffff217224 */ /* 0x000fe400078e0020 */
[----:B------:R-:W-:Y:S02]  /*1841e0*/  IMAD.X R49, R8, 0x1, R5, P2 ;  /* 0x0000000108317824 */ /* 0x000fe400010e0605 */
[----:B------:R-:W-:Y:S02]  /*1841f0*/  IMAD.MOV.U32 R22, RZ, RZ, R12 ;  /* 0x000000ffff167224 */ /* 0x000fe400078e000c */
[----:B------:R-:W-:Y:S02]  /*184200*/  IMAD.MOV.U32 R32, RZ, RZ, R31 ;  /* 0x000000ffff207224 */ /* 0x000fe400078e001f */
[----:B------:R-:W-:Y:S01]  /*184210*/  IMAD.X R43, R9, 0x1, R4, P0 ;  /* 0x00000001092b7824 */ /* 0x000fe200000e0604 */
[----:B------:R-:W4:Y:S01]  /*184220*/  LDL.LU R12, [R1+0x8] ;  /* 0x00000800010c7983 */ /* 0x000f220000300800 */
[----:B------:R-:W-:-:S03]  /*184230*/  IMAD.MOV.U32 R31, RZ, RZ, R27 ;  /* 0x000000ffff1f7224 */ /* 0x000fc600078e001b */
        /* <DEDUP_REMOVED lines=24> */
[----:B------:R0:W-:Y:S01]  /*1843c0*/  STL.64 [R1+0x1c28], R42 ;  /* 0x001c282a01007387 */ /* 0x0001e20000100a00 */
[----:B------:R-:W-:Y:S01]  /*1843d0*/  SHF.R.S32.HI R9, RZ, 0x1f, R45 ;  /* 0x0000001fff097819 */ /* 0x000fe2000001142d */
[----:B0-----:R-:W-:-:S02]  /*1843e0*/  IMAD.MOV.U32 R43, RZ, RZ, R41 ;  /* 0x000000ffff2b7224 */ /* 0x001fc400078e0029 */
[----:B------:R-:W-:Y:S02]  /*1843f0*/  IMAD.MOV.U32 R41, RZ, RZ, R40 ;  /* 0x000000ffff297224 */ /* 0x000fe400078e0028 */
[----:B------:R-:W-:Y:S01]  /*184400*/  IMAD.MOV.U32 R40, RZ, RZ, R39 ;  /* 0x000000ffff287224 */ /* 0x000fe200078e0027 */
[-C--:B------:R-:W-:Y:S02]  /*184410*/  IADD3 R42, P0, PT, R45, R2.reuse, RZ ;  /* 0x000000022d2a7210 */ /* 0x080fe40007f1e0ff */
[----:B------:R-:W-:Y:S02]  /*184420*/  SHF.R.S32.HI R8, RZ, 0x1f, R43 ;  /* 0x0000001fff087819 */ /* 0x000fe4000001142b */
[C---:B------:R-:W-:Y:S02]  /*184430*/  IADD3 R48, P1, PT, R43.reuse, R2, RZ ;  /* 0x000000022b307210 */ /* 0x040fe40007f3e0ff */
[----:B------:R-:W-:Y:S01]  /*184440*/  IADD3 R46, P2, PT, R43, R3, RZ ;  /* 0x000000032b2e7210 */ /* 0x000fe20007f5e0ff */
[----:B------:R-:W-:-:S02]  /*184450*/  IMAD.MOV.U32 R39, RZ, RZ, R35 ;  /* 0x000000ffff277224 */ /* 0x000fc400078e0023 */
[----:B------:R-:W-:Y:S02]  /*184460*/  IMAD.MOV.U32 R35, RZ, RZ, R33 ;  /* 0x000000ffff237224 */ /* 0x000fe400078e0021 */
[----:B------:R-:W-:Y:S02]  /*184470*/  IMAD.MOV.U32 R33, RZ, RZ, R32 ;  /* 0x000000ffff217224 */ /* 0x000fe400078e0020 */
[C---:B------:R-:W-:Y:S02]  /*184480*/  IMAD.X R49, R8.reuse, 0x1, R4, P1 ;  /* 0x0000000108317824 */ /* 0x040fe400008e0604 */
[----:B------:R-:W-:Y:S02]  /*184490*/  IMAD.MOV.U32 R32, RZ, RZ, R31 ;  /* 0x000000ffff207224 */ /* 0x000fe400078e001f */
[----:B------:R-:W-:Y:S02]  /*1844a0*/  IMAD.X R47, R8, 0x1, R5, P2 ;  /* 0x00000001082f7824 */ /* 0x000fe400010e0605 */
[----:B------:R-:W-:-:S02]  /*1844b0*/  IMAD.MOV.U32 R31, RZ, RZ, R25 ;  /* 0x000000ffff1f7224 */ /* 0x000fc400078e0019 */
[----:B------:R-:W-:Y:S02]  /*1844c0*/  IMAD.X R43, R9, 0x1, R4, P0 ;  /* 0x00000001092b7824 */ /* 0x000fe400000e0604 */
        /* <DEDUP_REMOVED lines=12> */
[----:B-----5:R-:W-:Y:S02]  /*184590*/  IMAD.MOV.U32 R31, RZ, RZ, R29 ;  /* 0x000000ffff1f7224 */ /* 0x020fe400078e001d */
[----:B------:R-:W5:Y:S01]  /*1845a0*/  LDL.LU R29, [R1+0x5e4] ;  /* 0x0005e400011d7983 */ /* 0x000f620000300800 */
[-C--:B------:R-:W-:Y:S02]  /*1845b0*/  IADD3 R48, P1, PT, R45, R3.reuse, RZ ;  /* 0x000000032d307210 */ /* 0x080fe40007f3e0ff */
[----:B------:R-:W-:Y:S02]  /*1845c0*/  SHF.R.S32.HI R8, RZ, 0x1f, R43 ;  /* 0x0000001fff087819 */ /* 0x000fe4000001142b */
[C---:B------:R-:W-:Y:S02]  /*1845d0*/  IADD3 R46, P0, PT, R43.reuse, R2, RZ ;  /* 0x000000022b2e7210 */ /* 0x040fe40007f1e0ff */
[----:B------:R-:W-:Y:S01]  /*1845e0*/  IADD3 R42, P2, PT, R43, R3, RZ ;  /* 0x000000032b2a7210 */ /* 0x000fe20007f5e0ff */
[----:B------:R-:W-:-:S02]  /*1845f0*/  IMAD.X R49, R9, 0x1, R5, P1 ;  /* 0x0000000109317824 */ /* 0x000fc400008e0605 */
        /* <DEDUP_REMOVED lines=12> */
[----:B------:R-:W2:Y:S01]  /*1846c0*/  LDL.LU R26, [R1+0x324] ;  /* 0x00032400011a7983 */ /* 0x000ea20000300800 */
[----:B------:R-:W-:Y:S02]  /*1846d0*/  SHF.R.S32.HI R8, RZ, 0x1f, R43 ;  /* 0x0000001fff087819 */ /* 0x000fe4000001142b */
[CC--:B------:R-:W-:Y:S02]  /*1846e0*/  IADD3 R48, P1, PT, R43.reuse, R2.reuse, RZ ;  /* 0x000000022b307210 */ /* 0x0c0fe40007f3e0ff */
[----:B------:R-:W-:Y:S02]  /*1846f0*/  IADD3 R46, P2, PT, R43, R3, RZ ;  /* 0x000000032b2e7210 */ /* 0x000fe40007f5e0ff */
[----:B------:R-:W-:Y:S02]  /*184700*/  SHF.R.S32.HI R9, RZ, 0x1f, R44 ;  /* 0x0000001fff097819 */ /* 0x000fe4000001142c */
[----:B------:R-:W-:Y:S01]  /*184710*/  IADD3 R42, P0, PT, R44, R2, RZ ;  /* 0x000000022c2a7210 */ /* 0x000fe20007f1e0ff */
[----:B------:R-:W-:-:S02]  /*184720*/  IMAD.X R49, R8, 0x1, R4, P1 ;  /* 0x0000000108317824 */ /* 0x000fc400008e0604 */
[----:B------:R-:W-:Y:S02]  /*184730*/  IMAD.X R47, R8, 0x1, R5, P2 ;  /* 0x00000001082f7824 */ /* 0x000fe400010e0605 */
[----:B------:R-:W-:Y:S01]  /*184740*/  IMAD.X R43, R9, 0x1, R4, P0 ;  /* 0x00000001092b7824 */ /* 0x000fe200000e0604 */
[----:B------:R-:W-:Y:S04]  /*184750*/  STL.64 [R1+0x1c80], R48 ;  /* 0x001c803001007387 */ /* 0x000fe80000100a00 */
[----:B------:R0:W-:Y:S04]  /*184760*/  STL.64 [R1+0x1c50], R46 ;  /* 0x001c502e01007387 */ /* 0x0001e80000100a00 */
[----:B------:R1:W-:Y:S01]  /*184770*/  STL.64 [R1+0x1c98], R42 ;  /* 0x001c982a01007387 */ /* 0x0003e20000100a00 */
[----:B------:R-:W-:-:S02]  /*184780*/  SHF.R.S32.HI R8, RZ, 0x1f, R41 ;  /* 0x0000001fff087819 */ /* 0x000fc40000011429 */
[-C--:B0-----:R-:W-:Y:S02]  /*184790*/  IADD3 R46, P1, PT, R44, R3.reuse, RZ ;  /* 0x000000032c2e7210 */ /* 0x081fe40007f3e0ff */
[C---:B------:R-:W-:Y:S02]  /*1847a0*/  IADD3 R44, P0, PT, R41.reuse, R2, RZ ;  /* 0x00000002292c7210 */ /* 0x040fe40007f1e0ff */
[----:B-1----:R-:W-:Y:S01]  /*1847b0*/  IADD3 R42, P2, PT, R41, R3, RZ ;  /* 0x00000003292a7210 */ /* 0x002fe20007f5e0ff */
[--C-:B------:R-:W-:Y:S02]  /*1847c0*/  IMAD.X R47, R9, 0x1, R5.reuse, P1 ;  /* 0x00000001092f7824 */ /* 0x100fe400008e0605 */
[C---:B------:R-:W-:Y:S02]  /*1847d0*/  IMAD.X R45, R8.reuse, 0x1, R4, P0 ;  /* 0x00000001082d7824 */ /* 0x040fe400000e0604 */
[----:B------:R-:W-:Y:S01]  /*1847e0*/  IMAD.X R43, R8, 0x1, R5, P2 ;  /* 0x00000001082b7824 */ /* 0x000fe200010e0605 */
[----:B------:R-:W-:Y:S01]  /*1847f0*/  SHF.R.S32.HI R8, RZ, 0x1f, R40 ;  /* 0x0000001fff087819 */ /* 0x000fe20000011428 */
[----:B------:R-:W-:Y:S04]  /*184800*/  STL.64 [R1+0x1c78], R46 ;  /* 0x001c782e01007387 */ /* 0x000fe80000100a00 */
[----:B------:R0:W-:Y:S04]  /*184810*/  STL.64 [R1+0x1cc0], R44 ;  /* 0x001cc02c01007387 */ /* 0x0001e80000100a00 */
[----:B------:R1:W-:Y:S01]  /*184820*/  STL.64 [R1+0x1cb8], R42 ;  /* 0x001cb82a01007387 */ /* 0x0003e20000100a00 */
[----:B------:R-:W-:-:S02]  /*184830*/  SHF.R.S32.HI R9, RZ, 0x1f, R39 ;  /* 0x0000001fff097819 */ /* 0x000fc40000011427 */
[CC--:B0-----:R-:W-:Y:S02]  /*184840*/  IADD3 R44, P1, PT, R40.reuse, R2.reuse, RZ ;  /* 0x00000002282c7210 */ /* 0x0c1fe40007f3e0ff */
[-C--:B-1----:R-:W-:Y:S02]  /*184850*/  IADD3 R42, P2, PT, R40, R3.reuse, RZ ;  /* 0x00000003282a7210 */ /* 0x082fe40007f5e0ff */
[----:B------:R-:W-:Y:S01]  /*184860*/  IADD3 R40, P0, PT, R39, R2, RZ ;  /* 0x0000000227287210 */ /* 0x000fe20007f1e0ff */
[C-C-:B------:R-:W-:Y:S02]  /*184870*/  IMAD.X R45, R8.reuse, 0x1, R4.reuse, P1 ;  /* 0x00000001082d7824 */ /* 0x140fe400008e0604 */
[----:B------:R-:W-:Y:S02]  /*184880*/  IMAD.X R43, R8, 0x1, R5, P2 ;  /* 0x00000001082b7824 */ /* 0x000fe400010e0605 */
[----:B------:R-:W-:Y:S01]  /*184890*/  IMAD.X R41, R9, 0x1, R4, P0 ;  /* 0x0000000109297824 */ /* 0x000fe200000e0604 */
[----:B------:R-:W-:Y:S01]  /*1848a0*/  SHF.R.S32.HI R8, RZ, 0x1f, R35 ;  /* 0x0000001fff087819 */ /* 0x000fe20000011423 */
[----:B------:R0:W-:Y:S04]  /*1848b0*/  STL.64 [R1+0x1cb0], R44 ;  /* 0x001cb02c01007387 */ /* 0x0001e80000100a00 */
[----:B------:R1:W-:Y:S04]  /*1848c0*/  STL.64 [R1+0x1ca8], R42 ;  /* 0x001ca82a01007387 */ /* 0x0003e80000100a00 */
[----:B------:R3:W-:Y:S01]  /*1848d0*/  STL.64 [R1+0x1ce8], R40 ;  /* 0x001ce82801007387 */ /* 0x0007e20000100a00 */
[----:B0-----:R-:W-:-:S02]  /*1848e0*/  IADD3 R44, P1, PT, R39, R3, RZ ;  /* 0x00000003272c7210 */ /* 0x001fc40007f3e0ff */
[C---:B-1----:R-:W-:Y:S02]  /*1848f0*/  IADD3 R42, P0, PT, R35.reuse, R2, RZ ;  /* 0x00000002232a7210 */ /* 0x042fe40007f1e0ff */
[----:B---3--:R-:W-:Y:S01]  /*184900*/  IADD3 R40, P2, PT, R35, R3, RZ ;  /* 0x0000000323287210 */ /* 0x008fe20007f5e0ff */
        /* <DEDUP_REMOVED lines=9> */
[----:B-1----:R-:W-:Y:S02]  /*1849a0*/  IADD3 R40, P2, PT, R34, R3, RZ ;  /* 0x0000000322287210 */ /* 0x002fe40007f5e0ff */
[----:B------:R-:W-:Y:S01]  /*1849b0*/  IADD3 R34, P0, PT, R38, R2, RZ ;  /* 0x0000000226227210 */ /* 0x000fe20007f1e0ff */
[C-C-:B------:R-:W-:Y:S02]  /*1849c0*/  IMAD.X R43, R8.reuse, 0x1, R4.reuse, P1 ;  /* 0x00000001082b7824 */ /* 0x140fe400008e0604 */
[----:B------:R-:W-:Y:S02]  /*1849d0*/  IMAD.X R41, R8, 0x1, R5, P2 ;  /* 0x0000000108297824 */ /* 0x000fe400010e0605 */
[----:B------:R-:W-:Y:S01]  /*1849e0*/  IMAD.X R35, R9, 0x1, R4, P0 ;  /* 0x0000000109237824 */ /* 0x000fe200000e0604 */
[----:B------:R-:W-:Y:S04]  /*1849f0*/  STL.64 [R1+0x1d10], R42 ;  /* 0x001d102a01007387 */ /* 0x000fe80000100a00 */
[----:B------:R0:W-:Y:S01]  /*184a00*/  STL.64 [R1+0x1cf8], R40 ;  /* 0x001cf82801007387 */ /* 0x0001e20000100a00 */
[----:B------:R-:W-:-:S03]  /*184a10*/  SHF.R.S32.HI R8, RZ, 0x1f, R33 ;  /* 0x0000001fff087819 */ /* 0x000fc60000011421 */
[----:B------:R1:W-:Y:S01]  /*184a20*/  STL.64 [R1+0x1d20], R34 ;  /* 0x001d202201007387 */ /* 0x0003e20000100a00 */
[-C--:B0-----:R-:W-:Y:S02]  /*184a30*/  IADD3 R40, P1, PT, R38, R3.reuse, RZ ;  /* 0x0000000326287210 */ /* 0x081fe40007f3e0ff */
[CC--:B------:R-:W-:Y:S02]  /*184a40*/  IADD3 R38, P0, PT, R33.reuse, R2.reuse, RZ ;  /* 0x0000000221267210 */ /* 0x0c0fe40007f1e0ff */
        /* <DEDUP_REMOVED lines=8> */
[----:B------:R-:W-:Y:S01]  /*184ad0*/  IMAD.MOV.U32 R47, RZ, RZ, R32 ;  /* 0x000000ffff2f7224 */ /* 0x000fe200078e0020 */
[----:B0-----:R-:W-:-:S02]  /*184ae0*/  IADD3 R38, P1, PT, R31, R2, RZ ;  /* 0x000000021f267210 */ /* 0x001fc40007f3e0ff */
[----:B-1----:R-:W-:-:S03]  /*184af0*/  IADD3 R34, P2, PT, R31, R3, RZ ;  /* 0x000000031f227210 */ /* 0x002fc60007f5e0ff */
[C---:B------:R-:W-:Y:S02]  /*184b00*/  IMAD.X R39, R8.reuse, 0x1, R4, P1 ;  /* 0x0000000108277824 */ /* 0x040fe400008e0604 */
[----:B------:R-:W-:Y:S01]  /*184b10*/  IMAD.X R35, R8, 0x1, R5, P2 ;  /* 0x0000000108237824 */ /* 0x000fe200010e0605 */
[----:B------:R-:W-:Y:S02]  /*184b20*/  SHF.R.S32.HI R8, RZ, 0x1f, R28 ;  /* 0x0000001fff087819 */ /* 0x000fe4000001141c */
[----:B------:R-:W-:Y:S04]  /*184b30*/  STL.64 [R1+0x1d40], R38 ;  /* 0x001d402601007387 */ /* 0x000fe80000100a00 */
[----:B------:R0:W-:Y:S01]  /*184b40*/  STL.64 [R1+0x1d38], R34 ;  /* 0x001d382201007387 */ /* 0x0001e20000100a00 */
[----:B-----5:R-:W-:-:S02]  /*184b50*/  SHF.R.S32.HI R9, RZ, 0x1f, R29 ;  /* 0x0000001fff097819 */ /* 0x020fc4000001141d */
[----:B------:R-:W-:-:S05]  /*184b60*/  IADD3 R32, P0, PT, R29, R2, RZ ;  /* 0x000000021d207210 */ /* 0x000fca0007f1e0ff */
[----:B------:R-:W-:Y:S01]  /*184b70*/  IMAD.X R33, R9, 0x1, R4, P0 ;  /* 0x0000000109217824 */ /* 0x000fe200000e0604 */
[----:B0-----:R-:W-:-:S04]  /*184b80*/  IADD3 R34, P1, PT, R29, R3, RZ ;  /* 0x000000031d227210 */ /* 0x001fc80007f3e0ff */
[----:B------:R0:W-:Y:S01]  /*184b90*/  STL.64 [R1+0x1d78], R32 ;  /* 0x001d782001007387 */ /* 0x0001e20000100a00 */
[----:B------:R-:W-:Y:S01]  /*184ba0*/  IMAD.X R35, R9, 0x1, R5, P1 ;  /* 0x0000000109237824 */ /* 0x000fe200008e0605 */
[C---:B0-----:R-:W-:Y:S02]  /*184bb0*/  IADD3 R32, P0, PT, R28.reuse, R2, RZ ;  /* 0x000000021c207210 */ /* 0x041fe40007f1e0ff */
[----:B------:R-:W-:-:S03]  /*184bc0*/  IADD3 R28, P2, PT, R28, R3, RZ ;  /* 0x000000031c1c7210 */ /* 0x000fc60007f5e0ff */
[C---:B------:R-:W-:Y:S02]  /*184bd0*/  IMAD.X R33, R8.reuse, 0x1, R4, P0 ;  /* 0x0000000108217824 */ /* 0x040fe400000e0604 */
[----:B------:R-:W-:Y:S01]  /*184be0*/  IMAD.X R29, R8, 0x1, R5, P2 ;  /* 0x00000001081d7824 */ /* 0x000fe200010e0605 */
[----:B------:R-:W-:Y:S04]  /*184bf0*/  STL.64 [R1+0x1d60], R34 ;  /* 0x001d602201007387 */ /* 0x000fe80000100a00 */
[----:B------:R-:W-:Y:S01]  /*184c00*/  STL.64 [R1+0x1da0], R32 ;  /* 0x001da02001007387 */ /* 0x000fe20000100a00 */
[----:B------:R-:W-:-:S03]  /*184c10*/  SHF.R.S32.HI R9, RZ, 0x1f, R30 ;  /* 0x0000001fff097819 */ /* 0x000fc6000001141e */
[----:B------:R0:W-:Y:S01]  /*184c20*/  STL.64 [R1+0x1d98], R28 ;  /* 0x001d981c01007387 */ /* 0x0001e20000100a00 */
[----:B------:R-:W-:Y:S01]  /*184c30*/  IMAD.U32 R8, RZ, RZ, UR4 ;  /* 0x00000004ff087e24 */ /* 0x000fe2000f8e00ff */
[C---:B0-----:R-:W-:Y:S02]  /*184c40*/  IADD3 R28, P1, PT, R30.reuse, R2, RZ ;  /* 0x000000021e1c7210 */ /* 0x041fe40007f3e0ff */
[----:B------:R-:W-:-:S03]  /*184c50*/  IADD3 R32, P0, PT, R30, R3, RZ ;  /* 0x000000031e207210 */ /* 0x000fc60007f1e0ff */
[----:B------:R-:W-:Y:S01]  /*184c60*/  IMAD.X R29, R9, 0x1, R4, P1 ;  /* 0x00000001091d7824 */ /* 0x000fe200008e0604 */
[----:B------:R0:W-:Y:S01]  /*184c70*/  STL [R1+0x7c], R8 ;  /* 0x00007c0801007387 */ /* 0x0001e20000100800 */
[----:B--2---:R-:W-:-:S03]  /*184c80*/  IADD3 R30, P1, PT, R27, R2, RZ ;  /* 0x000000021b1e7210 */ /* 0x004fc60007f3e0ff */
[----:B------:R1:W-:Y:S01]  /*184c90*/  STL.64 [R1+0x1d90], R28 ;  /* 0x001d901c01007387 */ /* 0x0003e20000100a00 */
[----:B------:R-:W-:Y:S01]  /*184ca0*/  IMAD.X R33, R9, 0x1, R5, P0 ;  /* 0x0000000109217824 */ /* 0x000fe200000e0605 */
[----:B0-----:R-:W-:Y:S02]  /*184cb0*/  SHF.R.S32.HI R8, RZ, 0x1f, R27 ;  /* 0x0000001fff087819 */ /* 0x001fe4000001141b */
[----:B-1----:R-:W-:-:S03]  /*184cc0*/  IADD3 R28, P2, PT, R27, R3, RZ ;  /* 0x000000031b1c7210 */ /* 0x002fc60007f5e0ff */
[C---:B------:R-:W-:Y:S01]  /*184cd0*/  IMAD.X R31, R8.reuse, 0x1, R4, P1 ;  /* 0x00000001081f7824 */ /* 0x040fe200008e0604 */
[----:B------:R-:W-:Y:S01]  /*184ce0*/  STL.64 [R1+0x1d88], R32 ;  /* 0x001d882001007387 */ /* 0x000fe20000100a00 */
[----:B------:R-:W-:-:S03]  /*184cf0*/  IMAD.X R29, R8, 0x1, R5, P2 ;  /* 0x00000001081d7824 */ /* 0x000fc600010e0605 */
[----:B------:R0:W-:Y:S01]  /*184d00*/  STL.64 [R1+0x1dd8], R30 ;  /* 0x001dd81e01007387 */ /* 0x0001e20000100a00 */
[----:B------:R-:W-:-:S03]  /*184d10*/  SHF.R.S32.HI R9, RZ, 0x1f, R10 ;  /* 0x0000001fff097819 */ /* 0x000fc6000001140a */
[----:B------:R1:W-:Y:S01]  /*184d20*/  STL.64 [R1+0x1dd0], R28 ;  /* 0x001dd01c01007387 */ /* 0x0003e20000100a00 */
[----:B------:R-:W-:Y:S01]  /*184d30*/  UMOV UR4, UR5 ;  /* 0x0000000500047c82 */ /* 0x000fe20008000000 */
[C---:B0-----:R-:W-:Y:S02]  /*184d40*/  IADD3 R30, P2, PT, R10.reuse, R3, RZ ;  /* 0x000000030a1e7210 */ /* 0x041fe40007f5e0ff */
[----:B-1----:R-:W-:Y:S01]  /*184d50*/  IADD3 R28, P0, PT, R10, R2, RZ ;  /* 0x000000020a1c7210 */ /* 0x002fe20007f1e0ff */
[----:B------:R-:W-:Y:S02]  /*184d60*/  VIADD R10, R47, 0x153 ;  /* 0x000001532f0a7836 */ /* 0x000fe40000000000 */
[----:B------:R-:W-:-:S03]  /*184d70*/  IMAD.X R31, R9, 0x1, R5, P2 ;  /* 0x00000001091f7824 */ /* 0x000fc600010e0605 */
[----:B------:R-:W-:Y:S01]  /*184d80*/  ISETP.GE.AND P2, PT, R10, UR4, PT ;  /* 0x000000040a007c0c */ /* 0x000fe2000bf46270 */
[----:B------:R-:W0:Y:S01]  /*184d90*/  LDCU.64 UR4, c[0x0][0x398] ;  /* 0x00007300ff0477ac */ /* 0x000e220008000a00 */
[----:B------:R-:W-:Y:S01]  /*184da0*/  IMAD.X R29, R9, 0x1, R4, P0 ;  /* 0x00000001091d7824 */ /* 0x000fe200000e0604 */
[----:B------:R-:W-:-:S04]  /*184db0*/  SHF.R.S32.HI R8, RZ, 0x1f, R26 ;  /* 0x0000001fff087819 */ /* 0x000fc8000001141a */
[----:B------:R1:W-:Y:S04]  /*184dc0*/  STL.64 [R1+0x1de0], R28 ;  /* 0x001de01c01007387 */ /* 0x0003e80000100a00 */
[----:B------:R-:W-:Y:S01]  /*184dd0*/  STL.64 [R1+0x1dc8], R30 ;  /* 0x001dc81e01007387 */ /* 0x000fe20000100a00 */
[----:B0-----:R-:W-:Y:S01]  /*184de0*/  IMAD.U32 R48, RZ, RZ, UR4 ;  /* 0x00000004ff307e24 */ /* 0x001fe2000f8e00ff */
[----:B------:R-:W-:Y:S01]  /*184df0*/  UMOV UR20, UR5 ;  /* 0x0000000500147c82 */ /* 0x000fe20008000000 */
[C---:B-1----:R-:W-:Y:S01]  /*184e00*/  IADD3 R28, P0, PT, R26.reuse, R2, RZ ;  /* 0x000000021a1c7210 */ /* 0x042fe20007f1e0ff */
[----:B------:R-:W0:Y:S01]  /*184e10*/  LDCU.64 UR4, c[0x0][0x398] ;  /* 0x00007300ff0477ac */ /* 0x000e220008000a00 */
[----:B------:R-:W-:-:S03]  /*184e20*/  IADD3 R26, P1, PT, R26, R3, RZ ;  /* 0x000000031a1a7210 */ /* 0x000fc60007f3e0ff */
[C---:B------:R-:W-:Y:S02]  /*184e30*/  IMAD.X R29, R8.reuse, 0x1, R4, P0 ;  /* 0x00000001081d7824 */ /* 0x040fe400000e0604 */
[----:B------:R-:W-:Y:S01]  /*184e40*/  IMAD.X R27, R8, 0x1, R5, P1 ;  /* 0x00000001081b7824 */ /* 0x000fe200008e0605 */
[----:B------:R-:W-:Y:S02]  /*184e50*/  SHF.R.S32.HI R8, RZ, 0x1f, R25 ;  /* 0x0000001fff087819 */ /* 0x000fe40000011419 */
[----:B------:R1:W-:Y:S04]  /*184e60*/  STL.64 [R1+0x1df8], R28 ;  /* 0x001df81c01007387 */ /* 0x0003e80000100a00 */
[----:B------:R2:W-:Y:S01]  /*184e70*/  STL.64 [R1+0x1e40], R26 ;  /* 0x001e401a01007387 */ /* 0x0005e20000100a00 */
[----:B-1----:R-:W-:-:S02]  /*184e80*/  IADD3 R28, P0, PT, R25, R2, RZ ;  /* 0x00000002191c7210 */ /* 0x002fc40007f1e0ff */
[----:B--2---:R-:W-:Y:S01]  /*184e90*/  IADD3 R26, P1, PT, R25, R3, RZ ;  /* 0x00000003191a7210 */ /* 0x004fe20007f3e0ff */
[----:B0-----:R-:W-:Y:S02]  /*184ea0*/  UMOV UR26, UR5 ;  /* 0x00000005001a7c82 */ /* 0x001fe40008000000 */
[C---:B------:R-:W-:Y:S02]  /*184eb0*/  IMAD.X R29, R8.reuse, 0x1, R4, P0 ;  /* 0x00000001081d7824 */ /* 0x040fe400000e0604 */
[----:B------:R-:W-:Y:S02]  /*184ec0*/  IMAD.X R27, R8, 0x1, R5, P1 ;  /* 0x00000001081b7824 */ /* 0x000fe400008e0605 */
[----:B------:R-:W-:Y:S01]  /*184ed0*/  IMAD.U32 R8, RZ, RZ, UR4 ;  /* 0x00000004ff087e24 */ /* 0x000fe2000f8e00ff */
[----:B------:R-:W0:Y:S01]  /*184ee0*/  LDCU.64 UR4, c[0x0][0x398] ;  /* 0x00007300ff0477ac */ /* 0x000e220008000a00 */
[----:B------:R-:W-:Y:S04]  /*184ef0*/  STL [R1+0x7e08], R48 ;  /* 0x007e083001007387 */ /* 0x000fe80000100800 */
[----:B------:R-:W-:Y:S01]  /*184f00*/  STL.64 [R1+0x1e20], R28 ;  /* 0x001e201c01007387 */ /* 0x000fe20000100a00 */
[----:B0-----:R-:W-:Y:S01]  /*184f10*/  IMAD.U32 R9, RZ, RZ, UR4 ;  /* 0x00000004ff097e24 */ /* 0x001fe2000f8e00ff */
[----:B------:R-:W-:Y:S01]  /*184f20*/  UMOV UR30, UR5 ;  /* 0x00000005001e7c82 */ /* 0x000fe20008000000 */
[----:B------:R-:W0:Y:S01]  /*184f30*/  LDCU.64 UR4, c[0x0][0x398] ;  /* 0x00007300ff0477ac */ /* 0x000e220008000a00 */
[----:B------:R-:W-:Y:S04]  /*184f40*/  STL.64 [R1+0x1df0], R26 ;  /* 0x001df01a01007387 */ /* 0x000fe80000100a00 */
[----:B------:R-:W-:Y:S04]  /*184f50*/  STL [R1+0x78], R8 ;  /* 0x0000780801007387 */ /* 0x000fe80000100800 */
[----:B------:R0:W-:Y:S02]  /*184f60*/  STL [R1+0x70], R9 ;  /* 0x0000700901007387 */ /* 0x0001e40000100800 */
[----:B0-----:R-:W-:Y:S01]  /*184f70*/  IMAD.U32 R9, RZ, RZ, UR4 ;  /* 0x00000004ff097e24 */ /* 0x001fe2000f8e00ff */
[----:B------:R-:W-:Y:S01]  /*184f80*/  UMOV UR33, UR5 ;  /* 0x0000000500217c82 */ /* 0x000fe20008000000 */
[----:B------:R-:W0:Y:S01]  /*184f90*/  LDCU.64 UR4, c[0x0][0x398] ;  /* 0x00007300ff0477ac */ /* 0x000e220008000a00 */
[----:B------:R-:W-:-:S02]  /*184fa0*/  SHF.R.S32.HI R8, RZ, 0x1f, R24 ;  /* 0x0000001fff087819 */ /* 0x000fc40000011418 */
[C---:B------:R-:W-:Y:S02]  /*184fb0*/  IADD3 R26, P0, PT, R24.reuse, R2, RZ ;  /* 0x00000002181a7210 */ /* 0x040fe40007f1e0ff */
[----:B------:R-:W-:-:S03]  /*184fc0*/  IADD3 R24, P1, PT, R24, R3, RZ ;  /* 0x0000000318187210 */ /* 0x000fc60007f3e0ff */
[C---:B------:R-:W-:Y:S02]  /*184fd0*/  IMAD.X R27, R8.reuse, 0x1, R4, P0 ;  /* 0x00000001081b7824 */ /* 0x040fe400000e0604 */
[----:B------:R-:W-:Y:S02]  /*184fe0*/  IMAD.X R25, R8, 0x1, R5, P1 ;  /* 0x0000000108197824 */ /* 0x000fe400008e0605 */
[----:B0-----:R-:W-:Y:S01]  /*184ff0*/  IMAD.U32 R44, RZ, RZ, UR4 ;  /* 0x00000004ff2c7e24 */ /* 0x001fe2000f8e00ff */
[----:B------:R-:W-:Y:S01]  /*185000*/  UMOV UR32, UR5 ;  /* 0x0000000500207c82 */ /* 0x000fe20008000000 */
[----:B------:R-:W0:Y:S01]  /*185010*/  LDCU.64 UR4, c[0x0][0x398] ;  /* 0x00007300ff0477ac */ /* 0x000e220008000a00 */
[----:B------:R1:W-:Y:S04]  /*185020*/  STL.64 [R1+0x1e18], R26 ;  /* 0x001e181a01007387 */ /* 0x0003e80000100a00 */
[----:B------:R2:W-:Y:S01]  /*185030*/  STL.64 [R1+0x1e10], R24 ;  /* 0x001e101801007387 */ /* 0x0005e20000100a00 */
[----:B------:R-:W-:-:S02]  /*185040*/  SHF.R.S32.HI R8, RZ, 0x1f, R23 ;  /* 0x0000001fff087819 */ /* 0x000fc40000011417 */
[C---:B-1----:R-:W-:Y:S02]  /*185050*/  IADD3 R26, P0, PT, R23.reuse, R2, RZ ;  /* 0x00000002171a7210 */ /* 0x042fe40007f1e0ff */
[----:B--2---:R-:W-:-:S03]  /*185060*/  IADD3 R24, P1, PT, R23, R3, RZ ;  /* 0x0000000317187210 */ /* 0x004fc60007f3e0ff */
[C---:B------:R-:W-:Y:S02]  /*185070*/  IMAD.X R27, R8.reuse, 0x1, R4, P0 ;  /* 0x00000001081b7824 */ /* 0x040fe400000e0604 */
[----:B------:R-:W-:Y:S02]  /*185080*/  IMAD.X R25, R8, 0x1, R5, P1 ;  /* 0x0000000108197824 */ /* 0x000fe400008e0605 */
[----:B0-----:R-:W-:Y:S01]  /*185090*/  IMAD.U32 R8, RZ, RZ, UR4 ;  /* 0x00000004ff087e24 */ /* 0x001fe2000f8e00ff */
[----:B------:R-:W-:Y:S01]  /*1850a0*/  UMOV UR35, UR5 ;  /* 0x0000000500237c82 */ /* 0x000fe20008000000 */
[----:B------:R-:W0:Y:S01]  /*1850b0*/  LDCU.64 UR4, c[0x0][0x398] ;  /* 0x00007300ff0477ac */ /* 0x000e220008000a00 */
[----:B------:R-:W-:Y:S04]  /*1850c0*/  STL [R1+0x6c], R9 ;  /* 0x00006c0901007387 */ /* 0x000fe80000100800 */
[----:B------:R-:W-:Y:S04]  /*1850d0*/  STL [R1+0x7e28], R44 ;  /* 0x007e282c01007387 */ /* 0x000fe80000100800 */
[----:B------:R-:W-:Y:S04]  /*1850e0*/  STL.64 [R1+0x1e38], R26 ;  /* 0x001e381a01007387 */ /* 0x000fe80000100a00 */
[----:B------:R-:W-:Y:S04]  /*1850f0*/  STL.64 [R1+0x1e30], R24 ;  /* 0x001e301801007387 */ /* 0x000fe80000100a00 */
[----:B------:R1:W-:Y:S01]  /*185100*/  STL [R1+0x60], R8 ;  /* 0x0000600801007387 */ /* 0x0003e20000100800 */
[----:B0-----:R-:W-:Y:S01]  /*185110*/  IMAD.U32 R45, RZ, RZ, UR4 ;  /* 0x00000004ff2d7e24 */ /* 0x001fe2000f8e00ff */
[----:B------:R-:W-:Y:S01]  /*185120*/  UMOV UR34, UR5 ;  /* 0x0000000500227c82 */ /* 0x000fe20008000000 */
[----:B------:R-:W0:Y:S01]  /*185130*/  LDCU.64 UR4, c[0x0][0x398] ;  /* 0x00007300ff0477ac */ /* 0x000e220008000a00 */
[----:B-1----:R-:W-:-:S02]  /*185140*/  SHF.R.S32.HI R8, RZ, 0x1f, R22 ;  /* 0x0000001fff087819 */ /* 0x002fc40000011416 */
[C---:B------:R-:W-:Y:S02]  /*185150*/  IADD3 R24, P0, PT, R22.reuse, R2, RZ ;  /* 0x0000000216187210 */ /* 0x040fe40007f1e0ff */
[----:B------:R-:W-:-:S03]  /*185160*/  IADD3 R22, P1, PT, R22, R3, RZ ;  /* 0x0000000316167210 */ /* 0x000fc60007f3e0ff */
[C---:B------:R-:W-:Y:S02]  /*185170*/  IMAD.X R25, R8.reuse, 0x1, R4, P0 ;  /* 0x0000000108197824 */ /* 0x040fe400000e0604 */
[----:B------:R-:W-:Y:S02]  /*185180*/  IMAD.X R23, R8, 0x1, R5, P1 ;  /* 0x0000000108177824 */ /* 0x000fe400008e0605 */
[----:B0-----:R-:W-:Y:S01]  /*185190*/  IMAD.U32 R8, RZ, RZ, UR4 ;  /* 0x00000004ff087e24 */ /* 0x001fe2000f8e00ff */
[----:B------:R-:W-:Y:S01]  /*1851a0*/  UMOV UR37, UR5 ;  /* 0x0000000500257c82 */ /* 0x000fe20008000000 */
[----:B------:R-:W0:Y:S01]  /*1851b0*/  LDCU.64 UR4, c[0x0][0x398] ;  /* 0x00007300ff0477ac */ /* 0x000e220008000a00 */
        /* <DEDUP_REMOVED lines=15> */
[----:B------:R0:W-:Y:S04]  /*1852b0*/  STL [R1+0x54], R9 ;  /* 0x0000540901007387 */ /* 0x0001e80000100800 */
        /* <DEDUP_REMOVED lines=29> */
[----:B------:R0:W-:Y:S02]  /*185490*/  STL [R1+0x38], R9 ;  /* 0x0000380901007387 */ /* 0x0001e40000100800 */
[----:B0-----:R-:W-:Y:S01]  /*1854a0*/  IMAD.U32 R9, RZ, RZ, UR4 ;  /* 0x00000004ff097e24 */ /* 0x001fe2000f8e00ff */
[----:B------:R-:W-:Y:S01]  /*1854b0*/  UMOV UR42, UR5 ;  /* 0x00000005002a7c82 */ /* 0x000fe20008000000 */
[----:B------:R-:W0:Y:S02]  /*1854c0*/  LDCU.64 UR4, c[0x0][0x398] ;  /* 0x00007300ff0477ac */ /* 0x000e240008000a00 */
        /* <DEDUP_REMOVED lines=8> */
[----:B------:R-:W0:Y:S01]  /*185550*/  LDCU.64 UR4, c[0x0][0x398] ;  /* 0x00007300ff0477ac */ /* 0x000e220008000a00 */
[----:B------:R-:W-:Y:S04]  /*185560*/  STL.64 [R1+0x1a30], R22 ;  /* 0x001a301601007387 */ /* 0x000fe80000100a00 */
[----:B------:R1:W-:Y:S01]  /*185570*/  STL.64 [R1+0x19c0], R20 ;  /* 0x0019c01401007387 */ /* 0x0003e20000100a00 */
[----:B0-----:R-:W-:Y:S01]  /*185580*/  IMAD.U32 R42, RZ, RZ, UR4 ;  /* 0x00000004ff2a7e24 */ /* 0x001fe2000f8e00ff */
[----:B------:R-:W-:Y:S01]  /*185590*/  UMOV UR46, UR5 ;  /* 0x00000005002e7c82 */ /* 0x000fe20008000000 */
[----:B------:R-:W0:Y:S01]  /*1855a0*/  LDCU.64 UR4, c[0x0][0x398] ;  /* 0x00007300ff0477ac */ /* 0x000e220008000a00 */
[----:B------:R2:W-:Y:S01]  /*1855b0*/  STL [R1+0x34], R8 ;  /* 0x0000340801007387 */ /* 0x0005e20000100800 */
[----:B-1----:R-:W-:-:S02]  /*1855c0*/  IADD3 R20, P0, PT, R18, R2, RZ ;  /* 0x0000000212147210 */ /* 0x002fc40007f1e0ff */
[----:B--2---:R-:W-:Y:S02]  /*1855d0*/  SHF.R.S32.HI R8, RZ, 0x1f, R18 ;  /* 0x0000001fff087819 */ /* 0x004fe40000011412 */
[----:B------:R-:W-:Y:S01]  /*1855e0*/  IADD3 R18, P1, PT, R18, R3, RZ ;  /* 0x0000000312127210 */ /* 0x000fe20007f3e0ff */
[----:B0-----:R-:W-:Y:S01]  /*1855f0*/  IMAD.U32 R61, RZ, RZ, UR4 ;  /* 0x00000004ff3d7e24 */ /* 0x001fe2000f8e00ff */
[----:B------:R-:W-:Y:S01]  /*185600*/  UMOV UR49, UR5 ;  /* 0x0000000500317c82 */ /* 0x000fe20008000000 */
[----:B------:R-:W0:Y:S01]  /*185610*/  LDCU.64 UR4, c[0x0][0x398] ;  /* 0x00007300ff0477ac */ /* 0x000e220008000a00 */
[C---:B------:R-:W-:Y:S02]  /*185620*/  IMAD.X R21, R8.reuse, 0x1, R4, P0 ;  /* 0x0000000108157824 */ /* 0x040fe400000e0604 */
[----:B------:R-:W-:Y:S01]  /*185630*/  IMAD.X R19, R8, 0x1, R5, P1 ;  /* 0x0000000108137824 */ /* 0x000fe200008e0605 */
[----:B------:R-:W-:Y:S04]  /*185640*/  STL [R1+0x28], R9 ;  /* 0x0000280901007387 */ /* 0x000fe80000100800 */
[----:B------:R1:W-:Y:S01]  /*185650*/  STL.64 [R1+0x1430], R20 ;  /* 0x0014301401007387 */ /* 0x0003e20000100a00 */
[----:B------:R-:W-:-:S03]  /*185660*/  SHF.R.S32.HI R8, RZ, 0x1f, R17 ;  /* 0x0000001fff087819 */ /* 0x000fc60000011411 */
[----:B------:R2:W-:Y:S04]  /*185670*/  STL.64 [R1+0x13d0], R18 ;  /* 0x0013d01201007387 */ /* 0x0005e80000100a00 */
[----:B------:R-:W-:Y:S01]  /*185680*/  STL [R1+0x7e0c], R48 ;  /* 0x007e0c3001007387 */ /* 0x000fe20000100800 */
[C---:B-1----:R-:W-:Y:S02]  /*185690*/  IADD3 R20, P0, PT, R17.reuse, R2, RZ ;  /* 0x0000000211147210 */ /* 0x042fe40007f1e0ff */
[----:B--2---:R-:W-:-:S03]  /*1856a0*/  IADD3 R18, P1, PT, R17, R3, RZ ;  /* 0x0000000311127210 */ /* 0x004fc60007f3e0ff */
[C---:B------:R-:W-:Y:S02]  /*1856b0*/  IMAD.X R21, R8.reuse, 0x1, R4, P0 ;  /* 0x0000000108157824 */ /* 0x040fe400000e0604 */
[----:B------:R-:W-:Y:S01]  /*1856c0*/  IMAD.X R19, R8, 0x1, R5, P1 ;  /* 0x0000000108137824 */ /* 0x000fe200008e0605 */
[----:B------:R-:W-:Y:S04]  /*1856d0*/  STL [R1+0x7e10], R46 ;  /* 0x007e102e01007387 */ /* 0x000fe80000100800 */
[----:B------:R-:W-:Y:S01]  /*1856e0*/  STL.64 [R1+0x1228], R20 ;  /* 0x0012281401007387 */ /* 0x000fe20000100a00 */
[----:B0-----:R-:W-:Y:S01]  /*1856f0*/  IMAD.U32 R60, RZ, RZ, UR4 ;  /* 0x00000004ff3c7e24 */ /* 0x001fe2000f8e00ff */
[----:B------:R-:W-:Y:S02]  /*185700*/  UMOV UR48, UR5 ;  /* 0x0000000500307c82 */ /* 0x000fe40008000000 */
[----:B------:R0:W-:Y:S01]  /*185710*/  STL.64 [R1+0x11e0], R18 ;  /* 0x0011e01201007387 */ /* 0x0001e20000100a00 */
[----:B------:R-:W1:Y:S01]  /*185720*/  LDCU.64 UR4, c[0x0][0x398] ;  /* 0x00007300ff0477ac */ /* 0x000e620008000a00 */
[----:B------:R-:W-:-:S02]  /*185730*/  SHF.R.S32.HI R8, RZ, 0x1f, R16 ;  /* 0x0000001fff087819 */ /* 0x000fc40000011410 */
[----:B------:R-:W-:Y:S01]  /*185740*/  STL [R1+0x7e14], R41 ;  /* 0x007e142901007387 */ /* 0x000fe20000100800 */
[C---:B0-----:R-:W-:Y:S02]  /*185750*/  IADD3 R18, P0, PT, R16.reuse, R2, RZ ;  /* 0x0000000210127210 */ /* 0x041fe40007f1e0ff */
[----:B------:R-:W-:-:S03]  /*185760*/  IADD3 R16, P1, PT, R16, R3, RZ ;  /* 0x0000000310107210 */ /* 0x000fc60007f3e0ff */
[C---:B------:R-:W-:Y:S02]  /*185770*/  IMAD.X R19, R8.reuse, 0x1, R4, P0 ;  /* 0x0000000108137824 */ /* 0x040fe400000e0604 */
[----:B------:R-:W-:Y:S01]  /*185780*/  IMAD.X R17, R8, 0x1, R5, P1 ;  /* 0x0000000108117824 */ /* 0x000fe200008e0605 */
[----:B------:R-:W-:Y:S04]  /*185790*/  STL [R1+0x7e18], R42 ;  /* 0x007e182a01007387 */ /* 0x000fe80000100800 */
[----:B------:R0:W-:Y:S01]  /*1857a0*/  STL.64 [R1+0x1180], R18 ;  /* 0x0011801201007387 */ /* 0x0001e20000100a00 */
[----:B------:R-:W-:-:S03]  /*1857b0*/  SHF.R.S32.HI R8, RZ, 0x1f, R15 ;  /* 0x0000001fff087819 */ /* 0x000fc6000001140f */
[----:B------:R2:W-:Y:S01]  /*1857c0*/  STL.64 [R1+0x10e8], R16 ;  /* 0x0010e81001007387 */ /* 0x0005e20000100a00 */
[----:B-1----:R-:W-:Y:S02]  /*1857d0*/  MOV.SPILL R49, UR4 ;  /* 0x0000000400317c02 */ /* 0x002fe40009000f00 */
[C---:B0-----:R-:W-:Y:S02]  /*1857e0*/  IADD3 R18, P0, PT, R15.reuse, R2, RZ ;  /* 0x000000020f127210 */ /* 0x041fe40007f1e0ff */
[----:B--2---:R-:W-:-:S03]  /*1857f0*/  IADD3 R16, P1, PT, R15, R3, RZ ;  /* 0x000000030f107210 */ /* 0x004fc60007f3e0ff */
[C---:B------:R-:W-:Y:S01]  /*185800*/  IMAD.X R19, R8.reuse, 0x1, R4, P0 ;  /* 0x0000000108137824 */ /* 0x040fe200000e0604 */
[----:B------:R-:W-:Y:S01]  /*185810*/  STL [R1+0x7e1c], R61 ;  /* 0x007e1c3d01007387 */ /* 0x000fe20000100800 */
[----:B------:R-:W-:-:S03]  /*185820*/  IMAD.X R17, R8, 0x1, R5, P1 ;  /* 0x0000000108117824 */ /* 0x000fc600008e0605 */
[----:B------:R-:W-:Y:S04]  /*185830*/  STL [R1+0x7e20], R60 ;  /* 0x007e203c01007387 */ /* 0x000fe80000100800 */
[----:B------:R-:W-:Y:S04]  /*185840*/  STL.64 [R1+0x1030], R18 ;  /* 0x0010301201007387 */ /* 0x000fe80000100a00 */
[----:B------:R-:W-:Y:S04]  /*185850*/  STL [R1+0x7e2c], R49 ;  /* 0x007e2c3101007387 */ /* 0x000fe80000100800 */
[----:B------:R0:W-:Y:S01]  /*185860*/  STL.64 [R1+0xf78], R16 ;  /* 0x000f781001007387 */ /* 0x0001e20000100a00 */
[----:B------:R-:W-:-:S02]  /*185870*/  SHF.R.S32.HI R8, RZ, 0x1f, R14 ;  /* 0x0000001fff087819 */ /* 0x000fc4000001140e */
[----:B------:R-:W-:Y:S02]  /*185880*/  MOV.SPILL R50, UR6 ;  /* 0x0000000600327c02 */ /* 0x000fe40009000f00 */
[----:B------:R-:W-:Y:S02]  /*185890*/  MOV.SPILL R51, UR8 ;  /* 0x0000000800337c02 */ /* 0x000fe40009000f00 */
[C---:B0-----:R-:W-:Y:S02]  /*1858a0*/  IADD3 R16, P0, PT, R14.reuse, R2, RZ ;  /* 0x000000020e107210 */ /* 0x041fe40007f1e0ff */
[----:B------:R-:W-:-:S03]  /*1858b0*/  IADD3 R14, P1, PT, R14, R3, RZ ;  /* 0x000000030e0e7210 */ /* 0x000fc60007f3e0ff */
[C---:B------:R-:W-:Y:S02]  /*1858c0*/  IMAD.X R17, R8.reuse, 0x1, R4, P0 ;  /* 0x0000000108117824 */ /* 0x040fe400000e0604 */
[----:B------:R-:W-:Y:S01]  /*1858d0*/  IMAD.X R15, R8, 0x1, R5, P1 ;  /* 0x00000001080f7824 */ /* 0x000fe200008e0605 */
[----:B------:R-:W-:Y:S04]  /*1858e0*/  STL [R1+0x7e30], R50 ;  /* 0x007e303201007387 */ /* 0x000fe80000100800 */
[----:B------:R0:W-:Y:S04]  /*1858f0*/  STL.64 [R1+0xde0], R16 ;  /* 0x000de01001007387 */ /* 0x0001e80000100a00 */
[----:B------:R-:W-:Y:S01]  /*185900*/  STL [R1+0x7e34], R51 ;  /* 0x007e343301007387 */ /* 0x000fe20000100800 */
[----:B------:R-:W-:-:S03]  /*185910*/  SHF.R.S32.HI R8, RZ, 0x1f, R13 ;  /* 0x0000001fff087819 */ /* 0x000fc6000001140d */
[----:B------:R1:W-:Y:S01]  /*185920*/  STL.64 [R1+0xd38], R14 ;  /* 0x000d380e01007387 */ /* 0x0003e20000100a00 */
[----:B------:R-:W-:Y:S02]  /*185930*/  MOV.SPILL R52, UR10 ;  /* 0x0000000a00347c02 */ /* 0x000fe40009000f00 */
[C---:B0-----:R-:W-:Y:S02]  /*185940*/  IADD3 R16, P0, PT, R13.reuse, R2, RZ ;  /* 0x000000020d107210 */ /* 0x041fe40007f1e0ff */
[----:B-1----:R-:W-:-:S03]  /*185950*/  IADD3 R14, P1, PT, R13, R3, RZ ;  /* 0x000000030d0e7210 */ /* 0x002fc60007f3e0ff */
[C---:B------:R-:W-:Y:S02]  /*185960*/  IMAD.X R17, R8.reuse, 0x1, R4, P0 ;  /* 0x0000000108117824 */ /* 0x040fe400000e0604 */
[----:B------:R-:W-:Y:S01]  /*185970*/  IMAD.X R15, R8, 0x1, R5, P1 ;  /* 0x00000001080f7824 */ /* 0x000fe200008e0605 */
[----:B------:R-:W-:Y:S04]  /*185980*/  STL [R1+0x7e38], R52 ;  /* 0x007e383401007387 */ /* 0x000fe80000100800 */
[----:B------:R-:W-:Y:S01]  /*185990*/  STL.64 [R1+0xc40], R16 ;  /* 0x000c401001007387 */ /* 0x000fe20000100a00 */
[----:B----4-:R-:W-:-:S03]  /*1859a0*/  SHF.R.S32.HI R8, RZ, 0x1f, R12 ;  /* 0x0000001fff087819 */ /* 0x010fc6000001140c */
[----:B------:R0:W-:Y:S01]  /*1859b0*/  STL.64 [R1+0xb00], R14 ;  /* 0x000b000e01007387 */ /* 0x0001e20000100a00 */
[----:B------:R-:W-:Y:S02]  /*1859c0*/  MOV.SPILL R53, UR12 ;  /* 0x0000000c00357c02 */ /* 0x000fe40009000f00 */
        /* <DEDUP_REMOVED lines=8> */
[C---:B0-----:R-:W-:Y:S02]  /*185a50*/  IADD3 R14, P1, PT, R59.reuse, R2, RZ ;  /* 0x000000023b0e7210 */ /* 0x041fe40007f3e0ff */
[----:B-1----:R-:W-:-:S03]  /*185a60*/  IADD3 R12, P0, PT, R59, R3, RZ ;  /* 0x000000033b0c7210 */ /* 0x002fc60007f1e0ff */
[C---:B------:R-:W-:Y:S02]  /*185a70*/  IMAD.X R15, R8.reuse, 0x1, R4, P1 ;  /* 0x00000001080f7824 */ /* 0x040fe400008e0604 */
[----:B------:R-:W-:-:S03]  /*185a80*/  IMAD.X R13, R8, 0x1, R5, P0 ;  /* 0x00000001080d7824 */ /* 0x000fc600000e0605 */
[----:B------:R-:W-:Y:S04]  /*185a90*/  STL.64 [R1+0x828], R14 ;  /* 0x0008280e01007387 */ /* 0x000fe80000100a00 */
[----:B------:R0:W-:Y:S01]  /*185aa0*/  STL.64 [R1+0x798], R12 ;  /* 0x0007980c01007387 */ /* 0x0001e20000100a00 */
[----:B------:R-:W-:Y:S02]  /*185ab0*/  SHF.R.S32.HI R8, RZ, 0x1f, R58 ;  /* 0x0000001fff087819 */ /* 0x000fe4000001143a */
[----:B------:R-:W-:Y:S01]  /*185ac0*/  LOP3.LUT R6, R6, 0xfffffdff, RZ, 0xc0, !PT ;  /* 0xfffffdff06067812 */ /* 0x000fe200078ec0ff */
[----:B------:R-:W-:-:S03]  /*185ad0*/  VIADD R9, R47, 0x156 ;  /* 0x000001562f097836 */ /* 0x000fc60000000000 */
[----:B------:R-:W-:Y:S02]  /*185ae0*/  @P3 LOP3.LUT R6, R6, 0x200, RZ, 0xfc, !PT ;  /* 0x0000020006063812 */ /* 0x000fe400078efcff */
[----:B0-----:R-:W-:Y:S02]  /*185af0*/  IADD3 R12, P0, PT, R58, R2, RZ ;  /* 0x000000023a0c7210 */ /* 0x001fe40007f1e0ff */
[----:B------:R-:W-:-:S03]  /*185b00*/  ISETP.GE.AND P1, PT, R9, UR20, PT ;  /* 0x0000001409007c0c */ /* 0x000fc6000bf26270 */
[----:B------:R-:W-:Y:S01]  /*185b10*/  IMAD.X R13, R8, 0x1, R4, P0 ;  /* 0x00000001080d7824 */ /* 0x000fe200000e0604 */
[----:B------:R-:W-:Y:S01]  /*185b20*/  LOP3.LUT R6, R6, 0xfffffeff, RZ, 0xc0, !PT ;  /* 0xfffffeff06067812 */ /* 0x000fe200078ec0ff */
[----:B------:R-:W-:Y:S01]  /*185b30*/  VIADD R9, R47, 0x152 ;  /* 0x000001522f097836 */ /* 0x000fe20000000000 */
[----:B------:R-:W-:Y:S01]  /*185b40*/  LOP3.LUT R7, R7, 0x7fffffff, RZ, 0xc0, !PT ;  /* 0x7fffffff07077812 */ /* 0x000fe200078ec0ff */
[----:B------:R-:W0:Y:S01]  /*185b50*/  LDCU.64 UR20, c[0x0][0x398] ;  /* 0x00007300ff1477ac */ /* 0x000e220008000a00 */
[----:B------:R1:W-:Y:S01]  /*185b60*/  STL.64 [R1+0x770], R12 ;  /* 0x0007700c01007387 */ /* 0x0003e20000100a00 */
[----:B------:R-:W-:-:S04]  /*185b70*/  @P2 LOP3.LUT R6, R6, 0x100, RZ, 0xfc, !PT ;  /* 0x0000010006062812 */ /* 0x000fc800078efcff */
[----:B------:R-:W-:Y:S02]  /*185b80*/  LOP3.LUT R6, R6, 0xfffff7ff, RZ, 0xc0, !PT ;  /* 0xfffff7ff06067812 */ /* 0x000fe400078ec0ff */
[----:B-1----:R-:W-:-:S05]  /*185b90*/  IADD3 R12, P0, PT, R58, R3, RZ ;  /* 0x000000033a0c7210 */ /* 0x002fca0007f1e0ff */
[----:B------:R-:W-:Y:S01]  /*185ba0*/  IMAD.X R13, R8, 0x1, R5, P0 ;  /* 0x00000001080d7824 */ /* 0x000fe200000e0605 */
[----:B------:R-:W-:Y:S02]  /*185bb0*/  ISETP.GE.AND P0, PT, R9, UR26, PT ;  /* 0x0000001a09007c0c */ /* 0x000fe4000bf06270 */
[----:B------:R-:W-:Y:S01]  /*185bc0*/  @P1 LOP3.LUT R6, R6, 0x800, RZ, 0xfc, !PT ;  /* 0x0000080006061812 */ /* 0x000fe200078efcff */
[C---:B------:R-:W-:Y:S02]  /*185bd0*/  VIADD R8, R47.reuse, 0x151 ;  /* 0x000001512f087836 */ /* 0x040fe40000000000 */
[----:B------:R-:W-:Y:S01]  /*185be0*/  VIADD R9, R47, 0x150 ;  /* 0x000001502f097836 */ /* 0x000fe20000000000 */
[----:B------:R-:W1:Y:S01]  /*185bf0*/  LDCU.64 UR26, c[0x0][0x398] ;  /* 0x00007300ff1a77ac */ /* 0x000e620008000a00 */
[----:B------:R-:W-:-:S06]  /*185c00*/  LOP3.LUT R6, R6, 0xffffff7f, RZ, 0xc0, !PT ;  /* 0xffffff7f06067812 */ /* 0x000fcc00078ec0ff */
[----:B------:R-:W-:Y:S02]  /*185c10*/  @P0 LOP3.LUT R6, R6, 0x80, RZ, 0xfc, !PT ;  /* 0x0000008006060812 */ /* 0x000fe400078efcff */
[----:B------:R-:W-:Y:S02]  /*185c20*/  ISETP.GE.AND P0, PT, R8, UR30, PT ;  /* 0x0000001e08007c0c */ /* 0x000fe4000bf06270 */
[----:B------:R-:W-:Y:S02]  /*185c30*/  ISETP.GE.AND P1, PT, R9, UR33, PT ;  /* 0x0000002109007c0c */ /* 0x000fe4000bf26270 */
[----:B------:R-:W-:Y:S01]  /*185c40*/  LOP3.LUT R6, R6, 0xffffffbf, RZ, 0xc0, !PT ;  /* 0xffffffbf06067812 */ /* 0x000fe200078ec0ff */
[C---:B------:R-:W-:Y:S02]  /*185c50*/  VIADD R8, R47.reuse, 0x14f ;  /* 0x0000014f2f087836 */ /* 0x040fe40000000000 */
[----:B------:R-:W-:Y:S01]  /*185c60*/  VIADD R9, R47, 0x14e ;  /* 0x0000014e2f097836 */ /* 0x000fe20000000000 */
[----:B------:R-:W2:Y:S05]  /*185c70*/  LDCU.64 UR30, c[0x0][0x398] ;  /* 0x00007300ff1e77ac */ /* 0x000eaa0008000a00 */
[----:B------:R-:W-:-:S02]  /*185c80*/  @P0 LOP3.LUT R6, R6, 0x40, RZ, 0xfc, !PT ;  /* 0x0000004006060812 */ /* 0x000fc400078efcff */
[----:B------:R-:W-:Y:S02]  /*185c90*/  ISETP.GE.AND P0, PT, R8, UR32, PT ;  /* 0x0000002008007c0c */ /* 0x000fe4000bf06270 */
[----:B------:R-:W-:Y:S01]  /*185ca0*/  LOP3.LUT R6, R6, 0xffffffdf, RZ, 0xc0, !PT ;  /* 0xffffffdf06067812 */ /* 0x000fe200078ec0ff */
[----:B------:R-:W-:Y:S01]  /*185cb0*/  VIADD R8, R47, 0x14d ;  /* 0x0000014d2f087836 */ /* 0x000fe20000000000 */
[----:B------:R-:W3:Y:S02]  /*185cc0*/  LDCU.64 UR32, c[0x0][0x398] ;  /* 0x00007300ff2077ac */ /* 0x000ee40008000a00 */
[----:B------:R-:W-:Y:S02]  /*185cd0*/  @P1 LOP3.LUT R6, R6, 0x20, RZ, 0xfc, !PT ;  /* 0x0000002006061812 */ /* 0x000fe400078efcff */
[----:B------:R-:W-:Y:S02]  /*185ce0*/  ISETP.GE.AND P1, PT, R9, UR35, PT ;  /* 0x0000002309007c0c */ /* 0x000fe4000bf26270 */
[----:B------:R-:W-:-:S04]  /*185cf0*/  LOP3.LUT R6, R6, 0xffffffef, RZ, 0xc0, !PT ;  /* 0xffffffef06067812 */ /* 0x000fc800078ec0ff */
[----:B------:R-:W-:Y:S02]  /*185d00*/  @P0 LOP3.LUT R6, R6, 0x10, RZ, 0xfc, !PT ;  /* 0x0000001006060812 */ /* 0x000fe400078efcff */
[----:B------:R-:W-:Y:S01]  /*185d10*/  ISETP.GE.AND P0, PT, R8, UR34, PT ;  /* 0x0000002208007c0c */ /* 0x000fe2000bf06270 */
[C---:B------:R-:W-:Y:S01]  /*185d20*/  VIADD R9, R47.reuse, 0x14c ;  /* 0x0000014c2f097836 */ /* 0x040fe20000000000 */
[----:B------:R-:W-:Y:S01]  /*185d30*/  LOP3.LUT R6, R6, 0xfffffff7, RZ, 0xc0, !PT ;  /* 0xfffffff706067812 */ /* 0x000fe200078ec0ff */
[----:B------:R-:W-:Y:S01]  /*185d40*/  VIADD R8, R47, 0x14b ;  /* 0x0000014b2f087836 */ /* 0x000fe20000000000 */
[----:B------:R-:W4:Y:S02]  /*185d50*/  LDCU.64 UR34, c[0x0][0x398] ;  /* 0x00007300ff2277ac */ /* 0x000f240008000a00 */
[----:B------:R-:W-:Y:S02]  /*185d60*/  @P1 LOP3.LUT R6, R6, 0x8, RZ, 0xfc, !PT ;  /* 0x0000000806061812 */ /* 0x000fe400078efcff */
[----:B------:R-:W-:-:S02]  /*185d70*/  ISETP.GE.AND P1, PT, R9, UR37, PT ;  /* 0x0000002509007c0c */ /* 0x000fc4000bf26270 */
[----:B------:R-:W-:-:S04]  /*185d80*/  LOP3.LUT R6, R6, 0xfffffffb, RZ, 0xc0, !PT ;  /* 0xfffffffb06067812 */ /* 0x000fc800078ec0ff */
[----:B------:R-:W-:Y:S02]  /*185d90*/  @P0 LOP3.LUT R6, R6, 0x4, RZ, 0xfc, !PT ;  /* 0x0000000406060812 */ /* 0x000fe400078efcff */
[----:B------:R-:W-:Y:S01]  /*185da0*/  ISETP.GE.AND P0, PT, R8, UR36, PT ;  /* 0x0000002408007c0c */ /* 0x000fe2000bf06270 */
[C---:B------:R-:W-:Y:S01]  /*185db0*/  VIADD R9, R47.reuse, 0x14a ;  /* 0x0000014a2f097836 */ /* 0x040fe20000000000 */
[----:B------:R-:W-:Y:S01]  /*185dc0*/  LOP3.LUT R6, R6, 0xfffffffd, RZ, 0xc0, !PT ;  /* 0xfffffffd06067812 */ /* 0x000fe200078ec0ff */
[----:B------:R-:W-:Y:S01]  /*185dd0*/  VIADD R8, R47, 0x149 ;  /* 0x000001492f087836 */ /* 0x000fe20000000000 */
[----:B------:R-:W5:Y:S02]  /*185de0*/  LDCU.64 UR36, c[0x0][0x398] ;  /* 0x00007300ff2477ac */ /* 0x000f640008000a00 */
[----:B------:R-:W-:Y:S02]  /*185df0*/  @P1 LOP3.LUT R6, R6, 0x2, RZ, 0xfc, !PT ;  /* 0x0000000206061812 */ /* 0x000fe400078efcff */
[----:B------:R-:W-:-:S02]  /*185e00*/  ISETP.GE.AND P1, PT, R9, UR39, PT ;  /* 0x0000002709007c0c */ /* 0x000fc4000bf26270 */
[----:B------:R-:W-:-:S04]  /*185e10*/  LOP3.LUT R6, R6, 0xfffffffe, RZ, 0xc0, !PT ;  /* 0xfffffffe06067812 */ /* 0x000fc800078ec0ff */
[----:B------:R-:W-:Y:S02]  /*185e20*/  @P0 LOP3.LUT R6, R6, 0x1, RZ, 0xfc, !PT ;  /* 0x0000000106060812 */ /* 0x000fe400078efcff */
[----:B------:R-:W-:Y:S01]  /*185e30*/  ISETP.GE.AND P0, PT, R8, UR38, PT ;  /* 0x0000002608007c0c */ /* 0x000fe2000bf06270 */
[----:B------:R-:W-:-:S04]  /*185e40*/  VIADD R9, R47, 0x148 ;  /* 0x000001482f097836 */ /* 0x000fc80000000000 */
[----:B------:R-:W-:Y:S02]  /*185e50*/  @P1 LOP3.LUT R7, R7, 0x80000000, RZ, 0xfc, !PT ;  /* 0x8000000007071812 */ /* 0x000fe400078efcff */
[----:B------:R-:W-:Y:S01]  /*185e60*/  ISETP.GE.AND P1, PT, R9, UR41, PT ;  /* 0x0000002909007c0c */ /* 0x000fe2000bf26270 */
[----:B------:R-:W-:Y:S01]  /*185e70*/  VIADD R8, R47, 0x147 ;  /* 0x000001472f087836 */ /* 0x000fe20000000000 */
[----:B------:R-:W0:Y:S01]  /*185e80*/  LDCU.64 UR38, c[0x0][0x398] ;  /* 0x00007300ff2677ac */ /* 0x000e220008000a00 */
[----:B------:R-:W-:-:S04]  /*185e90*/  LOP3.LUT R7, R7, 0xbfffffff, RZ, 0xc0, !PT ;  /* 0xbfffffff07077812 */ /* 0x000fc800078ec0ff */
[----:B------:R-:W-:Y:S02]  /*185ea0*/  @P0 LOP3.LUT R7, R7, 0x40000000, RZ, 0xfc, !PT ;  /* 0x4000000007070812 */ /* 0x000fe400078efcff */
[----:B------:R-:W-:Y:S01]  /*185eb0*/  ISETP.GE.AND P0, PT, R8, UR40, PT ;  /* 0x0000002808007c0c */ /* 0x000fe2000bf06270 */
[----:B------:R-:W-:Y:S01]  /*185ec0*/  VIADD R9, R47, 0x146 ;  /* 0x000001462f097836 */ /* 0x000fe20000000000 */
[----:B------:R-:W-:Y:S01]  /*185ed0*/  LOP3.LUT R7, R7, 0xdfffffff, RZ, 0xc0, !PT ;  /* 0xdfffffff07077812 */ /* 0x000fe200078ec0ff */
[----:B------:R-:W-:Y:S01]  /*185ee0*/  VIADD R8, R47, 0x145 ;  /* 0x000001452f087836 */ /* 0x000fe20000000000 */
[----:B------:R-:W0:Y:S02]  /*185ef0*/  LDCU.64 UR40, c[0x0][0x398] ;  /* 0x00007300ff2877ac */ /* 0x000e240008000a00 */
[----:B------:R-:W-:Y:S02]  /*185f00*/  @P1 LOP3.LUT R7, R7, 0x20000000, RZ, 0xfc, !PT ;  /* 0x2000000007071812 */ /* 0x000fe400078efcff */
[----:B------:R-:W-:-:S02]  /*185f10*/  ISETP.GE.AND P1, PT, R9, UR43, PT ;  /* 0x0000002b09007c0c */ /* 0x000fc4000bf26270 */
        /* <DEDUP_REMOVED lines=36> */
[----:B------:R-:W-:Y:S01]  /*186160*/  LOP3.LUT R7, R7, 0xffefffff, RZ, 0xc0, !PT ;  /* 0xffefffff07077812 */ /* 0x000fe200078ec0ff */
[----:B------:R-:W-:Y:S01]  /*186170*/  VIADD R9, R47, 0x13c ;  /* 0x0000013c2f097836 */ /* 0x000fe20000000000 */
[----:B------:R-:W-:Y:S01]  /*186180*/  LOP3.LUT R36, R36, 0x7fffffff, RZ, 0xc0, !PT ;  /* 0x7fffffff24247812 */ /* 0x000fe200078ec0ff */
[----:B------:R-:W0:Y:S01]  /*186190*/  LDCU.64 UR4, c[0x0][0x398] ;  /* 0x00007300ff0477ac */ /* 0x000e220008000a00 */
[----:B------:R-:W-:Y:S02]  /*1861a0*/  @P0 LOP3.LUT R7, R7, 0x100000, RZ, 0xfc, !PT ;  /* 0x0010000007070812 */ /* 0x000fe400078efcff */
[----:B------:R-:W-:Y:S02]  /*1861b0*/  ISETP.GE.AND P0, PT, R8, UR7, PT ;  /* 0x0000000708007c0c */ /* 0x000fe4000bf06270 */
[----:B------:R-:W-:Y:S01]  /*1861c0*/  LOP3.LUT R7, R7, 0xfff7ffff, RZ, 0xc0, !PT ;  /* 0xfff7ffff07077812 */ /* 0x000fe200078ec0ff */
[----:B------:R-:W-:Y:S01]  /*1861d0*/  VIADD R8, R47, 0x13b ;  /* 0x0000013b2f087836 */ /* 0x000fe20000000000 */
[----:B------:R-:W1:Y:S02]  /*1861e0*/  LDCU.64 UR6, c[0x0][0x398] ;  /* 0x00007300ff0677ac */ /* 0x000e640008000a00 */
[----:B------:R-:W-:-:S02]  /*1861f0*/  @P1 LOP3.LUT R7, R7, 0x80000, RZ, 0xfc, !PT ;  /* 0x0008000007071812 */ /* 0x000fc400078efcff */
[----:B------:R-:W-:Y:S02]  /*186200*/  ISETP.GE.AND P1, PT, R9, UR9, PT ;  /* 0x0000000909007c0c */ /* 0x000fe4000bf26270 */
[----:B------:R-:W-:-:S04]  /*186210*/  LOP3.LUT R7, R7, 0xfffbffff, RZ, 0xc0, !PT ;  /* 0xfffbffff07077812 */ /* 0x000fc800078ec0ff */
[----:B------:R-:W-:Y:S02]  /*186220*/  @P0 LOP3.LUT R7, R7, 0x40000, RZ, 0xfc, !PT ;  /* 0x0004000007070812 */ /* 0x000fe400078efcff */
[----:B------:R-:W-:Y:S01]  /*186230*/  ISETP.GE.AND P0, PT, R8, UR11, PT ;  /* 0x0000000b08007c0c */ /* 0x000fe2000bf06270 */
[----:B------:R-:W-:Y:S01]  /*186240*/  VIADD R9, R47, 0x13a ;  /* 0x0000013a2f097836 */ /* 0x000fe20000000000 */
[----:B------:R-:W-:Y:S01]  /*186250*/  LOP3.LUT R7, R7, 0xfffdffff, RZ, 0xc0, !PT ;  /* 0xfffdffff07077812 */ /* 0x000fe200078ec0ff */
[----:B------:R-:W-:Y:S01]  /*186260*/  VIADD R8, R47, 0x139 ;  /* 0x000001392f087836 */ /* 0x000fe20000000000 */
[----:B0-----:R-:W-:Y:S01]  /*186270*/  UMOV UR8, UR5 ;  /* 0x0000000500087c82 */ /* 0x001fe20008000000 */
[----:B------:R-:W0:Y:S01]  /*186280*/  LDCU.64 UR10, c[0x0][0x398] ;  /* 0x00007300ff0a77ac */ /* 0x000e220008000a00 */
[----:B------:R-:W-:Y:S02]  /*186290*/  @P1 LOP3.LUT R7, R7, 0x20000, RZ, 0xfc, !PT ;  /* 0x0002000007071812 */ /* 0x000fe400078efcff */
[----:B------:R-:W-:-:S02]  /*1862a0*/  ISETP.GE.AND P1, PT, R9, UR13, PT ;  /* 0x0000000d09007c0c */ /* 0x000fc4000bf26270 */
[----:B------:R-:W-:-:S04]  /*1862b0*/  LOP3.LUT R7, R7, 0xfffeffff, RZ, 0xc0, !PT ;  /* 0xfffeffff07077812 */ /* 0x000fc800078ec0ff */
[----:B------:R-:W-:Y:S02]  /*1862c0*/  @P0 LOP3.LUT R7, R7, 0x10000, RZ, 0xfc, !PT ;  /* 0x0001000007070812 */ /* 0x000fe400078efcff */
[----:B------:R-:W-:Y:S01]  /*1862d0*/  ISETP.GE.AND P0, PT, R8, UR15, PT ;  /* 0x0000000f08007c0c */ /* 0x000fe2000bf06270 */
[----:B------:R-:W-:Y:S01]  /*1862e0*/  VIADD R9, R47, 0x138 ;  /* 0x000001382f097836 */ /* 0x000fe20000000000 */
        /* <DEDUP_REMOVED lines=22> */
[----:B-1----:R-:W-:Y:S01]  /*186450*/  ISETP.GE.AND P0, PT, R8, UR27, PT ;  /* 0x0000001b08007c0c */ /* 0x002fe2000bf06270 */
[----:B------:R-:W-:Y:S01]  /*186460*/  VIADD R9, R47, 0x132 ;  /* 0x000001322f097836 */ /* 0x000fe20000000000 */
[----:B------:R-:W-:-:S04]  /*186470*/  LOP3.LUT R7, R7, 0xfffffdff, RZ, 0xc0, !PT ;  /* 0xfffffdff07077812 */ /* 0x000fc800078ec0ff */
[----:B------:R-:W-:Y:S02]  /*186480*/  @P1 LOP3.LUT R7, R7, 0x200, RZ, 0xfc, !PT ;  /* 0x0000020007071812 */ /* 0x000fe400078efcff */
[----:B------:R-:W-:Y:S01]  /*186490*/  ISETP.GE.AND P1, PT, R9, UR29, PT ;  /* 0x0000001d09007c0c */ /* 0x000fe2000bf26270 */
[----:B------:R-:W-:Y:S01]  /*1864a0*/  VIADD R8, R47, 0x131 ;  /* 0x000001312f087836 */ /* 0x000fe20000000000 */
[----:B------:R-:W-:-:S04]  /*1864b0*/  LOP3.LUT R7, R7, 0xfffffeff, RZ, 0xc0, !PT ;  /* 0xfffffeff07077812 */ /* 0x000fc800078ec0ff */
[----:B------:R-:W-:Y:S02]  /*1864c0*/  @P0 LOP3.LUT R7, R7, 0x100, RZ, 0xfc, !PT ;  /* 0x0000010007070812 */ /* 0x000fe400078efcff */
[----:B--2---:R-:W-:Y:S01]  /*1864d0*/  ISETP.GE.AND P0, PT, R8, UR31, PT ;  /* 0x0000001f08007c0c */ /* 0x004fe2000bf06270 */
[----:B------:R-:W-:Y:S01]  /*1864e0*/  VIADD R9, R47, 0x130 ;  /* 0x000001302f097836 */ /* 0x000fe20000000000 */
[----:B------:R-:W-:-:S04]  /*1864f0*/  LOP3.LUT R7, R7, 0xffffff7f, RZ, 0xc0, !PT ;  /* 0xffffff7f07077812 */ /* 0x000fc800078ec0ff */
[----:B------:R-:W-:Y:S02]  /*186500*/  @P1 LOP3.LUT R7, R7, 0x80, RZ, 0xfc, !PT ;  /* 0x0000008007071812 */ /* 0x000fe400078efcff */
[----:B---3--:R-:W-:Y:S01]  /*186510*/  ISETP.GE.AND P1, PT, R9, UR33, PT ;  /* 0x0000002109007c0c */ /* 0x008fe2000bf26270 */
[----:B------:R-:W-:Y:S01]  /*186520*/  VIADD R8, R47, 0x12f ;  /* 0x0000012f2f087836 */ /* 0x000fe20000000000 */
[----:B------:R-:W-:-:S04]  /*186530*/  LOP3.LUT R7, R7, 0xffffffbf, RZ, 0xc0, !PT ;  /* 0xffffffbf07077812 */ /* 0x000fc800078ec0ff */
[----:B------:R-:W-:Y:S02]  /*186540*/  @P0 LOP3.LUT R7, R7, 0x40, RZ, 0xfc, !PT ;  /* 0x0000004007070812 */ /* 0x000fe400078efcff */
[----:B----4-:R-:W-:Y:S01]  /*186550*/  ISETP.GE.AND P0, PT, R8, UR35, PT ;  /* 0x0000002308007c0c */ /* 0x010fe2000bf06270 */
[----:B------:R-:W-:Y:S01]  /*186560*/  VIADD R9, R47, 0x12e ;  /* 0x0000012e2f097836 */ /* 0x000fe20000000000 */
[----:B------:R-:W-:-:S04]  /*186570*/  LOP3.LUT R7, R7, 0xffffffdf, RZ, 0xc0, !PT ;  /* 0xffffffdf07077812 */ /* 0x000fc800078ec0ff */
[----:B------:R-:W-:Y:S02]  /*186580*/  @P1 LOP3.LUT R7, R7, 0x20, RZ, 0xfc, !PT ;  /* 0x0000002007071812 */ /* 0x000fe400078efcff */
[----:B-----5:R-:W-:Y:S01]  /*186590*/  ISETP.GE.AND P1, PT, R9, UR37, PT ;  /* 0x0000002509007c0c */ /* 0x020fe2000bf26270 */
        /* <DEDUP_REMOVED lines=20> */
[----:B------:R-:W-:-:S04]  /*1866e0*/  VIADD R9, R47, 0x128 ;  /* 0x000001282f097836 */ /* 0x000fc80000000000 */
        /* <DEDUP_REMOVED lines=50> */
[----:B------:R-:W-:Y:S01]  /*186a10*/  UMOV UR47, UR4 ;  /* 0x00000004002f7c82 */ /* 0x000fe20008000000 */
[----:B------:R-:W1:Y:S01]  /*186a20*/  LDCU.64 UR4, c[0x0][0x398] ;  /* 0x00007300ff0477ac */ /* 0x000e620008000a00 */
[----:B------:R-:W-:Y:S01]  /*186a30*/  LOP3.LUT R36, R36, 0xfffbffff, RZ, 0xc0, !PT ;  /* 0xfffbffff24247812 */ /* 0x000fe200078ec0ff */
[----:B------:R-:W-:-:S03]  /*186a40*/  VIADD R8, R47, 0x11b ;  /* 0x0000011b2f087836 */ /* 0x000fc60000000000 */
[----:B------:R-:W-:Y:S02]  /*186a50*/  @P0 LOP3.LUT R36, R36, 0x40000, RZ, 0xfc, !PT ;  /* 0x0004000024240812 */ /* 0x000fe400078efcff */
[----:B------:R-:W-:Y:S02]  /*186a60*/  ISETP.GE.AND P0, PT, R8, UR77, PT ;  /* 0x0000004d08007c0c */ /* 0x000fe4000bf06270 */
[----:B------:R-:W-:Y:S01]  /*186a70*/  LOP3.LUT R36, R36, 0xfffdffff, RZ, 0xc0, !PT ;  /* 0xfffdffff24247812 */ /* 0x000fe200078ec0ff */
[----:B------:R-:W-:-:S03]  /*186a80*/  VIADD R9, R47, 0x11a ;  /* 0x0000011a2f097836 */ /* 0x000fc60000000000 */
[----:B------:R-:W-:Y:S02]  /*186a90*/  @P1 LOP3.LUT R36, R36, 0x20000, RZ, 0xfc, !PT ;  /* 0x0002000024241812 */ /* 0x000fe400078efcff */
[----:B------:R-:W-:Y:S01]  /*186aa0*/  ISETP.GE.AND P1, PT, R9, UR8, PT ;  /* 0x0000000809007c0c */ /* 0x000fe2000bf26270 */
[C---:B------:R-:W-:Y:S01]  /*186ab0*/  VIADD R8, R47.reuse, 0x118 ;  /* 0x000001182f087836 */ /* 0x040fe20000000000 */
[----:B------:R-:W-:Y:S01]  /*186ac0*/  LOP3.LUT R36, R36, 0xfffeffff, RZ, 0xc0, !PT ;  /* 0xfffeffff24247812 */ /* 0x000fe200078ec0ff */
[----:B-1----:R-:W-:Y:S01]  /*186ad0*/  IMAD.U32 R31, RZ, RZ, UR4 ;  /* 0x00000004ff1f7e24 */ /* 0x002fe2000f8e00ff */
[----:B------:R-:W-:Y:S01]  /*186ae0*/  UMOV UR4, UR5 ;  /* 0x0000000500047c82 */ /* 0x000fe20008000000 */
[----:B0-----:R-:W-:Y:S01]  /*186af0*/  UMOV UR45, UR10 ;  /* 0x0000000a002d7c82 */ /* 0x001fe20008000000 */
[----:B------:R-:W-:Y:S02]  /*186b00*/  @P0 LOP3.LUT R36, R36, 0x10000, RZ, 0xfc, !PT ;  /* 0x0001000024240812 */ /* 0x000fe400078efcff */
[----:B------:R-:W-:Y:S01]  /*186b10*/  ISETP.GE.AND P0, PT, R8, UR4, PT ;  /* 0x0000000408007c0c */ /* 0x000fe2000bf06270 */
[----:B------:R-:W-:Y:S01]  /*186b20*/  UMOV UR5, UR11 ;  /* 0x0000000b00057c82 */ /* 0x000fe20008000000 */
[----:B------:R-:W0:Y:S01]  /*186b30*/  LDCU.64 UR10, c[0x0][0x398] ;  /* 0x00007300ff0a77ac */ /* 0x000e220008000a00 */
[----:B------:R-:W-:Y:S01]  /*186b40*/  LOP3.LUT R36, R36, 0xffff7fff, RZ, 0xc0, !PT ;  /* 0xffff7fff24247812 */ /* 0x000fe200078ec0ff */
[----:B------:R-:W-:Y:S01]  /*186b50*/  VIADD R8, R47, 0x116 ;  /* 0x000001162f087836 */ /* 0x000fe20000000000 */
[----:B------:R-:W1:Y:S02]  /*186b60*/  LDCU.64 UR8, c[0x0][0x398] ;  /* 0x00007300ff0877ac */ /* 0x000e640008000a00 */
[----:B------:R-:W-:-:S02]  /*186b70*/  @P1 LOP3.LUT R36, R36, 0x8000, RZ, 0xfc, !PT ;  /* 0x0000800024241812 */ /* 0x000fc400078efcff */
[----:B------:R-:W-:Y:S02]  /*186b80*/  ISETP.GE.AND P1, PT, R8, UR7, PT ;  /* 0x0000000708007c0c */ /* 0x000fe4000bf26270 */
[----:B------:R-:W-:Y:S01]  /*186b90*/  LOP3.LUT R36, R36, 0xffffbfff, RZ, 0xc0, !PT ;  /* 0xffffbfff24247812 */ /* 0x000fe200078ec0ff */
[----:B------:R-:W-:-:S03]  /*186ba0*/  VIADD R9, R47, 0x114 ;  /* 0x000001142f097836 */ /* 0x000fc60000000000 */
[----:B------:R-:W-:Y:S02]  /*186bb0*/  @P0 LOP3.LUT R36, R36, 0x4000, RZ, 0xfc, !PT ;  /* 0x0000400024240812 */ /* 0x000fe400078efcff */
[----:B------:R-:W-:Y:S02]  /*186bc0*/  ISETP.GE.AND P0, PT, R9, UR5, PT ;  /* 0x0000000509007c0c */ /* 0x000fe4000bf06270 */
[----:B------:R-:W-:Y:S01]  /*186bd0*/  LOP3.LUT R36, R36, 0xffffdfff, RZ, 0xc0, !PT ;  /* 0xffffdfff24247812 */ /* 0x000fe200078ec0ff */
[C---:B------:R-:W-:Y:S02]  /*186be0*/  VIADD R8, R47.reuse, 0x112 ;  /* 0x000001122f087836 */ /* 0x040fe40000000000 */
[----:B------:R-:W-:Y:S01]  /*186bf0*/  IMAD.U32 R30, RZ, RZ, UR6 ;  /* 0x00000006ff1e7e24 */ /* 0x000fe2000f8e00ff */
[----:B0-----:R-:W-:Y:S01]  /*186c00*/  UMOV UR6, UR11 ;  /* 0x0000000b00067c82 */ /* 0x001fe20008000000 */
[----:B------:R-:W-:Y:S01]  /*186c10*/  @P1 LOP3.LUT R36, R36, 0x2000, RZ, 0xfc, !PT ;  /* 0x0000200024241812 */ /* 0x000fe200078efcff */
[----:B-1----:R-:W-:Y:S01]  /*186c20*/  IMAD.U32 R28, RZ, RZ, UR8 ;  /* 0x00000008ff1c7e24 */ /* 0x002fe2000f8e00ff */
[----:B------:R-:W-:Y:S01]  /*186c30*/  UMOV UR4, UR9 ;  /* 0x0000000900047c82 */ /* 0x000fe20008000000 */
[----:B------:R-:W-:Y:S01]  /*186c40*/  ISETP.GE.AND P1, PT, R8, UR6, PT ;  /* 0x0000000608007c0c */ /* 0x000fe2000bf26270 */
[----:B------:R-:W0:Y:S01]  /*186c50*/  LDCU.64 UR8, c[0x0][0x398] ;  /* 0x00007300ff0877ac */ /* 0x000e220008000a00 */
[----:B------:R-:W-:Y:S01]  /*186c60*/  LOP3.LUT R36, R36, 0xffffefff, RZ, 0xc0, !PT ;  /* 0xffffefff24247812 */ /* 0x000fe200078ec0ff */
[----:B------:R-:W1:Y:S01]  /*186c70*/  LDCU.64 UR6, c[0x0][0x398] ;  /* 0x00007300ff0677ac */ /* 0x000e620008000a00 */
[----:B------:R-:W-:-:S02]  /*186c80*/  VIADD R9, R47, 0x110 ;  /* 0x000001102f097836 */ /* 0x000fc40000000000 */
[----:B------:R-:W-:-:S03]  /*186c90*/  @P0 LOP3.LUT R36, R36, 0x1000, RZ, 0xfc, !PT ;  /* 0x0000100024240812 */ /* 0x000fc600078efcff */
[----:B------:R-:W-:Y:S02]  /*186ca0*/  ISETP.GE.AND P0, PT, R9, UR4, PT ;  /* 0x0000000409007c0c */ /* 0x000fe4000bf06270 */
[----:B------:R-:W-:-:S04]  /*186cb0*/  LOP3.LUT R36, R36, 0xfffff7ff, RZ, 0xc0, !PT ;  /* 0xfffff7ff24247812 */ /* 0x000fc800078ec0ff */
[----:B------:R-:W-:Y:S01]  /*186cc0*/  @P1 LOP3.LUT R36, R36, 0x800, RZ, 0xfc, !PT ;  /* 0x0000080024241812 */ /* 0x000fe200078efcff */
[C---:B------:R-:W-:Y:S02]  /*186cd0*/  VIADD R10, R47.reuse, 0x10c ;  /* 0x0000010c2f0a7836 */ /* 0x040fe40000000000 */
[----:B------:R-:W-:Y:S01]  /*186ce0*/  VIADD R8, R47, 0x10e ;  /* 0x0000010e2f087836 */ /* 0x000fe20000000000 */
[----:B------:R-:W-:Y:S01]  /*186cf0*/  LOP3.LUT R36, R36, 0xfffffbff, RZ, 0xc0, !PT ;  /* 0xfffffbff24247812 */ /* 0x000fe200078ec0ff */
[----:B0-----:R-:W-:Y:S01]  /*186d00*/  UMOV UR5, UR9 ;  /* 0x0000000900057c82 */ /* 0x001fe20008000000 */
[----:B-1----:R-:W-:Y:S02]  /*186d10*/  UMOV UR4, UR7 ;  /* 0x0000000700047c82 */ /* 0x002fe40008000000 */
[----:B------:R-:W-:Y:S02]  /*186d20*/  @P0 LOP3.LUT R36, R36, 0x400, RZ, 0xfc, !PT ;  /* 0x0000040024240812 */ /* 0x000fe400078efcff */
[----:B------:R-:W-:-:S02]  /*186d30*/  ISETP.GE.AND P1, PT, R8, UR5, PT ;  /* 0x0000000508007c0c */ /* 0x000fc4000bf26270 */
[----:B------:R-:W-:Y:S01]  /*186d40*/  ISETP.GE.AND P0, PT, R10, UR4, PT ;  /* 0x000000040a007c0c */ /* 0x000fe2000bf06270 */
[----:B------:R-:W0:Y:S01]  /*186d50*/  LDCU.64 UR4, c[0x0][0x398] ;  /* 0x00007300ff0477ac */ /* 0x000e220008000a00 */
[----:B------:R-:W-:Y:S01]  /*186d60*/  LOP3.LUT R36, R36, 0xfffffdff, RZ, 0xc0, !PT ;  /* 0xfffffdff24247812 */ /* 0x000fe200078ec0ff */
[----:B------:R-:W-:Y:S01]  /*186d70*/  IMAD.U32 R26, RZ, RZ, UR6 ;  /* 0x00000006ff1a7e24 */ /* 0x000fe2000f8e00ff */
[----:B------:R-:W1:Y:S01]  /*186d80*/  LDCU.64 UR6, c[0x0][0x398] ;  /* 0x00007300ff0677ac */ /* 0x000e620008000a00 */
[----:B------:R-:W-:-:S06]  /*186d90*/  VIADD R8, R47, 0x10a ;  /* 0x0000010a2f087836 */ /* 0x000fcc0000000000 */
[----:B------:R-:W-:-:S04]  /*186da0*/  @P1 LOP3.LUT R36, R36, 0x200, RZ, 0xfc, !PT ;  /* 0x0000020024241812 */ /* 0x000fc800078efcff */
[----:B------:R-:W-:Y:S01]  /*186db0*/  LOP3.LUT R36, R36, 0xfffffeff, RZ, 0xc0, !PT ;  /* 0xfffffeff24247812 */ /* 0x000fe200078ec0ff */
[----:B0-----:R-:W-:Y:S01]  /*186dc0*/  IMAD.U32 R25, RZ, RZ, UR4 ;  /* 0x00000004ff197e24 */ /* 0x001fe2000f8e00ff */
[----:B------:R-:W-:Y:S02]  /*186dd0*/  UMOV UR4, UR5 ;  /* 0x0000000500047c82 */ /* 0x000fe40008000000 */
[----:B------:R-:W-:Y:S02]  /*186de0*/  @P0 LOP3.LUT R36, R36, 0x100, RZ, 0xfc, !PT ;  /* 0x0000010024240812 */ /* 0x000fe400078efcff */
[----:B------:R-:W-:Y:S01]  /*186df0*/  ISETP.GE.AND P0, PT, R8, UR4, PT ;  /* 0x0000000408007c0c */ /* 0x000fe2000bf06270 */
[----:B------:R-:W-:Y:S01]  /*186e00*/  VIADD R8, R47, 0x108 ;  /* 0x000001082f087836 */ /* 0x000fe20000000000 */
[----:B------:R-:W-:Y:S01]  /*186e10*/  LOP3.LUT R36, R36, 0xffffff7f, RZ, 0xc0, !PT ;  /* 0xffffff7f24247812 */ /* 0x000fe200078ec0ff */
[----:B-1----:R-:W-:Y:S01]  /*186e20*/  UMOV UR4, UR7 ;  /* 0x0000000700047c82 */ /* 0x002fe20008000000 */
[----:B------:R-:W-:Y:S01]  /*186e30*/  UMOV UR49, UR6 ;  /* 0x0000000600317c82 */ /* 0x000fe20008000000 */
[----:B------:R-:W0:Y:S08]  /*186e40*/  LDCU.64 UR6, c[0x0][0x398] ;  /* 0x00007300ff0677ac */ /* 0x000e300008000a00 */
[----:B------:R-:W-:-:S02]  /*186e50*/  @P0 LOP3.LUT R36, R36, 0x80, RZ, 0xfc, !PT ;  /* 0x0000008024240812 */ /* 0x000fc400078efcff */
[----:B------:R-:W-:Y:S01]  /*186e60*/  ISETP.GE.AND P0, PT, R8, UR4, PT ;  /* 0x0000000408007c0c */ /* 0x000fe2000bf06270 */
[----:B------:R-:W1:Y:S01]  /*186e70*/  LDCU.64 UR4, c[0x0][0x398] ;  /* 0x00007300ff0477ac */ /* 0x000e620008000a00 */
[----:B------:R-:W-:Y:S01]  /*186e80*/  VIADD R8, R47, 0x106 ;  /* 0x000001062f087836 */ /* 0x000fe20000000000 */
[----:B------:R-:W-:Y:S01]  /*186e90*/  LOP3.LUT R36, R36, 0xffffffbf, RZ, 0xc0, !PT ;  /* 0xffffffbf24247812 */ /* 0x000fe200078ec0ff */
[----:B0-----:R-:W-:-:S09]  /*186ea0*/  UMOV UR31, UR6 ;  /* 0x00000006001f7c82 */ /* 0x001fd20008000000 */
[----:B------:R-:W-:Y:S01]  /*186eb0*/  @P0 LOP3.LUT R36, R36, 0x40, RZ, 0xfc, !PT ;  /* 0x0000004024240812 */ /* 0x000fe200078efcff */
[----:B-1----:R-:W-:Y:S01]  /*186ec0*/  IMAD.U32 R24, RZ, RZ, UR4 ;  /* 0x00000004ff187e24 */ /* 0x002fe2000f8e00ff */
[----:B------:R-:W-:Y:S02]  /*186ed0*/  UMOV UR4, UR5 ;  /* 0x0000000500047c82 */ /* 0x000fe40008000000 */
[----:B------:R-:W-:Y:S01]  /*186ee0*/  ISETP.GE.AND P0, PT, R8, UR4, PT ;  /* 0x0000000408007c0c */ /* 0x000fe2000bf06270 */
[----:B------:R-:W-:Y:S01]  /*186ef0*/  UMOV UR4, UR7 ;  /* 0x0000000700047c82 */ /* 0x000fe20008000000 */
[----:B------:R-:W0:Y:S01]  /*186f00*/  LDCU.64 UR6, c[0x0][0x398] ;  /* 0x00007300ff0677ac */ /* 0x000e220008000a00 */
[----:B------:R-:W-:Y:S01]  /*186f10*/  VIADD R8, R47, 0x104 ;  /* 0x000001042f087836 */ /* 0x000fe20000000000 */
[----:B------:R-:W-:-:S09]  /*186f20*/  LOP3.LUT R36, R36, 0xffffffdf, RZ, 0xc0, !PT ;  /* 0xffffffdf24247812 */ /* 0x000fd200078ec0ff */
[----:B------:R-:W-:Y:S02]  /*186f30*/  @P0 LOP3.LUT R36, R36, 0x20, RZ, 0xfc, !PT ;  /* 0x0000002024240812 */ /* 0x000fe400078efcff */
[----:B------:R-:W-:Y:S01]  /*186f40*/  ISETP.GE.AND P0, PT, R8, UR4, PT ;  /* 0x0000000408007c0c */ /* 0x000fe2000bf06270 */
[----:B------:R-:W-:Y:S01]  /*186f50*/  VIADD R8, R47, 0x102 ;  /* 0x000001022f087836 */ /* 0x000fe20000000000 */
[----:B------:R-:W-:Y:S01]  /*186f60*/  LOP3.LUT R36, R36, 0xffffffef, RZ, 0xc0, !PT ;  /* 0xffffffef24247812 */ /* 0x000fe200078ec0ff */
[----:B0-----:R-:W-:Y:S01]  /*186f70*/  UMOV UR4, UR7 ;  /* 0x0000000700047c82 */ /* 0x001fe20008000000 */
[----:B------:R-:W-:Y:S01]  /*186f80*/  UMOV UR55, UR6 ;  /* 0x0000000600377c82 */ /* 0x000fe20008000000 */
[----:B------:R-:W0:Y:S08]  /*186f90*/  LDCU.64 UR6, c[0x0][0x398] ;  /* 0x00007300ff0677ac */ /* 0x000e300008000a00 */
[----:B------:R-:W-:-:S02]  /*186fa0*/  @P0 LOP3.LUT R36, R36, 0x10, RZ, 0xfc, !PT ;  /* 0x0000001024240812 */ /* 0x000fc400078efcff */
[----:B------:R-:W-:Y:S01]  /*186fb0*/  ISETP.GE.AND P0, PT, R8, UR4, PT ;  /* 0x0000000408007c0c */ /* 0x000fe2000bf06270 */
[----:B------:R-:W-:Y:S01]  /*186fc0*/  VIADD R8, R47, 0x100 ;  /* 0x000001002f087836 */ /* 0x000fe20000000000 */
[----:B------:R-:W-:Y:S01]  /*186fd0*/  LOP3.LUT R36, R36, 0xfffffff7, RZ, 0xc0, !PT ;  /* 0xfffffff724247812 */ /* 0x000fe200078ec0ff */
[----:B0-----:R-:W-:-:S10]  /*186fe0*/  UMOV UR4, UR7 ;  /* 0x0000000700047c82 */ /* 0x001fd40008000000 */
[----:B------:R-:W-:Y:S02]  /*186ff0*/  @P0 LOP3.LUT R36, R36, 0x8, RZ, 0xfc, !PT ;  /* 0x0000000824240812 */ /* 0x000fe400078efcff */
[----:B------:R-:W-:Y:S01]  /*187000*/  ISETP.GE.AND P0, PT, R8, UR4, PT ;  /* 0x0000000408007c0c */ /* 0x000fe2000bf06270 */
[----:B------:R-:W0:Y:S01]  /*187010*/  LDCU.64 UR4, c[0x0][0x398] ;  /* 0x00007300ff0477ac */ /* 0x000e220008000a00 */
[----:B------:R-:W-:Y:S01]  /*187020*/  UMOV UR51, UR6 ;  /* 0x0000000600337c82 */ /* 0x000fe20008000000 */
[----:B------:R-:W1:Y:S01]  /*187030*/  LDCU.64 UR6, c[0x0][0x398] ;  /* 0x00007300ff0677ac */ /* 0x000e620008000a00 */
[----:B------:R-:W-:Y:S01]  /*187040*/  VIADD R8, R47, 0xfe ;  /* 0x000000fe2f087836 */ /* 0x000fe20000000000 */
[----:B------:R-:W-:-:S08]  /*187050*/  LOP3.LUT R36, R36, 0xfffffffb, RZ, 0xc0, !PT ;  /* 0xfffffffb24247812 */ /* 0x000fd000078ec0ff */
[----:B------:R-:W-:Y:S01]  /*187060*/  @P0 LOP3.LUT R36, R36, 0x4, RZ, 0xfc, !PT ;  /* 0x0000000424240812 */ /* 0x000fe200078efcff */
[----:B0-----:R-:W-:Y:S01]  /*187070*/  IMAD.U32 R23, RZ, RZ, UR4 ;  /* 0x00000004ff177e24 */ /* 0x001fe2000f8e00ff */
[----:B------:R-:W-:Y:S02]  /*187080*/  UMOV UR4, UR5 ;  /* 0x0000000500047c82 */ /* 0x000fe40008000000 */
[----:B------:R-:W-:Y:S01]  /*187090*/  ISETP.GE.AND P0, PT, R8, UR4, PT ;  /* 0x0000000408007c0c */ /* 0x000fe2000bf06270 */
[----:B------:R-:W-:Y:S01]  /*1870a0*/  VIADD R8, R47, 0xfc ;  /* 0x000000fc2f087836 */ /* 0x000fe20000000000 */
[----:B------:R-:W-:Y:S01]  /*1870b0*/  LOP3.LUT R36, R36, 0xfffffffd, RZ, 0xc0, !PT ;  /* 0xfffffffd24247812 */ /* 0x000fe200078ec0ff */
[----:B-1----:R-:W-:-:S10]  /*1870c0*/  UMOV UR4, UR7 ;  /* 0x0000000700047c82 */ /* 0x002fd40008000000 */
[----:B------:R-:W-:Y:S02]  /*1870d0*/  @P0 LOP3.LUT R36, R36, 0x2, RZ, 0xfc, !PT ;  /* 0x0000000224240812 */ /* 0x000fe400078efcff */
[----:B------:R-:W-:Y:S01]  /*1870e0*/  ISETP.GE.AND P0, PT, R8, UR4, PT ;  /* 0x0000000408007c0c */ /* 0x000fe2000bf06270 */
[----:B------:R-:W0:Y:S01]  /*1870f0*/  LDCU.64 UR4, c[0x0][0x398] ;  /* 0x00007300ff0477ac */ /* 0x000e220008000a00 */
[----:B------:R-:W-:Y:S01]  /*187100*/  VIADD R8, R47, 0xfa ;  /* 0x000000fa2f087836 */ /* 0x000fe20000000000 */
[----:B------:R-:W-:-:S10]  /*187110*/  LOP3.LUT R36, R36, 0xfffffffe, RZ, 0xc0, !PT ;  /* 0xfffffffe24247812 */ /* 0x000fd400078ec0ff */
[----:B------:R-:W-:Y:S01]  /*187120*/  @P0 LOP3.LUT R36, R36, 0x1, RZ, 0xfc, !PT ;  /* 0x0000000124240812 */ /* 0x000fe200078efcff */
[----:B0-----:R-:W-:Y:S01]  /*187130*/  IMAD.U32 R22, RZ, RZ, UR4 ;  /* 0x00000004ff167e24 */ /* 0x001fe2000f8e00ff */
[----:B------:R-:W-:Y:S02]  /*187140*/  UMOV UR4, UR5 ;  /* 0x0000000500047c82 */ /* 0x000fe40008000000 */
[----:B------:R-:W-:Y:S02]  /*187150*/  ISETP.GE.AND P0, PT, R8, UR4, PT ;  /* 0x0000000408007c0c */ /* 0x000fe4000bf06270 */
[----:B------:R-:W0:Y:S01]  /*187160*/  LDCU.64 UR4, c[0x0][0x398] ;  /* 0x00007300ff0477ac */ /* 0x000e220008000a00 */
[----:B------:R-:W-:Y:S01]  /*187170*/  VIADD R8, R47, 0xf8 ;  /* 0x000000f82f087836 */ /* 0x000fe20000000000 */
[----:B------:R-:W-:-:S09]  /*187180*/  LOP3.LUT R37, R37, 0x7fffffff, RZ, 0xc0, !PT ;  /* 0x7fffffff25257812 */ /* 0x000fd200078ec0ff */
[----:B------:R-:W-:Y:S01]  /*187190*/  @P0 LOP3.LUT R37, R37, 0x80000000, RZ, 0xfc, !PT ;  /* 0x8000000025250812 */ /* 0x000fe200078efcff */
[----:B0-----:R-:W-:Y:S01]  /*1871a0*/  IMAD.U32 R21, RZ, RZ, UR4 ;  /* 0x00000004ff157e24 */ /* 0x001fe2000f8e00ff */
[----:B------:R-:W-:Y:S02]  /*1871b0*/  UMOV UR4, UR5 ;  /* 0x0000000500047c82 */ /* 0x000fe40008000000 */
[----:B------:R-:W-:Y:S02]  /*1871c0*/  ISETP.GE.AND P0, PT, R8, UR4, PT ;  /* 0x0000000408007c0c */ /* 0x000fe4000bf06270 */
[----:B------:R-:W0:Y:S01]  /*1871d0*/  LDCU.64 UR4, c[0x0][0x398] ;  /* 0x00007300ff0477ac */ /* 0x000e220008000a00 */
[----:B------:R-:W-:Y:S01]  /*1871e0*/  VIADD R8, R47, 0xf6 ;  /* 0x000000f62f087836 */ /* 0x000fe20000000000 */
[----:B------:R-:W-:Y:S01]  /*1871f0*/  LOP3.LUT R37, R37, 0xbfffffff, RZ, 0xc0, !PT ;  /* 0xbfffffff25257812 */ /* 0x000fe200078ec0ff */
[----:B------:R-:W-:Y:S01]  /*187200*/  UMOV UR59, UR6 ;  /* 0x00000006003b7c82 */ /* 0x000fe20008000000 */
[----:B------:R-:W1:Y:S07]  /*187210*/  LDCU.64 UR6, c[0x0][0x398] ;  /* 0x00007300ff0677ac */ /* 0x000e6e0008000a00 */
[----:B------:R-:W-:Y:S01]  /*187220*/  @P0 LOP3.LUT R37, R37, 0x40000000, RZ, 0xfc, !PT ;  /* 0x4000000025250812 */ /* 0x000fe200078efcff */
[----:B0-----:R-:W-:Y:S01]  /*187230*/  IMAD.U32 R20, RZ, RZ, UR4 ;  /* 0x00000004ff147e24 */ /* 0x001fe2000f8e00ff */
[----:B------:R-:W-:-:S02]  /*187240*/  UMOV UR4, UR5 ;  /* 0x0000000500047c82 */ /* 0x000fc40008000000 */
[----:B------:R-:W-:Y:S02]  /*187250*/  ISETP.GE.AND P0, PT, R8, UR4, PT ;  /* 0x0000000408007c0c */ /* 0x000fe4000bf06270 */
[----:B------:R-:W0:Y:S01]  /*187260*/  LDCU.64 UR4, c[0x0][0x398] ;  /* 0x00007300ff0477ac */ /* 0x000e220008000a00 */
[----:B------:R-:W-:Y:S01]  /*187270*/  VIADD R8, R47, 0xf4 ;  /* 0x000000f42f087836 */ /* 0x000fe20000000000 */
[----:B------:R-:W-:Y:S01]  /*187280*/  LOP3.LUT R37, R37, 0xdfffffff, RZ, 0xc0, !PT ;  /* 0xdfffffff25257812 */ /* 0x000fe200078ec0ff */
[----:B-1----:R-:W-:-:S08]  /*187290*/  UMOV UR53, UR6 ;  /* 0x0000000600357c82 */ /* 0x002fd00008000000 */
[----:B------:R-:W-:Y:S01]  /*1872a0*/  @P0 LOP3.LUT R37, R37, 0x20000000, RZ, 0xfc, !PT ;  /* 0x2000000025250812 */ /* 0x000fe200078efcff */
[----:B0-----:R-:W-:Y:S01]  /*1872b0*/  IMAD.U32 R19, RZ, RZ, UR4 ;  /* 0x00000004ff137e24 */ /* 0x001fe2000f8e00ff */
        /* <DEDUP_REMOVED lines=8> */
[----:B0-----:R-:W-:Y:S01]  /*187340*/  UMOV UR4, UR7 ;  /* 0x0000000700047c82 */ /* 0x001fe20008000000 */
[----:B------:R-:W-:Y:S01]  /*187350*/  UMOV UR65, UR6 ;  /* 0x0000000600417c82 */ /* 0x000fe20008000000 */
[----:B------:R-:W0:Y:S01]  /*187360*/  LDCU.64 UR6, c[0x0][0x398] ;  /* 0x00007300ff0677ac */ /* 0x000e220008000a00 */
[----:B------:R-:W-:Y:S01]  /*187370*/  VIADD R8, R47, 0xf0 ;  /* 0x000000f02f087836 */ /* 0x000fe20000000000 */
[----:B------:R-:W-:-:S08]  /*187380*/  LOP3.LUT R37, R37, 0xf7ffffff, RZ, 0xc0, !PT ;  /* 0xf7ffffff25257812 */ /* 0x000fd000078ec0ff */
        /* <DEDUP_REMOVED lines=38> */
[----:B------:R-:W-:-:S11]  /*1875f0*/  LOP3.LUT R37, R37, 0xffdfffff, RZ, 0xc0, !PT ;  /* 0xffdfffff25257812 */ /* 0x000fd600078ec0ff */
[----:B------:R-:W-:Y:S01]  /*187600*/  @P0 LOP3.LUT R37, R37, 0x200000, RZ, 0xfc, !PT ;  /* 0x0020000025250812 */ /* 0x000fe200078efcff */
[----:B0-----:R-:W-:Y:S02]  /*187610*/  UMOV UR4, UR7 ;  /* 0x0000000700047c82 */ /* 0x001fe40008000000 */
        /* <DEDUP_REMOVED lines=93> */
[----:B------:R-:W-:Y:S01]  /*187bf0*/  UMOV UR29, UR6 ;  /* 0x00000006001d7c82 */ /* 0x000fe20008000000 */
[----:B------:R-:W1:Y:S01]  /*187c00*/  LDCU.64 UR6, c[0x0][0x398] ;  /* 0x00007300ff0677ac */ /* 0x000e620008000a00 */
[----:B------:R-:W-:Y:S01]  /*187c10*/  VIADD R8, R47, 0xc8 ;  /* 0x000000c82f087836 */ /* 0x000fe20000000000 */
[----:B------:R-:W-:-:S07]  /*187c20*/  LOP3.LUT R37, R37, 0xffffff7f, RZ, 0xc0, !PT ;  /* 0xffffff7f25257812 */ /* 0x000fce00078ec0ff */
[----:B------:R-:W-:Y:S01]  /*187c30*/  @P0 LOP3.LUT R37, R37, 0x80, RZ, 0xfc, !PT ;  /* 0x0000008025250812 */ /* 0x000fe200078efcff */
[----:B0-----:R-:W-:Y:S01]  /*187c40*/  IMAD.U32 R16, RZ, RZ, UR4 ;  /* 0x00000004ff107e24 */ /* 0x001fe2000f8e00ff */
[----:B------:R-:W-:Y:S01]  /*187c50*/  UMOV UR4, UR5 ;  /* 0x0000000500047c82 */ /* 0x000fe20008000000 */
[----:B-1----:R-:W-:Y:S01]  /*187c60*/  UMOV UR33, UR6 ;  /* 0x0000000600217c82 */ /* 0x002fe20008000000 */
        /* <DEDUP_REMOVED lines=28> */
[----:B0-----:R-:W-:Y:S01]  /*187e30*/  IMAD.U32 R15, RZ, RZ, UR6 ;  /* 0x00000006ff0f7e24 */ /* 0x001fe2000f8e00ff */
        /* <DEDUP_REMOVED lines=23> */
[C---:B------:R-:W-:Y:S01]  /*187fb0*/  VIADD R8, R47.reuse, 0x6 ;  /* 0x000000062f087836 */ /* 0x040fe20000000000 */
[----:B------:R-:W-:Y:S04]  /*187fc0*/  STL.64 [R1+0x6f8], R12 ;  /* 0x0006f80c01007387 */ /* 0x000fe80000100a00 */
[----:B------:R-:W2:Y:S04]  /*187fd0*/  LDL.LU R43, [R1+0x2678] ;  /* 0x00267800012b7983 */ /* 0x000ea80000300800 */
[----:B------:R0:W-:Y:S01]  /*187fe0*/  STL [R1+0x2dd4], R9 ;  /* 0x002dd40901007387 */ /* 0x0001e20000100800 */
[----:B------:R-:W-:Y:S01]  /*187ff0*/  ISETP.GE.AND P1, PT, R8, UR5, PT ;  /* 0x0000000508007c0c */ /* 0x000fe2000bf26270 */
[----:B0-----:R-:W-:Y:S01]  /*188000*/  IMAD.U32 R9, RZ, RZ, UR6 ;  /* 0x00000006ff097e24 */ /* 0x001fe2000f8e00ff */
[----:B------:R-:W-:Y:S01]  /*188010*/  UMOV UR5, UR7 ;  /* 0x0000000700057c82 */ /* 0x000fe20008000000 */
[----:B------:R-:W0:Y:S01]  /*188020*/  LDCU.64 UR6, c[0x0][0x398] ;  /* 0x00007300ff0677ac */ /* 0x000e220008000a00 */
[----:B------:R-:W-:-:S02]  /*188030*/  VIADD R8, R47, 0x5 ;  /* 0x000000052f087836 */ /* 0x000fc40000000000 */
[----:B------:R0:W-:Y:S03]  /*188040*/  STL [R1+0x2dd0], R9 ;  /* 0x002dd00901007387 */ /* 0x0001e60000100800 */
[----:B------:R-:W-:Y:S01]  /*188050*/  ISETP.GE.AND P2, PT, R8, UR5, PT ;  /* 0x0000000508007c0c */ /* 0x000fe2000bf46270 */
[----:B0-----:R-:W-:Y:S01]  /*188060*/  IMAD.U32 R9, RZ, RZ, UR6 ;  /* 0x00000006ff097e24 */ /* 0x001fe2000f8e00ff */
[----:B------:R-:W-:Y:S01]  /*188070*/  UMOV UR5, UR7 ;  /* 0x0000000700057c82 */ /* 0x000fe20008000000 */
[----:B------:R-:W0:Y:S03]  /*188080*/  LDCU.64 UR6, c[0x0][0x398] ;  /* 0x00007300ff0677ac */ /* 0x000e260008000a00 */
[----:B------:R0:W-:Y:S04]  /*188090*/  STL [R1+0x2dc8], R9 ;  /* 0x002dc80901007387 */ /* 0x0001e80000100800 */
[----:B------:R-:W3:Y:S01]  /*1880a0*/  LDL.LU R52, [R1+0x88] ;  /* 0x0000880001347983 */ /* 0x000ee20000300800 */
[----:B0-----:R-:W-:-:S05]  /*1880b0*/  IMAD.U32 R9, RZ, RZ, UR6 ;  /* 0x00000006ff097e24 */ /* 0x001fca000f8e00ff */
[----:B------:R0:W-:Y:S04]  /*1880c0*/  STL [R1+0x2dc0], R9 ;  /* 0x002dc00901007387 */ /* 0x0001e80000100800 */
[----:B------:R-:W4:Y:S04]  /*1880d0*/  LDL.LU R51, [R1+0x7c] ;  /* 0x00007c0001337983 */ /* 0x000f280000300800 */
[----:B------:R-:W5:Y:S04]  /*1880e0*/  LDL.LU R50, [R1+0x78] ;  /* 0x0000780001327983 */ /* 0x000f680000300800 */
[----:B------:R-:W2:Y:S04]  /*1880f0*/  LDL.LU R49, [R1+0x70] ;  /* 0x0000700001317983 */ /* 0x000ea80000300800 */
[----:B------:R-:W2:Y:S01]  /*188100*/  LDL.LU R44, [R1+0x6c] ;  /* 0x00006c00012c7983 */ /* 0x000ea20000300800 */
[----:B------:R-:W-:-:S02]  /*188110*/  VIADD R8, R47, 0x4 ;  /* 0x000000042f087836 */ /* 0x000fc40000000000 */
[----:B------:R-:W-:Y:S01]  /*188120*/  IMAD.MOV.U32 R12, RZ, RZ, R11 ;  /* 0x000000ffff0c7224 */ /* 0x000fe200078e000b */
[----:B------:R-:W2:Y:S02]  /*188130*/  LDL.LU R45, [R1+0x60] ;  /* 0x00006000012d7983 */ /* 0x000ea40000300800 */
[----:B------:R-:W-:Y:S01]  /*188140*/  ISETP.GE.AND P3, PT, R8, UR5, PT ;  /* 0x0000000508007c0c */ /* 0x000fe2000bf66270 */
[----:B------:R-:W-:Y:S01]  /*188150*/  UMOV UR5, UR7 ;  /* 0x0000000700057c82 */ /* 0x000fe20008000000 */
[----:B------:R-:W1:Y:S01]  /*188160*/  LDCU.64 UR6, c[0x0][0x398] ;  /* 0x00007300ff0677ac */ /* 0x000e620008000a00 */
[C---:B------:R-:W-:Y:S02]  /*188170*/  VIADD R8, R47.reuse, 0x3 ;  /* 0x000000032f087836 */ /* 0x040fe40000000000 */
[C---:B------:R-:W-:Y:S01]  /*188180*/  VIADD R11, R47.reuse, 0x2 ;  /* 0x000000022f0b7836 */ /* 0x040fe20000000000 */
[----:B------:R-:W2:Y:S04]  /*188190*/  LDL.LU R60, [R1+0x58] ;  /* 0x00005800013c7983 */ /* 0x000ea80000300800 */
[----:B------:R-:W2:Y:S04]  /*1881a0*/  LDL.LU R61, [R1+0x54] ;  /* 0x00005400013d7983 */ /* 0x000ea80000300800 */
[----:B------:R-:W2:Y:S01]  /*1881b0*/  LDL.LU R42, [R1+0x4c] ;  /* 0x00004c00012a7983 */ /* 0x000ea20000300800 */
[----:B------:R-:W-:Y:S01]  /*1881c0*/  ISETP.GE.AND P4, PT, R8, UR5, PT ;  /* 0x0000000508007c0c */ /* 0x000fe2000bf86270 */
[----:B0-----:R-:W-:-:S02]  /*1881d0*/  VIADD R9, R47, 0x1 ;  /* 0x000000012f097836 */ /* 0x001fc40000000000 */
[----:B------:R-:W-:Y:S01]  /*1881e0*/  IMAD.MOV.U32 R53, RZ, RZ, R12 ;  /* 0x000000ffff357224 */ /* 0x000fe200078e000c */
[----:B------:R-:W2:Y:S04]  /*1881f0*/  LDL.LU R41, [R1+0x48] ;  /* 0x0000480001297983 */ /* 0x000ea80000300800 */
[----:B------:R-:W2:Y:S04]  /*188200*/  LDL.LU R46, [R1+0x40] ;  /* 0x00004000012e7983 */ /* 0x000ea80000300800 */
[----:B------:R-:W2:Y:S04]  /*188210*/  LDL.LU R48, [R1+0x38] ;  /* 0x0000380001307983 */ /* 0x000ea80000300800 */
[----:B------:R-:W2:Y:S01]  /*188220*/  LDL.LU R10, [R1+0x28] ;  /* 0x00002800010a7983 */ /* 0x000ea20000300800 */
[----:B-1----:R-:W-:Y:S01]  /*188230*/  UMOV UR5, UR7 ;  /* 0x0000000700057c82 */ /* 0x002fe20008000000 */
[----:B------:R-:W-:Y:S01]  /*188240*/  UMOV UR63, UR6 ;  /* 0x00000006003f7c82 */ /* 0x000fe20008000000 */
[----:B------:R-:W0:Y:S01]  /*188250*/  LDCU.64 UR6, c[0x0][0x398] ;  /* 0x00007300ff0677ac */ /* 0x000e220008000a00 */
[----:B------:R-:W-:-:S02]  /*188260*/  ISETP.GE.AND P5, PT, R11, UR5, PT ;  /* 0x000000050b007c0c */ /* 0x000fc4000bfa6270 */
[----:B------:R-:W-:Y:S01]  /*188270*/  MOV.SPILL R33, UR34 ;  /* 0x0000002200217c02 */ /* 0x000fe20009000f00 */
[----:B------:R-:W2:Y:S01]  /*188280*/  LDL.LU R11, [R1+0x34] ;  /* 0x00003400010b7983 */ /* 0x000ea20000300800 */
[----:B------:R-:W-:Y:S02]  /*188290*/  MOV.SPILL R34, UR32 ;  /* 0x0000002000227c02 */ /* 0x000fe40009000f00 */
[----:B------:R-:W-:Y:S02]  /*1882a0*/  R2UR UR34, R53 ;  /* 0x00000000352272ca */ /* 0x000fe400000e0000 */
[----:B------:R-:W-:Y:S02]  /*1882b0*/  MOV.SPILL R35, UR30 ;  /* 0x0000001e00237c02 */ /* 0x000fe40009000f00 */
[----:B------:R-:W-:Y:S02]  /*1882c0*/  MOV.SPILL R56, UR28 ;  /* 0x0000001c00387c02 */ /* 0x000fe40009000f00 */
[----:B------:R-:W-:-:S02]  /*1882d0*/  MOV.SPILL R55, UR26 ;  /* 0x0000001a00377c02 */ /* 0x000fc40009000f00 */
[----:B------:R-:W-:Y:S01]  /*1882e0*/  MOV.SPILL R57, UR24 ;  /* 0x0000001800397c02 */ /* 0x000fe20009000f00 */
[----:B0-----:R-:W-:Y:S02]  /*1882f0*/  UMOV UR5, UR7 ;  /* 0x0000000700057c82 */ /* 0x001fe40008000000 */
[----:B------:R-:W-:Y:S02]  /*188300*/  ISETP.GE.AND P6, PT, R9, UR5, PT ;  /* 0x0000000509007c0c */ /* 0x000fe4000bfc6270 */
[----:B------:R-:W2:Y:S04]  /*188310*/  LDL.LU R9, [R1+0x267c] ;  /* 0x00267c0001097983 */ /* 0x000ea80000300800 */
[----:B------:R-:W2:Y:S01]  /*188320*/  LDL.LU R53, [R1+0x7e3c] ;  /* 0x007e3c0001357983 */ /* 0x000ea20000300800 */
[----:B---3--:R-:W-:-:S03]  /*188330*/  R2UR UR32, R52 ;  /* 0x00000000342072ca */ /* 0x008fc600000e0000 */
[----:B------:R-:W3:Y:S01]  /*188340*/  LDL.LU R52, [R1+0x7e38] ;  /* 0x007e380001347983 */ /* 0x000ee20000300800 */
[----:B----4-:R-:W-:Y:S02]  /*188350*/  R2UR UR30, R51 ;  /* 0x00000000331e72ca */ /* 0x010fe400000e0000 */
[----:B-----5:R-:W-:Y:S01]  /*188360*/  R2UR UR28, R50 ;  /* 0x00000000321c72ca */ /* 0x020fe200000e0000 */
[----:B------:R-:W4:Y:S04]  /*188370*/  LDL.LU R51, [R1+0x7e34] ;  /* 0x007e340001337983 */ /* 0x000f280000300800 */
[----:B------:R-:W5:Y:S01]  /*188380*/  LDL.LU R50, [R1+0x7e30] ;  /* 0x007e300001327983 */ /* 0x000f620000300800 */
[----:B--2---:R-:W-:Y:S02]  /*188390*/  R2UR UR26, R49 ;  /* 0x00000000311a72ca */ /* 0x004fe400000e0000 */
[----:B------:R-:W-:Y:S01]  /*1883a0*/  R2UR UR24, R44 ;  /* 0x000000002c1872ca */ /* 0x000fe200000e0000 */
[----:B------:R-:W2:Y:S04]  /*1883b0*/  LDL.LU R49, [R1+0x7e2c] ;  /* 0x007e2c0001317983 */ /* 0x000ea80000300800 */
[----:B------:R-:W2:Y:S01]  /*1883c0*/  LDL.LU R44, [R1+0x7e28] ;  /* 0x007e2800012c7983 */ /* 0x000ea20000300800 */
[----:B------:R-:W-:-:S02]  /*1883d0*/  MOV.SPILL R40, UR22 ;  /* 0x0000001600287c02 */ /* 0x000fc40009000f00 */
[----:B------:R-:W-:Y:S02]  /*1883e0*/  MOV.SPILL R59, UR20 ;  /* 0x00000014003b7c02 */ /* 0x000fe40009000f00 */
[----:B------:R-:W-:Y:S02]  /*1883f0*/  R2UR UR20, R45 ;  /* 0x000000002d1472ca */ /* 0x000fe400000e0000 */
[----:B--2---:R-:W-:Y:S02]  /*188400*/  R2UR UR22, R44 ;  /* 0x000000002c1672ca */ /* 0x004fe400000e0000 */
[----:B------:R-:W2:Y:S04]  /*188410*/  LDL R44, [R1+0x1d70] ;  /* 0x001d7000012c7983 */ /* 0x000ea80000100800 */
[----:B------:R-:W2:Y:S01]  /*188420*/  LDL.LU R45, [R1+0x7e24] ;  /* 0x007e2400012d7983 */ /* 0x000ea20000300800 */
[----:B------:R-:W-:-:S02]  /*188430*/  MOV.SPILL R39, UR18 ;  /* 0x0000001200277c02 */ /* 0x000fc40009000f00 */
[----:B------:R-:W-:Y:S02]  /*188440*/  MOV.SPILL R38, UR16 ;  /* 0x0000001000267c02 */ /* 0x000fe40009000f00 */
[----:B------:R-:W-:Y:S02]  /*188450*/  MOV.SPILL R54, UR14 ;  /* 0x0000000e00367c02 */ /* 0x000fe40009000f00 */
[----:B------:R-:W-:Y:S02]  /*188460*/  R2UR UR16, R60 ;  /* 0x000000003c1072ca */ /* 0x000fe400000e0000 */
[----:B------:R-:W-:Y:S01]  /*188470*/  R2UR UR14, R61 ;  /* 0x000000003d0e72ca */ /* 0x000fe200000e0000 */
[----:B------:R-:W-:Y:S01]  /*188480*/  IMAD.U32 R29, RZ, RZ, UR10 ;  /* 0x0000000aff1d7e24 */ /* 0x000fe2000f8e00ff */
[----:B------:R-:W-:Y:S01]  /*188490*/  R2UR UR12, R42 ;  /* 0x000000002a0c72ca */ /* 0x000fe200000e0000 */
[----:B------:R-:W-:Y:S01]  /*1884a0*/  IMAD.U32 R27, RZ, RZ, UR8 ;  /* 0x00000008ff1b7e24 */ /* 0x000fe2000f8e00ff */
[----:B------:R-:W-:Y:S01]  /*1884b0*/  UMOV UR4, UR62 ;  /* 0x0000003e00047c82 */ /* 0x000fe20008000000 */
[----:B------:R-:W-:Y:S01]  /*1884c0*/  R2UR UR10, R41 ;  /* 0x00000000290a72ca */ /* 0x000fe200000e0000 */
[----:B------:R-:W-:Y:S01]  /*1884d0*/  UMOV UR62, UR6 ;  /* 0x00000006003e7c82 */ /* 0x000fe20008000000 */
[----:B------:R-:W-:-:S02]  /*1884e0*/  R2UR UR8, R46 ;  /* 0x000000002e0872ca */ /* 0x000fc400000e0000 */
[----:B------:R-:W-:Y:S02]  /*1884f0*/  R2UR UR6, R48 ;  /* 0x00000000300672ca */ /* 0x000fe400000e0000 */
[----:B------:R-:W-:-:S04]  /*188500*/  LOP3.LUT R0, R0, 0xfffffbff, RZ, 0xc0, !PT ;  /* 0xfffffbff00007812 */ /* 0x000fc800078ec0ff */
[----:B------:R-:W-:-:S04]  /*188510*/  @P1 LOP3.LUT R0, R0, 0x400, RZ, 0xfc, !PT ;  /* 0x0000040000001812 */ /* 0x000fc800078efcff */
[----:B------:R-:W-:Y:S02]  /*188520*/  LOP3.LUT R0, R0, 0xfffffffe, RZ, 0xc0, !PT ;  /* 0xfffffffe00007812 */ /* 0x000fe400078ec0ff */
[----:B--2---:R-:W-:Y:S02]  /*188530*/  R2UR UR18, R45 ;  /* 0x000000002d1272ca */ /* 0x004fe400000e0000 */
[----:B------:R-:W2:Y:S04]  /*188540*/  LDL R45, [R1+0x1d74] ;  /* 0x001d7400012d7983 */ /* 0x000ea80000100800 */
[----:B------:R-:W2:Y:S04]  /*188550*/  LDL.LU R60, [R1+0x7e20] ;  /* 0x007e2000013c7983 */ /* 0x000ea80000300800 */
[----:B------:R-:W2:Y:S04]  /*188560*/  LDL.LU R61, [R1+0x7e1c] ;  /* 0x007e1c00013d7983 */ /* 0x000ea80000300800 */
[----:B------:R-:W2:Y:S04]  /*188570*/  LDL.LU R42, [R1+0x7e18] ;  /* 0x007e1800012a7983 */ /* 0x000ea80000300800 */
[----:B------:R-:W3:Y:S04]  /*188580*/  LDL.LU R41, [R1+0x7e14] ;  /* 0x007e140001297983 */ /* 0x000ee80000300800 */
[----:B------:R-:W4:Y:S04]  /*188590*/  LDL.LU R46, [R1+0x7e10] ;  /* 0x007e1000012e7983 */ /* 0x000f280000300800 */
[----:B------:R-:W5:Y:S01]  /*1885a0*/  LDL.LU R48, [R1+0x7e0c] ;  /* 0x007e0c0001307983 */ /* 0x000f620000300800 */
[----:B------:R-:W-:-:S04]  /*1885b0*/  @P2 LOP3.LUT R0, R0, 0x1, RZ, 0xfc, !PT ;  /* 0x0000000100002812 */ /* 0x000fc800078efcff */
[----:B------:R-:W-:-:S04]  /*1885c0*/  LOP3.LUT R0, R0, 0xfffffffd, RZ, 0xc0, !PT ;  /* 0xfffffffd00007812 */ /* 0x000fc800078ec0ff */
[----:B------:R-:W-:-:S04]  /*1885d0*/  @P3 LOP3.LUT R0, R0, 0x2, RZ, 0xfc, !PT ;  /* 0x0000000200003812 */ /* 0x000fc800078efcff */
[----:B------:R-:W-:Y:S02]  /*1885e0*/  LOP3.LUT R0, R0, 0xfffffffb, RZ, 0xc0, !PT ;  /* 0xfffffffb00007812 */ /* 0x000fe400078ec0ff */
[----:B------:R-:W-:Y:S02]  /*1885f0*/  LOP3.LUT R58, R58, 0x7fffffff, RZ, 0xc0, !PT ;  /* 0x7fffffff3a3a7812 */ /* 0x000fe400078ec0ff */
[----:B------:R-:W-:Y:S02]  /*188600*/  @P4 LOP3.LUT R0, R0, 0x4, RZ, 0xfc, !PT ;  /* 0x0000000400004812 */ /* 0x000fe400078efcff */
[----:B------:R-:W-:Y:S02]  /*188610*/  MOV.SPILL R12, UR62 ;  /* 0x0000003e000c7c02 */ /* 0x000fe40009000f00 */
[----:B------:R-:W-:Y:S02]  /*188620*/  @P0 LOP3.LUT R58, R58, 0x80000000, RZ, 0xfc, !PT ;  /* 0x800000003a3a0812 */ /* 0x000fe400078efcff */
[----:B------:R-:W-:-:S02]  /*188630*/  LOP3.LUT R0, R0, 0xfffffff7, RZ, 0xc0, !PT ;  /* 0xfffffff700007812 */ /* 0x000fc400078ec0ff */
[----:B------:R-:W-:Y:S02]  /*188640*/  R2UR UR62, R10 ;  /* 0x000000000a3e72ca */ /* 0x000fe400000e0000 */
[----:B------:R-:W-:Y:S02]  /*188650*/  SHF.R.S32.HI R8, RZ, 0x1f, R43 ;  /* 0x0000001fff087819 */ /* 0x000fe4000001142b */
[----:B------:R-:W-:Y:S02]  /*188660*/  IADD3 R10, P0, PT, R43, R2, RZ ;  /* 0x000000022b0a7210 */ /* 0x000fe40007f1e0ff */
[----:B------:R-:W-:Y:S02]  /*188670*/  @P5 LOP3.LUT R0, R0, 0x8, RZ, 0xfc, !PT ;  /* 0x0000000800005812 */ /* 0x000fe400078efcff */
[----:B------:R-:W-:Y:S01]  /*188680*/  MOV.SPILL R32, UR36 ;  /* 0x0000002400207c02 */ /* 0x000fe20009000f00 */
[----:B------:R-:W-:Y:S01]  /*188690*/  UMOV UR36, UR4 ;  /* 0x0000000400247c82 */ /* 0x000fe20008000000 */
[----:B------:R-:W-:-:S02]  /*1886a0*/  R2UR UR4, R11 ;  /* 0x000000000b0472ca */ /* 0x000fc400000e0000 */
[----:B------:R-:W-:Y:S02]  /*1886b0*/  MOV.SPILL R13, UR63 ;  /* 0x0000003f000d7c02 */ /* 0x000fe40009000f00 */
[----:B------:R-:W-:Y:S01]  /*1886c0*/  LOP3.LUT R0, R0, 0xffffffef, RZ, 0xc0, !PT ;  /* 0xffffffef00007812 */ /* 0x000fe200078ec0ff */
[----:B------:R-:W-:-:S03]  /*1886d0*/  IMAD.X R11, R8, 0x1, R4, P0 ;  /* 0x00000001080b7824 */ /* 0x000fc600000e0604 */
[----:B------:R-:W-:Y:S02]  /*1886e0*/  @P6 LOP3.LUT R0, R0, 0x10, RZ, 0xfc, !PT ;  /* 0x0000001000006812 */ /* 0x000fe400078efcff */
[C---:B------:R-:W-:Y:S02]  /*1886f0*/  LOP3.LUT P3, RZ, R6.reuse, 0x2000, RZ, 0xc0, !PT ;  /* 0x0000200006ff7812 */ /* 0x040fe4000786c0ff */
[C---:B------:R-:W-:Y:S02]  /*188700*/  LOP3.LUT P2, RZ, R6.reuse, 0x1000, RZ, 0xc0, !PT ;  /* 0x0000100006ff7812 */ /* 0x040fe4000784c0ff */
[C---:B------:R-:W-:Y:S02]  /*188710*/  LOP3.LUT P1, RZ, R6.reuse, 0x800, RZ, 0xc0, !PT ;  /* 0x0000080006ff7812 */ /* 0x040fe4000782c0ff */
[----:B------:R-:W-:Y:S02]  /*188720*/  LOP3.LUT P0, RZ, R6, 0x400, RZ, 0xc0, !PT ;  /* 0x0000040006ff7812 */ /* 0x000fe4000780c0ff */
[----:B------:R-:W-:-:S02]  /*188730*/  LOP3.LUT R0, R0, 0xfffeffff, RZ, 0xc0, !PT ;  /* 0xfffeffff00007812 */ /* 0x000fc400078ec0ff */
[----:B--2---:R-:W-:Y:S02]  /*188740*/  R2UR UR41, R42 ;  /* 0x000000002a2972ca */ /* 0x004fe400000e0000 */
[----:B---3--:R-:W-:Y:S02]  /*188750*/  R2UR UR57, R41 ;  /* 0x00000000293972ca */ /* 0x008fe400000e0000 */
[----:B----4-:R-:W-:Y:S02]  /*188760*/  R2UR UR61, R46 ;  /* 0x000000002e3d72ca */ /* 0x010fe400000e0000 */
[----:B-----5:R-:W-:Y:S02]  /*188770*/  R2UR UR63, R48 ;  /* 0x00000000303f72ca */ /* 0x020fe400000e0000 */
[----:B------:R-:W2:Y:S04]  /*188780*/  LDL.LU R48, [R1+0x7e08] ;  /* 0x007e080001307983 */ /* 0x000ea80000300800 */
[----:B------:R-:W3:Y:S04]  /*188790*/  LDL.LU R46, [R1+0x7e04] ;  /* 0x007e0400012e7983 */ /* 0x000ee80000300800 */
[----:B------:R-:W4:Y:S01]  /*1887a0*/  LDL.LU R41, [R1+0x7e00] ;  /* 0x007e000001297983 */ /* 0x000f220000300800 */
[----:B------:R-:W-:-:S03]  /*1887b0*/  IADD3 R42, P6, PT, R9, R2, RZ ;  /* 0x00000002092a7210 */ /* 0x000fc60007fde0ff */
[----:B------:R0:W-:Y:S01]  /*1887c0*/  STL.64 [R1+0x138], R10 ;  /* 0x0001380a01007387 */ /* 0x0001e20000100a00 */
[----:B------:R-:W-:Y:S02]  /*1887d0*/  SHF.R.S32.HI R2, RZ, 0x1f, R9 ;  /* 0x0000001fff027819 */ /* 0x000fe40000011409 */
[----:B------:R-:W-:Y:S02]  /*1887e0*/  R2UR UR5, R60 ;  /* 0x000000003c0572ca */ /* 0x000fe400000e0000 */
[-C--:B------:R-:W-:Y:S02]  /*1887f0*/  IADD3 R60, P4, PT, R43, R3.reuse, RZ ;  /* 0x000000032b3c7210 */ /* 0x080fe40007f9e0ff */
[----:B0-----:R-:W-:-:S05]  /*188800*/  IADD3 R10, P5, PT, R9, R3, RZ ;  /* 0x00000003090a7210 */ /* 0x001fca0007fbe0ff */
[--C-:B------:R-:W-:Y:S01]  /*188810*/  IMAD.X R11, R2, 0x1, R5.reuse, P5 ;  /* 0x00000001020b7824 */ /* 0x100fe200028e0605 */
[----:B------:R-:W-:Y:S02]  /*188820*/  ISETP.LT.AND P5, PT, R44, UR36, !P3 ;  /* 0x000000242c007c0c */ /* 0x000fe4000dfa1270 */
[----:B------:R-:W-:Y:S01]  /*188830*/  R2UR UR7, R61 ;  /* 0x000000003d0772ca */ /* 0x000fe200000e0000 */
[----:B------:R-:W-:Y:S01]  /*188840*/  IMAD.X R61, R8, 0x1, R5, P4 ;  /* 0x00000001083d7824 */ /* 0x000fe200020e0605 */
[----:B------:R-:W-:Y:S02]  /*188850*/  ISETP.LT.AND P4, PT, R45, UR34, !P3 ;  /* 0x000000222d007c0c */ /* 0x000fe4000df81270 */
[----:B------:R-:W-:Y:S02]  /*188860*/  LOP3.LUT R3, R3, 0xfbffffff, RZ, 0xc0, !PT ;  /* 0xfbffffff03037812 */ /* 0x000fe400078ec0ff */
[----:B------:R-:W-:-:S05]  /*188870*/  ISETP.LT.AND P3, PT, R44, UR32, !P2 ;  /* 0x000000202c007c0c */ /* 0x000fca000d761270 */
[----:B------:R-:W-:-:S04]  /*188880*/  @P5 LOP3.LUT R3, R3, 0x4000000, RZ, 0xfc, !PT ;  /* 0x0400000003035812 */ /* 0x000fc800078efcff */
[----:B------:R-:W-:Y:S02]  /*188890*/  LOP3.LUT R3, R3, 0xfdffffff, RZ, 0xc0, !PT ;  /* 0xfdffffff03037812 */ /* 0x000fe400078ec0ff */
[----:B------:R-:W-:Y:S02]  /*1888a0*/  ISETP.LT.AND P2, PT, R45, UR30, !P2 ;  /* 0x0000001e2d007c0c */ /* 0x000fe4000d741270 */
[----:B------:R-:W-:-:S04]  /*1888b0*/  @P4 LOP3.LUT R3, R3, 0x2000000, RZ, 0xfc, !PT ;  /* 0x0200000003034812 */ /* 0x000fc800078efcff */
[----:B------:R-:W-:-:S04]  /*1888c0*/  LOP3.LUT R3, R3, 0xfeffffff, RZ, 0xc0, !PT ;  /* 0xfeffffff03037812 */ /* 0x000fc800078ec0ff */
[----:B------:R-:W-:-:S04]  /*1888d0*/  @P3 LOP3.LUT R3, R3, 0x1000000, RZ, 0xfc, !PT ;  /* 0x0100000003033812 */ /* 0x000fc800078efcff */
[----:B------:R-:W-:-:S04]  /*1888e0*/  LOP3.LUT R3, R3, 0xff7fffff, RZ, 0xc0, !PT ;  /* 0xff7fffff03037812 */ /* 0x000fc800078ec0ff */
[----:B------:R-:W-:Y:S02]  /*1888f0*/  @P2 LOP3.LUT R3, R3, 0x800000, RZ, 0xfc, !PT ;  /* 0x0080000003032812 */ /* 0x000fe400078efcff */
[----:B------:R-:W-:Y:S02]  /*188900*/  ISETP.LT.AND P2, PT, R44, UR28, !P1 ;  /* 0x0000001c2c007c0c */ /* 0x000fe4000cf41270 */
[----:B------:R-:W-:Y:S02]  /*188910*/  ISETP.LT.AND P1, PT, R45, UR26, !P1 ;  /* 0x0000001a2d007c0c */ /* 0x000fe4000cf21270 */
[----:B------:R-:W-:Y:S01]  /*188920*/  LOP3.LUT R3, R3, 0xffbfffff, RZ, 0xc0, !PT ;  /* 0xffbfffff03037812 */ /* 0x000fe200078ec0ff */
[----:B------:R-:W-:Y:S01]  /*188930*/  IMAD.X R43, R2, 0x1, R4, P6 ;  /* 0x00000001022b7824 */ /* 0x000fe200030e0604 */
[----:B------:R-:W-:-:S07]  /*188940*/  ISETP.LT.AND P6, PT, R44, UR24, !P0 ;  /* 0x000000182c007c0c */ /* 0x000fce000c7c1270 */
[----:B------:R-:W-:-:S04]  /*188950*/  @P2 LOP3.LUT R3, R3, 0x400000, RZ, 0xfc, !PT ;  /* 0x0040000003032812 */ /* 0x000fc800078efcff */
[----:B------:R-:W-:-:S04]  /*188960*/  LOP3.LUT R3, R3, 0xffdfffff, RZ, 0xc0, !PT ;  /* 0xffdfffff03037812 */ /* 0x000fc800078ec0ff */
[----:B------:R-:W-:Y:S01]  /*188970*/  @P1 LOP3.LUT R3, R3, 0x200000, RZ, 0xfc, !PT ;  /* 0x0020000003031812 */ /* 0x000fe200078efcff */
[----:B------:R0:W-:Y:S03]  /*188980*/  STL.64 [R1+0x668], R42 ;  /* 0x0006682a01007387 */ /* 0x0001e60000100a00 */
[----:B------:R-:W-:-:S04]  /*188990*/  LOP3.LUT R3, R3, 0xffefffff, RZ, 0xc0, !PT ;  /* 0xffefffff03037812 */ /* 0x000fc800078ec0ff */
[----:B------:R-:W-:Y:S02]  /*1889a0*/  @P6 LOP3.LUT R3, R3, 0x100000, RZ, 0xfc, !PT ;  /* 0x0010000003036812 */ /* 0x000fe400078efcff */
[----:B------:R-:W-:Y:S01]  /*1889b0*/  ISETP.LT.AND P6, PT, R45, UR22, !P0 ;  /* 0x000000162d007c0c */ /* 0x000fe2000c7c1270 */
[----:B0-----:R-:W5:Y:S04]  /*1889c0*/  LDL.LU.64 R42, [R1+0x7df8] ;  /* 0x007df800012a7983 */ /* 0x001f680000300a00 */
[----:B------:R-:W-:Y:S04]  /*1889d0*/  STL [R1+0x7c54], R4 ;  /* 0x007c540401007387 */ /* 0x000fe80000100800 */
[----:B------:R-:W-:Y:S04]  /*1889e0*/  STL [R1+0x7c40], R5 ;  /* 0x007c400501007387 */ /* 0x000fe80000100800 */
[----:B------:R-:W-:Y:S04]  /*1889f0*/  STL [R1+0x7b50], R60 ;  /* 0x007b503c01007387 */ /* 0x000fe80000100800 */
[----:B------:R-:W-:Y:S04]  /*188a00*/  STL.64 [R1+0x5e0], R10 ;  /* 0x0005e00a01007387 */ /* 0x000fe80000100a00 */
[----:B------:R-:W-:Y:S01]  /*188a10*/  STL [R1+0x7b4c], R61 ;  /* 0x007b4c3d01007387 */ /* 0x000fe20000100800 */
[----:B------:R-:W-:-:S03]  /*188a20*/  R2UR.FILL UR22, R40 ;  /* 0x00000000281672ca */ /* 0x000fc600004e0000 */
[----:B------:R-:W3:Y:S01]  /*188a30*/  LDL.LU R40, [R1+0x7df4] ;  /* 0x007df40001287983 */ /* 0x000ee20000300800 */
[C---:B------:R-:W-:Y:S02]  /*188a40*/  LOP3.LUT P5, RZ, R6.reuse, 0x8, RZ, 0xc0, !PT ;  /* 0x0000000806ff7812 */ /* 0x040fe400078ac0ff */
[----:B------:R-:W-:Y:S02]  /*188a50*/  LOP3.LUT P4, RZ, R6, 0x2, RZ, 0xc0, !PT ;  /* 0x0000000206ff7812 */ /* 0x000fe4000788c0ff */
[----:B------:R-:W-:-:S09]  /*188a60*/  LOP3.LUT R3, R3, 0xfff7ffff, RZ, 0xc0, !PT ;  /* 0xfff7ffff03037812 */ /* 0x000fd200078ec0ff */
[----:B------:R-:W-:-:S04]  /*188a70*/  @P5 LOP3.LUT R0, R0, 0x10000, RZ, 0xfc, !PT ;  /* 0x0001000000005812 */ /* 0x000fc800078efcff */
[----:B------:R-:W-:-:S04]  /*188a80*/  LOP3.LUT R0, R0, 0xfffdffff, RZ, 0xc0, !PT ;  /* 0xfffdffff00007812 */ /* 0x000fc800078ec0ff */
[----:B------:R-:W-:Y:S02]  /*188a90*/  @P4 LOP3.LUT R0, R0, 0x20000, RZ, 0xfc, !PT ;  /* 0x0002000000004812 */ /* 0x000fe400078efcff */
[----:B------:R-:W-:Y:S02]  /*188aa0*/  LOP3.LUT P4, RZ, R6, 0x200, RZ, 0xc0, !PT ;  /* 0x0000020006ff7812 */ /* 0x000fe4000788c0ff */
[----:B------:R-:W-:Y:S02]  /*188ab0*/  @P6 LOP3.LUT R3, R3, 0x80000, RZ, 0xfc, !PT ;  /* 0x0008000003036812 */ /* 0x000fe400078efcff */
[----:B------:R-:W-:Y:S02]  /*188ac0*/  ISETP.LT.AND P6, PT, R44, UR20, !P4 ;  /* 0x000000142c007c0c */ /* 0x000fe4000e7c1270 */
[----:B------:R-:W-:Y:S02]  /*188ad0*/  ISETP.LT.AND P4, PT, R45, UR18, !P4 ;  /* 0x000000122d007c0c */ /* 0x000fe4000e781270 */
[----:B------:R-:W-:-:S02]  /*188ae0*/  LOP3.LUT R3, R3, 0xfffbffff, RZ, 0xc0, !PT ;  /* 0xfffbffff03037812 */ /* 0x000fc400078ec0ff */
[----:B------:R-:W-:-:S07]  /*188af0*/  LOP3.LUT P5, RZ, R6, 0x80, RZ, 0xc0, !PT ;  /* 0x0000008006ff7812 */ /* 0x000fce00078ac0ff */
[----:B------:R-:W-:-:S04]  /*188b00*/  @P6 LOP3.LUT R3, R3, 0x40000, RZ, 0xfc, !PT ;  /* 0x0004000003036812 */ /* 0x000fc800078efcff */
[----:B------:R-:W-:-:S04]  /*188b10*/  LOP3.LUT R3, R3, 0xfffdffff, RZ, 0xc0, !PT ;  /* 0xfffdffff03037812 */ /* 0x000fc800078ec0ff */
[----:B------:R-:W-:Y:S02]  /*188b20*/  @P4 LOP3.LUT R3, R3, 0x20000, RZ, 0xfc, !PT ;  /* 0x0002000003034812 */ /* 0x000fe400078efcff */
[----:B------:R-:W-:Y:S02]  /*188b30*/  ISETP.LT.AND P4, PT, R44, UR16, !P5 ;  /* 0x000000102c007c0c */ /* 0x000fe4000ef81270 */
[----:B------:R-:W-:Y:S02]  /*188b40*/  LOP3.LUT P3, RZ, R7, 0x80000000, RZ, 0xc0, !PT ;  /* 0x8000000007ff7812 */ /* 0x000fe4000786c0ff */
[----:B------:R-:W-:Y:S02]  /*188b50*/  ISETP.LT.AND P5, PT, R45, UR14, !P5 ;  /* 0x0000000e2d007c0c */ /* 0x000fe4000efa1270 */
[----:B------:R-:W-:Y:S02]  /*188b60*/  LOP3.LUT R3, R3, 0xfffeffff, RZ, 0xc0, !PT ;  /* 0xfffeffff03037812 */ /* 0x000fe400078ec0ff */
[----:B------:R-:W-:-:S05]  /*188b70*/  LOP3.LUT R0, R0, 0xffff7fff, RZ, 0xc0, !PT ;  /* 0xffff7fff00007812 */ /* 0x000fca00078ec0ff */
[----:B------:R-:W-:Y:S02]  /*188b80*/  @P4 LOP3.LUT R3, R3, 0x10000, RZ, 0xfc, !PT ;  /* 0x0001000003034812 */ /* 0x000fe400078efcff */
[----:B------:R-:W-:Y:S02]  /*188b90*/  @P3 LOP3.LUT R0, R0, 0x8000, RZ, 0xfc, !PT ;  /* 0x0000800000003812 */ /* 0x000fe400078efcff */
[----:B------:R-:W-:Y:S02]  /*188ba0*/  LOP3.LUT P3, RZ, R6, 0x20, RZ, 0xc0, !PT ;  /* 0x0000002006ff7812 */ /* 0x000fe4000786c0ff */
[----:B------:R-:W-:-:S04]  /*188bb0*/  LOP3.LUT R3, R3, 0xffff7fff, RZ, 0xc0, !PT ;  /* 0xffff7fff03037812 */ /* 0x000fc800078ec0ff */
[----:B------:R-:W-:Y:S02]  /*188bc0*/  @P5 LOP3.LUT R3, R3, 0x8000, RZ, 0xfc, !PT ;  /* 0x0000800003035812 */ /* 0x000fe400078efcff */
[----:B------:R-:W-:Y:S02]  /*188bd0*/  ISETP.LT.AND P5, PT, R44, UR12, !P3 ;  /* 0x0000000c2c007c0c */ /* 0x000fe4000dfa1270 */
[----:B------:R-:W-:Y:S02]  /*188be0*/  ISETP.LT.AND P3, PT, R45, UR10, !P3 ;  /* 0x0000000a2d007c0c */ /* 0x000fe4000df61270 */
[----:B------:R-:W-:-:S09]  /*188bf0*/  LOP3.LUT R3, R3, 0xffffbfff, RZ, 0xc0, !PT ;  /* 0xffffbfff03037812 */ /* 0x000fd200078ec0ff */
[----:B------:R-:W-:Y:S02]  /*188c00*/  @P5 LOP3.LUT R3, R3, 0x4000, RZ, 0xfc, !PT ;  /* 0x0000400003035812 */ /* 0x000fe400078efcff */
[----:B------:R-:W-:Y:S02]  /*188c10*/  LOP3.LUT P5, RZ, R0, 0x10000, RZ, 0xc0, !PT ;  /* 0x0001000000ff7812 */ /* 0x000fe400078ac0ff */
[----:B------:R-:W-:-:S04]  /*188c20*/  LOP3.LUT R3, R3, 0xffffdfff, RZ, 0xc0, !PT ;  /* 0xffffdfff03037812 */ /* 0x000fc800078ec0ff */
[----:B------:R-:W-:Y:S02]  /*188c30*/  @P3 LOP3.LUT R3, R3, 0x2000, RZ, 0xfc, !PT ;  /* 0x0000200003033812 */ /* 0x000fe400078efcff */
[----:B------:R-:W-:Y:S02]  /*188c40*/  ISETP.LT.AND P3, PT, R44, UR8, !P5 ;  /* 0x000000082c007c0c */ /* 0x000fe4000ef61270 */
[----:B------:R-:W-:-:S11]  /*188c50*/  LOP3.LUT R3, R3, 0xffffefff, RZ, 0xc0, !PT ;  /* 0xffffefff03037812 */ /* 0x000fd600078ec0ff */
[----:B------:R-:W-:Y:S02]  /*188c60*/  @P3 LOP3.LUT R3, R3, 0x1000, RZ, 0xfc, !PT ;  /* 0x0000100003033812 */ /* 0x000fe400078efcff */
[----:B------:R-:W-:Y:S02]  /*188c70*/  ISETP.LT.AND P3, PT, R45, UR6, !P5 ;  /* 0x000000062d007c0c */ /* 0x000fe4000ef61270 */
[----:B------:R-:W-:Y:S02]  /*188c80*/  LOP3.LUT P4, RZ, R0, 0x20000, RZ, 0xc0, !PT ;  /* 0x0002000000ff7812 */ /* 0x000fe4000788c0ff */
[----:B------:R-:W-:-:S09]  /*188c90*/  LOP3.LUT R3, R3, 0xfffff7ff, RZ, 0xc0, !PT ;  /* 0xfffff7ff03037812 */ /* 0x000fd200078ec0ff */
        /* <DEDUP_REMOVED lines=9> */
[----:B------:R-:W-:Y:S02]  /*188d30*/  ISETP.LT.AND P3, PT, R45, UR61, !P3 ;  /* 0x0000003d2d007c0c */ /* 0x000fe4000df61270 */
[----:B------:R-:W-:Y:S02]  /*188d40*/  LOP3.LUT P2, RZ, R7, 0x20000000, RZ, 0xc0, !PT ;  /* 0x2000000007ff7812 */ /* 0x000fe4000784c0ff */
[----:B------:R-:W-:Y:S02]  /*188d50*/  LOP3.LUT R3, R3, 0xfffffeff, RZ, 0xc0, !PT ;  /* 0xfffffeff03037812 */ /* 0x000fe400078ec0ff */
[----:B------:R-:W-:-:S02]  /*188d60*/  LOP3.LUT P1, RZ, R7, 0x8000000, RZ, 0xc0, !PT ;  /* 0x0800000007ff7812 */ /* 0x000fc4000782c0ff */
[----:B------:R-:W-:Y:S02]  /*188d70*/  R2UR.FILL UR6, R50 ;  /* 0x00000000320672ca */ /* 0x000fe400004e0000 */
[----:B------:R-:W-:Y:S02]  /*188d80*/  R2UR.FILL UR4, R49 ;  /* 0x00000000310472ca */ /* 0x000fe400004e0000 */
[----:B------:R-:W-:Y:S02]  /*188d90*/  R2UR.FILL UR8, R51 ;  /* 0x00000000330872ca */ /* 0x000fe400004e0000 */
[----:B------:R-:W-:Y:S02]  /*188da0*/  R2UR.FILL UR10, R52 ;  /* 0x00000000340a72ca */ /* 0x000fe400004e0000 */
[C---:B------:R-:W-:Y:S02]  /*188db0*/  LOP3.LUT P0, RZ, R7.reuse, 0x2000000, RZ, 0xc0, !PT ;  /* 0x0200000007ff7812 */ /* 0x040fe4000780c0ff */
[----:B------:R-:W-:-:S02]  /*188dc0*/  LOP3.LUT P6, RZ, R7, 0x800000, RZ, 0xc0, !PT ;  /* 0x0080000007ff7812 */ /* 0x000fc400078cc0ff */
[----:B------:R-:W-:Y:S02]  /*188dd0*/  R2UR.FILL UR12, R53 ;  /* 0x00000000350c72ca */ /* 0x000fe400004e0000 */
[----:B------:R-:W-:Y:S02]  /*188de0*/  R2UR.FILL UR14, R54 ;  /* 0x00000000360e72ca */ /* 0x000fe400004e0000 */
[----:B------:R-:W-:Y:S02]  /*188df0*/  @P4 LOP3.LUT R3, R3, 0x100, RZ, 0xfc, !PT ;  /* 0x0000010003034812 */ /* 0x000fe400078efcff */
[----:B------:R-:W-:Y:S02]  /*188e00*/  LOP3.LUT P5, RZ, R7, 0x200000, RZ, 0xc0, !PT ;  /* 0x0020000007ff7812 */ /* 0x000fe400078ac0ff */
[----:B------:R-:W-:Y:S02]  /*188e10*/  R2UR.FILL UR16, R38 ;  /* 0x00000000261072ca */ /* 0x000fe400004e0000 */
[----:B------:R-:W-:-:S02]  /*188e20*/  R2UR.FILL UR18, R39 ;  /* 0x00000000271272ca */ /* 0x000fc400004e0000 */
[----:B------:R-:W-:Y:S02]  /*188e30*/  LOP3.LUT R3, R3, 0xffffff7f, RZ, 0xc0, !PT ;  /* 0xffffff7f03037812 */ /* 0x000fe400078ec0ff */
[----:B------:R-:W-:Y:S02]  /*188e40*/  LOP3.LUT P4, RZ, R7, 0x80000, RZ, 0xc0, !PT ;  /* 0x0008000007ff7812 */ /* 0x000fe4000788c0ff */
[----:B------:R-:W-:Y:S02]  /*188e50*/  R2UR.FILL UR20, R59 ;  /* 0x000000003b1472ca */ /* 0x000fe400004e0000 */
[----:B------:R-:W-:Y:S02]  /*188e60*/  R2UR.FILL UR24, R57 ;  /* 0x00000000391872ca */ /* 0x000fe400004e0000 */
[----:B------:R-:W-:Y:S02]  /*188e70*/  @P3 LOP3.LUT R3, R3, 0x80, RZ, 0xfc, !PT ;  /* 0x0000008003033812 */ /* 0x000fe400078efcff */
[----:B------:R-:W-:Y:S01]  /*188e80*/  ISETP.LT.AND P3, PT, R44, UR57, !P2 ;  /* 0x000000392c007c0c */ /* 0x000fe2000d761270 */
[----:B------:R-:W4:Y:S01]  /*188e90*/  LDL.LU R39, [R1+0x7df0] ;  /* 0x007df00001277983 */ /* 0x000f220000300800 */
[----:B------:R-:W-:-:S02]  /*188ea0*/  LOP3.LUT R0, R0, 0xffffbfff, RZ, 0xc0, !PT ;  /* 0xffffbfff00007812 */ /* 0x000fc400078ec0ff */
[----:B------:R-:W-:Y:S01]  /*188eb0*/  LOP3.LUT R3, R3, 0xffffffbf, RZ, 0xc0, !PT ;  /* 0xffffffbf03037812 */ /* 0x000fe200078ec0ff */
[----:B------:R-:W4:Y:S01]  /*188ec0*/  LDL.LU R38, [R1+0x7dec] ;  /* 0x007dec0001267983 */ /* 0x000f220000300800 */
[----:B------:R-:W-:Y:S02]  /*188ed0*/  R2UR.FILL UR26, R55 ;  /* 0x00000000371a72ca */ /* 0x000fe400004e0000 */
[----:B------:R-:W-:Y:S02]  /*188ee0*/  R2UR.FILL UR28, R56 ;  /* 0x00000000381c72ca */ /* 0x000fe400004e0000 */
[----:B------:R-:W-:Y:S02]  /*188ef0*/  R2UR.FILL UR30, R35 ;  /* 0x00000000231e72ca */ /* 0x000fe400004e0000 */
[----:B------:R-:W-:Y:S02]  /*188f00*/  R2UR.FILL UR32, R34 ;  /* 0x00000000222072ca */ /* 0x000fe400004e0000 */
[----:B------:R-:W-:-:S02]  /*188f10*/  R2UR.FILL UR34, R33 ;  /* 0x00000000212272ca */ /* 0x000fc400004e0000 */
[----:B------:R-:W-:Y:S02]  /*188f20*/  R2UR.FILL UR36, R32 ;  /* 0x00000000202472ca */ /* 0x000fe400004e0000 */
[----:B------:R-:W-:Y:S01]  /*188f30*/  MOV.SPILL R2, UR9 ;  /* 0x0000000900027c02 */ /* 0x000fe20009000f00 */
[----:B------:R-:W0:Y:S01]  /*188f40*/  LDCU.64 UR62, c[0x0][0x398] ;  /* 0x00007300ff3e77ac */ /* 0x000e220008000a00 */
[----:B------:R-:W-:Y:S02]  /*188f50*/  @P3 LOP3.LUT R3, R3, 0x40, RZ, 0xfc, !PT ;  /* 0x0000004003033812 */ /* 0x000fe400078efcff */
[----:B------:R-:W-:Y:S02]  /*188f60*/  ISETP.LT.AND P3, PT, R45, UR41, !P2 ;  /* 0x000000292d007c0c */ /* 0x000fe4000d761270 */
[----:B------:R-:W-:Y:S02]  /*188f70*/  ISETP.LT.AND P2, PT, R44, UR7, !P1 ;  /* 0x000000072c007c0c */ /* 0x000fe4000cf41270 */
[----:B------:R-:W-:-:S02]  /*188f80*/  LOP3.LUT R3, R3, 0xffffffdf, RZ, 0xc0, !PT ;  /* 0xffffffdf03037812 */ /* 0x000fc400078ec0ff */
[----:B------:R-:W-:-:S07]  /*188f90*/  ISETP.LT.AND P1, PT, R45, UR5, !P1 ;  /* 0x000000052d007c0c */ /* 0x000fce000cf21270 */
[----:B------:R-:W-:-:S04]  /*188fa0*/  @P3 LOP3.LUT R3, R3, 0x20, RZ, 0xfc, !PT ;  /* 0x0000002003033812 */ /* 0x000fc800078efcff */
[----:B------:R-:W-:-:S04]  /*188fb0*/  LOP3.LUT R3, R3, 0xffffffef, RZ, 0xc0, !PT ;  /* 0xffffffef03037812 */ /* 0x000fc800078ec0ff */
[----:B------:R-:W-:-:S04]  /*188fc0*/  @P2 LOP3.LUT R3, R3, 0x10, RZ, 0xfc, !PT ;  /* 0x0000001003032812 */ /* 0x000fc800078efcff */
[----:B------:R-:W-:Y:S02]  /*188fd0*/  LOP3.LUT R3, R3, 0xfffffff7, RZ, 0xc0, !PT ;  /* 0xfffffff703037812 */ /* 0x000fe400078ec0ff */
[----:B------:R-:W-:Y:S02]  /*188fe0*/  ISETP.LT.AND P2, PT, R44, UR4, !P0 ;  /* 0x000000042c007c0c */ /* 0x000fe4000c741270 */
[----:B------:R-:W-:Y:S02]  /*188ff0*/  LOP3.LUT P3, RZ, R7, 0x20000, RZ, 0xc0, !PT ;  /* 0x0002000007ff7812 */ /* 0x000fe4000786c0ff */
[----:B--2---:R-:W-:Y:S02]  /*189000*/  R2UR UR41, R48 ;  /* 0x00000000302972ca */ /* 0x004fe400000e0000 */
[----:B------:R-:W-:Y:S02]  /*189010*/  @P1 LOP3.LUT R3, R3, 0x8, RZ, 0xfc, !PT ;  /* 0x0000000803031812 */ /* 0x000fe400078efcff */
[----:B------:R-:W-:-:S02]  /*189020*/  ISETP.LT.AND P1, PT, R45, UR6, !P0 ;  /* 0x000000062d007c0c */ /* 0x000fc4000c721270 */
[----:B------:R-:W-:Y:S02]  /*189030*/  ISETP.LT.AND P0, PT, R44, UR8, !P6 ;  /* 0x000000082c007c0c */ /* 0x000fe4000f701270 */
[----:B------:R-:W-:Y:S02]  /*189040*/  ISETP.LT.AND P6, PT, R45, UR10, !P6 ;  /* 0x0000000a2d007c0c */ /* 0x000fe4000f7c1270 */
[----:B------:R-:W-:Y:S01]  /*189050*/  LOP3.LUT R3, R3, 0xfffffffb, RZ, 0xc0, !PT ;  /* 0xfffffffb03037812 */ /* 0x000fe200078ec0ff */
[----:B------:R-:W2:Y:S01]  /*189060*/  LDL.LU R48, [R1+0x2c14] ;  /* 0x002c140001307983 */ /* 0x000ea20000300800 */
[----:B------:R-:W1:Y:S01]  /*189070*/  LDCU.64 UR4, c[0x0][0x398] ;  /* 0x00007300ff0477ac */ /* 0x000e620008000a00 */
[----:B------:R-:W0:Y:S01]  /*189080*/  LDCU.64 UR6, c[0x0][0x398] ;  /* 0x00007300ff0677ac */ /* 0x000e220008000a00 */
[----:B------:R-:W-:Y:S02]  /*189090*/  @P2 LOP3.LUT R3, R3, 0x4, RZ, 0xfc, !PT ;  /* 0x0000000403032812 */ /* 0x000fe400078efcff */
[----:B------:R-:W-:-:S02]  /*1890a0*/  LOP3.LUT P2, RZ, R7, 0x800, RZ, 0xc0, !PT ;  /* 0x0000080007ff7812 */ /* 0x000fc4000784c0ff */
[----:B------:R-:W-:-:S04]  /*1890b0*/  LOP3.LUT R3, R3, 0xfffffffd, RZ, 0xc0, !PT ;  /* 0xfffffffd03037812 */ /* 0x000fc800078ec0ff */
[----:B------:R-:W-:-:S04]  /*1890c0*/  @P1 LOP3.LUT R3, R3, 0x2, RZ, 0xfc, !PT ;  /* 0x0000000203031812 */ /* 0x000fc800078efcff */
[----:B------:R-:W-:-:S03]  /*1890d0*/  LOP3.LUT R3, R3, 0xfffffffe, RZ, 0xc0, !PT ;  /* 0xfffffffe03037812 */ /* 0x000fc600078ec0ff */
[----:B------:R-:W-:Y:S02]  /*1890e0*/  @P2 LOP3.LUT R0, R0, 0x4000, RZ, 0xfc, !PT ;  /* 0x0000400000002812 */ /* 0x000fe400078efcff */
[----:B------:R-:W-:Y:S02]  /*1890f0*/  LOP3.LUT P2, RZ, R7, 0x8000, RZ, 0xc0, !PT ;  /* 0x0000800007ff7812 */ /* 0x000fe4000784c0ff */
[----:B------:R-:W-:Y:S02]  /*189100*/  @P0 LOP3.LUT R3, R3, 0x1, RZ, 0xfc, !PT ;  /* 0x0000000103030812 */ /* 0x000fe400078efcff */
[----:B---3--:R-:W-:-:S04]  /*189110*/  LOP3.LUT R40, R40, 0x7fffffff, RZ, 0xc0, !PT ;  /* 0x7fffffff28287812 */ /* 0x008fc800078ec0ff */
[----:B------:R-:W-:Y:S02]  /*189120*/  @P6 LOP3.LUT R40, R40, 0x80000000, RZ, 0xfc, !PT ;  /* 0x8000000028286812 */ /* 0x000fe400078efcff */
[----:B------:R-:W-:Y:S02]  /*189130*/  ISETP.LT.AND P6, PT, R44, UR12, !P5 ;  /* 0x0000000c2c007c0c */ /* 0x000fe4000efc1270 */
[----:B------:R-:W-:Y:S02]  /*189140*/  ISETP.LT.AND P5, PT, R45, UR14, !P5 ;  /* 0x0000000e2d007c0c */ /* 0x000fe4000efa1270 */
[----:B------:R-:W-:-:S09]  /*189150*/  LOP3.LUT R40, R40, 0xbfffffff, RZ, 0xc0, !PT ;  /* 0xbfffffff28287812 */ /* 0x000fd200078ec0ff */
[----:B------:R-:W-:-:S04]  /*189160*/  @P6 LOP3.LUT R40, R40, 0x40000000, RZ, 0xfc, !PT ;  /* 0x4000000028286812 */ /* 0x000fc800078efcff */
[----:B------:R-:W-:-:S04]  /*189170*/  LOP3.LUT R40, R40, 0xdfffffff, RZ, 0xc0, !PT ;  /* 0xdfffffff28287812 */ /* 0x000fc800078ec0ff */
        /* <DEDUP_REMOVED lines=9> */
[----:B------:R-:W-:Y:S02]  /*189210*/  LOP3.LUT R40, R40, 0xfbffffff, RZ, 0xc0, !PT ;  /* 0xfbffffff28287812 */ /* 0x000fe400078ec0ff */
[----:B------:R-:W-:-:S07]  /*189220*/  LOP3.LUT P0, RZ, R7, 0x20, RZ, 0xc0, !PT ;  /* 0x0000002007ff7812 */ /* 0x000fce000780c0ff */
[----:B------:R-:W-:-:S04]  /*189230*/  @P4 LOP3.LUT R40, R40, 0x4000000, RZ, 0xfc, !PT ;  /* 0x0400000028284812 */ /* 0x000fc800078efcff */
[----:B------:R-:W-:-:S04]  /*189240*/  LOP3.LUT R40, R40, 0xfdffffff, RZ, 0xc0, !PT ;  /* 0xfdffffff28287812 */ /* 0x000fc800078ec0ff */
[----:B------:R-:W-:Y:S02]  /*189250*/  @P3 LOP3.LUT R40, R40, 0x2000000, RZ, 0xfc, !PT ;  /* 0x0200000028283812 */ /* 0x000fe400078efcff */
[----:B------:R-:W-:Y:S02]  /*189260*/  ISETP.LT.AND P3, PT, R44, UR24, !P2 ;  /* 0x000000182c007c0c */ /* 0x000fe4000d761270 */
[----:B------:R-:W-:Y:S02]  /*189270*/  LOP3.LUT P1, RZ, R7, 0x8, RZ, 0xc0, !PT ;  /* 0x0000000807ff7812 */ /* 0x000fe4000782c0ff */
[----:B------:R-:W-:Y:S02]  /*189280*/  LOP3.LUT R0, R0, 0xffffefff, RZ, 0xc0, !PT ;  /* 0xffffefff00007812 */ /* 0x000fe400078ec0ff */
[----:B------:R-:W-:Y:S02]  /*189290*/  ISETP.LT.AND P2, PT, R45, UR26, !P2 ;  /* 0x0000001a2d007c0c */ /* 0x000fe4000d741270 */
[----:B------:R-:W-:-:S02]  /*1892a0*/  LOP3.LUT R40, R40, 0xfeffffff, RZ, 0xc0, !PT ;  /* 0xfeffffff28287812 */ /* 0x000fc400078ec0ff */
[----:B------:R-:W-:-:S04]  /*1892b0*/  @P0 LOP3.LUT R0, R0, 0x1000, RZ, 0xfc, !PT ;  /* 0x0000100000000812 */ /* 0x000fc800078efcff */
[----:B------:R-:W-:Y:S02]  /*1892c0*/  LOP3.LUT R0, R0, 0xffffdfff, RZ, 0xc0, !PT ;  /* 0xffffdfff00007812 */ /* 0x000fe400078ec0ff */
[----:B------:R-:W-:Y:S02]  /*1892d0*/  @P3 LOP3.LUT R40, R40, 0x1000000, RZ, 0xfc, !PT ;  /* 0x0100000028283812 */ /* 0x000fe400078efcff */
[----:B------:R-:W-:Y:S02]  /*1892e0*/  @P1 LOP3.LUT R0, R0, 0x2000, RZ, 0xfc, !PT ;  /* 0x0000200000001812 */ /* 0x000fe400078efcff */
[C---:B------:R-:W-:Y:S02]  /*1892f0*/  LOP3.LUT P1, RZ, R7.reuse, 0x2000, RZ, 0xc0, !PT ;  /* 0x0000200007ff7812 */ /* 0x040fe4000782c0ff */
[----:B------:R-:W-:Y:S02]  /*189300*/  LOP3.LUT R40, R40, 0xff7fffff, RZ, 0xc0, !PT ;  /* 0xff7fffff28287812 */ /* 0x000fe400078ec0ff */
[----:B------:R-:W-:-:S02]  /*189310*/  LOP3.LUT P6, RZ, R7, 0x2, RZ, 0xc0, !PT ;  /* 0x0000000207ff7812 */ /* 0x000fc400078cc0ff */
[----:B------:R-:W-:Y:S02]  /*189320*/  @P2 LOP3.LUT R40, R40, 0x800000, RZ, 0xfc, !PT ;  /* 0x0080000028282812 */ /* 0x000fe400078efcff */
[----:B------:R-:W-:Y:S02]  /*189330*/  ISETP.LT.AND P2, PT, R44, UR28, !P1 ;  /* 0x0000001c2c007c0c */ /* 0x000fe4000cf41270 */
[----:B------:R-:W-:Y:S02]  /*189340*/  ISETP.LT.AND P1, PT, R45, UR30, !P1 ;  /* 0x0000001e2d007c0c */ /* 0x000fe4000cf21270 */
[----:B------:R-:W-:Y:S02]  /*189350*/  LOP3.LUT R0, R0, 0xfffff7ff, RZ, 0xc0, !PT ;  /* 0xfffff7ff00007812 */ /* 0x000fe400078ec0ff */
[----:B------:R-:W-:-:S03]  /*189360*/  LOP3.LUT R40, R40, 0xffbfffff, RZ, 0xc0, !PT ;  /* 0xffbfffff28287812 */ /* 0x000fc600078ec0ff */
[----:B------:R-:W-:-:S04]  /*189370*/  @P6 LOP3.LUT R0, R0, 0x800, RZ, 0xfc, !PT ;  /* 0x0000080000006812 */ /* 0x000fc800078efcff */
        /* <DEDUP_REMOVED lines=48> */
[----:B------:R-:W-:Y:S02]  /*189680*/  LOP3.LUT R40, R40, 0xfffffeff, RZ, 0xc0, !PT ;  /* 0xfffffeff28287812 */ /* 0x000fe400078ec0ff */
[----:B------:R-:W-:-:S07]  /*189690*/  LOP3.LUT P4, RZ, R36, 0x20000000, RZ, 0xc0, !PT ;  /* 0x2000000024ff7812 */ /* 0x000fce000788c0ff */
[----:B------:R-:W-:Y:S02]  /*1896a0*/  @P6 LOP3.LUT R40, R40, 0x100, RZ, 0xfc, !PT ;  /* 0x0000010028286812 */ /* 0x000fe400078efcff */
[----:B------:R-:W-:Y:S02]  /*1896b0*/  ISETP.LT.AND P6, PT, R44, UR60, !P4 ;  /* 0x0000003c2c007c0c */ /* 0x000fe4000e7c1270 */
[----:B------:R-:W-:-:S04]  /*1896c0*/  LOP3.LUT R40, R40, 0xffffff7f, RZ, 0xc0, !PT ;  /* 0xffffff7f28287812 */ /* 0x000fc800078ec0ff */
[----:B------:R-:W-:Y:S02]  /*1896d0*/  @P5 LOP3.LUT R40, R40, 0x80, RZ, 0xfc, !PT ;  /* 0x0000008028285812 */ /* 0x000fe400078efcff */
[----:B------:R-:W-:Y:S02]  /*1896e0*/  ISETP.LT.AND P5, PT, R45, UR64, !P4 ;  /* 0x000000402d007c0c */ /* 0x000fe4000e7a1270 */
[----:B------:R-:W-:Y:S02]  /*1896f0*/  LOP3.LUT R40, R40, 0xffffffbf, RZ, 0xc0, !PT ;  /* 0xffffffbf28287812 */ /* 0x000fe400078ec0ff */
[----:B------:R-:W-:Y:S02]  /*189700*/  LOP3.LUT P3, RZ, R36, 0x8000000, RZ, 0xc0, !PT ;  /* 0x0800000024ff7812 */ /* 0x000fe4000786c0ff */
[----:B------:R-:W-:Y:S02]  /*189710*/  @P6 LOP3.LUT R40, R40, 0x40, RZ, 0xfc, !PT ;  /* 0x0000004028286812 */ /* 0x000fe400078efcff */
[----:B------:R-:W-:-:S02]  /*189720*/  ISETP.LT.AND P4, PT, R44, UR66, !P3 ;  /* 0x000000422c007c0c */ /* 0x000fc4000df81270 */
[----:B------:R-:W-:Y:S02]  /*189730*/  LOP3.LUT R40, R40, 0xffffffdf, RZ, 0xc0, !PT ;  /* 0xffffffdf28287812 */ /* 0x000fe400078ec0ff */
[----:B------:R-:W-:Y:S02]  /*189740*/  ISETP.LT.AND P3, PT, R45, UR68, !P3 ;  /* 0x000000442d007c0c */ /* 0x000fe4000df61270 */
[----:B------:R-:W-:Y:S02]  /*189750*/  @P5 LOP3.LUT R40, R40, 0x20, RZ, 0xfc, !PT ;  /* 0x0000002028285812 */ /* 0x000fe400078efcff */
[----:B------:R-:W-:Y:S02]  /*189760*/  LOP3.LUT P2, RZ, R36, 0x2000000, RZ, 0xc0, !PT ;  /* 0x0200000024ff7812 */ /* 0x000fe4000784c0ff */
[----:B------:R-:W-:-:S04]  /*189770*/  LOP3.LUT R40, R40, 0xffffffef, RZ, 0xc0, !PT ;  /* 0xffffffef28287812 */ /* 0x000fc800078ec0ff */
[----:B------:R-:W-:Y:S02]  /*189780*/  @P4 LOP3.LUT R40, R40, 0x10, RZ, 0xfc, !PT ;  /* 0x0000001028284812 */ /* 0x000fe400078efcff */
[----:B------:R-:W-:Y:S02]  /*189790*/  ISETP.LT.AND P4, PT, R44, UR70, !P2 ;  /* 0x000000462c007c0c */ /* 0x000fe4000d781270 */
[----:B------:R-:W-:Y:S02]  /*1897a0*/  LOP3.LUT R40, R40, 0xfffffff7, RZ, 0xc0, !PT ;  /* 0xfffffff728287812 */ /* 0x000fe400078ec0ff */
[----:B------:R-:W-:Y:S02]  /*1897b0*/  ISETP.LT.AND P2, PT, R45, UR72, !P2 ;  /* 0x000000482d007c0c */ /* 0x000fe4000d741270 */
[----:B------:R-:W-:-:S04]  /*1897c0*/  @P3 LOP3.LUT R40, R40, 0x8, RZ, 0xfc, !PT ;  /* 0x0000000828283812 */ /* 0x000fc800078efcff */
[----:B------:R-:W-:-:S04]  /*1897d0*/  LOP3.LUT R40, R40, 0xfffffffb, RZ, 0xc0, !PT ;  /* 0xfffffffb28287812 */ /* 0x000fc800078ec0ff */
[----:B------:R-:W-:Y:S02]  /*1897e0*/  @P4 LOP3.LUT R40, R40, 0x4, RZ, 0xfc, !PT ;  /* 0x0000000428284812 */ /* 0x000fe400078efcff */
[----:B------:R-:W-:Y:S02]  /*1897f0*/  LOP3.LUT P0, RZ, R36, 0x800000, RZ, 0xc0, !PT ;  /* 0x0080000024ff7812 */ /* 0x000fe4000780c0ff */
[----:B------:R-:W-:Y:S01]  /*189800*/  LOP3.LUT R40, R40, 0xfffffffd, RZ, 0xc0, !PT ;  /* 0xfffffffd28287812 */ /* 0x000fe200078ec0ff */
[----:B-1----:R-:W-:Y:S01]  /*189810*/  UMOV UR14, UR4 ;  /* 0x00000004000e7c82 */ /* 0x002fe20008000000 */
[----:B------:R-:W-:Y:S01]  /*189820*/  UMOV UR61, UR5 ;  /* 0x00000005003d7c82 */ /* 0x000fe20008000000 */
[----:B------:R-:W1:Y:S01]  /*189830*/  LDCU.64 UR4, c[0x0][0x398] ;  /* 0x00007300ff0477ac */ /* 0x000e620008000a00 */
[----:B------:R-:W-:Y:S02]  /*189840*/  @P2 LOP3.LUT R40, R40, 0x2, RZ, 0xfc, !PT ;  /* 0x0000000228282812 */ /* 0x000fe400078efcff */
[----:B------:R-:W-:-:S02]  /*189850*/  ISETP.LT.AND P2, PT, R45, UR76, !P0 ;  /* 0x0000004c2d007c0c */ /* 0x000fc4000c741270 */
[----:B-----5:R-:W-:Y:S01]  /*189860*/  LOP3.LUT R42, R42, 0x7fffffff, RZ, 0xc0, !PT ;  /* 0x7fffffff2a2a7812 */ /* 0x020fe200078ec0ff */
[----:B------:R3:W-:Y:S01]  /*189870*/  STL [R1+0x7b54], R3 ;  /* 0x007b540301007387 */ /* 0x0007e20000100800 */
[----:B------:R-:W-:Y:S02]  /*189880*/  ISETP.LT.AND P4, PT, R44, UR74, !P0 ;  /* 0x0000004a2c007c0c */ /* 0x000fe4000c781270 */
[----:B------:R-:W-:Y:S01]  /*189890*/  LOP3.LUT R40, R40, 0xfffffffe, RZ, 0xc0, !PT ;  /* 0xfffffffe28287812 */ /* 0x000fe200078ec0ff */
[----:B---3--:R-:W-:-:S06]  /*1898a0*/  IMAD.MOV.U32 R3, RZ, RZ, R47 ;  /* 0x000000ffff037224 */ /* 0x008fcc00078e002f */
[----:B------:R-:W-:Y:S02]  /*1898b0*/  @P2 LOP3.LUT R42, R42, 0x80000000, RZ, 0xfc, !PT ;  /* 0x800000002a2a2812 */ /* 0x000fe400078efcff */
[----:B------:R-:W-:Y:S02]  /*1898c0*/  ISETP.GE.AND P2, PT, R45, UR41, PT ;  /* 0x000000292d007c0c */ /* 0x000fe4000bf46270 */
[----:B------:R-:W-:Y:S02]  /*1898d0*/  LOP3.LUT P1, RZ, R0, 0x400, RZ, 0xc0, !PT ;  /* 0x0000040000ff7812 */ /* 0x000fe4000782c0ff */
[----:B------:R-:W-:Y:S02]  /*1898e0*/  @P4 LOP3.LUT R40, R40, 0x1, RZ, 0xfc, !PT ;  /* 0x0000000128284812 */ /* 0x000fe400078efcff */
[----:B------:R-:W-:Y:S02]  /*1898f0*/  LOP3.LUT R42, R42, 0xbfffffff, RZ, 0xc0, !PT ;  /* 0xbfffffff2a2a7812 */ /* 0x000fe400078ec0ff */
[----:B-1----:R-:W-:-:S02]  /*189900*/  ISETP.LT.AND P2, PT, R3, UR5, !P2 ;  /* 0x0000000503007c0c */ /* 0x002fc4000d741270 */
[----:B------:R-:W-:Y:S02]  /*189910*/  ISETP.LT.AND P4, PT, R45, UR4, !P1 ;  /* 0x000000042d007c0c */ /* 0x000fe4000cf81270 */
[----:B0-----:R-:W-:Y:S02]  /*189920*/  ISETP.LT.AND P1, PT, R44, UR6, !P1 ;  /* 0x000000062c007c0c */ /* 0x001fe4000cf21270 */
[----:B--2---:R-:W-:Y:S02]  /*189930*/  R2UR UR9, R48 ;  /* 0x00000000300972ca */ /* 0x004fe400000e0000 */
[C---:B------:R-:W-:Y:S01]  /*189940*/  LOP3.LUT P3, RZ, R36.reuse, 0x200000, RZ, 0xc0, !PT ;  /* 0x0020000024ff7812 */ /* 0x040fe2000786c0ff */
[----:B------:R-:W-:Y:S01]  /*189950*/  UMOV UR8, UR62 ;  /* 0x0000003e00087c82 */ /* 0x000fe20008000000 */
[----:B------:R-:W-:Y:S02]  /*189960*/  R2UR UR22, R31 ;  /* 0x000000001f1672ca */ /* 0x000fe400000e0000 */
[----:B------:R-:W-:-:S02]  /*189970*/  LOP3.LUT P0, RZ, R36, 0x80000, RZ, 0xc0, !PT ;  /* 0x0008000024ff7812 */ /* 0x000fc4000780c0ff */
[----:B------:R-:W-:Y:S02]  /*189980*/  MOV.SPILL R9, UR17 ;  /* 0x0000001100097c02 */ /* 0x000fe40009000f00 */
[----:B------:R-:W-:Y:S02]  /*189990*/  LOP3.LUT P5, RZ, R36, 0x20000, RZ, 0xc0, !PT ;  /* 0x0002000024ff7812 */ /* 0x000fe400078ac0ff */
[----:B------:R-:W-:Y:S01]  /*1899a0*/  MOV.SPILL R11, UR21 ;  /* 0x00000015000b7c02 */ /* 0x000fe20009000f00 */
[----:B------:R-:W-:Y:S01]  /*1899b0*/  UMOV UR57, UR63 ;  /* 0x0000003f00397c82 */ /* 0x000fe20008000000 */
[----:B------:R-:W-:Y:S02]  /*1899c0*/  MOV.SPILL R10, UR19 ;  /* 0x00000013000a7c02 */ /* 0x000fe40009000f00 */
[----:B------:R-:W-:Y:S02]  /*1899d0*/  @P2 LOP3.LUT R42, R42, 0x40000000, RZ, 0xfc, !PT ;  /* 0x400000002a2a2812 */ /* 0x000fe400078efcff */
[----:B------:R-:W-:-:S02]  /*1899e0*/  ISETP.LT.AND P6, PT, R44, UR47, !P3 ;  /* 0x0000002f2c007c0c */ /* 0x000fc4000dfc1270 */
[----:B------:R-:W-:Y:S01]  /*1899f0*/  R2UR UR62, R30 ;  /* 0x000000001e3e72ca */ /* 0x000fe200000e0000 */
[----:B------:R-:W0:Y:S01]  /*189a00*/  LDCU.64 UR16, c[0x0][0x398] ;  /* 0x00007300ff1077ac */ /* 0x000e220008000a00 */
[----:B------:R-:W-:Y:S02]  /*189a10*/  LOP3.LUT R42, R42, 0xdfffffff, RZ, 0xc0, !PT ;  /* 0xdfffffff2a2a7812 */ /* 0x000fe400078ec0ff */
[----:B------:R-:W-:Y:S01]  /*189a20*/  R2UR UR18, R28 ;  /* 0x000000001c1272ca */ /* 0x000fe200000e0000 */
[----:B------:R-:W1:Y:S01]  /*189a30*/  LDCU.64 UR40, c[0x0][0x398] ;  /* 0x00007300ff2877ac */ /* 0x000e620008000a00 */
[----:B------:R-:W2:Y:S01]  /*189a40*/  LDCU.64 UR4, c[0x0][0x398] ;  /* 0x00007300ff0477ac */ /* 0x000ea20008000a00 */
[----:B------:R-:W-:-:S04]  /*189a50*/  @P4 LOP3.LUT R42, R42, 0x20000000, RZ, 0xfc, !PT ;  /* 0x200000002a2a4812 */ /* 0x000fc800078efcff */
[----:B------:R-:W-:-:S04]  /*189a60*/  LOP3.LUT R42, R42, 0xefffffff, RZ, 0xc0, !PT ;  /* 0xefffffff2a2a7812 */ /* 0x000fc800078ec0ff */
[----:B------:R-:W-:Y:S02]  /*189a70*/  @P1 LOP3.LUT R42, R42, 0x10000000, RZ, 0xfc, !PT ;  /* 0x100000002a2a1812 */ /* 0x000fe400078efcff */
[----:B------:R-:W-:-:S04]  /*189a80*/  ISETP.GE.AND P1, PT, R44, UR9, PT ;  /* 0x000000092c007c0c */ /* 0x000fc8000bf26270 */
[----:B------:R-:W-:Y:S02]  /*189a90*/  ISETP.LT.AND P1, PT, R3, UR7, !P1 ;  /* 0x0000000703007c0c */ /* 0x000fe4000cf21270 */
[----:B------:R-:W-:-:S11]  /*189aa0*/  LOP3.LUT R42, R42, 0xfbffffff, RZ, 0xc0, !PT ;  /* 0xfbffffff2a2a7812 */ /* 0x000fd600078ec0ff */
[----:B------:R-:W-:Y:S02]  /*189ab0*/  @P1 LOP3.LUT R42, R42, 0x4000000, RZ, 0xfc, !PT ;  /* 0x040000002a2a1812 */ /* 0x000fe400078efcff */
[----:B------:R-:W-:Y:S02]  /*189ac0*/  ISETP.LT.AND P1, PT, R45, UR8, !P3 ;  /* 0x000000082d007c0c */ /* 0x000fe4000df21270 */
[----:B------:R-:W-:-:S04]  /*189ad0*/  LOP3.LUT R42, R42, 0xf7ffffff, RZ, 0xc0, !PT ;  /* 0xf7ffffff2a2a7812 */ /* 0x000fc800078ec0ff */
[----:B------:R-:W-:-:S04]  /*189ae0*/  @P6 LOP3.LUT R42, R42, 0x8000000, RZ, 0xfc, !PT ;  /* 0x080000002a2a6812 */ /* 0x000fc800078efcff */
[----:B------:R-:W-:-:S04]  /*189af0*/  LOP3.LUT R42, R42, 0xfdffffff, RZ, 0xc0, !PT ;  /* 0xfdffffff2a2a7812 */ /* 0x000fc800078ec0ff */
[----:B------:R-:W-:Y:S02]  /*189b00*/  @P1 LOP3.LUT R42, R42, 0x2000000, RZ, 0xfc, !PT ;  /* 0x020000002a2a1812 */ /* 0x000fe400078efcff */
[----:B------:R-:W-:Y:S02]  /*189b10*/  ISETP.LT.AND P1, PT, R44, UR22, !P0 ;  /* 0x000000162c007c0c */ /* 0x000fe4000c721270 */
[----:B------:R-:W-:Y:S02]  /*189b20*/  ISETP.LT.AND P0, PT, R45, UR14, !P0 ;  /* 0x0000000e2d007c0c */ /* 0x000fe4000c701270 */
[----:B------:R-:W-:-:S09]  /*189b30*/  LOP3.LUT R42, R42, 0xfeffffff, RZ, 0xc0, !PT ;  /* 0xfeffffff2a2a7812 */ /* 0x000fd200078ec0ff */
[----:B------:R-:W-:Y:S02]  /*189b40*/  @P1 LOP3.LUT R42, R42, 0x1000000, RZ, 0xfc, !PT ;  /* 0x010000002a2a1812 */ /* 0x000fe400078efcff */
[----:B------:R-:W-:Y:S02]  /*189b50*/  ISETP.LT.AND P1, PT, R44, UR62, !P5 ;  /* 0x0000003e2c007c0c */ /* 0x000fe4000ef21270 */
[----:B------:R-:W-:-:S04]  /*189b60*/  LOP3.LUT R42, R42, 0xff7fffff, RZ, 0xc0, !PT ;  /* 0xff7fffff2a2a7812 */ /* 0x000fc800078ec0ff */
[----:B------:R-:W-:Y:S01]  /*189b70*/  @P0 LOP3.LUT R42, R42, 0x800000, RZ, 0xfc, !PT ;  /* 0x008000002a2a0812 */ /* 0x000fe200078efcff */
[----:B0-----:R-:W-:-:S03]  /*189b80*/  UMOV UR21, UR16 ;  /* 0x0000001000157c82 */ /* 0x001fc60008000000 */
[----:B------:R-:W-:-:S04]  /*189b90*/  LOP3.LUT R42, R42, 0xffbfffff, RZ, 0xc0, !PT ;  /* 0xffbfffff2a2a7812 */ /* 0x000fc800078ec0ff */
[----:B------:R-:W-:Y:S02]  /*189ba0*/  @P1 LOP3.LUT R42, R42, 0x400000, RZ, 0xfc, !PT ;  /* 0x004000002a2a1812 */ /* 0x000fe400078efcff */
[----:B------:R-:W-:Y:S01]  /*189bb0*/  ISETP.LT.AND P1, PT, R45, UR21, !P5 ;  /* 0x000000152d007c0c */ /* 0x000fe2000ef21270 */
[----:B------:R-:W-:Y:S01]  /*189bc0*/  UMOV UR10, UR17 ;  /* 0x00000011000a7c82 */ /* 0x000fe20008000000 */
[----:B------:R-:W0:Y:S01]  /*189bd0*/  LDCU.64 UR16, c[0x0][0x398] ;  /* 0x00007300ff1077ac */ /* 0x000e220008000a00 */
[----:B------:R-:W-:Y:S02]  /*189be0*/  LOP3.LUT R42, R42, 0xffdfffff, RZ, 0xc0, !PT ;  /* 0xffdfffff2a2a7812 */ /* 0x000fe400078ec0ff */
[----:B------:R-:W-:-:S08]  /*189bf0*/  LOP3.LUT P2, RZ, R36, 0x8000, RZ, 0xc0, !PT ;  /* 0x0000800024ff7812 */ /* 0x000fd0000784c0ff */
[----:B------:R-:W-:Y:S02]  /*189c00*/  @P1 LOP3.LUT R42, R42, 0x200000, RZ, 0xfc, !PT ;  /* 0x002000002a2a1812 */ /* 0x000fe400078efcff */
[----:B------:R-:W-:Y:S02]  /*189c10*/  ISETP.LT.AND P1, PT, R44, UR45, !P2 ;  /* 0x0000002d2c007c0c */ /* 0x000fe4000d721270 */
[----:B------:R-:W-:Y:S01]  /*189c20*/  LOP3.LUT R42, R42, 0xffefffff, RZ, 0xc0, !PT ;  /* 0xffefffff2a2a7812 */ /* 0x000fe200078ec0ff */
[----:B0-----:R-:W-:Y:S01]  /*189c30*/  UMOV UR20, UR16 ;  /* 0x0000001000147c82 */ /* 0x001fe20008000000 */
[----:B------:R-:W-:-:S09]  /*189c40*/  R2UR UR63, R29 ;  /* 0x000000001d3f72ca */ /* 0x000fd200000e0000 */
[----:B------:R-:W-:Y:S02]  /*189c50*/  @P1 LOP3.LUT R42, R42, 0x100000, RZ, 0xfc, !PT ;  /* 0x001000002a2a1812 */ /* 0x000fe400078efcff */
[----:B------:R-:W-:Y:S01]  /*189c60*/  ISETP.LT.AND P1, PT, R45, UR20, !P2 ;  /* 0x000000142d007c0c */ /* 0x000fe2000d721270 */
[----:B------:R-:W-:Y:S01]  /*189c70*/  UMOV UR12, UR17 ;  /* 0x00000011000c7c82 */ /* 0x000fe20008000000 */
[----:B------:R-:W0:Y:S01]  /*189c80*/  LDCU.64 UR16, c[0x0][0x398] ;  /* 0x00007300ff1077ac */ /* 0x000e220008000a00 */
[----:B------:R-:W-:Y:S02]  /*189c90*/  LOP3.LUT R42, R42, 0xfff7ffff, RZ, 0xc0, !PT ;  /* 0xfff7ffff2a2a7812 */ /* 0x000fe400078ec0ff */
[C---:B------:R-:W-:Y:S02]  /*189ca0*/  LOP3.LUT P4, RZ, R36.reuse, 0x4000, RZ, 0xc0, !PT ;  /* 0x0000400024ff7812 */ /* 0x040fe4000788c0ff */
[C---:B------:R-:W-:Y:S02]  /*189cb0*/  LOP3.LUT P3, RZ, R36.reuse, 0x2000, RZ, 0xc0, !PT ;  /* 0x0000200024ff7812 */ /* 0x040fe4000786c0ff */
[----:B------:R-:W-:Y:S01]  /*189cc0*/  MOV.SPILL R8, UR15 ;  /* 0x0000000f00087c02 */ /* 0x000fe20009000f00 */
[----:B--2---:R-:W-:Y:S01]  /*189cd0*/  UMOV UR38, UR5 ;  /* 0x0000000500267c82 */ /* 0x004fe20008000000 */
[----:B------:R-:W-:-:S02]  /*189ce0*/  LOP3.LUT P6, RZ, R36, 0x1000, RZ, 0xc0, !PT ;  /* 0x0000100024ff7812 */ /* 0x000fc400078cc0ff */
[----:B------:R-:W-:Y:S02]  /*189cf0*/  R2UR UR14, R26 ;  /* 0x000000001a0e72ca */ /* 0x000fe400000e0000 */
[C---:B------:R-:W-:Y:S02]  /*189d00*/  LOP3.LUT P0, RZ, R36.reuse, 0x800, RZ, 0xc0, !PT ;  /* 0x0000080024ff7812 */ /* 0x040fe4000780c0ff */
[----:B------:R-:W-:Y:S02]  /*189d10*/  R2UR UR62, R25 ;  /* 0x00000000193e72ca */ /* 0x000fe400000e0000 */
[----:B------:R-:W-:Y:S02]  /*189d20*/  LOP3.LUT P5, RZ, R36, 0x400, RZ, 0xc0, !PT ;  /* 0x0000040024ff7812 */ /* 0x000fe400078ac0ff */
[----:B------:R-:W-:Y:S02]  /*189d30*/  @P1 LOP3.LUT R42, R42, 0x80000, RZ, 0xfc, !PT ;  /* 0x000800002a2a1812 */ /* 0x000fe400078efcff */
[----:B------:R-:W-:Y:S01]  /*189d40*/  ISETP.LT.AND P1, PT, R44, UR63, !P4 ;  /* 0x0000003f2c007c0c */ /* 0x000fe2000e721270 */
[----:B------:R-:W2:Y:S01]  /*189d50*/  LDCU.64 UR20, c[0x0][0x398] ;  /* 0x00007300ff1477ac */ /* 0x000ea20008000a00 */
[----:B------:R-:W-:Y:S01]  /*189d60*/  LOP3.LUT R42, R42, 0xfffbffff, RZ, 0xc0, !PT ;  /* 0xfffbffff2a2a7812 */ /* 0x000fe200078ec0ff */
[----:B0-----:R-:W-:-:S10]  /*189d70*/  UMOV UR19, UR16 ;  /* 0x0000001000137c82 */ /* 0x001fd40008000000 */
[----:B------:R-:W-:Y:S02]  /*189d80*/  @P1 LOP3.LUT R42, R42, 0x40000, RZ, 0xfc, !PT ;  /* 0x000400002a2a1812 */ /* 0x000fe400078efcff */
[----:B------:R-:W-:Y:S02]  /*189d90*/  ISETP.LT.AND P1, PT, R45, UR19, !P4 ;  /* 0x000000132d007c0c */ /* 0x000fe4000e721270 */
[----:B------:R-:W-:-:S11]  /*189da0*/  LOP3.LUT R42, R42, 0xfffdffff, RZ, 0xc0, !PT ;  /* 0xfffdffff2a2a7812 */ /* 0x000fd600078ec0ff */
[----:B------:R-:W-:Y:S02]  /*189db0*/  @P1 LOP3.LUT R42, R42, 0x20000, RZ, 0xfc, !PT ;  /* 0x000200002a2a1812 */ /* 0x000fe400078efcff */
[----:B------:R-:W-:Y:S01]  /*189dc0*/  ISETP.LT.AND P1, PT, R44, UR18, !P3 ;  /* 0x000000122c007c0c */ /* 0x000fe2000df21270 */
[----:B------:R-:W-:Y:S01]  /*189dd0*/  UMOV UR42, UR17 ;  /* 0x00000011002a7c82 */ /* 0x000fe20008000000 */
[----:B------:R-:W-:Y:S01]  /*189de0*/  LOP3.LUT R42, R42, 0xfffeffff, RZ, 0xc0, !PT ;  /* 0xfffeffff2a2a7812 */ /* 0x000fe200078ec0ff */
[----:B-1----:R-:W-:Y:S01]  /*189df0*/  UMOV UR17, UR40 ;  /* 0x0000002800117c82 */ /* 0x002fe20008000000 */
[----:B------:R-:W-:-:S09]  /*189e00*/  R2UR UR16, R27 ;  /* 0x000000001b1072ca */ /* 0x000fd200000e0000 */
[----:B------:R-:W-:Y:S02]  /*189e10*/  @P1 LOP3.LUT R42, R42, 0x10000, RZ, 0xfc, !PT ;  /* 0x000100002a2a1812 */ /* 0x000fe400078efcff */
[----:B------:R-:W-:Y:S01]  /*189e20*/  ISETP.LT.AND P1, PT, R45, UR17, !P3 ;  /* 0x000000112d007c0c */ /* 0x000fe2000df21270 */
[----:B------:R-:W-:Y:S01]  /*189e30*/  UMOV UR15, UR4 ;  /* 0x00000004000f7c82 */ /* 0x000fe20008000000 */
[----:B------:R-:W0:Y:S01]  /*189e40*/  LDCU.64 UR4, c[0x0][0x398] ;  /* 0x00007300ff0477ac */ /* 0x000e220008000a00 */
[----:B------:R-:W-:-:S10]  /*189e50*/  LOP3.LUT R42, R42, 0xffff7fff, RZ, 0xc0, !PT ;  /* 0xffff7fff2a2a7812 */ /* 0x000fd400078ec0ff */
[----:B------:R-:W-:Y:S02]  /*189e60*/  @P1 LOP3.LUT R42, R42, 0x8000, RZ, 0xfc, !PT ;  /* 0x000080002a2a1812 */ /* 0x000fe400078efcff */
[----:B------:R-:W-:Y:S02]  /*189e70*/  ISETP.LT.AND P1, PT, R44, UR16, !P6 ;  /* 0x000000102c007c0c */ /* 0x000fe4000f721270 */
[----:B------:R-:W-:Y:S01]  /*189e80*/  LOP3.LUT R42, R42, 0xffffbfff, RZ, 0xc0, !PT ;  /* 0xffffbfff2a2a7812 */ /* 0x000fe200078ec0ff */
[----:B0-----:R-:W-:Y:S01]  /*189e90*/  UMOV UR9, UR4 ;  /* 0x0000000400097c82 */ /* 0x001fe20008000000 */
[----:B------:R-:W-:Y:S01]  /*189ea0*/  UMOV UR36, UR5 ;  /* 0x0000000500247c82 */ /* 0x000fe20008000000 */
[----:B------:R-:W0:Y:S08]  /*189eb0*/  LDCU.64 UR4, c[0x0][0x398] ;  /* 0x00007300ff0477ac */ /* 0x000e300008000a00 */
[----:B------:R-:W-:-:S02]  /*189ec0*/  @P1 LOP3.LUT R42, R42, 0x4000, RZ, 0xfc, !PT ;  /* 0x000040002a2a1812 */ /* 0x000fc400078efcff */
[----:B------:R-:W-:Y:S02]  /*189ed0*/  ISETP.LT.AND P1, PT, R45, UR15, !P6 ;  /* 0x0000000f2d007c0c */ /* 0x000fe4000f721270 */
[----:B------:R-:W-:Y:S02]  /*189ee0*/  ISETP.LT.AND P6, PT, R44, UR14, !P0 ;  /* 0x0000000e2c007c0c */ /* 0x000fe4000c7c1270 */
[----:B------:R-:W-:-:S09]  /*189ef0*/  LOP3.LUT R42, R42, 0xffffdfff, RZ, 0xc0, !PT ;  /* 0xffffdfff2a2a7812 */ /* 0x000fd200078ec0ff */
[----:B------:R-:W-:Y:S02]  /*189f00*/  @P1 LOP3.LUT R42, R42, 0x2000, RZ, 0xfc, !PT ;  /* 0x000020002a2a1812 */ /* 0x000fe400078efcff */
[----:B------:R-:W-:Y:S01]  /*189f10*/  ISETP.LT.AND P1, PT, R45, UR9, !P0 ;  /* 0x000000092d007c0c */ /* 0x000fe2000c721270 */
[----:B0-----:R-:W-:Y:S01]  /*189f20*/  UMOV UR8, UR4 ;  /* 0x0000000400087c82 */ /* 0x001fe20008000000 */
[----:B------:R-:W-:Y:S01]  /*189f30*/  LOP3.LUT R42, R42, 0xffffefff, RZ, 0xc0, !PT ;  /* 0xffffefff2a2a7812 */ /* 0x000fe200078ec0ff */
[----:B------:R-:W-:Y:S01]  /*189f40*/  UMOV UR47, UR5 ;  /* 0x00000005002f7c82 */ /* 0x000fe20008000000 */
[----:B------:R-:W0:Y:S02]  /*189f50*/  LDCU.64 UR4, c[0x0][0x398] ;  /* 0x00007300ff0477ac */ /* 0x000e240008000a00 */
[----:B------:R-:W-:Y:S02]  /*189f60*/  @P6 LOP3.LUT R42, R42, 0x1000, RZ, 0xfc, !PT ;  /* 0x000010002a2a6812 */ /* 0x000fe400078efcff */
[----:B------:R-:W-:-:S02]  /*189f70*/  ISETP.LT.AND P6, PT, R44, UR62, !P5 ;  /* 0x0000003e2c007c0c */ /* 0x000fc4000efc1270 */
[----:B------:R-:W-:-:S04]  /*189f80*/  LOP3.LUT R42, R42, 0xfffff7ff, RZ, 0xc0, !PT ;  /* 0xfffff7ff2a2a7812 */ /* 0x000fc800078ec0ff */
[----:B------:R-:W-:Y:S02]  /*189f90*/  @P1 LOP3.LUT R42, R42, 0x800, RZ, 0xfc, !PT ;  /* 0x000008002a2a1812 */ /* 0x000fe400078efcff */
[----:B------:R-:W-:Y:S02]  /*189fa0*/  ISETP.LT.AND P1, PT, R45, UR8, !P5 ;  /* 0x000000082d007c0c */ /* 0x000fe4000ef21270 */
[----:B------:R-:W-:Y:S02]  /*189fb0*/  LOP3.LUT R42, R42, 0xfffffbff, RZ, 0xc0, !PT ;  /* 0xfffffbff2a2a7812 */ /* 0x000fe400078ec0ff */
[----:B------:R-:W-:Y:S02]  /*189fc0*/  LOP3.LUT P2, RZ, R36, 0x200, RZ, 0xc0, !PT ;  /* 0x0000020024ff7812 */ /* 0x000fe4000784c0ff */
[----:B------:R-:W-:Y:S01]  /*189fd0*/  @P6 LOP3.LUT R42, R42, 0x400, RZ, 0xfc, !PT ;  /* 0x000004002a2a6812 */ /* 0x000fe200078efcff */
[----:B0-----:R-:W-:Y:S01]  /*189fe0*/  UMOV UR7, UR4 ;  /* 0x0000000400077c82 */ /* 0x001fe20008000000 */
[----:B------:R-:W-:Y:S01]  /*189ff0*/  UMOV UR34, UR5 ;  /* 0x0000000500227c82 */ /* 0x000fe20008000000 */
[----:B------:R-:W0:Y:S01]  /*18a000*/  LDCU.64 UR4, c[0x0][0x398] ;  /* 0x00007300ff0477ac */ /* 0x000e220008000a00 */
[----:B------:R-:W-:-:S02]  /*18a010*/  ISETP.LT.AND P6, PT, R44, UR49, !P2 ;  /* 0x000000312c007c0c */ /* 0x000fc4000d7c1270 */
[----:B------:R-:W-:Y:S02]  /*18a020*/  LOP3.LUT R42, R42, 0xfffffdff, RZ, 0xc0, !PT ;  /* 0xfffffdff2a2a7812 */ /* 0x000fe400078ec0ff */
[----:B------:R-:W-:Y:S02]  /*18a030*/  R2UR UR63, R24 ;  /* 0x00000000183f72ca */ /* 0x000fe400000e0000 */
[----:B------:R-:W-:Y:S02]  /*18a040*/  @P1 LOP3.LUT R42, R42, 0x200, RZ, 0xfc, !PT ;  /* 0x000002002a2a1812 */ /* 0x000fe400078efcff */
[----:B------:R-:W-:Y:S02]  /*18a050*/  ISETP.LT.AND P1, PT, R45, UR7, !P2 ;  /* 0x000000072d007c0c */ /* 0x000fe4000d721270 */
[----:B------:R-:W-:Y:S02]  /*18a060*/  LOP3.LUT R42, R42, 0xfffffeff, RZ, 0xc0, !PT ;  /* 0xfffffeff2a2a7812 */ /* 0x000fe400078ec0ff */
[----:B------:R-:W-:-:S02]  /*18a070*/  LOP3.LUT P4, RZ, R36, 0x100, RZ, 0xc0, !PT ;  /* 0x0000010024ff7812 */ /* 0x000fc4000788c0ff */
[----:B------:R-:W-:-:S03]  /*18a080*/  @P6 LOP3.LUT R42, R42, 0x100, RZ, 0xfc, !PT ;  /* 0x000001002a2a6812 */ /* 0x000fc600078efcff */
[----:B------:R-:W-:Y:S01]  /*18a090*/  ISETP.LT.AND P6, PT, R44, UR63, !P4 ;  /* 0x0000003f2c007c0c */ /* 0x000fe2000e7c1270 */
[----:B--2---:R-:W-:Y:S01]  /*18a0a0*/  UMOV UR45, UR21 ;  /* 0x00000015002d7c82 */ /* 0x004fe20008000000 */
[----:B0-----:R-:W-:Y:S01]  /*18a0b0*/  UMOV UR58, UR5 ;  /* 0x00000005003a7c82 */ /* 0x001fe20008000000 */
[----:B------:R-:W-:Y:S01]  /*18a0c0*/  LOP3.LUT R42, R42, 0xffffff7f, RZ, 0xc0, !PT ;  /* 0xffffff7f2a2a7812 */ /* 0x000fe200078ec0ff */
[----:B------:R-:W-:Y:S01]  /*18a0d0*/  UMOV UR5, UR20 ;  /* 0x0000001400057c82 */ /* 0x000fe20008000000 */
[----:B------:R-:W0:Y:S01]  /*18a0e0*/  LDCU.64 UR20, c[0x0][0x398] ;  /* 0x00007300ff1477ac */ /* 0x000e220008000a00 */
[----:B------:R-:W-:Y:S01]  /*18a0f0*/  UMOV UR6, UR4 ;  /* 0x0000000400067c82 */ /* 0x000fe20008000000 */
[----:B------:R-:W-:Y:S02]  /*18a100*/  @P1 LOP3.LUT R42, R42, 0x80, RZ, 0xfc, !PT ;  /* 0x000000802a2a1812 */ /* 0x000fe400078efcff */
[----:B------:R-:W-:Y:S02]  /*18a110*/  ISETP.LT.AND P1, PT, R45, UR6, !P4 ;  /* 0x000000062d007c0c */ /* 0x000fe4000e721270 */
[----:B------:R-:W-:-:S02]  /*18a120*/  LOP3.LUT R42, R42, 0xffffffbf, RZ, 0xc0, !PT ;  /* 0xffffffbf2a2a7812 */ /* 0x000fc400078ec0ff */
[----:B------:R-:W-:Y:S02]  /*18a130*/  LOP3.LUT P3, RZ, R36, 0x80, RZ, 0xc0, !PT ;  /* 0x0000008024ff7812 */ /* 0x000fe4000786c0ff */
[----:B------:R-:W-:Y:S02]  /*18a140*/  @P6 LOP3.LUT R42, R42, 0x40, RZ, 0xfc, !PT ;  /* 0x000000402a2a6812 */ /* 0x000fe400078efcff */
[----:B------:R-:W-:Y:S02]  /*18a150*/  ISETP.LT.AND P6, PT, R44, UR31, !P3 ;  /* 0x0000001f2c007c0c */ /* 0x000fe4000dfc1270 */
[----:B------:R-:W-:Y:S01]  /*18a160*/  LOP3.LUT R42, R42, 0xffffffdf, RZ, 0xc0, !PT ;  /* 0xffffffdf2a2a7812 */ /* 0x000fe200078ec0ff */
[----:B0-----:R-:W-:Y:S01]  /*18a170*/  UMOV UR4, UR20 ;  /* 0x0000001400047c82 */ /* 0x001fe20008000000 */
[----:B------:R-:W-:Y:S02]  /*18a180*/  UMOV UR54, UR21 ;  /* 0x0000001500367c82 */ /* 0x000fe40008000000 */
[----:B------:R-:W-:Y:S01]  /*18a190*/  @P1 LOP3.LUT R42, R42, 0x20, RZ, 0xfc, !PT ;  /* 0x000000202a2a1812 */ /* 0x000fe200078efcff */
[----:B------:R-:W0:Y:S01]  /*18a1a0*/  LDCU.64 UR20, c[0x0][0x398] ;  /* 0x00007300ff1477ac */ /* 0x000e220008000a00 */
[----:B------:R-:W-:-:S02]  /*18a1b0*/  ISETP.LT.AND P1, PT, R45, UR5, !P3 ;  /* 0x000000052d007c0c */ /* 0x000fc4000df21270 */
[----:B------:R-:W-:Y:S02]  /*18a1c0*/  LOP3.LUT R42, R42, 0xffffffef, RZ, 0xc0, !PT ;  /* 0xffffffef2a2a7812 */ /* 0x000fe400078ec0ff */
[----:B------:R-:W-:Y:S02]  /*18a1d0*/  LOP3.LUT P0, RZ, R36, 0x40, RZ, 0xc0, !PT ;  /* 0x0000004024ff7812 */ /* 0x000fe4000780c0ff */
[----:B------:R-:W-:Y:S02]  /*18a1e0*/  @P6 LOP3.LUT R42, R42, 0x10, RZ, 0xfc, !PT ;  /* 0x000000102a2a6812 */ /* 0x000fe400078efcff */
[----:B------:R-:W-:Y:S02]  /*18a1f0*/  ISETP.LT.AND P6, PT, R44, UR55, !P0 ;  /* 0x000000372c007c0c */ /* 0x000fe4000c7c1270 */
[----:B------:R-:W-:-:S04]  /*18a200*/  LOP3.LUT R42, R42, 0xfffffff7, RZ, 0xc0, !PT ;  /* 0xfffffff72a2a7812 */ /* 0x000fc800078ec0ff */
[----:B------:R-:W-:Y:S02]  /*18a210*/  @P1 LOP3.LUT R42, R42, 0x8, RZ, 0xfc, !PT ;  /* 0x000000082a2a1812 */ /* 0x000fe400078efcff */
[----:B------:R-:W-:Y:S01]  /*18a220*/  ISETP.LT.AND P1, PT, R45, UR4, !P0 ;  /* 0x000000042d007c0c */ /* 0x000fe2000c721270 */
[----:B0-----:R-:W-:Y:S01]  /*18a230*/  UMOV UR18, UR20 ;  /* 0x0000001400127c82 */ /* 0x001fe20008000000 */
[----:B------:R-:W-:Y:S01]  /*18a240*/  UMOV UR40, UR21 ;  /* 0x0000001500287c82 */ /* 0x000fe20008000000 */
[----:B------:R-:W0:Y:S01]  /*18a250*/  LDCU.64 UR20, c[0x0][0x398] ;  /* 0x00007300ff1477ac */ /* 0x000e220008000a00 */
[----:B------:R-:W-:-:S04]  /*18a260*/  LOP3.LUT R42, R42, 0xfffffffb, RZ, 0xc0, !PT ;  /* 0xfffffffb2a2a7812 */ /* 0x000fc800078ec0ff */
[----:B------:R-:W-:Y:S02]  /*18a270*/  @P6 LOP3.LUT R42, R42, 0x4, RZ, 0xfc, !PT ;  /* 0x000000042a2a6812 */ /* 0x000fe400078efcff */
[----:B------:R-:W-:Y:S02]  /*18a280*/  R2UR UR17, R23 ;  /* 0x00000000171172ca */ /* 0x000fe400000e0000 */
[----:B------:R-:W-:Y:S02]  /*18a290*/  LOP3.LUT P5, RZ, R36, 0x20, RZ, 0xc0, !PT ;  /* 0x0000002024ff7812 */ /* 0x000fe400078ac0ff */
[----:B------:R-:W-:-:S04]  /*18a2a0*/  LOP3.LUT R42, R42, 0xfffffffd, RZ, 0xc0, !PT ;  /* 0xfffffffd2a2a7812 */ /* 0x000fc800078ec0ff */
[----:B------:R-:W-:Y:S02]  /*18a2b0*/  @P1 LOP3.LUT R42, R42, 0x2, RZ, 0xfc, !PT ;  /* 0x000000022a2a1812 */ /* 0x000fe400078efcff */
[----:B------:R-:W-:Y:S02]  /*18a2c0*/  ISETP.LT.AND P1, PT, R45, UR18, !P5 ;  /* 0x000000122d007c0c */ /* 0x000fe4000ef21270 */
[----:B------:R-:W-:Y:S02]  /*18a2d0*/  LOP3.LUT P2, RZ, R36, 0x10, RZ, 0xc0, !PT ;  /* 0x0000001024ff7812 */ /* 0x000fe4000784c0ff */
[C---:B------:R-:W-:Y:S01]  /*18a2e0*/  ISETP.LT.AND P6, PT, R44.reuse, UR51, !P5 ;  /* 0x000000332c007c0c */ /* 0x040fe2000efc1270 */
[----:B0-----:R-:W-:Y:S01]  /*18a2f0*/  UMOV UR16, UR20 ;  /* 0x0000001400107c82 */ /* 0x001fe20008000000 */
[----:B------:R-:W-:Y:S01]  /*18a300*/  UMOV UR48, UR21 ;  /* 0x0000001500307c82 */ /* 0x000fe20008000000 */
[----:B------:R-:W0:Y:S01]  /*18a310*/  LDCU.64 UR20, c[0x0][0x398] ;  /* 0x00007300ff1477ac */ /* 0x000e220008000a00 */
[----:B------:R-:W-:-:S02]  /*18a320*/  ISETP.LT.AND P5, PT, R44, UR17, !P2 ;  /* 0x000000112c007c0c */ /* 0x000fc4000d7a1270 */
[----:B------:R-:W-:Y:S02]  /*18a330*/  LOP3.LUT R43, R43, 0x7fffffff, RZ, 0xc0, !PT ;  /* 0x7fffffff2b2b7812 */ /* 0x000fe400078ec0ff */
[----:B------:R-:W-:Y:S02]  /*18a340*/  LOP3.LUT P4, RZ, R36, 0x8, RZ, 0xc0, !PT ;  /* 0x0000000824ff7812 */ /* 0x000fe4000788c0ff */
[----:B------:R-:W-:Y:S02]  /*18a350*/  R2UR UR14, R22 ;  /* 0x00000000160e72ca */ /* 0x000fe400000e0000 */
[----:B------:R-:W-:Y:S02]  /*18a360*/  LOP3.LUT P3, RZ, R36, 0x4, RZ, 0xc0, !PT ;  /* 0x0000000424ff7812 */ /* 0x000fe4000786c0ff */
[----:B------:R-:W-:Y:S02]  /*18a370*/  R2UR UR8, R21 ;  /* 0x00000000150872ca */ /* 0x000fe400000e0000 */
[----:B------:R-:W-:-:S02]  /*18a380*/  @P1 LOP3.LUT R43, R43, 0x80000000, RZ, 0xfc, !PT ;  /* 0x800000002b2b1812 */ /* 0x000fc400078efcff */
[----:B------:R-:W-:Y:S02]  /*18a390*/  ISETP.LT.AND P1, PT, R45, UR16, !P2 ;  /* 0x000000102d007c0c */ /* 0x000fe4000d721270 */
[----:B------:R-:W-:Y:S02]  /*18a3a0*/  LOP3.LUT P0, RZ, R36, 0x2, RZ, 0xc0, !PT ;  /* 0x0000000224ff7812 */ /* 0x000fe4000780c0ff */
[----:B------:R-:W-:Y:S02]  /*18a3b0*/  R2UR UR62, R20 ;  /* 0x00000000143e72ca */ /* 0x000fe400000e0000 */
[----:B------:R-:W-:Y:S02]  /*18a3c0*/  LOP3.LUT R43, R43, 0xbfffffff, RZ, 0xc0, !PT ;  /* 0xbfffffff2b2b7812 */ /* 0x000fe400078ec0ff */
[----:B------:R-:W-:Y:S02]  /*18a3d0*/  LOP3.LUT R42, R42, 0xfffffffe, RZ, 0xc0, !PT ;  /* 0xfffffffe2a2a7812 */ /* 0x000fe400078ec0ff */
[----:B------:R-:W-:-:S02]  /*18a3e0*/  R2UR UR63, R19 ;  /* 0x00000000133f72ca */ /* 0x000fc400000e0000 */
[----:B------:R-:W-:Y:S02]  /*18a3f0*/  LOP3.LUT R0, R0, 0xfffffdff, RZ, 0xc0, !PT ;  /* 0xfffffdff00007812 */ /* 0x000fe400078ec0ff */
[----:B------:R-:W-:Y:S02]  /*18a400*/  @P5 LOP3.LUT R43, R43, 0x40000000, RZ, 0xfc, !PT ;  /* 0x400000002b2b5812 */ /* 0x000fe400078efcff */
[----:B------:R-:W-:Y:S01]  /*18a410*/  ISETP.LT.AND P5, PT, R44, UR59, !P4 ;  /* 0x0000003b2c007c0c */ /* 0x000fe2000e7a1270 */
[----:B------:R-:W1:Y:S01]  /*18a420*/  LDCU.64 UR18, c[0x0][0x398] ;  /* 0x00007300ff1277ac */ /* 0x000e620008000a00 */
[----:B0-----:R-:W-:Y:S01]  /*18a430*/  UMOV UR15, UR20 ;  /* 0x00000014000f7c82 */ /* 0x001fe20008000000 */
[----:B------:R-:W-:Y:S01]  /*18a440*/  UMOV UR50, UR21 ;  /* 0x0000001500327c82 */ /* 0x000fe20008000000 */
[----:B------:R-:W0:Y:S01]  /*18a450*/  LDCU.64 UR20, c[0x0][0x398] ;  /* 0x00007300ff1477ac */ /* 0x000e220008000a00 */
[----:B------:R-:W-:Y:S01]  /*18a460*/  LOP3.LUT R43, R43, 0xdfffffff, RZ, 0xc0, !PT ;  /* 0xdfffffff2b2b7812 */ /* 0x000fe200078ec0ff */
[----:B------:R-:W2:Y:S03]  /*18a470*/  LDCU.64 UR16, c[0x0][0x398] ;  /* 0x00007300ff1077ac */ /* 0x000ea60008000a00 */
[----:B------:R-:W-:-:S02]  /*18a480*/  @P1 LOP3.LUT R43, R43, 0x20000000, RZ, 0xfc, !PT ;  /* 0x200000002b2b1812 */ /* 0x000fc400078efcff */
[----:B------:R-:W-:Y:S02]  /*18a490*/  ISETP.LT.AND P1, PT, R45, UR15, !P4 ;  /* 0x0000000f2d007c0c */ /* 0x000fe4000e721270 */
[----:B------:R-:W-:Y:S02]  /*18a4a0*/  LOP3.LUT R43, R43, 0xefffffff, RZ, 0xc0, !PT ;  /* 0xefffffff2b2b7812 */ /* 0x000fe400078ec0ff */
[----:B------:R-:W-:Y:S02]  /*18a4b0*/  ISETP.LT.AND P4, PT, R44, UR14, !P3 ;  /* 0x0000000e2c007c0c */ /* 0x000fe4000df81270 */
[----:B------:R-:W-:Y:S02]  /*18a4c0*/  @P6 LOP3.LUT R42, R42, 0x1, RZ, 0xfc, !PT ;  /* 0x000000012a2a6812 */ /* 0x000fe400078efcff */
[----:B------:R-:W-:Y:S02]  /*18a4d0*/  @P5 LOP3.LUT R43, R43, 0x10000000, RZ, 0xfc, !PT ;  /* 0x100000002b2b5812 */ /* 0x000fe400078efcff */
[----:B------:R-:W-:Y:S01]  /*18a4e0*/  LOP3.LUT P2, RZ, R37, 0x80000000, RZ, 0xc0, !PT ;  /* 0x8000000025ff7812 */ /* 0x000fe2000784c0ff */
[----:B-1----:R-:W-:Y:S01]  /*18a4f0*/  UMOV UR22, UR18 ;  /* 0x0000001200167c82 */ /* 0x002fe20008000000 */
[----:B------:R-:W1:Y:S01]  /*18a500*/  LDCU.64 UR14, c[0x0][0x398] ;  /* 0x00007300ff0e77ac */ /* 0x000e620008000a00 */
[----:B------:R-:W-:Y:S01]  /*18a510*/  LOP3.LUT R43, R43, 0xf7ffffff, RZ, 0xc0, !PT ;  /* 0xf7ffffff2b2b7812 */ /* 0x000fe200078ec0ff */
[----:B0-----:R-:W-:Y:S01]  /*18a520*/  UMOV UR9, UR20 ;  /* 0x0000001400097c82 */ /* 0x001fe20008000000 */
[----:B------:R-:W-:Y:S01]  /*18a530*/  UMOV UR46, UR21 ;  /* 0x00000015002e7c82 */ /* 0x000fe20008000000 */
[----:B------:R-:W0:Y:S01]  /*18a540*/  LDCU.64 UR20, c[0x0][0x398] ;  /* 0x00007300ff1477ac */ /* 0x000e220008000a00 */
[----:B------:R-:W-:-:S02]  /*18a550*/  @P1 LOP3.LUT R43, R43, 0x8000000, RZ, 0xfc, !PT ;  /* 0x080000002b2b1812 */ /* 0x000fc400078efcff */
[----:B------:R-:W-:Y:S02]  /*18a560*/  ISETP.LT.AND P1, PT, R45, UR9, !P3 ;  /* 0x000000092d007c0c */ /* 0x000fe4000df21270 */
[----:B------:R-:W-:-:S04]  /*18a570*/  LOP3.LUT R43, R43, 0xfbffffff, RZ, 0xc0, !PT ;  /* 0xfbffffff2b2b7812 */ /* 0x000fc800078ec0ff */
[----:B------:R-:W-:-:S04]  /*18a580*/  @P4 LOP3.LUT R43, R43, 0x4000000, RZ, 0xfc, !PT ;  /* 0x040000002b2b4812 */ /* 0x000fc800078efcff */
[----:B------:R-:W-:-:S04]  /*18a590*/  LOP3.LUT R43, R43, 0xfdffffff, RZ, 0xc0, !PT ;  /* 0xfdffffff2b2b7812 */ /* 0x000fc800078ec0ff */
[----:B------:R-:W-:Y:S01]  /*18a5a0*/  @P1 LOP3.LUT R43, R43, 0x2000000, RZ, 0xfc, !PT ;  /* 0x020000002b2b1812 */ /* 0x000fe200078efcff */
[----:B0-----:R-:W-:Y:S01]  /*18a5b0*/  UMOV UR7, UR20 ;  /* 0x0000001400077c82 */ /* 0x001fe20008000000 */
[----:B------:R-:W-:Y:S01]  /*18a5c0*/  UMOV UR49, UR21 ;  /* 0x0000001500317c82 */ /* 0x000fe20008000000 */
[----:B------:R-:W-:Y:S01]  /*18a5d0*/  ISETP.LT.AND P1, PT, R44, UR8, !P0 ;  /* 0x000000082c007c0c */ /* 0x000fe2000c721270 */
[----:B------:R-:W0:Y:S01]  /*18a5e0*/  LDCU.64 UR20, c[0x0][0x398] ;  /* 0x00007300ff1477ac */ /* 0x000e220008000a00 */
[----:B------:R-:W-:Y:S02]  /*18a5f0*/  ISETP.LT.AND P0, PT, R45, UR7, !P0 ;  /* 0x000000072d007c0c */ /* 0x000fe4000c701270 */
[----:B------:R-:W-:Y:S02]  /*18a600*/  LOP3.LUT R43, R43, 0xfeffffff, RZ, 0xc0, !PT ;  /* 0xfeffffff2b2b7812 */ /* 0x000fe400078ec0ff */
[----:B------:R-:W-:Y:S02]  /*18a610*/  LOP3.LUT P3, RZ, R37, 0x10000000, RZ, 0xc0, !PT ;  /* 0x1000000025ff7812 */ /* 0x000fe4000786c0ff */
[----:B------:R-:W-:-:S02]  /*18a620*/  LOP3.LUT P6, RZ, R36, 0x1, RZ, 0xc0, !PT ;  /* 0x0000000124ff7812 */ /* 0x000fc400078cc0ff */
[C---:B------:R-:W-:Y:S02]  /*18a630*/  LOP3.LUT P5, RZ, R37.reuse, 0x40000000, RZ, 0xc0, !PT ;  /* 0x4000000025ff7812 */ /* 0x040fe400078ac0ff */
[----:B------:R-:W-:Y:S01]  /*18a640*/  LOP3.LUT P4, RZ, R37, 0x20000000, RZ, 0xc0, !PT ;  /* 0x2000000025ff7812 */ /* 0x000fe2000788c0ff */
[----:B--2---:R-:W-:Y:S01]  /*18a650*/  UMOV UR60, UR17 ;  /* 0x00000011003c7c82 */ /* 0x004fe20008000000 */
[----:B------:R-:W2:Y:S01]  /*18a660*/  LDCU.64 UR8, c[0x0][0x398] ;  /* 0x00007300ff0877ac */ /* 0x000ea20008000a00 */
[----:B------:R-:W-:Y:S02]  /*18a670*/  @P1 LOP3.LUT R43, R43, 0x1000000, RZ, 0xfc, !PT ;  /* 0x010000002b2b1812 */ /* 0x000fe400078efcff */
[----:B------:R-:W-:Y:S02]  /*18a680*/  ISETP.LT.AND P1, PT, R44, UR62, !P6 ;  /* 0x0000003e2c007c0c */ /* 0x000fe4000f721270 */
[----:B------:R-:W-:Y:S01]  /*18a690*/  LOP3.LUT R43, R43, 0xff7fffff, RZ, 0xc0, !PT ;  /* 0xff7fffff2b2b7812 */ /* 0x000fe200078ec0ff */
[----:B0-----:R-:W-:Y:S01]  /*18a6a0*/  UMOV UR6, UR20 ;  /* 0x0000001400067c82 */ /* 0x001fe20008000000 */
[----:B------:R-:W-:Y:S01]  /*18a6b0*/  UMOV UR30, UR21 ;  /* 0x00000015001e7c82 */ /* 0x000fe20008000000 */
[----:B------:R-:W0:Y:S01]  /*18a6c0*/  LDCU.64 UR20, c[0x0][0x398] ;  /* 0x00007300ff1477ac */ /* 0x000e220008000a00 */
[----:B------:R-:W-:-:S02]  /*18a6d0*/  @P0 LOP3.LUT R43, R43, 0x800000, RZ, 0xfc, !PT ;  /* 0x008000002b2b0812 */ /* 0x000fc400078efcff */
[----:B------:R-:W-:Y:S02]  /*18a6e0*/  @P3 LOP3.LUT R0, R0, 0x200, RZ, 0xfc, !PT ;  /* 0x0000020000003812 */ /* 0x000fe400078efcff */
[----:B------:R-:W-:Y:S02]  /*18a6f0*/  ISETP.LT.AND P3, PT, R45, UR6, !P6 ;  /* 0x000000062d007c0c */ /* 0x000fe4000f761270 */
[----:B------:R-:W-:Y:S02]  /*18a700*/  LOP3.LUT R43, R43, 0xffbfffff, RZ, 0xc0, !PT ;  /* 0xffbfffff2b2b7812 */ /* 0x000fe400078ec0ff */
[----:B------:R-:W-:Y:S01]  /*18a710*/  ISETP.LT.AND P6, PT, R44, UR63, !P2 ;  /* 0x0000003f2c007c0c */ /* 0x000fe2000d7c1270 */
[----:B0-----:R-:W-:Y:S01]  /*18a720*/  UMOV UR5, UR20 ;  /* 0x0000001400057c82 */ /* 0x001fe20008000000 */
[----:B------:R-:W-:Y:S01]  /*18a730*/  @P1 LOP3.LUT R43, R43, 0x400000, RZ, 0xfc, !PT ;  /* 0x004000002b2b1812 */ /* 0x000fe200078efcff */
[----:B------:R-:W-:Y:S01]  /*18a740*/  UMOV UR31, UR21 ;  /* 0x00000015001f7c82 */ /* 0x000fe20008000000 */
[----:B------:R-:W0:Y:S01]  /*18a750*/  LDCU.64 UR20, c[0x0][0x398] ;  /* 0x00007300ff1477ac */ /* 0x000e220008000a00 */
[----:B------:R-:W-:-:S02]  /*18a760*/  LOP3.LUT P0, RZ, R37, 0x8000000, RZ, 0xc0, !PT ;  /* 0x0800000025ff7812 */ /* 0x000fc4000780c0ff */
[----:B------:R-:W-:Y:S01]  /*18a770*/  LOP3.LUT R43, R43, 0xffdfffff, RZ, 0xc0, !PT ;  /* 0xffdfffff2b2b7812 */ /* 0x000fe200078ec0ff */
[----:B--2---:R-:W-:Y:S01]  /*18a780*/  UMOV UR7, UR8 ;  /* 0x0000000800077c82 */ /* 0x004fe20008000000 */
[----:B------:R-:W-:Y:S01]  /*18a790*/  UMOV UR44, UR9 ;  /* 0x00000009002c7c82 */ /* 0x000fe20008000000 */
[----:B------:R-:W-:Y:S02]  /*18a7a0*/  LOP3.LUT P1, RZ, R37, 0x4000000, RZ, 0xc0, !PT ;  /* 0x0400000025ff7812 */ /* 0x000fe4000782c0ff */
[----:B------:R-:W-:Y:S02]  /*18a7b0*/  @P3 LOP3.LUT R43, R43, 0x200000, RZ, 0xfc, !PT ;  /* 0x002000002b2b3812 */ /* 0x000fe400078efcff */
[----:B------:R-:W-:Y:S01]  /*18a7c0*/  ISETP.LT.AND P3, PT, R45, UR5, !P2 ;  /* 0x000000052d007c0c */ /* 0x000fe2000d761270 */
[----:B------:R-:W2:Y:S01]  /*18a7d0*/  LDCU.64 UR8, c[0x0][0x398] ;  /* 0x00007300ff0877ac */ /* 0x000ea20008000a00 */
[----:B------:R-:W3:Y:S01]  /*18a7e0*/  LDCU.64 UR62, c[0x0][0x398] ;  /* 0x00007300ff3e77ac */ /* 0x000ee20008000a00 */
[----:B------:R-:W-:-:S04]  /*18a7f0*/  LOP3.LUT R43, R43, 0xffefffff, RZ, 0xc0, !PT ;  /* 0xffefffff2b2b7812 */ /* 0x000fc800078ec0ff */
[----:B------:R-:W-:-:S04]  /*18a800*/  @P6 LOP3.LUT R43, R43, 0x100000, RZ, 0xfc, !PT ;  /* 0x001000002b2b6812 */ /* 0x000fc800078efcff */
[----:B------:R-:W-:-:S04]  /*18a810*/  LOP3.LUT R43, R43, 0xfff7ffff, RZ, 0xc0, !PT ;  /* 0xfff7ffff2b2b7812 */ /* 0x000fc800078ec0ff */
[----:B------:R-:W-:Y:S02]  /*18a820*/  @P3 LOP3.LUT R43, R43, 0x80000, RZ, 0xfc, !PT ;  /* 0x000800002b2b3812 */ /* 0x000fe400078efcff */
[----:B------:R-:W-:Y:S02]  /*18a830*/  ISETP.LT.AND P3, PT, R44, UR53, !P5 ;  /* 0x000000352c007c0c */ /* 0x000fe4000ef61270 */
[----:B------:R-:W-:Y:S01]  /*18a840*/  LOP3.LUT R43, R43, 0xfffbffff, RZ, 0xc0, !PT ;  /* 0xfffbffff2b2b7812 */ /* 0x000fe200078ec0ff */
[----:B0-----:R-:W-:-:S10]  /*18a850*/  UMOV UR4, UR20 ;  /* 0x0000001400047c82 */ /* 0x001fd40008000000 */
[----:B------:R-:W-:Y:S02]  /*18a860*/  @P3 LOP3.LUT R43, R43, 0x40000, RZ, 0xfc, !PT ;  /* 0x000400002b2b3812 */ /* 0x000fe400078efcff */
[----:B------:R-:W-:Y:S02]  /*18a870*/  ISETP.LT.AND P3, PT, R45, UR4, !P5 ;  /* 0x000000042d007c0c */ /* 0x000fe4000ef61270 */
[----:B------:R-:W-:-:S11]  /*18a880*/  LOP3.LUT R43, R43, 0xfffdffff, RZ, 0xc0, !PT ;  /* 0xfffdffff2b2b7812 */ /* 0x000fd600078ec0ff */
[----:B------:R-:W-:Y:S02]  /*18a890*/  @P3 LOP3.LUT R43, R43, 0x20000, RZ, 0xfc, !PT ;  /* 0x000200002b2b3812 */ /* 0x000fe400078efcff */
[----:B------:R-:W-:Y:S02]  /*18a8a0*/  ISETP.LT.AND P3, PT, R44, UR65, !P4 ;  /* 0x000000412c007c0c */ /* 0x000fe4000e761270 */
[----:B------:R-:W-:Y:S01]  /*18a8b0*/  ISETP.LT.AND P4, PT, R45, UR22, !P4 ;  /* 0x000000162d007c0c */ /* 0x000fe2000e781270 */
[----:B------:R-:W-:Y:S01]  /*18a8c0*/  UMOV UR20, UR16 ;  /* 0x0000001000147c82 */ /* 0x000fe20008000000 */
[----:B------:R-:W-:Y:S01]  /*18a8d0*/  LOP3.LUT R43, R43, 0xfffeffff, RZ, 0xc0, !PT ;  /* 0xfffeffff2b2b7812 */ /* 0x000fe200078ec0ff */
[----:B------:R-:W0:Y:S01]  /*18a8e0*/  LDCU.64 UR16, c[0x0][0x398] ;  /* 0x00007300ff1077ac */ /* 0x000e220008000a00 */
[C---:B------:R-:W-:Y:S02]  /*18a8f0*/  LOP3.LUT P2, RZ, R37.reuse, 0x2000000, RZ, 0xc0, !PT ;  /* 0x0200000025ff7812 */ /* 0x040fe4000784c0ff */
[C---:B------:R-:W-:Y:S01]  /*18a900*/  LOP3.LUT P6, RZ, R37.reuse, 0x1000000, RZ, 0xc0, !PT ;  /* 0x0100000025ff7812 */ /* 0x040fe200078cc0ff */
[----:B--2---:R-:W-:Y:S01]  /*18a910*/  UMOV UR6, UR8 ;  /* 0x0000000800067c82 */ /* 0x004fe20008000000 */
[----:B------:R-:W-:Y:S01]  /*18a920*/  LOP3.LUT P5, RZ, R37, 0x800000, RZ, 0xc0, !PT ;  /* 0x0080000025ff7812 */ /* 0x000fe200078ac0ff */
[----:B---3--:R-:W-:Y:S01]  /*18a930*/  UMOV UR5, UR62 ;  /* 0x0000003e00057c82 */ /* 0x008fe20008000000 */
[----:B------:R-:W-:Y:S01]  /*18a940*/  UMOV UR56, UR63 ;  /* 0x0000003f00387c82 */ /* 0x000fe20008000000 */
[----:B------:R-:W2:Y:S01]  /*18a950*/  LDCU.64 UR62, c[0x0][0x398] ;  /* 0x00007300ff3e77ac */ /* 0x000ea20008000a00 */
[----:B------:R-:W3:Y:S01]  /*18a960*/  LDCU.64 UR64, c[0x0][0x398] ;  /* 0x00007300ff4077ac */ /* 0x000ee20008000a00 */
[----:B------:R-:W-:-:S02]  /*18a970*/  @P3 LOP3.LUT R43, R43, 0x10000, RZ, 0xfc, !PT ;  /* 0x000100002b2b3812 */ /* 0x000fc400078efcff */
[----:B------:R-:W-:Y:S02]  /*18a980*/  LOP3.LUT P3, RZ, R0, 0x200, RZ, 0xc0, !PT ;  /* 0x0000020000ff7812 */ /* 0x000fe4000786c0ff */
[----:B------:R-:W-:-:S04]  /*18a990*/  LOP3.LUT R43, R43, 0xffff7fff, RZ, 0xc0, !PT ;  /* 0xffff7fff2b2b7812 */ /* 0x000fc800078ec0ff */
[----:B------:R-:W-:Y:S02]  /*18a9a0*/  @P4 LOP3.LUT R43, R43, 0x8000, RZ, 0xfc, !PT ;  /* 0x000080002b2b4812 */ /* 0x000fe400078efcff */
[----:B------:R-:W-:Y:S02]  /*18a9b0*/  ISETP.LT.AND P4, PT, R44, UR67, !P3 ;  /* 0x000000432c007c0c */ /* 0x000fe4000df81270 */
[----:B------:R-:W-:Y:S01]  /*18a9c0*/  ISETP.LT.AND P3, PT, R45, UR20, !P3 ;  /* 0x000000142d007c0c */ /* 0x000fe2000df61270 */
[----:B0-----:R-:W-:Y:S01]  /*18a9d0*/  UMOV UR18, UR16 ;  /* 0x0000001000127c82 */ /* 0x001fe20008000000 */
[----:B------:R-:W-:Y:S02]  /*18a9e0*/  LOP3.LUT R43, R43, 0xffffbfff, RZ, 0xc0, !PT ;  /* 0xffffbfff2b2b7812 */ /* 0x000fe400078ec0ff */
[----:B------:R-:W-:Y:S02]  /*18a9f0*/  LOP3.LUT R0, R0, 0xfffffeff, RZ, 0xc0, !PT ;  /* 0xfffffeff00007812 */ /* 0x000fe400078ec0ff */
[----:B------:R-:W-:Y:S01]  /*18aa00*/  R2UR UR8, R17 ;  /* 0x00000000110872ca */ /* 0x000fe200000e0000 */
[----:B------:R-:W-:Y:S01]  /*18aa10*/  UMOV UR32, UR9 ;  /* 0x0000000900207c82 */ /* 0x000fe20008000000 */
[----:B--2---:R-:W-:Y:S01]  /*18aa20*/  UMOV UR4, UR62 ;  /* 0x0000003e00047c82 */ /* 0x004fe20008000000 */
[----:B------:R-:W0:Y:S02]  /*18aa30*/  LDCU.64 UR66, c[0x0][0x398] ;  /* 0x00007300ff4277ac */ /* 0x000e240008000a00 */
[----:B------:R-:W-:-:S04]  /*18aa40*/  @P4 LOP3.LUT R43, R43, 0x4000, RZ, 0xfc, !PT ;  /* 0x000040002b2b4812 */ /* 0x000fc800078efcff */
[----:B------:R-:W-:-:S04]  /*18aa50*/  LOP3.LUT R43, R43, 0xffffdfff, RZ, 0xc0, !PT ;  /* 0xffffdfff2b2b7812 */ /* 0x000fc800078ec0ff */
[----:B------:R-:W-:Y:S02]  /*18aa60*/  @P3 LOP3.LUT R43, R43, 0x2000, RZ, 0xfc, !PT ;  /* 0x000020002b2b3812 */ /* 0x000fe400078efcff */
[----:B------:R-:W-:Y:S01]  /*18aa70*/  ISETP.LT.AND P3, PT, R44, UR69, !P0 ;  /* 0x000000452c007c0c */ /* 0x000fe2000c761270 */
[----:B-1----:R-:W-:Y:S01]  /*18aa80*/  UMOV UR16, UR14 ;  /* 0x0000000e00107c82 */ /* 0x002fe20008000000 */
[----:B------:R-:W-:Y:S02]  /*18aa90*/  LOP3.LUT R43, R43, 0xffffefff, RZ, 0xc0, !PT ;  /* 0xffffefff2b2b7812 */ /* 0x000fe400078ec0ff */
[----:B------:R-:W-:Y:S02]  /*18aaa0*/  LOP3.LUT P4, RZ, R37, 0x400000, RZ, 0xc0, !PT ;  /* 0x0040000025ff7812 */ /* 0x000fe4000788c0ff */
[----:B------:R-:W-:Y:S02]  /*18aab0*/  R2UR.FILL UR9, R2 ;  /* 0x00000000020972ca */ /* 0x000fe400004e0000 */
[----:B------:R-:W-:Y:S01]  /*18aac0*/  LOP3.LUT R46, R46, 0x7fffffff, RZ, 0xc0, !PT ;  /* 0x7fffffff2e2e7812 */ /* 0x000fe200078ec0ff */
[----:B------:R-:W1:Y:S04]  /*18aad0*/  LDCU.64 UR68, c[0x0][0x398] ;  /* 0x00007300ff4477ac */ /* 0x000e680008000a00 */
[----:B------:R-:W-:-:S02]  /*18aae0*/  @P3 LOP3.LUT R43, R43, 0x1000, RZ, 0xfc, !PT ;  /* 0x000010002b2b3812 */ /* 0x000fc400078efcff */
[----:B------:R-:W-:Y:S02]  /*18aaf0*/  ISETP.LT.AND P3, PT, R45, UR18, !P0 ;  /* 0x000000122d007c0c */ /* 0x000fe4000c761270 */
[----:B------:R-:W-:Y:S02]  /*18ab00*/  LOP3.LUT P0, RZ, R37, 0x100000, RZ, 0xc0, !PT ;  /* 0x0010000025ff7812 */ /* 0x000fe4000780c0ff */
[----:B------:R-:W-:-:S11]  /*18ab10*/  LOP3.LUT R43, R43, 0xfffff7ff, RZ, 0xc0, !PT ;  /* 0xfffff7ff2b2b7812 */ /* 0x000fd600078ec0ff */
[----:B------:R-:W-:Y:S02]  /*18ab20*/  @P0 LOP3.LUT R0, R0, 0x100, RZ, 0xfc, !PT ;  /* 0x0000010000000812 */ /* 0x000fe400078efcff */
[----:B------:R-:W-:Y:S02]  /*18ab30*/  ISETP.LT.AND P0, PT, R44, UR71, !P1 ;  /* 0x000000472c007c0c */ /* 0x000fe4000cf01270 */
[----:B------:R-:W-:Y:S02]  /*18ab40*/  @P3 LOP3.LUT R43, R43, 0x800, RZ, 0xfc, !PT ;  /* 0x000008002b2b3812 */ /* 0x000fe400078efcff */
[----:B------:R-:W-:Y:S02]  /*18ab50*/  R2UR UR14, R18 ;  /* 0x00000000120e72ca */ /* 0x000fe400000e0000 */
[----:B------:R-:W-:Y:S01]  /*18ab60*/  LOP3.LUT R0, R0, 0xffffff7f, RZ, 0xc0, !PT ;  /* 0xffffff7f00007812 */ /* 0x000fe200078ec0ff */
[----:B------:R-:W2:Y:S01]  /*18ab70*/  LDCU.64 UR70, c[0x0][0x398] ;  /* 0x00007300ff4677ac */ /* 0x000ea20008000a00 */
[----:B------:R-:W-:-:S05]  /*18ab80*/  LOP3.LUT R43, R43, 0xfffffbff, RZ, 0xc0, !PT ;  /* 0xfffffbff2b2b7812 */ /* 0x000fca00078ec0ff */
[----:B------:R-:W-:Y:S02]  /*18ab90*/  @P0 LOP3.LUT R43, R43, 0x400, RZ, 0xfc, !PT ;  /* 0x000004002b2b0812 */ /* 0x000fe400078efcff */
[----:B------:R-:W-:Y:S02]  /*18aba0*/  ISETP.LT.AND P0, PT, R45, UR16, !P1 ;  /* 0x000000102d007c0c */ /* 0x000fe4000cf01270 */
[----:B------:R-:W-:Y:S02]  /*18abb0*/  ISETP.LT.AND P1, PT, R44, UR73, !P2 ;  /* 0x000000492c007c0c */ /* 0x000fe4000d721270 */
[----:B------:R-:W-:Y:S02]  /*18abc0*/  LOP3.LUT P3, RZ, R37, 0x80000, RZ, 0xc0, !PT ;  /* 0x0008000025ff7812 */ /* 0x000fe4000786c0ff */
[----:B------:R-:W-:Y:S01]  /*18abd0*/  LOP3.LUT R43, R43, 0xfffffdff, RZ, 0xc0, !PT ;  /* 0xfffffdff2b2b7812 */ /* 0x000fe200078ec0ff */
[----:B------:R-:W-:Y:S01]  /*18abe0*/  UMOV UR52, UR15 ;  /* 0x0000000f00347c82 */ /* 0x000fe20008000000 */
[----:B------:R-:W5:Y:S05]  /*18abf0*/  LDCU.64 UR72, c[0x0][0x398] ;  /* 0x00007300ff4877ac */ /* 0x000f6a0008000a00 */
[----:B------:R-:W-:-:S02]  /*18ac00*/  @P0 LOP3.LUT R43, R43, 0x200, RZ, 0xfc, !PT ;  /* 0x000002002b2b0812 */ /* 0x000fc400078efcff */
[----:B------:R-:W-:Y:S02]  /*18ac10*/  ISETP.LT.AND P0, PT, R45, UR7, !P2 ;  /* 0x000000072d007c0c */ /* 0x000fe4000d701270 */
[----:B------:R-:W-:-:S04]  /*18ac20*/  LOP3.LUT R43, R43, 0xfffffeff, RZ, 0xc0, !PT ;  /* 0xfffffeff2b2b7812 */ /* 0x000fc800078ec0ff */
[----:B------:R-:W-:Y:S02]  /*18ac30*/  @P1 LOP3.LUT R43, R43, 0x100, RZ, 0xfc, !PT ;  /* 0x000001002b2b1812 */ /* 0x000fe400078efcff */
[----:B------:R-:W-:Y:S02]  /*18ac40*/  ISETP.LT.AND P1, PT, R44, UR75, !P6 ;  /* 0x0000004b2c007c0c */ /* 0x000fe4000f721270 */
[----:B------:R-:W-:Y:S02]  /*18ac50*/  LOP3.LUT P2, RZ, R37, 0x40000, RZ, 0xc0, !PT ;  /* 0x0004000025ff7812 */ /* 0x000fe4000784c0ff */
[----:B------:R-:W-:Y:S02]  /*18ac60*/  R2UR.FILL UR15, R8 ;  /* 0x00000000080f72ca */ /* 0x000fe400004e0000 */
[----:B------:R-:W-:Y:S01]  /*18ac70*/  LOP3.LUT R43, R43, 0xffffff7f, RZ, 0xc0, !PT ;  /* 0xffffff7f2b2b7812 */ /* 0x000fe200078ec0ff */
[----:B------:R-:W-:Y:S01]  /*18ac80*/  UMOV UR59, UR17 ;  /* 0x00000011003b7c82 */ /* 0x000fe20008000000 */
[----:B------:R-:W0:Y:S02]  /*18ac90*/  LDCU.64 UR74, c[0x0][0x398] ;  /* 0x00007300ff4a77ac */ /* 0x000e240008000a00 */
[----:B------:R-:W-:-:S02]  /*18aca0*/  @P0 LOP3.LUT R43, R43, 0x80, RZ, 0xfc, !PT ;  /* 0x000000802b2b0812 */ /* 0x000fc400078efcff */
[----:B------:R-:W-:Y:S02]  /*18acb0*/  ISETP.LT.AND P0, PT, R45, UR6, !P6 ;  /* 0x000000062d007c0c */ /* 0x000fe4000f701270 */
[----:B------:R-:W-:Y:S02]  /*18acc0*/  LOP3.LUT R43, R43, 0xffffffbf, RZ, 0xc0, !PT ;  /* 0xffffffbf2b2b7812 */ /* 0x000fe400078ec0ff */
[----:B------:R-:W-:Y:S02]  /*18acd0*/  ISETP.LT.AND P6, PT, R44, UR77, !P5 ;  /* 0x0000004d2c007c0c */ /* 0x000fe4000efc1270 */
[----:B------:R-:W-:Y:S01]  /*18ace0*/  R2UR.FILL UR17, R9 ;  /* 0x00000000091172ca */ /* 0x000fe200004e0000 */
[----:B------:R-:W-:Y:S01]  /*18acf0*/  UMOV UR51, UR19 ;  /* 0x0000001300337c82 */ /* 0x000fe20008000000 */
[----:B------:R-:W-:Y:S01]  /*18ad00*/  @P1 LOP3.LUT R43, R43, 0x40, RZ, 0xfc, !PT ;  /* 0x000000402b2b1812 */ /* 0x000fe200078efcff */
[----:B------:R-:W0:Y:S01]  /*18ad10*/  LDCU.64 UR76, c[0x0][0x398] ;  /* 0x00007300ff4c77ac */ /* 0x000e220008000a00 */
[----:B------:R-:W-:Y:S01]  /*18ad20*/  UMOV UR55, UR21 ;  /* 0x0000001500377c82 */ /* 0x000fe20008000000 */
[----:B------:R-:W0:Y:S01]  /*18ad30*/  LDCU.64 UR6, c[0x0][0x398] ;  /* 0x00007300ff0677ac */ /* 0x000e220008000a00 */
[----:B------:R-:W-:-:S04]  /*18ad40*/  LOP3.LUT R43, R43, 0xffffffdf, RZ, 0xc0, !PT ;  /* 0xffffffdf2b2b7812 */ /* 0x000fc800078ec0ff */
[----:B------:R-:W-:Y:S02]  /*18ad50*/  @P0 LOP3.LUT R43, R43, 0x20, RZ, 0xfc, !PT ;  /* 0x000000202b2b0812 */ /* 0x000fe400078efcff */
[----:B------:R-:W-:Y:S02]  /*18ad60*/  ISETP.LT.AND P0, PT, R45, UR5, !P5 ;  /* 0x000000052d007c0c */ /* 0x000fe4000ef01270 */
[----:B------:R-:W-:-:S04]  /*18ad70*/  LOP3.LUT R43, R43, 0xffffffef, RZ, 0xc0, !PT ;  /* 0xffffffef2b2b7812 */ /* 0x000fc800078ec0ff */
[----:B------:R-:W-:-:S04]  /*18ad80*/  @P6 LOP3.LUT R43, R43, 0x10, RZ, 0xfc, !PT ;  /* 0x000000102b2b6812 */ /* 0x000fc800078efcff */
[----:B------:R-:W-:-:S04]  /*18ad90*/  LOP3.LUT R43, R43, 0xfffffff7, RZ, 0xc0, !PT ;  /* 0xfffffff72b2b7812 */ /* 0x000fc800078ec0ff */
[----:B------:R-:W-:Y:S02]  /*18ada0*/  @P0 LOP3.LUT R43, R43, 0x8, RZ, 0xfc, !PT ;  /* 0x000000082b2b0812 */ /* 0x000fe400078efcff */
[----:B------:R-:W-:Y:S02]  /*18adb0*/  ISETP.LT.AND P0, PT, R44, UR14, !P4 ;  /* 0x0000000e2c007c0c */ /* 0x000fe4000e701270 */
[----:B------:R-:W-:Y:S02]  /*18adc0*/  LOP3.LUT P1, RZ, R37, 0x10000, RZ, 0xc0, !PT ;  /* 0x0001000025ff7812 */ /* 0x000fe4000782c0ff */
[----:B------:R-:W-:-:S09]  /*18add0*/  LOP3.LUT R43, R43, 0xfffffffb, RZ, 0xc0, !PT ;  /* 0xfffffffb2b2b7812 */ /* 0x000fd200078ec0ff */
[----:B------:R-:W-:Y:S02]  /*18ade0*/  @P0 LOP3.LUT R43, R43, 0x4, RZ, 0xfc, !PT ;  /* 0x000000042b2b0812 */ /* 0x000fe400078efcff */
[----:B------:R-:W-:Y:S02]  /*18adf0*/  ISETP.LT.AND P0, PT, R45, UR4, !P4 ;  /* 0x000000042d007c0c */ /* 0x000fe4000e701270 */
[----:B------:R-:W-:Y:S02]  /*18ae00*/  @P1 LOP3.LUT R0, R0, 0x80, RZ, 0xfc, !PT ;  /* 0x0000008000001812 */ /* 0x000fe400078efcff */
[----:B------:R-:W-:Y:S02]  /*18ae10*/  LOP3.LUT P1, RZ, R37, 0x200000, RZ, 0xc0, !PT ;  /* 0x0020000025ff7812 */ /* 0x000fe4000782c0ff */
[----:B------:R-:W-:Y:S02]  /*18ae20*/  LOP3.LUT R43, R43, 0xfffffffd, RZ, 0xc0, !PT ;  /* 0xfffffffd2b2b7812 */ /* 0x000fe400078ec0ff */
[----:B------:R-:W-:-:S02]  /*18ae30*/  LOP3.LUT P6, RZ, R37, 0x8000, RZ, 0xc0, !PT ;  /* 0x0000800025ff7812 */ /* 0x000fc400078cc0ff */
[----:B------:R-:W-:Y:S02]  /*18ae40*/  LOP3.LUT R0, R0, 0xffffffbf, RZ, 0xc0, !PT ;  /* 0xffffffbf00007812 */ /* 0x000fe400078ec0ff */
[----:B------:R-:W-:Y:S02]  /*18ae50*/  R2UR.FILL UR19, R10 ;  /* 0x000000000a1372ca */ /* 0x000fe400004e0000 */
[----:B------:R-:W-:Y:S01]  /*18ae60*/  R2UR.FILL UR21, R11 ;  /* 0x000000000b1572ca */ /* 0x000fe200004e0000 */
[----:B------:R-:W0:Y:S01]  /*18ae70*/  LDCU.64 UR4, c[0x0][0x398] ;  /* 0x00007300ff0477ac */ /* 0x000e220008000a00 */
[----:B------:R-:W-:Y:S02]  /*18ae80*/  @P0 LOP3.LUT R43, R43, 0x2, RZ, 0xfc, !PT ;  /* 0x000000022b2b0812 */ /* 0x000fe400078efcff */
[----:B------:R-:W-:Y:S02]  /*18ae90*/  ISETP.LT.AND P0, PT, R44, UR8, !P1 ;  /* 0x000000082c007c0c */ /* 0x000fe4000cf01270 */
[----:B---3--:R-:W-:-:S02]  /*18aea0*/  ISETP.LT.AND P1, PT, R45, UR64, !P1 ;  /* 0x000000402d007c0c */ /* 0x008fc4000cf21270 */
[----:B------:R-:W-:Y:S02]  /*18aeb0*/  LOP3.LUT R43, R43, 0xfffffffe, RZ, 0xc0, !PT ;  /* 0xfffffffe2b2b7812 */ /* 0x000fe400078ec0ff */
[----:B------:R-:W-:-:S07]  /*18aec0*/  @P6 LOP3.LUT R0, R0, 0x40, RZ, 0xfc, !PT ;  /* 0x0000004000006812 */ /* 0x000fce00078efcff */
[----:B------:R-:W-:Y:S02]  /*18aed0*/  @P0 LOP3.LUT R43, R43, 0x1, RZ, 0xfc, !PT ;  /* 0x000000012b2b0812 */ /* 0x000fe400078efcff */
[----:B------:R-:W-:Y:S02]  /*18aee0*/  LOP3.LUT P0, RZ, R0, 0x100, RZ, 0xc0, !PT ;  /* 0x0000010000ff7812 */ /* 0x000fe4000780c0ff */
[----:B------:R-:W-:Y:S02]  /*18aef0*/  @P1 LOP3.LUT R46, R46, 0x80000000, RZ, 0xfc, !PT ;  /* 0x800000002e2e1812 */ /* 0x000fe400078efcff */
[----:B------:R-:W-:Y:S02]  /*18af00*/  ISETP.LT.AND P1, PT, R44, UR9, !P0 ;  /* 0x000000092c007c0c */ /* 0x000fe4000c721270 */
[----:B0-----:R-:W-:Y:S02]  /*18af10*/  ISETP.LT.AND P0, PT, R45, UR66, !P0 ;  /* 0x000000422d007c0c */ /* 0x001fe4000c701270 */
[----:B------:R-:W-:-:S02]  /*18af20*/  LOP3.LUT R46, R46, 0xbfffffff, RZ, 0xc0, !PT ;  /* 0xbfffffff2e2e7812 */ /* 0x000fc400078ec0ff */
[C---:B------:R-:W-:Y:S02]  /*18af30*/  LOP3.LUT P6, RZ, R37.reuse, 0x20000, RZ, 0xc0, !PT ;  /* 0x0002000025ff7812 */ /* 0x040fe400078cc0ff */
[C---:B------:R-:W-:Y:S02]  /*18af40*/  LOP3.LUT P5, RZ, R37.reuse, 0x4000, RZ, 0xc0, !PT ;  /* 0x0000400025ff7812 */ /* 0x040fe400078ac0ff */
[----:B------:R-:W-:Y:S01]  /*18af50*/  LOP3.LUT P4, RZ, R37, 0x2000, RZ, 0xc0, !PT ;  /* 0x0000200025ff7812 */ /* 0x000fe2000788c0ff */
[----:B------:R-:W0:Y:S02]  /*18af60*/  LDCU.64 UR8, c[0x0][0x398] ;  /* 0x00007300ff0877ac */ /* 0x000e240008000a00 */
[----:B------:R-:W-:Y:S02]  /*18af70*/  @P1 LOP3.LUT R46, R46, 0x40000000, RZ, 0xfc, !PT ;  /* 0x400000002e2e1812 */ /* 0x000fe400078efcff */
[----:B------:R-:W-:Y:S02]  /*18af80*/  ISETP.LT.AND P1, PT, R44, UR11, !P3 ;  /* 0x0000000b2c007c0c */ /* 0x000fe4000df21270 */
[----:B------:R-:W-:-:S04]  /*18af90*/  LOP3.LUT R46, R46, 0xdfffffff, RZ, 0xc0, !PT ;  /* 0xdfffffff2e2e7812 */ /* 0x000fc800078ec0ff */
[----:B------:R-:W-:-:S04]  /*18afa0*/  @P0 LOP3.LUT R46, R46, 0x20000000, RZ, 0xfc, !PT ;  /* 0x200000002e2e0812 */ /* 0x000fc800078efcff */
[----:B------:R-:W-:-:S04]  /*18afb0*/  LOP3.LUT R46, R46, 0xefffffff, RZ, 0xc0, !PT ;  /* 0xefffffff2e2e7812 */ /* 0x000fc800078ec0ff */
[----:B------:R-:W-:Y:S02]  /*18afc0*/  @P1 LOP3.LUT R46, R46, 0x10000000, RZ, 0xfc, !PT ;  /* 0x100000002e2e1812 */ /* 0x000fe400078efcff */
[----:B-1----:R-:W-:Y:S02]  /*18afd0*/  ISETP.LT.AND P1, PT, R45, UR68, !P3 ;  /* 0x000000442d007c0c */ /* 0x002fe4000df21270 */
[----:B------:R-:W-:-:S11]  /*18afe0*/  LOP3.LUT R46, R46, 0xf7ffffff, RZ, 0xc0, !PT ;  /* 0xf7ffffff2e2e7812 */ /* 0x000fd600078ec0ff */
[----:B------:R-:W-:Y:S02]  /*18aff0*/  @P1 LOP3.LUT R46, R46, 0x8000000, RZ, 0xfc, !PT ;  /* 0x080000002e2e1812 */ /* 0x000fe400078efcff */
[----:B------:R-:W-:Y:S02]  /*18b000*/  ISETP.LT.AND P1, PT, R44, UR13, !P2 ;  /* 0x0000000d2c007c0c */ /* 0x000fe4000d721270 */
[----:B------:R-:W-:-:S11]  /*18b010*/  LOP3.LUT R46, R46, 0xfbffffff, RZ, 0xc0, !PT ;  /* 0xfbffffff2e2e7812 */ /* 0x000fd600078ec0ff */
[----:B------:R-:W-:Y:S02]  /*18b020*/  @P1 LOP3.LUT R46, R46, 0x4000000, RZ, 0xfc, !PT ;  /* 0x040000002e2e1812 */ /* 0x000fe400078efcff */
[----:B--2---:R-:W-:Y:S02]  /*18b030*/  ISETP.LT.AND P1, PT, R45, UR70, !P2 ;  /* 0x000000462d007c0c */ /* 0x004fe4000d721270 */
[----:B------:R-:W-:-:S11]  /*18b040*/  LOP3.LUT R46, R46, 0xfdffffff, RZ, 0xc0, !PT ;  /* 0xfdffffff2e2e7812 */ /* 0x000fd600078ec0ff */
[----:B------:R-:W-:Y:S02]  /*18b050*/  @P1 LOP3.LUT R46, R46, 0x2000000, RZ, 0xfc, !PT ;  /* 0x020000002e2e1812 */ /* 0x000fe400078efcff */
[----:B------:R-:W-:Y:S02]  /*18b060*/  ISETP.LT.AND P1, PT, R44, UR15, !P6 ;  /* 0x0000000f2c007c0c */ /* 0x000fe4000f721270 */
[----:B-----5:R-:W-:Y:S02]  /*18b070*/  ISETP.LT.AND P6, PT, R45, UR72, !P6 ;  /* 0x000000482d007c0c */ /* 0x020fe4000f7c1270 */
[C---:B------:R-:W-:Y:S02]  /*18b080*/  LOP3.LUT P0, RZ, R37.reuse, 0x1000, RZ, 0xc0, !PT ;  /* 0x0000100025ff7812 */ /* 0x040fe4000780c0ff */
[----:B------:R-:W-:Y:S01]  /*18b090*/  LOP3.LUT R46, R46, 0xfeffffff, RZ, 0xc0, !PT ;  /* 0xfeffffff2e2e7812 */ /* 0x000fe200078ec0ff */
[----:B------:R-:W-:Y:S01]  /*18b0a0*/  UMOV UR66, UR10 ;  /* 0x0000000a00427c82 */ /* 0x000fe20008000000 */
[C---:B------:R-:W-:Y:S01]  /*18b0b0*/  LOP3.LUT P3, RZ, R37.reuse, 0x800, RZ, 0xc0, !PT ;  /* 0x0000080025ff7812 */ /* 0x040fe2000786c0ff */
[----:B------:R-:W1:Y:S01]  /*18b0c0*/  LDCU.64 UR10, c[0x0][0x398] ;  /* 0x00007300ff0a77ac */ /* 0x000e620008000a00 */
[----:B------:R-:W-:Y:S01]  /*18b0d0*/  UMOV UR64, UR12 ;  /* 0x0000000c00407c82 */ /* 0x000fe20008000000 */
[----:B------:R-:W-:Y:S01]  /*18b0e0*/  LOP3.LUT P2, RZ, R37, 0x400, RZ, 0xc0, !PT ;  /* 0x0000040025ff7812 */ /* 0x000fe2000784c0ff */
[----:B------:R-:W2:Y:S01]  /*18b0f0*/  LDCU.64 UR12, c[0x0][0x398] ;  /* 0x00007300ff0c77ac */ /* 0x000ea20008000a00 */
[----:B------:R-:W-:Y:S01]  /*18b100*/  R2UR UR68, R16 ;  /* 0x00000000104472ca */ /* 0x000fe200000e0000 */
[----:B------:R-:W3:Y:S01]  /*18b110*/  LDCU.64 UR14, c[0x0][0x398] ;  /* 0x00007300ff0e77ac */ /* 0x000ee20008000a00 */
[----:B------:R-:W-:-:S02]  /*18b120*/  @P1 LOP3.LUT R46, R46, 0x1000000, RZ, 0xfc, !PT ;  /* 0x010000002e2e1812 */ /* 0x000fc400078efcff */
[----:B------:R-:W-:Y:S02]  /*18b130*/  LOP3.LUT P1, RZ, R0, 0x80, RZ, 0xc0, !PT ;  /* 0x0000008000ff7812 */ /* 0x000fe4000782c0ff */
[----:B------:R-:W-:-:S04]  /*18b140*/  LOP3.LUT R46, R46, 0xff7fffff, RZ, 0xc0, !PT ;  /* 0xff7fffff2e2e7812 */ /* 0x000fc800078ec0ff */
[----:B------:R-:W-:Y:S02]  /*18b150*/  @P6 LOP3.LUT R46, R46, 0x800000, RZ, 0xfc, !PT ;  /* 0x008000002e2e6812 */ /* 0x000fe400078efcff */
[----:B------:R-:W-:Y:S02]  /*18b160*/  ISETP.LT.AND P6, PT, R44, UR17, !P1 ;  /* 0x000000112c007c0c */ /* 0x000fe4000cfc1270 */
[----:B------:R-:W-:Y:S01]  /*18b170*/  ISETP.LT.AND P1, PT, R45, UR74, !P1 ;  /* 0x0000004a2d007c0c */ /* 0x000fe2000cf21270 */
[----:B------:R-:W5:Y:S01]  /*18b180*/  LDCU.64 UR16, c[0x0][0x398] ;  /* 0x00007300ff1077ac */ /* 0x000f620008000a00 */
        /* <DEDUP_REMOVED lines=8> */
[----:B------:R-:W-:Y:S01]  /*18b210*/  LOP3.LUT R46, R46, 0xffefffff, RZ, 0xc0, !PT ;  /* 0xffefffff2e2e7812 */ /* 0x000fe200078ec0ff */
[----:B------:R-:W0:Y:S06]  /*18b220*/  LDCU.64 UR18, c[0x0][0x398] ;  /* 0x00007300ff1277ac */ /* 0x000e2c0008000a00 */
[----:B------:R-:W-:-:S02]  /*18b230*/  @P1 LOP3.LUT R46, R46, 0x100000, RZ, 0xfc, !PT ;  /* 0x001000002e2e1812 */ /* 0x000fc400078efcff */
[----:B------:R-:W-:Y:S02]  /*18b240*/  ISETP.LT.AND P1, PT, R44, UR21, !P5 ;  /* 0x000000152c007c0c */ /* 0x000fe4000ef21270 */
[----:B------:R-:W-:Y:S02]  /*18b250*/  LOP3.LUT R46, R46, 0xfff7ffff, RZ, 0xc0, !PT ;  /* 0xfff7ffff2e2e7812 */ /* 0x000fe400078ec0ff */
[----:B------:R-:W-:Y:S01]  /*18b260*/  ISETP.LT.AND P5, PT, R45, UR4, !P5 ;  /* 0x000000042d007c0c */ /* 0x000fe2000efa1270 */
[----:B------:R-:W0:Y:S01]  /*18b270*/  LDCU.64 UR20, c[0x0][0x398] ;  /* 0x00007300ff1477ac */ /* 0x000e220008000a00 */
[----:B------:R-:W-:-:S04]  /*18b280*/  @P6 LOP3.LUT R46, R46, 0x80000, RZ, 0xfc, !PT ;  /* 0x000800002e2e6812 */ /* 0x000fc800078efcff */
[----:B------:R-:W-:-:S04]  /*18b290*/  LOP3.LUT R46, R46, 0xfffbffff, RZ, 0xc0, !PT ;  /* 0xfffbffff2e2e7812 */ /* 0x000fc800078ec0ff */
[----:B------:R-:W-:Y:S02]  /*18b2a0*/  @P1 LOP3.LUT R46, R46, 0x40000, RZ, 0xfc, !PT ;  /* 0x000400002e2e1812 */ /* 0x000fe400078efcff */
[----:B------:R-:W-:Y:S02]  /*18b2b0*/  ISETP.LT.AND P1, PT, R44, UR23, !P4 ;  /* 0x000000172c007c0c */ /* 0x000fe4000e721270 */
[----:B------:R-:W-:Y:S02]  /*18b2c0*/  LOP3.LUT R46, R46, 0xfffdffff, RZ, 0xc0, !PT ;  /* 0xfffdffff2e2e7812 */ /* 0x000fe400078ec0ff */
[----:B------:R-:W-:Y:S02]  /*18b2d0*/  ISETP.LT.AND P4, PT, R45, UR6, !P4 ;  /* 0x000000062d007c0c */ /* 0x000fe4000e781270 */
[----:B------:R-:W-:Y:S01]  /*18b2e0*/  LOP3.LUT P6, RZ, R37, 0x100, RZ, 0xc0, !PT ;  /* 0x0000010025ff7812 */ /* 0x000fe200078cc0ff */
[----:B------:R-:W-:Y:S01]  /*18b2f0*/  STL [R1+0x7b58], R40 ;  /* 0x007b582801007387 */ /* 0x000fe20000100800 */
[----:B------:R-:W-:Y:S01]  /*18b300*/  @P5 LOP3.LUT R46, R46, 0x20000, RZ, 0xfc, !PT ;  /* 0x000200002e2e5812 */ /* 0x000fe200078efcff */
[----:B------:R-:W1:Y:S03]  /*18b310*/  LDCU.64 UR22, c[0x0][0x398] ;  /* 0x00007300ff1677ac */ /* 0x000e660008000a00 */
[----:B------:R-:W-:-:S02]  /*18b320*/  LOP3.LUT R46, R46, 0xfffeffff, RZ, 0xc0, !PT ;  /* 0xfffeffff2e2e7812 */ /* 0x000fc400078ec0ff */
[----:B------:R-:W-:Y:S01]  /*18b330*/  ISETP.LT.AND P5, PT, R44, UR25, !P0 ;  /* 0x000000192c007c0c */ /* 0x000fe2000c7a1270 */
[----:B------:R-:W-:Y:S01]  /*18b340*/  STL [R1+0x7d20], R3 ;  /* 0x007d200301007387 */ /* 0x000fe20000100800 */
[----:B------:R-:W-:Y:S01]  /*18b350*/  @P1 LOP3.LUT R46, R46, 0x10000, RZ, 0xfc, !PT ;  /* 0x000100002e2e1812 */ /* 0x000fe200078efcff */
[----:B------:R-:W1:Y:S03]  /*18b360*/  LDCU.64 UR24, c[0x0][0x398] ;  /* 0x00007300ff1877ac */ /* 0x000e660008000a00 */
[----:B------:R-:W-:-:S04]  /*18b370*/  LOP3.LUT R46, R46, 0xffff7fff, RZ, 0xc0, !PT ;  /* 0xffff7fff2e2e7812 */ /* 0x000fc800078ec0ff */
[----:B------:R-:W-:Y:S02]  /*18b380*/  @P4 LOP3.LUT R46, R46, 0x8000, RZ, 0xfc, !PT ;  /* 0x000080002e2e4812 */ /* 0x000fe400078efcff */
[----:B0-----:R-:W-:Y:S02]  /*18b390*/  ISETP.LT.AND P4, PT, R45, UR8, !P0 ;  /* 0x000000082d007c0c */ /* 0x001fe4000c781270 */
[----:B------:R-:W-:-:S04]  /*18b3a0*/  LOP3.LUT R46, R46, 0xffffbfff, RZ, 0xc0, !PT ;  /* 0xffffbfff2e2e7812 */ /* 0x000fc800078ec0ff */
[----:B------:R-:W-:-:S04]  /*18b3b0*/  @P5 LOP3.LUT R46, R46, 0x4000, RZ, 0xfc, !PT ;  /* 0x000040002e2e5812 */ /* 0x000fc800078efcff */
[----:B------:R-:W-:-:S04]  /*18b3c0*/  LOP3.LUT R46, R46, 0xffffdfff, RZ, 0xc0, !PT ;  /* 0xffffdfff2e2e7812 */ /* 0x000fc800078ec0ff */
[----:B------:R-:W-:Y:S02]  /*18b3d0*/  @P4 LOP3.LUT R46, R46, 0x2000, RZ, 0xfc, !PT ;  /* 0x000020002e2e4812 */ /* 0x000fe400078efcff */
[----:B------:R-:W-:Y:S02]  /*18b3e0*/  ISETP.LT.AND P4, PT, R44, UR27, !P3 ;  /* 0x0000001b2c007c0c */ /* 0x000fe4000df81270 */
[C---:B------:R-:W-:Y:S02]  /*18b3f0*/  LOP3.LUT P1, RZ, R37.reuse, 0x80, RZ, 0xc0, !PT ;  /* 0x0000008025ff7812 */ /* 0x040fe4000782c0ff */
[C---:B------:R-:W-:Y:S02]  /*18b400*/  LOP3.LUT P0, RZ, R37.reuse, 0x40, RZ, 0xc0, !PT ;  /* 0x0000004025ff7812 */ /* 0x040fe4000780c0ff */
[----:B------:R-:W-:Y:S02]  /*18b410*/  LOP3.LUT R46, R46, 0xffffefff, RZ, 0xc0, !PT ;  /* 0xffffefff2e2e7812 */ /* 0x000fe400078ec0ff */
[----:B------:R-:W-:Y:S01]  /*18b420*/  LOP3.LUT P5, RZ, R37, 0x20, RZ, 0xc0, !PT ;  /* 0x0000002025ff7812 */ /* 0x000fe200078ac0ff */
[----:B------:R-:W-:Y:S01]  /*18b430*/  STL [R1+0x7b5c], R42 ;  /* 0x007b5c2a01007387 */ /* 0x000fe20000100800 */
[----:B------:R-:W-:-:S02]  /*18b440*/  R2UR UR8, R15 ;  /* 0x000000000f0872ca */ /* 0x000fc400000e0000 */
[----:B----4-:R-:W-:Y:S01]  /*18b450*/  LOP3.LUT R38, R38, 0x7fffffff, RZ, 0xc0, !PT ;  /* 0x7fffffff26267812 */ /* 0x010fe200078ec0ff */
[----:B------:R-:W0:Y:S01]  /*18b460*/  LDCU.64 UR26, c[0x0][0x398] ;  /* 0x00007300ff1a77ac */ /* 0x000e220008000a00 */
[----:B------:R-:W-:Y:S02]  /*18b470*/  @P4 LOP3.LUT R46, R46, 0x1000, RZ, 0xfc, !PT ;  /* 0x000010002e2e4812 */ /* 0x000fe400078efcff */
[----:B-1----:R-:W-:Y:S02]  /*18b480*/  ISETP.LT.AND P4, PT, R45, UR10, !P3 ;  /* 0x0000000a2d007c0c */ /* 0x002fe4000df81270 */
[----:B------:R-:W-:Y:S02]  /*18b490*/  ISETP.LT.AND P3, PT, R44, UR29, !P2 ;  /* 0x0000001d2c007c0c */ /* 0x000fe4000d761270 */
[----:B------:R-:W-:Y:S02]  /*18b4a0*/  @P1 LOP3.LUT R0, R0, 0x20, RZ, 0xfc, !PT ;  /* 0x0000002000001812 */ /* 0x000fe400078efcff */
[----:B------:R-:W-:Y:S01]  /*18b4b0*/  LOP3.LUT R46, R46, 0xfffff7ff, RZ, 0xc0, !PT ;  /* 0xfffff7ff2e2e7812 */ /* 0x000fe200078ec0ff */
[----:B------:R-:W-:Y:S01]  /*18b4c0*/  STL [R1+0x7b60], R43 ;  /* 0x007b602b01007387 */ /* 0x000fe20000100800 */
[----:B------:R-:W-:Y:S01]  /*18b4d0*/  R2UR UR6, R14 ;  /* 0x000000000e0672ca */ /* 0x000fe200000e0000 */
[----:B------:R-:W1:Y:S04]  /*18b4e0*/  LDCU.64 UR28, c[0x0][0x398] ;  /* 0x00007300ff1c77ac */ /* 0x000e680008000a00 */
[----:B------:R-:W-:-:S04]  /*18b4f0*/  @P4 LOP3.LUT R46, R46, 0x800, RZ, 0xfc, !PT ;  /* 0x000008002e2e4812 */ /* 0x000fc800078efcff */
[----:B------:R-:W-:-:S04]  /*18b500*/  LOP3.LUT R46, R46, 0xfffffbff, RZ, 0xc0, !PT ;  /* 0xfffffbff2e2e7812 */ /* 0x000fc800078ec0ff */
[----:B------:R-:W-:Y:S02]  /*18b510*/  @P3 LOP3.LUT R46, R46, 0x400, RZ, 0xfc, !PT ;  /* 0x000004002e2e3812 */ /* 0x000fe400078efcff */
[----:B--2---:R-:W-:Y:S02]  /*18b520*/  ISETP.LT.AND P3, PT, R45, UR12, !P2 ;  /* 0x0000000c2d007c0c */ /* 0x004fe4000d761270 */
[----:B------:R-:W-:Y:S02]  /*18b530*/  LOP3.LUT P1, RZ, R37, 0x200, RZ, 0xc0, !PT ;  /* 0x0000020025ff7812 */ /* 0x000fe4000782c0ff */
[----:B------:R-:W-:Y:S02]  /*18b540*/  LOP3.LUT R46, R46, 0xfffffdff, RZ, 0xc0, !PT ;  /* 0xfffffdff2e2e7812 */ /* 0x000fe400078ec0ff */
[----:B------:R-:W-:Y:S02]  /*18b550*/  ISETP.LT.AND P2, PT, R44, UR68, !P1 ;  /* 0x000000442c007c0c */ /* 0x000fe4000cf41270 */
[----:B---3--:R-:W-:-:S05]  /*18b560*/  ISETP.LT.AND P1, PT, R45, UR14, !P1 ;  /* 0x0000000e2d007c0c */ /* 0x008fca000cf21270 */
[----:B------:R-:W-:-:S04]  /*18b570*/  @P3 LOP3.LUT R46, R46, 0x200, RZ, 0xfc, !PT ;  /* 0x000002002e2e3812 */ /* 0x000fc800078efcff */
[----:B------:R-:W-:-:S04]  /*18b580*/  LOP3.LUT R46, R46, 0xfffffeff, RZ, 0xc0, !PT ;  /* 0xfffffeff2e2e7812 */ /* 0x000fc800078ec0ff */
[----:B------:R-:W-:-:S04]  /*18b590*/  @P2 LOP3.LUT R46, R46, 0x100, RZ, 0xfc, !PT ;  /* 0x000001002e2e2812 */ /* 0x000fc800078efcff */
[----:B------:R-:W-:-:S04]  /*18b5a0*/  LOP3.LUT R46, R46, 0xffffff7f, RZ, 0xc0, !PT ;  /* 0xffffff7f2e2e7812 */ /* 0x000fc800078ec0ff */
[----:B------:R-:W-:Y:S02]  /*18b5b0*/  @P1 LOP3.LUT R46, R46, 0x80, RZ, 0xfc, !PT ;  /* 0x000000802e2e1812 */ /* 0x000fe400078efcff */
[----:B------:R-:W-:Y:S02]  /*18b5c0*/  ISETP.LT.AND P1, PT, R44, UR33, !P6 ;  /* 0x000000212c007c0c */ /* 0x000fe4000f721270 */
[----:B-----5:R-:W-:Y:S02]  /*18b5d0*/  ISETP.LT.AND P6, PT, R45, UR16, !P6 ;  /* 0x000000102d007c0c */ /* 0x020fe4000f7c1270 */
[----:B------:R-:W-:-:S09]  /*18b5e0*/  LOP3.LUT R46, R46, 0xffffffbf, RZ, 0xc0, !PT ;  /* 0xffffffbf2e2e7812 */ /* 0x000fd200078ec0ff */
[----:B------:R-:W-:Y:S02]  /*18b5f0*/  @P1 LOP3.LUT R46, R46, 0x40, RZ, 0xfc, !PT ;  /* 0x000000402e2e1812 */ /* 0x000fe400078efcff */
[----:B------:R-:W-:Y:S02]  /*18b600*/  LOP3.LUT P1, RZ, R0, 0x20, RZ, 0xc0, !PT ;  /* 0x0000002000ff7812 */ /* 0x000fe4000782c0ff */
        /* <DEDUP_REMOVED lines=9> */
[----:B------:R-:W-:-:S11]  /*18b6a0*/  LOP3.LUT R46, R46, 0xfffffffb, RZ, 0xc0, !PT ;  /* 0xfffffffb2e2e7812 */ /* 0x000fd600078ec0ff */
[----:B------:R-:W-:Y:S02]  /*18b6b0*/  @P1 LOP3.LUT R46, R46, 0x4, RZ, 0xfc, !PT ;  /* 0x000000042e2e1812 */ /* 0x000fe400078efcff */
[----:B------:R-:W-:Y:S02]  /*18b6c0*/  ISETP.LT.AND P1, PT, R45, UR20, !P0 ;  /* 0x000000142d007c0c */ /* 0x000fe4000c721270 */
[----:B------:R-:W-:-:S11]  /*18b6d0*/  LOP3.LUT R46, R46, 0xfffffffd, RZ, 0xc0, !PT ;  /* 0xfffffffd2e2e7812 */ /* 0x000fd600078ec0ff */
[----:B------:R-:W-:Y:S02]  /*18b6e0*/  @P1 LOP3.LUT R46, R46, 0x2, RZ, 0xfc, !PT ;  /* 0x000000022e2e1812 */ /* 0x000fe400078efcff */
[----:B------:R-:W-:Y:S02]  /*18b6f0*/  ISETP.LT.AND P1, PT, R44, UR39, !P5 ;  /* 0x000000272c007c0c */ /* 0x000fe4000ef21270 */
[----:B------:R-:W-:-:S11]  /*18b700*/  LOP3.LUT R46, R46, 0xfffffffe, RZ, 0xc0, !PT ;  /* 0xfffffffe2e2e7812 */ /* 0x000fd600078ec0ff */
[----:B------:R-:W-:-:S05]  /*18b710*/  @P1 LOP3.LUT R46, R46, 0x1, RZ, 0xfc, !PT ;  /* 0x000000012e2e1812 */ /* 0x000fca00078efcff */
[----:B------:R2:W-:Y:S04]  /*18b720*/  STL [R1+0x7b64], R46 ;  /* 0x007b642e01007387 */ /* 0x0005e80000100800 */
[----:B--2---:R-:W2:Y:S01]  /*18b730*/  LDL R46, [R1+0x1d74] ;  /* 0x001d7400012e7983 */ /* 0x004ea20000100800 */
[----:B------:R-:W-:Y:S02]  /*18b740*/  ISETP.LT.AND P5, PT, R45, UR22, !P5 ;  /* 0x000000162d007c0c */ /* 0x000fe4000efa1270 */
[----:B------:R-:W-:-:S11]  /*18b750*/  LOP3.LUT P4, RZ, R37, 0x10, RZ, 0xc0, !PT ;  /* 0x0000001025ff7812 */ /* 0x000fd6000788c0ff */
[----:B------:R-:W-:Y:S02]  /*18b760*/  @P5 LOP3.LUT R38, R38, 0x80000000, RZ, 0xfc, !PT ;  /* 0x8000000026265812 */ /* 0x000fe400078efcff */
[----:B------:R-:W-:Y:S02]  /*18b770*/  ISETP.LT.AND P5, PT, R44, UR8, !P4 ;  /* 0x000000082c007c0c */ /* 0x000fe4000e7a1270 */
[----:B------:R-:W-:Y:S02]  /*18b780*/  LOP3.LUT R38, R38, 0xbfffffff, RZ, 0xc0, !PT ;  /* 0xbfffffff26267812 */ /* 0x000fe400078ec0ff */
[----:B------:R-:W-:-:S09]  /*18b790*/  LOP3.LUT P3, RZ, R37, 0x8, RZ, 0xc0, !PT ;  /* 0x0000000825ff7812 */ /* 0x000fd2000786c0ff */
[----:B------:R-:W-:-:S04]  /*18b7a0*/  @P5 LOP3.LUT R38, R38, 0x40000000, RZ, 0xfc, !PT ;  /* 0x4000000026265812 */ /* 0x000fc800078efcff */
[----:B------:R-:W-:Y:S02]  /*18b7b0*/  LOP3.LUT R38, R38, 0xdfffffff, RZ, 0xc0, !PT ;  /* 0xdfffffff26267812 */ /* 0x000fe400078ec0ff */
[C---:B------:R-:W-:Y:S01]  /*18b7c0*/  LOP3.LUT P2, RZ, R37.reuse, 0x4, RZ, 0xc0, !PT ;  /* 0x0000000425ff7812 */ /* 0x040fe2000784c0ff */
[----:B------:R-:W-:Y:S01]  /*18b7d0*/  UMOV UR68, UR31 ;  /* 0x0000001f00447c82 */ /* 0x000fe20008000000 */
[----:B------:R-:W-:Y:S01]  /*18b7e0*/  UMOV UR70, UR30 ;  /* 0x0000001e00467c82 */ /* 0x000fe20008000000 */
[----:B------:R-:W3:Y:S01]  /*18b7f0*/  LDCU.64 UR30, c[0x0][0x398] ;  /* 0x00007300ff1e77ac */ /* 0x000ee20008000a00 */
[----:B------:R-:W-:Y:S01]  /*18b800*/  UMOV UR72, UR66 ;  /* 0x0000004200487c82 */ /* 0x000fe20008000000 */
[----:B------:R-:W-:Y:S01]  /*18b810*/  UMOV UR66, UR32 ;  /* 0x0000002000427c82 */ /* 0x000fe20008000000 */
[----:B------:R-:W4:Y:S01]  /*18b820*/  LDCU.64 UR32, c[0x0][0x398] ;  /* 0x00007300ff2077ac */ /* 0x000f220008000a00 */
[C---:B------:R-:W-:Y:S01]  /*18b830*/  LOP3.LUT P0, RZ, R37.reuse, 0x2, RZ, 0xc0, !PT ;  /* 0x0000000225ff7812 */ /* 0x040fe2000780c0ff */
[----:B------:R-:W-:Y:S01]  /*18b840*/  UMOV UR76, UR64 ;  /* 0x00000040004c7c82 */ /* 0x000fe20008000000 */
[----:B------:R-:W-:Y:S01]  /*18b850*/  UMOV UR64, UR34 ;  /* 0x0000002200407c82 */ /* 0x000fe20008000000 */
[----:B------:R-:W5:Y:S01]  /*18b860*/  LDCU.64 UR34, c[0x0][0x398] ;  /* 0x00007300ff2277ac */ /* 0x000f620008000a00 */
[----:B------:R-:W-:Y:S01]  /*18b870*/  UMOV UR74, UR36 ;  /* 0x00000024004a7c82 */ /* 0x000fe20008000000 */
[----:B------:R-:W0:Y:S01]  /*18b880*/  LDCU.64 UR36, c[0x0][0x398] ;  /* 0x00007300ff2477ac */ /* 0x000e220008000a00 */
[----:B------:R-:W-:Y:S01]  /*18b890*/  LOP3.LUT P1, RZ, R37, 0x1, RZ, 0xc0, !PT ;  /* 0x0000000125ff7812 */ /* 0x000fe2000782c0ff */
[----:B------:R-:W-:Y:S01]  /*18b8a0*/  UMOV UR4, UR38 ;  /* 0x0000002600047c82 */ /* 0x000fe20008000000 */
[----:B------:R-:W0:Y:S01]  /*18b8b0*/  LDCU.64 UR38, c[0x0][0x398] ;  /* 0x00007300ff2677ac */ /* 0x000e220008000a00 */
[----:B------:R-:W-:Y:S01]  /*18b8c0*/  UMOV UR22, UR41 ;  /* 0x0000002900167c82 */ /* 0x000fe20008000000 */
[----:B------:R-:W-:Y:S01]  /*18b8d0*/  UMOV UR16, UR40 ;  /* 0x0000002800107c82 */ /* 0x000fe20008000000 */
[----:B------:R-:W0:Y:S01]  /*18b8e0*/  LDCU.64 UR40, c[0x0][0x398] ;  /* 0x00007300ff2877ac */ /* 0x000e220008000a00 */
[----:B------:R-:W-:Y:S01]  /*18b8f0*/  UMOV UR18, UR42 ;  /* 0x0000002a00127c82 */ /* 0x000fe20008000000 */
[----:B------:R-:W-:Y:S01]  /*18b900*/  UMOV UR10, UR4 ;  /* 0x00000004000a7c82 */ /* 0x000fe20008000000 */
[----:B------:R-:W-:Y:S01]  /*18b910*/  UMOV UR20, UR72 ;  /* 0x0000004800147c82 */ /* 0x000fe20008000000 */
[----:B------:R-:W-:Y:S01]  /*18b920*/  UMOV UR4, UR45 ;  /* 0x0000002d00047c82 */ /* 0x000fe20008000000 */
[----:B------:R-:W-:Y:S01]  /*18b930*/  UMOV UR72, UR44 ;  /* 0x0000002c00487c82 */ /* 0x000fe20008000000 */
[----:B------:R-:W0:Y:S01]  /*18b940*/  LDCU.64 UR44, c[0x0][0x398] ;  /* 0x00007300ff2c77ac */ /* 0x000e220008000a00 */
[----:B------:R-:W-:Y:S01]  /*18b950*/  UMOV UR8, UR47 ;  /* 0x0000002f00087c82 */ /* 0x000fe20008000000 */
[----:B------:R-:W-:Y:S01]  /*18b960*/  UMOV UR14, UR49 ;  /* 0x00000031000e7c82 */ /* 0x000fe20008000000 */
[----:B------:R-:W-:Y:S01]  /*18b970*/  UMOV UR12, UR48 ;  /* 0x00000030000c7c82 */ /* 0x000fe20008000000 */
[----:B------:R-:W0:Y:S01]  /*18b980*/  LDCU.64 UR48, c[0x0][0x398] ;  /* 0x00007300ff3077ac */ /* 0x000e220008000a00 */
[----:B------:R-:W-:Y:S01]  /*18b990*/  UMOV UR53, UR63 ;  /* 0x0000003f00357c82 */ /* 0x000fe20008000000 */
[----:B------:R-:W-:-:S02]  /*18b9a0*/  LOP3.LUT P5, RZ, R0, 0x8, RZ, 0xc0, !PT ;  /* 0x0000000800ff7812 */ /* 0x000fc400078ac0ff */
[----:B------:R-:W-:Y:S02]  /*18b9b0*/  LOP3.LUT P6, RZ, R0, 0x10, RZ, 0xc0, !PT ;  /* 0x0000001000ff7812 */ /* 0x000fe400078cc0ff */
[----:B--2---:R-:W-:-:S13]  /*18b9c0*/  ISETP.LT.AND P4, PT, R46, UR24, !P4 ;  /* 0x000000182e007c0c */ /* 0x004fda000e781270 */
[----:B------:R-:W-:Y:S02]  /*18b9d0*/  @P4 LOP3.LUT R38, R38, 0x20000000, RZ, 0xfc, !PT ;  /* 0x2000000026264812 */ /* 0x000fe400078efcff */
[----:B------:R-:W-:Y:S02]  /*18b9e0*/  ISETP.LT.AND P4, PT, R44, UR43, !P3 ;  /* 0x0000002b2c007c0c */ /* 0x000fe4000df81270 */
[----:B0-----:R-:W-:Y:S01]  /*18b9f0*/  ISETP.LT.AND P3, PT, R46, UR26, !P3 ;  /* 0x0000001a2e007c0c */ /* 0x001fe2000df61270 */
[----:B------:R-:W0:Y:S01]  /*18ba00*/  LDCU.64 UR42, c[0x0][0x398] ;  /* 0x00007300ff2a77ac */ /* 0x000e220008000a00 */
[----:B------:R-:W-:-:S09]  /*18ba10*/  LOP3.LUT R38, R38, 0xefffffff, RZ, 0xc0, !PT ;  /* 0xefffffff26267812 */ /* 0x000fd200078ec0ff */
[----:B------:R-:W-:-:S04]  /*18ba20*/  @P4 LOP3.LUT R38, R38, 0x10000000, RZ, 0xfc, !PT ;  /* 0x1000000026264812 */ /* 0x000fc800078efcff */
[----:B------:R-:W-:-:S04]  /*18ba30*/  LOP3.LUT R38, R38, 0xf7ffffff, RZ, 0xc0, !PT ;  /* 0xf7ffffff26267812 */ /* 0x000fc800078ec0ff */
[----:B------:R-:W-:Y:S02]  /*18ba40*/  @P3 LOP3.LUT R38, R38, 0x8000000, RZ, 0xfc, !PT ;  /* 0x0800000026263812 */ /* 0x000fe400078efcff */
[----:B------:R-:W-:Y:S02]  /*18ba50*/  ISETP.LT.AND P3, PT, R44, UR6, !P2 ;  /* 0x000000062c007c0c */ /* 0x000fe4000d761270 */
[----:B-1----:R-:W-:Y:S02]  /*18ba60*/  ISETP.LT.AND P2, PT, R46, UR28, !P2 ;  /* 0x0000001c2e007c0c */ /* 0x002fe4000d741270 */
[----:B------:R-:W-:-:S09]  /*18ba70*/  LOP3.LUT R38, R38, 0xfbffffff, RZ, 0xc0, !PT ;  /* 0xfbffffff26267812 */ /* 0x000fd200078ec0ff */
[----:B------:R-:W-:-:S04]  /*18ba80*/  @P3 LOP3.LUT R38, R38, 0x4000000, RZ, 0xfc, !PT ;  /* 0x0400000026263812 */ /* 0x000fc800078efcff */
[----:B------:R-:W-:-:S04]  /*18ba90*/  LOP3.LUT R38, R38, 0xfdffffff, RZ, 0xc0, !PT ;  /* 0xfdffffff26267812 */ /* 0x000fc800078ec0ff */
[----:B------:R-:W-:Y:S02]  /*18baa0*/  @P2 LOP3.LUT R38, R38, 0x2000000, RZ, 0xfc, !PT ;  /* 0x0200000026262812 */ /* 0x000fe400078efcff */
[----:B---3--:R-:W-:Y:S02]  /*18bab0*/  ISETP.LT.AND P2, PT, R44, UR30, !P0 ;  /* 0x0000001e2c007c0c */ /* 0x008fe4000c741270 */
[----:B----4-:R-:W-:Y:S02]  /*18bac0*/  ISETP.LT.AND P0, PT, R46, UR32, !P0 ;  /* 0x000000202e007c0c */ /* 0x010fe4000c701270 */
[----:B------:R-:W-:-:S09]  /*18bad0*/  LOP3.LUT R38, R38, 0xfeffffff, RZ, 0xc0, !PT ;  /* 0xfeffffff26267812 */ /* 0x000fd200078ec0ff */
[----:B------:R-:W-:-:S04]  /*18bae0*/  @P2 LOP3.LUT R38, R38, 0x1000000, RZ, 0xfc, !PT ;  /* 0x0100000026262812 */ /* 0x000fc800078efcff */
[----:B------:R-:W-:-:S04]  /*18baf0*/  LOP3.LUT R38, R38, 0xff7fffff, RZ, 0xc0, !PT ;  /* 0xff7fffff26267812 */ /* 0x000fc800078ec0ff */
[----:B------:R-:W-:Y:S02]  /*18bb00*/  @P0 LOP3.LUT R38, R38, 0x800000, RZ, 0xfc, !PT ;  /* 0x0080000026260812 */ /* 0x000fe400078efcff */
[----:B-----5:R-:W-:Y:S02]  /*18bb10*/  ISETP.LT.AND P0, PT, R44, UR34, !P1 ;  /* 0x000000222c007c0c */ /* 0x020fe4000cf01270 */
        /* <DEDUP_REMOVED lines=9> */
[----:B------:R-:W-:Y:S01]  /*18bbb0*/  LOP3.LUT P2, RZ, R0, 0x1, RZ, 0xc0, !PT ;  /* 0x0000000100ff7812 */ /* 0x000fe2000784c0ff */
[----:B------:R-:W-:Y:S01]  /*18bbc0*/  UMOV UR6, UR46 ;  /* 0x0000002e00067c82 */ /* 0x000fe20008000000 */
[----:B------:R-:W1:Y:S05]  /*18bbd0*/  LDCU.64 UR46, c[0x0][0x398] ;  /* 0x00007300ff2e77ac */ /* 0x000e6a0008000a00 */
[----:B------:R-:W-:-:S02]  /*18bbe0*/  @P1 LOP3.LUT R38, R38, 0x100000, RZ, 0xfc, !PT ;  /* 0x0010000026261812 */ /* 0x000fc400078efcff */
[----:B0-----:R-:W-:Y:S02]  /*18bbf0*/  ISETP.LT.AND P1, PT, R44, UR42, !P2 ;  /* 0x0000002a2c007c0c */ /* 0x001fe4000d721270 */
[----:B------:R-:W-:-:S04]  /*18bc00*/  LOP3.LUT R38, R38, 0xfff7ffff, RZ, 0xc0, !PT ;  /* 0xfff7ffff26267812 */ /* 0x000fc800078ec0ff */
[----:B------:R-:W-:Y:S02]  /*18bc10*/  @P0 LOP3.LUT R38, R38, 0x80000, RZ, 0xfc, !PT ;  /* 0x0008000026260812 */ /* 0x000fe400078efcff */
[----:B------:R-:W-:Y:S02]  /*18bc20*/  ISETP.LT.AND P0, PT, R46, UR44, !P2 ;  /* 0x0000002c2e007c0c */ /* 0x000fe4000d701270 */
[----:B------:R-:W-:Y:S02]  /*18bc30*/  LOP3.LUT R38, R38, 0xfffbffff, RZ, 0xc0, !PT ;  /* 0xfffbffff26267812 */ /* 0x000fe400078ec0ff */
[----:B------:R-:W-:Y:S01]  /*18bc40*/  LOP3.LUT P3, RZ, R0, 0x2, RZ, 0xc0, !PT ;  /* 0x0000000200ff7812 */ /* 0x000fe2000786c0ff */
[----:B------:R-:W-:Y:S01]  /*18bc50*/  UMOV UR40, UR18 ;  /* 0x0000001200287c82 */ /* 0x000fe20008000000 */
[----:B------:R-:W-:Y:S01]  /*18bc60*/  UMOV UR32, UR51 ;  /* 0x0000003300207c82 */ /* 0x000fe20008000000 */
[----:B------:R-:W-:Y:S01]  /*18bc70*/  UMOV UR18, UR50 ;  /* 0x0000003200127c82 */ /* 0x000fe20008000000 */
[----:B------:R-:W-:Y:S01]  /*18bc80*/  @P1 LOP3.LUT R38, R38, 0x40000, RZ, 0xfc, !PT ;  /* 0x0004000026261812 */ /* 0x000fe200078efcff */
[----:B------:R-:W0:Y:S01]  /*18bc90*/  LDCU.64 UR50, c[0x0][0x398] ;  /* 0x00007300ff3277ac */ /* 0x000e220008000a00 */
[----:B-1----:R-:W-:-:S02]  /*18bca0*/  ISETP.LT.AND P1, PT, R44, UR46, !P3 ;  /* 0x0000002e2c007c0c */ /* 0x002fc4000df21270 */
[----:B------:R-:W-:Y:S01]  /*18bcb0*/  LOP3.LUT R38, R38, 0xfffdffff, RZ, 0xc0, !PT ;  /* 0xfffdffff26267812 */ /* 0x000fe200078ec0ff */
[----:B------:R-:W-:Y:S01]  /*18bcc0*/  UMOV UR42, UR76 ;  /* 0x0000004c002a7c82 */ /* 0x000fe20008000000 */
[----:B------:R-:W-:Y:S01]  /*18bcd0*/  UMOV UR44, UR74 ;  /* 0x0000004a002c7c82 */ /* 0x000fe20008000000 */
[----:B------:R-:W-:Y:S01]  /*18bce0*/  UMOV UR74, UR53 ;  /* 0x00000035004a7c82 */ /* 0x000fe20008000000 */
[----:B------:R-:W-:Y:S01]  /*18bcf0*/  @P0 LOP3.LUT R38, R38, 0x20000, RZ, 0xfc, !PT ;  /* 0x0002000026260812 */ /* 0x000fe200078efcff */
[----:B------:R-:W-:Y:S01]  /*18bd00*/  UMOV UR76, UR52 ;  /* 0x00000034004c7c82 */ /* 0x000fe20008000000 */
[----:B------:R-:W1:Y:S01]  /*18bd10*/  LDCU.64 UR52, c[0x0][0x398] ;  /* 0x00007300ff3477ac */ /* 0x000e620008000a00 */
[----:B------:R-:W-:Y:S02]  /*18bd20*/  ISETP.LT.AND P2, PT, R46, UR48, !P3 ;  /* 0x000000302e007c0c */ /* 0x000fe4000df41270 */
[----:B------:R-:W-:Y:S01]  /*18bd30*/  LOP3.LUT R38, R38, 0xfffeffff, RZ, 0xc0, !PT ;  /* 0xfffeffff26267812 */ /* 0x000fe200078ec0ff */
[----:B------:R-:W-:Y:S01]  /*18bd40*/  UMOV UR46, UR20 ;  /* 0x00000014002e7c82 */ /* 0x000fe20008000000 */
[----:B------:R-:W-:Y:S01]  /*18bd50*/  LOP3.LUT P4, RZ, R0, 0x4, RZ, 0xc0, !PT ;  /* 0x0000000400ff7812 */ /* 0x000fe2000788c0ff */
[----:B------:R-:W-:Y:S01]  /*18bd60*/  UMOV UR20, UR8 ;  /* 0x0000000800147c82 */ /* 0x000fe20008000000 */
[----:B------:R-:W-:Y:S01]  /*18bd70*/  @P1 LOP3.LUT R38, R38, 0x10000, RZ, 0xfc, !PT ;  /* 0x0001000026261812 */ /* 0x000fe200078efcff */
[----:B------:R-:W-:Y:S01]  /*18bd80*/  UMOV UR28, UR55 ;  /* 0x00000037001c7c82 */ /* 0x000fe20008000000 */
[----:B------:R-:W-:Y:S01]  /*18bd90*/  UMOV UR8, UR54 ;  /* 0x0000003600087c82 */ /* 0x000fe20008000000 */
[----:B------:R-:W2:Y:S01]  /*18bda0*/  LDCU.64 UR54, c[0x0][0x398] ;  /* 0x00007300ff3677ac */ /* 0x000ea20008000a00 */
[----:B0-----:R-:W-:-:S02]  /*18bdb0*/  ISETP.LT.AND P3, PT, R44, UR50, !P4 ;  /* 0x000000322c007c0c */ /* 0x001fc4000e761270 */
[----:B------:R-:W-:Y:S01]  /*18bdc0*/  LOP3.LUT R38, R38, 0xffff7fff, RZ, 0xc0, !PT ;  /* 0xffff7fff26267812 */ /* 0x000fe200078ec0ff */
[----:B------:R-:W-:Y:S01]  /*18bdd0*/  UMOV UR38, UR22 ;  /* 0x0000001600267c82 */ /* 0x000fe20008000000 */
[----:B------:R-:W-:Y:S01]  /*18bde0*/  UMOV UR22, UR12 ;  /* 0x0000000c00167c82 */ /* 0x000fe20008000000 */
[----:B------:R-:W-:Y:S01]  /*18bdf0*/  UMOV UR12, UR64 ;  /* 0x00000040000c7c82 */ /* 0x000fe20008000000 */
[----:B------:R-:W-:Y:S01]  /*18be00*/  @P2 LOP3.LUT R38, R38, 0x8000, RZ, 0xfc, !PT ;  /* 0x0000800026262812 */ /* 0x000fe200078efcff */
[----:B------:R-:W-:Y:S01]  /*18be10*/  UMOV UR64, UR56 ;  /* 0x0000003800407c82 */ /* 0x000fe20008000000 */
[----:B------:R-:W-:Y:S01]  /*18be20*/  UMOV UR50, UR57 ;  /* 0x0000003900327c82 */ /* 0x000fe20008000000 */
[----:B------:R-:W0:Y:S01]  /*18be30*/  LDCU.64 UR56, c[0x0][0x398] ;  /* 0x00007300ff3877ac */ /* 0x000e220008000a00 */
[----:B-1----:R-:W-:Y:S02]  /*18be40*/  ISETP.LT.AND P2, PT, R46, UR52, !P4 ;  /* 0x000000342e007c0c */ /* 0x002fe4000e741270 */
[----:B------:R-:W-:Y:S01]  /*18be50*/  LOP3.LUT R38, R38, 0xffffbfff, RZ, 0xc0, !PT ;  /* 0xffffbfff26267812 */ /* 0x000fe200078ec0ff */
[----:B------:R-:W-:-:S03]  /*18be60*/  UMOV UR24, UR14 ;  /* 0x0000000e00187c82 */ /* 0x000fc60008000000 */
[----:B------:R-:W-:Y:S01]  /*18be70*/  @P3 LOP3.LUT R38, R38, 0x4000, RZ, 0xfc, !PT ;  /* 0x0000400026263812 */ /* 0x000fe200078efcff */
[----:B------:R-:W-:Y:S01]  /*18be80*/  UMOV UR14, UR68 ;  /* 0x00000044000e7c82 */ /* 0x000fe20008000000 */
[----:B--2---:R-:W-:Y:S02]  /*18be90*/  ISETP.LT.AND P3, PT, R44, UR54, !P5 ;  /* 0x000000362c007c0c */ /* 0x004fe4000ef61270 */
[----:B------:R-:W-:Y:S01]  /*18bea0*/  LOP3.LUT R38, R38, 0xffffdfff, RZ, 0xc0, !PT ;  /* 0xffffdfff26267812 */ /* 0x000fe200078ec0ff */
[----:B------:R-:W-:Y:S01]  /*18beb0*/  UMOV UR68, UR66 ;  /* 0x0000004200447c82 */ /* 0x000fe20008000000 */
[----:B------:R-:W-:Y:S01]  /*18bec0*/  UMOV UR66, UR59 ;  /* 0x0000003b00427c82 */ /* 0x000fe20008000000 */
[----:B------:R-:W-:Y:S01]  /*18bed0*/  UMOV UR36, UR58 ;  /* 0x0000003a00247c82 */ /* 0x000fe20008000000 */
[----:B------:R-:W1:Y:S01]  /*18bee0*/  LDCU.64 UR58, c[0x0][0x398] ;  /* 0x00007300ff3a77ac */ /* 0x000e620008000a00 */
[----:B------:R-:W-:Y:S01]  /*18bef0*/  @P2 LOP3.LUT R38, R38, 0x2000, RZ, 0xfc, !PT ;  /* 0x0000200026262812 */ /* 0x000fe200078efcff */
[----:B------:R-:W-:Y:S01]  /*18bf00*/  UMOV UR30, UR70 ;  /* 0x00000046001e7c82 */ /* 0x000fe20008000000 */
[----:B0-----:R-:W-:-:S02]  /*18bf10*/  ISETP.LT.AND P2, PT, R46, UR56, !P5 ;  /* 0x000000382e007c0c */ /* 0x001fc4000ef41270 */
[----:B------:R-:W-:Y:S01]  /*18bf20*/  LOP3.LUT R38, R38, 0xffffefff, RZ, 0xc0, !PT ;  /* 0xffffefff26267812 */ /* 0x000fe200078ec0ff */
[----:B------:R-:W-:Y:S01]  /*18bf30*/  UMOV UR70, UR60 ;  /* 0x0000003c00467c82 */ /* 0x000fe20008000000 */
[----:B------:R-:W-:Y:S01]  /*18bf40*/  UMOV UR48, UR61 ;  /* 0x0000003d00307c82 */ /* 0x000fe20008000000 */
[----:B------:R-:W0:Y:S01]  /*18bf50*/  LDCU.64 UR60, c[0x0][0x398] ;  /* 0x00007300ff3c77ac */ /* 0x000e220008000a00 */
[----:B------:R-:W-:Y:S02]  /*18bf60*/  @P3 LOP3.LUT R38, R38, 0x1000, RZ, 0xfc, !PT ;  /* 0x0000100026263812 */ /* 0x000fe400078efcff */
[----:B------:R-:W-:Y:S01]  /*18bf70*/  LOP3.LUT P3, RZ, R6, 0x1, RZ, 0xc0, !PT ;  /* 0x0000000106ff7812 */ /* 0x000fe2000786c0ff */
[----:B------:R-:W-:Y:S01]  /*18bf80*/  UMOV UR26, UR6 ;  /* 0x00000006001a7c82 */ /* 0x000fe20008000000 */
[----:B------:R-:W2:Y:S01]  /*18bf90*/  LDCU UR6, c[0x0][0x398] ;  /* 0x00007300ff0677ac */ /* 0x000ea20008000800 */
[----:B------:R-:W-:-:S04]  /*18bfa0*/  LOP3.LUT R38, R38, 0xfffff7ff, RZ, 0xc0, !PT ;  /* 0xfffff7ff26267812 */ /* 0x000fc800078ec0ff */
[----:B------:R-:W-:Y:S02]  /*18bfb0*/  @P2 LOP3.LUT R38, R38, 0x800, RZ, 0xfc, !PT ;  /* 0x0000080026262812 */ /* 0x000fe400078efcff */
[----:B-1----:R-:W-:Y:S01]  /*18bfc0*/  ISETP.LT.AND P2, PT, R44, UR58, !P6 ;  /* 0x0000003a2c007c0c */ /* 0x002fe2000f741270 */
[----:B------:R-:W-:Y:S01]  /*18bfd0*/  UMOV UR34, UR4 ;  /* 0x0000000400227c82 */ /* 0x000fe20008000000 */
[----:B------:R-:W-:Y:S01]  /*18bfe0*/  LOP3.LUT R58, R58, 0xbfffffff, RZ, 0xc0, !PT ;  /* 0xbfffffff3a3a7812 */ /* 0x000fe200078ec0ff */
[----:B------:R-:W1:Y:S01]  /*18bff0*/  LDCU UR4, c[0x0][0x398] ;  /* 0x00007300ff0477ac */ /* 0x000e620008000800 */
[----:B------:R-:W-:Y:S02]  /*18c000*/  LOP3.LUT R38, R38, 0xfffffbff, RZ, 0xc0, !PT ;  /* 0xfffffbff26267812 */ /* 0x000fe400078ec0ff */
[----:B------:R-:W-:Y:S02]  /*18c010*/  LOP3.LUT P0, RZ, R6, 0x100, RZ, 0xc0, !PT ;  /* 0x0000010006ff7812 */ /* 0x000fe4000780c0ff */
[----:B------:R-:W-:-:S02]  /*18c020*/  @P3 LOP3.LUT R58, R58, 0x40000000, RZ, 0xfc, !PT ;  /* 0x400000003a3a3812 */ /* 0x000fc400078efcff */
[----:B------:R-:W-:Y:S02]  /*18c030*/  LOP3.LUT P1, RZ, R6, 0x40, RZ, 0xc0, !PT ;  /* 0x0000004006ff7812 */ /* 0x000fe4000782c0ff */
[----:B0-----:R-:W-:Y:S02]  /*18c040*/  ISETP.LT.AND P3, PT, R46, UR60, !P6 ;  /* 0x0000003c2e007c0c */ /* 0x001fe4000f761270 */
[----:B------:R-:W-:Y:S02]  /*18c050*/  LOP3.LUT P4, RZ, R6, 0x10, RZ, 0xc0, !PT ;  /* 0x0000001006ff7812 */ /* 0x000fe4000788c0ff */
[----:B------:R-:W-:Y:S02]  /*18c060*/  LOP3.LUT R39, R39, 0x7fffffff, RZ, 0xc0, !PT ;  /* 0x7fffffff27277812 */ /* 0x000fe400078ec0ff */
[----:B------:R-:W-:Y:S02]  /*18c070*/  LOP3.LUT R41, R41, 0x7fffffff, RZ, 0xc0, !PT ;  /* 0x7fffffff29297812 */ /* 0x000fe400078ec0ff */
[----:B--2---:R-:W-:-:S02]  /*18c080*/  ISETP.LT.AND P5, PT, R44, UR6, !P0 ;  /* 0x000000062c007c0c */ /* 0x004fc4000c7a1270 */
[----:B------:R-:W-:Y:S01]  /*18c090*/  @P2 LOP3.LUT R38, R38, 0x400, RZ, 0xfc, !PT ;  /* 0x0000040026262812 */ /* 0x000fe200078efcff */
[----:B------:R-:W0:Y:S01]  /*18c0a0*/  LDCU UR6, c[0x0][0x398] ;  /* 0x00007300ff0677ac */ /* 0x000e220008000800 */
[----:B------:R-:W-:Y:S01]  /*18c0b0*/  STL [R1+0x7c44], R37 ;  /* 0x007c442501007387 */ /* 0x000fe20000100800 */
[----:B------:R-:W-:Y:S02]  /*18c0c0*/  R2UR.FILL UR62, R12 ;  /* 0x000000000c3e72ca */ /* 0x000fe400004e0000 */
[----:B------:R-:W-:Y:S02]  /*18c0d0*/  LOP3.LUT R38, R38, 0xfffffeff, RZ, 0xc0, !PT ;  /* 0xfffffeff26267812 */ /* 0x000fe400078ec0ff */
[----:B------:R-:W-:Y:S01]  /*18c0e0*/  R2UR.FILL UR63, R13 ;  /* 0x000000000d3f72ca */ /* 0x000fe200004e0000 */
[----:B------:R-:W-:Y:S01]  /*18c0f0*/  UMOV UR54, UR20 ;  /* 0x0000001400367c82 */ /* 0x000fe20008000000 */
[----:B------:R-:W-:Y:S02]  /*18c100*/  LOP3.LUT P6, RZ, R6, 0x4, RZ, 0xc0, !PT ;  /* 0x0000000406ff7812 */ /* 0x000fe400078cc0ff */
[----:B------:R-:W-:-:S02]  /*18c110*/  @P3 LOP3.LUT R38, R38, 0x100, RZ, 0xfc, !PT ;  /* 0x0000010026263812 */ /* 0x000fc400078efcff */
[----:B-1----:R-:W-:Y:S01]  /*18c120*/  ISETP.LT.AND P3, PT, R46, UR4, !P0 ;  /* 0x000000042e007c0c */ /* 0x002fe2000c761270 */
[----:B------:R-:W1:Y:S01]  /*18c130*/  LDCU UR4, c[0x0][0x398] ;  /* 0x00007300ff0477ac */ /* 0x000e620008000800 */
[----:B------:R-:W-:Y:S02]  /*18c140*/  LOP3.LUT P2, RZ, R7, 0x40000000, RZ, 0xc0, !PT ;  /* 0x4000000007ff7812 */ /* 0x000fe4000784c0ff */
[----:B------:R-:W-:Y:S01]  /*18c150*/  LOP3.LUT R38, R38, 0xfffffdff, RZ, 0xc0, !PT ;  /* 0xfffffdff26267812 */ /* 0x000fe200078ec0ff */
[----:B------:R-:W-:Y:S01]  /*18c160*/  STL [R1+0x7c48], R6 ;  /* 0x007c480601007387 */ /* 0x000fe20000100800 */
[----:B------:R-:W2:Y:S01]  /*18c170*/  LDCU UR20, c[0x0][0x398] ;  /* 0x00007300ff1477ac */ /* 0x000ea20008000800 */
[----:B------:R-:W3:Y:S01]  /*18c180*/  LDCU UR60, c[0x0][0x398] ;  /* 0x00007300ff3c77ac */ /* 0x000ee20008000800 */
[----:B------:R-:W-:Y:S01]  /*18c190*/  @P5 LOP3.LUT R38, R38, 0x200, RZ, 0xfc, !PT ;  /* 0x0000020026265812 */ /* 0x000fe200078efcff */
[----:B------:R-:W4:Y:S01]  /*18c1a0*/  LDCU UR58, c[0x0][0x398] ;  /* 0x00007300ff3a77ac */ /* 0x000f220008000800 */
[----:B0-----:R-:W-:Y:S01]  /*18c1b0*/  ISETP.LT.AND P5, PT, R44, UR6, !P1 ;  /* 0x000000062c007c0c */ /* 0x001fe2000cfa1270 */
[----:B------:R-:W0:Y:S01]  /*18c1c0*/  LDCU UR6, c[0x0][0x398] ;  /* 0x00007300ff0677ac */ /* 0x000e220008000800 */
[----:B------:R-:W-:-:S04]  /*18c1d0*/  LOP3.LUT R38, R38, 0xffffff7f, RZ, 0xc0, !PT ;  /* 0xffffff7f26267812 */ /* 0x000fc800078ec0ff */
[----:B------:R-:W-:Y:S02]  /*18c1e0*/  @P3 LOP3.LUT R38, R38, 0x80, RZ, 0xfc, !PT ;  /* 0x0000008026263812 */ /* 0x000fe400078efcff */
[----:B-1----:R-:W-:Y:S01]  /*18c1f0*/  ISETP.LT.AND P3, PT, R46, UR4, !P1 ;  /* 0x000000042e007c0c */ /* 0x002fe2000cf61270 */
[----:B------:R-:W1:Y:S01]  /*18c200*/  LDCU UR4, c[0x0][0x398] ;  /* 0x00007300ff0477ac */ /* 0x000e620008000800 */
[----:B------:R-:W-:-:S04]  /*18c210*/  LOP3.LUT R38, R38, 0xffffffbf, RZ, 0xc0, !PT ;  /* 0xffffffbf26267812 */ /* 0x000fc800078ec0ff */
[----:B------:R-:W-:Y:S02]  /*18c220*/  @P5 LOP3.LUT R38, R38, 0x40, RZ, 0xfc, !PT ;  /* 0x0000004026265812 */ /* 0x000fe400078efcff */
[----:B0-----:R-:W-:Y:S02]  /*18c230*/  ISETP.LT.AND P5, PT, R44, UR6, !P4 ;  /* 0x000000062c007c0c */ /* 0x001fe4000e7a1270 */
[----:B------:R-:W-:Y:S01]  /*18c240*/  LOP3.LUT R38, R38, 0xffffffdf, RZ, 0xc0, !PT ;  /* 0xffffffdf26267812 */ /* 0x000fe200078ec0ff */
[----:B------:R-:W0:Y:S03]  /*18c250*/  LDCU UR6, c[0x0][0x398] ;  /* 0x00007300ff0677ac */ /* 0x000e260008000800 */
[----:B------:R-:W-:Y:S02]  /*18c260*/  @P3 LOP3.LUT R38, R38, 0x20, RZ, 0xfc, !PT ;  /* 0x0000002026263812 */ /* 0x000fe400078efcff */
[----:B-1----:R-:W-:-:S02]  /*18c270*/  ISETP.LT.AND P3, PT, R46, UR4, !P4 ;  /* 0x000000042e007c0c */ /* 0x002fc4000e761270 */
[----:B------:R-:W-:Y:S01]  /*18c280*/  LOP3.LUT R38, R38, 0xffffffef, RZ, 0xc0, !PT ;  /* 0xffffffef26267812 */ /* 0x000fe200078ec0ff */
[----:B------:R-:W1:Y:S03]  /*18c290*/  LDCU UR4, c[0x0][0x398] ;  /* 0x00007300ff0477ac */ /* 0x000e660008000800 */
[----:B------:R-:W-:-:S04]  /*18c2a0*/  @P5 LOP3.LUT R38, R38, 0x10, RZ, 0xfc, !PT ;  /* 0x0000001026265812 */ /* 0x000fc800078efcff */
[----:B------:R-:W-:-:S04]  /*18c2b0*/  LOP3.LUT R38, R38, 0xfffffff7, RZ, 0xc0, !PT ;  /* 0xfffffff726267812 */ /* 0x000fc800078ec0ff */
[----:B------:R-:W-:Y:S02]  /*18c2c0*/  @P3 LOP3.LUT R38, R38, 0x8, RZ, 0xfc, !PT ;  /* 0x0000000826263812 */ /* 0x000fe400078efcff */
[----:B0-----:R-:W-:Y:S01]  /*18c2d0*/  ISETP.LT.AND P3, PT, R44, UR6, !P6 ;  /* 0x000000062c007c0c */ /* 0x001fe2000f761270 */
[----:B------:R-:W0:Y:S01]  /*18c2e0*/  LDCU UR6, c[0x0][0x398] ;  /* 0x00007300ff0677ac */ /* 0x000e220008000800 */
[----:B------:R-:W-:Y:S02]  /*18c2f0*/  LOP3.LUT R38, R38, 0xfffffffb, RZ, 0xc0, !PT ;  /* 0xfffffffb26267812 */ /* 0x000fe400078ec0ff */
[----:B-1----:R-:W-:Y:S01]  /*18c300*/  ISETP.LT.AND P6, PT, R46, UR4, !P6 ;  /* 0x000000042e007c0c */ /* 0x002fe2000f7c1270 */
[----:B------:R-:W1:Y:S08]  /*18c310*/  LDCU UR4, c[0x0][0x398] ;  /* 0x00007300ff0477ac */ /* 0x000e700008000800 */
[----:B------:R-:W-:-:S04]  /*18c320*/  @P3 LOP3.LUT R38, R38, 0x4, RZ, 0xfc, !PT ;  /* 0x0000000426263812 */ /* 0x000fc800078efcff */
[----:B------:R-:W-:-:S04]  /*18c330*/  LOP3.LUT R38, R38, 0xfffffffd, RZ, 0xc0, !PT ;  /* 0xfffffffd26267812 */ /* 0x000fc800078ec0ff */
[----:B------:R-:W-:Y:S02]  /*18c340*/  @P6 LOP3.LUT R38, R38, 0x2, RZ, 0xfc, !PT ;  /* 0x0000000226266812 */ /* 0x000fe400078efcff */
[----:B------:R-:W-:Y:S02]  /*18c350*/  LOP3.LUT P6, RZ, R7, 0x100000, RZ, 0xc0, !PT ;  /* 0x0010000007ff7812 */ /* 0x000fe400078cc0ff */
[C---:B------:R-:W-:Y:S02]  /*18c360*/  LOP3.LUT P3, RZ, R58.reuse, 0x40000000, RZ, 0xc0, !PT ;  /* 0x400000003aff7812 */ /* 0x040fe4000786c0ff */
[----:B------:R-:W-:Y:S02]  /*18c370*/  LOP3.LUT R58, R58, 0xdfffffff, RZ, 0xc0, !PT ;  /* 0xdfffffff3a3a7812 */ /* 0x000fe400078ec0ff */
[----:B------:R-:W-:-:S07]  /*18c380*/  LOP3.LUT R38, R38, 0xfffffffe, RZ, 0xc0, !PT ;  /* 0xfffffffe26267812 */ /* 0x000fce00078ec0ff */
[----:B------:R-:W-:Y:S02]  /*18c390*/  @P6 LOP3.LUT R58, R58, 0x20000000, RZ, 0xfc, !PT ;  /* 0x200000003a3a6812 */ /* 0x000fe400078efcff */
[----:B0-----:R-:W-:Y:S01]  /*18c3a0*/  ISETP.LT.AND P6, PT, R44, UR6, !P3 ;  /* 0x000000062c007c0c */ /* 0x001fe2000dfc1270 */
[----:B------:R-:W0:-:S12]  /*18c3b0*/  LDCU UR6, c[0x0][0x398] ;  /* 0x00007300ff0677ac */ /* 0x000e180008000800 */
[----:B------:R-:W-:Y:S02]  /*18c3c0*/  @P6 LOP3.LUT R38, R38, 0x1, RZ, 0xfc, !PT ;  /* 0x0000000126266812 */ /* 0x000fe400078efcff */
[----:B-1----:R-:W-:Y:S01]  /*18c3d0*/  ISETP.LT.AND P6, PT, R46, UR4, !P3 ;  /* 0x000000042e007c0c */ /* 0x002fe2000dfc1270 */
[----:B------:R-:W1:-:S12]  /*18c3e0*/  LDCU UR4, c[0x0][0x398] ;  /* 0x00007300ff0477ac */ /* 0x000e580008000800 */
[----:B------:R-:W-:Y:S02]  /*18c3f0*/  @P6 LOP3.LUT R39, R39, 0x80000000, RZ, 0xfc, !PT ;  /* 0x8000000027276812 */ /* 0x000fe400078efcff */
[----:B0-----:R-:W-:Y:S01]  /*18c400*/  ISETP.LT.AND P6, PT, R44, UR6, !P2 ;  /* 0x000000062c007c0c */ /* 0x001fe2000d7c1270 */
[----:B------:R-:W0:Y:S01]  /*18c410*/  LDCU UR6, c[0x0][0x398] ;  /* 0x00007300ff0677ac */ /* 0x000e220008000800 */
[----:B------:R-:W-:-:S11]  /*18c420*/  LOP3.LUT R39, R39, 0xbfffffff, RZ, 0xc0, !PT ;  /* 0xbfffffff27277812 */ /* 0x000fd600078ec0ff */
[----:B------:R-:W-:Y:S02]  /*18c430*/  @P6 LOP3.LUT R39, R39, 0x40000000, RZ, 0xfc, !PT ;  /* 0x4000000027276812 */ /* 0x000fe400078efcff */
[----:B-1----:R-:W-:Y:S02]  /*18c440*/  ISETP.LT.AND P6, PT, R46, UR4, !P2 ;  /* 0x000000042e007c0c */ /* 0x002fe4000d7c1270 */
[----:B------:R-:W-:Y:S01]  /*18c450*/  LOP3.LUT P0, RZ, R7, 0x10000000, RZ, 0xc0, !PT ;  /* 0x1000000007ff7812 */ /* 0x000fe2000780c0ff */
[----:B------:R-:W1:Y:S01]  /*18c460*/  LDCU UR4, c[0x0][0x398] ;  /* 0x00007300ff0477ac */ /* 0x000e620008000800 */
[----:B------:R-:W-:-:S09]  /*18c470*/  LOP3.LUT R39, R39, 0xdfffffff, RZ, 0xc0, !PT ;  /* 0xdfffffff27277812 */ /* 0x000fd200078ec0ff */
        /* <DEDUP_REMOVED lines=23> */
[----:B-1----:R-:W-:Y:S01]  /*18c5f0*/  ISETP.LT.AND P6, PT, R46, UR4, !P5 ;  /* 0x000000042e007c0c */ /* 0x002fe2000efc1270 */
[----:B------:R-:W1:Y:S01]  /*18c600*/  LDCU UR4, c[0x0][0x398] ;  /* 0x00007300ff0477ac */ /* 0x000e620008000800 */
[----:B------:R-:W-:Y:S02]  /*18c610*/  LOP3.LUT P4, RZ, R7, 0x400000, RZ, 0xc0, !PT ;  /* 0x0040000007ff7812 */ /* 0x000fe4000788c0ff */
[----:B------:R-:W-:-:S09]  /*18c620*/  LOP3.LUT R39, R39, 0xff7fffff, RZ, 0xc0, !PT ;  /* 0xff7fffff27277812 */ /* 0x000fd200078ec0ff */
[----:B------:R-:W-:Y:S02]  /*18c630*/  @P6 LOP3.LUT R39, R39, 0x800000, RZ, 0xfc, !PT ;  /* 0x0080000027276812 */ /* 0x000fe400078efcff */
[----:B0-----:R-:W-:Y:S01]  /*18c640*/  ISETP.LT.AND P6, PT, R44, UR6, !P4 ;  /* 0x000000062c007c0c */ /* 0x001fe2000e7c1270 */
[----:B------:R-:W0:Y:S01]  /*18c650*/  LDCU UR6, c[0x0][0x398] ;  /* 0x00007300ff0677ac */ /* 0x000e220008000800 */
[----:B------:R-:W-:Y:S02]  /*18c660*/  LOP3.LUT R39, R39, 0xffbfffff, RZ, 0xc0, !PT ;  /* 0xffbfffff27277812 */ /* 0x000fe400078ec0ff */
[----:B-1----:R-:W-:Y:S01]  /*18c670*/  ISETP.LT.AND P4, PT, R46, UR4, !P4 ;  /* 0x000000042e007c0c */ /* 0x002fe2000e781270 */
[----:B------:R-:W1:Y:S08]  /*18c680*/  LDCU UR4, c[0x0][0x398] ;  /* 0x00007300ff0477ac */ /* 0x000e700008000800 */
[----:B------:R-:W-:-:S02]  /*18c690*/  @P6 LOP3.LUT R39, R39, 0x400000, RZ, 0xfc, !PT ;  /* 0x0040000027276812 */ /* 0x000fc400078efcff */
[----:B------:R-:W-:Y:S02]  /*18c6a0*/  LOP3.LUT P6, RZ, R58, 0x20000000, RZ, 0xc0, !PT ;  /* 0x200000003aff7812 */ /* 0x000fe400078cc0ff */
[----:B------:R-:W-:-:S04]  /*18c6b0*/  LOP3.LUT R39, R39, 0xffdfffff, RZ, 0xc0, !PT ;  /* 0xffdfffff27277812 */ /* 0x000fc800078ec0ff */
[----:B------:R-:W-:Y:S02]  /*18c6c0*/  @P4 LOP3.LUT R39, R39, 0x200000, RZ, 0xfc, !PT ;  /* 0x0020000027274812 */ /* 0x000fe400078efcff */
[----:B0-----:R-:W-:Y:S01]  /*18c6d0*/  ISETP.LT.AND P4, PT, R44, UR6, !P6 ;  /* 0x000000062c007c0c */ /* 0x001fe2000f781270 */
[----:B------:R-:W0:Y:S01]  /*18c6e0*/  LDCU UR6, c[0x0][0x398] ;  /* 0x00007300ff0677ac */ /* 0x000e220008000800 */
[----:B-1----:R-:W-:Y:S02]  /*18c6f0*/  ISETP.LT.AND P6, PT, R46, UR4, !P6 ;  /* 0x000000042e007c0c */ /* 0x002fe4000f7c1270 */
[----:B------:R-:W-:Y:S02]  /*18c700*/  LOP3.LUT R39, R39, 0xffefffff, RZ, 0xc0, !PT ;  /* 0xffefffff27277812 */ /* 0x000fe400078ec0ff */
[----:B------:R-:W-:Y:S01]  /*18c710*/  LOP3.LUT P3, RZ, R7, 0x40000, RZ, 0xc0, !PT ;  /* 0x0004000007ff7812 */ /* 0x000fe2000786c0ff */
[----:B------:R-:W1:Y:S06]  /*18c720*/  LDCU UR4, c[0x0][0x398] ;  /* 0x00007300ff0477ac */ /* 0x000e6c0008000800 */
[----:B------:R-:W-:-:S04]  /*18c730*/  @P4 LOP3.LUT R39, R39, 0x100000, RZ, 0xfc, !PT ;  /* 0x0010000027274812 */ /* 0x000fc800078efcff */
[----:B------:R-:W-:-:S04]  /*18c740*/  LOP3.LUT R39, R39, 0xfff7ffff, RZ, 0xc0, !PT ;  /* 0xfff7ffff27277812 */ /* 0x000fc800078ec0ff */
        /* <DEDUP_REMOVED lines=21> */
[----:B-1----:R-:W-:Y:S01]  /*18c8a0*/  ISETP.LT.AND P0, PT, R46, UR4, !P0 ;  /* 0x000000042e007c0c */ /* 0x002fe2000c701270 */
[----:B------:R-:W1:Y:S01]  /*18c8b0*/  LDCU UR4, c[0x0][0x398] ;  /* 0x00007300ff0477ac */ /* 0x000e620008000800 */
[----:B------:R-:W-:Y:S02]  /*18c8c0*/  LOP3.LUT R39, R39, 0xffffbfff, RZ, 0xc0, !PT ;  /* 0xffffbfff27277812 */ /* 0x000fe400078ec0ff */
[----:B------:R-:W-:-:S07]  /*18c8d0*/  LOP3.LUT P1, RZ, R7, 0x1000, RZ, 0xc0, !PT ;  /* 0x0000100007ff7812 */ /* 0x000fce000782c0ff */
[----:B------:R-:W-:Y:S02]  /*18c8e0*/  @P6 LOP3.LUT R39, R39, 0x4000, RZ, 0xfc, !PT ;  /* 0x0000400027276812 */ /* 0x000fe400078efcff */
[----:B0-----:R-:W-:Y:S01]  /*18c8f0*/  ISETP.LT.AND P6, PT, R44, UR6, !P1 ;  /* 0x000000062c007c0c */ /* 0x001fe2000cfc1270 */
[----:B------:R-:W0:Y:S01]  /*18c900*/  LDCU UR6, c[0x0][0x398] ;  /* 0x00007300ff0677ac */ /* 0x000e220008000800 */
[----:B------:R-:W-:-:S04]  /*18c910*/  LOP3.LUT R39, R39, 0xffffdfff, RZ, 0xc0, !PT ;  /* 0xffffdfff27277812 */ /* 0x000fc800078ec0ff */
[----:B------:R-:W-:Y:S02]  /*18c920*/  @P0 LOP3.LUT R39, R39, 0x2000, RZ, 0xfc, !PT ;  /* 0x0000200027270812 */ /* 0x000fe400078efcff */
[----:B-1----:R-:W-:Y:S02]  /*18c930*/  ISETP.LT.AND P1, PT, R46, UR4, !P1 ;  /* 0x000000042e007c0c */ /* 0x002fe4000cf21270 */
[----:B------:R-:W-:Y:S01]  /*18c940*/  LOP3.LUT P5, RZ, R7, 0x400, RZ, 0xc0, !PT ;  /* 0x0000040007ff7812 */ /* 0x000fe200078ac0ff */
[----:B------:R-:W1:Y:S01]  /*18c950*/  LDCU UR4, c[0x0][0x398] ;  /* 0x00007300ff0477ac */ /* 0x000e620008000800 */
[----:B------:R-:W-:-:S04]  /*18c960*/  LOP3.LUT R39, R39, 0xffffefff, RZ, 0xc0, !PT ;  /* 0xffffefff27277812 */ /* 0x000fc800078ec0ff */
[----:B------:R-:W-:-:S04]  /*18c970*/  @P6 LOP3.LUT R39, R39, 0x1000, RZ, 0xfc, !PT ;  /* 0x0000100027276812 */ /* 0x000fc800078efcff */
[----:B------:R-:W-:Y:S02]  /*18c980*/  LOP3.LUT R39, R39, 0xfffff7ff, RZ, 0xc0, !PT ;  /* 0xfffff7ff27277812 */ /* 0x000fe400078ec0ff */
[----:B0-----:R-:W-:Y:S01]  /*18c990*/  ISETP.LT.AND P6, PT, R44, UR6, !P5 ;  /* 0x000000062c007c0c */ /* 0x001fe2000efc1270 */
[----:B------:R-:W0:Y:S01]  /*18c9a0*/  LDCU UR6, c[0x0][0x398] ;  /* 0x00007300ff0677ac */ /* 0x000e220008000800 */
[----:B------:R-:W-:-:S04]  /*18c9b0*/  @P1 LOP3.LUT R39, R39, 0x800, RZ, 0xfc, !PT ;  /* 0x0000080027271812 */ /* 0x000fc800078efcff */
[----:B------:R-:W-:-:S07]  /*18c9c0*/  LOP3.LUT R39, R39, 0xfffffbff, RZ, 0xc0, !PT ;  /* 0xfffffbff27277812 */ /* 0x000fce00078ec0ff */
[----:B------:R-:W-:Y:S02]  /*18c9d0*/  @P6 LOP3.LUT R39, R39, 0x400, RZ, 0xfc, !PT ;  /* 0x0000040027276812 */ /* 0x000fe400078efcff */
[----:B------:R-:W-:Y:S02]  /*18c9e0*/  LOP3.LUT P6, RZ, R36, 0x10000000, RZ, 0xc0, !PT ;  /* 0x1000000024ff7812 */ /* 0x000fe400078cc0ff */
[----:B-1----:R-:W-:Y:S01]  /*18c9f0*/  ISETP.LT.AND P5, PT, R46, UR4, !P5 ;  /* 0x000000042e007c0c */ /* 0x002fe2000efa1270 */
[----:B------:R-:W1:Y:S01]  /*18ca00*/  LDCU UR4, c[0x0][0x398] ;  /* 0x00007300ff0477ac */ /* 0x000e620008000800 */
[----:B------:R-:W-:Y:S02]  /*18ca10*/  LOP3.LUT R58, R58, 0xefffffff, RZ, 0xc0, !PT ;  /* 0xefffffff3a3a7812 */ /* 0x000fe400078ec0ff */
[----:B------:R-:W-:Y:S02]  /*18ca20*/  LOP3.LUT P4, RZ, R7, 0x100, RZ, 0xc0, !PT ;  /* 0x0000010007ff7812 */ /* 0x000fe4000788c0ff */
[----:B------:R-:W-:-:S05]  /*18ca30*/  LOP3.LUT R39, R39, 0xfffffdff, RZ, 0xc0, !PT ;  /* 0xfffffdff27277812 */ /* 0x000fca00078ec0ff */
[----:B------:R-:W-:Y:S02]  /*18ca40*/  @P6 LOP3.LUT R58, R58, 0x10000000, RZ, 0xfc, !PT ;  /* 0x100000003a3a6812 */ /* 0x000fe400078efcff */
[----:B0-----:R-:W-:Y:S01]  /*18ca50*/  ISETP.LT.AND P6, PT, R44, UR6, !P4 ;  /* 0x000000062c007c0c */ /* 0x001fe2000e7c1270 */
[----:B------:R-:W0:Y:S01]  /*18ca60*/  LDCU UR6, c[0x0][0x398] ;  /* 0x00007300ff0677ac */ /* 0x000e220008000800 */
[----:B------:R-:W-:Y:S02]  /*18ca70*/  @P5 LOP3.LUT R39, R39, 0x200, RZ, 0xfc, !PT ;  /* 0x0000020027275812 */ /* 0x000fe400078efcff */
[----:B-1----:R-:W-:Y:S01]  /*18ca80*/  ISETP.LT.AND P4, PT, R46, UR4, !P4 ;  /* 0x000000042e007c0c */ /* 0x002fe2000e781270 */
[----:B------:R-:W1:Y:S01]  /*18ca90*/  LDCU UR4, c[0x0][0x398] ;  /* 0x00007300ff0477ac */ /* 0x000e620008000800 */
[----:B------:R-:W-:Y:S02]  /*18caa0*/  LOP3.LUT R39, R39, 0xfffffeff, RZ, 0xc0, !PT ;  /* 0xfffffeff27277812 */ /* 0x000fe400078ec0ff */
[----:B------:R-:W-:-:S05]  /*18cab0*/  LOP3.LUT P3, RZ, R7, 0x40, RZ, 0xc0, !PT ;  /* 0x0000004007ff7812 */ /* 0x000fca000786c0ff */
        /* <DEDUP_REMOVED lines=30> */
[----:B0-----:R-:W-:Y:S02]  /*18cca0*/  ISETP.LT.AND P6, PT, R44, UR6, !P1 ;  /* 0x000000062c007c0c */ /* 0x001fe4000cfc1270 */
[----:B------:R-:W-:Y:S01]  /*18ccb0*/  LOP3.LUT P5, RZ, R36, 0x4000000, RZ, 0xc0, !PT ;  /* 0x0400000024ff7812 */ /* 0x000fe200078ac0ff */
[----:B------:R-:W0:Y:S01]  /*18ccc0*/  LDCU UR6, c[0x0][0x398] ;  /* 0x00007300ff0677ac */ /* 0x000e220008000800 */
[----:B------:R-:W-:Y:S02]  /*18ccd0*/  LOP3.LUT R39, R39, 0xfffffffe, RZ, 0xc0, !PT ;  /* 0xfffffffe27277812 */ /* 0x000fe400078ec0ff */
[----:B------:R-:W-:-:S07]  /*18cce0*/  LOP3.LUT R58, R58, 0xf7ffffff, RZ, 0xc0, !PT ;  /* 0xf7ffffff3a3a7812 */ /* 0x000fce00078ec0ff */
[----:B------:R-:W-:Y:S02]  /*18ccf0*/  @P6 LOP3.LUT R39, R39, 0x1, RZ, 0xfc, !PT ;  /* 0x0000000127276812 */ /* 0x000fe400078efcff */
[----:B-1----:R-:W-:Y:S01]  /*18cd00*/  ISETP.LT.AND P6, PT, R46, UR4, !P1 ;  /* 0x000000042e007c0c */ /* 0x002fe2000cfc1270 */
[----:B------:R-:W1:Y:S01]  /*18cd10*/  LDCU UR4, c[0x0][0x398] ;  /* 0x00007300ff0477ac */ /* 0x000e620008000800 */
[----:B------:R-:W-:Y:S02]  /*18cd20*/  @P5 LOP3.LUT R58, R58, 0x8000000, RZ, 0xfc, !PT ;  /* 0x080000003a3a5812 */ /* 0x000fe400078efcff */
[----:B------:R-:W-:Y:S01]  /*18cd30*/  LOP3.LUT P5, RZ, R36, 0x40000000, RZ, 0xc0, !PT ;  /* 0x4000000024ff7812 */ /* 0x000fe200078ac0ff */
[----:B------:R-:W-:Y:S04]  /*18cd40*/  STL [R1+0x7b68], R38 ;  /* 0x007b682601007387 */ /* 0x000fe80000100800 */
[----:B------:R-:W-:Y:S04]  /*18cd50*/  STL [R1+0x7c4c], R7 ;  /* 0x007c4c0701007387 */ /* 0x000fe80000100800 */
[----:B------:R-:W-:Y:S04]  /*18cd60*/  STL [R1+0x7b6c], R39 ;  /* 0x007b6c2701007387 */ /* 0x000fe80000100800 */
[----:B------:R-:W-:Y:S04]  /*18cd70*/  STL [R1+0x7c50], R36 ;  /* 0x007c502401007387 */ /* 0x000fe80000100800 */
[----:B------:R-:W5:Y:S04]  /*18cd80*/  LDL.LU R26, [R1+0x1960] ;  /* 0x00196000011a7983 */ /* 0x000f680000300800 */
[----:B------:R-:W5:Y:S04]  /*18cd90*/  LDL.LU R27, [R1+0x1964] ;  /* 0x00196400011b7983 */ /* 0x000f680000300800 */
[----:B------:R-:W2:Y:S04]  /*18cda0*/  LDL.LU R3, [R1+0x1968] ;  /* 0x0019680001037983 */ /* 0x000ea80000300800 */
[----:B------:R-:W2:Y:S04]  /*18cdb0*/  LDL.LU R28, [R1+0x196c] ;  /* 0x00196c00011c7983 */ /* 0x000ea80000300800 */
[----:B------:R-:W2:Y:S01]  /*18cdc0*/  LDL.LU R29, [R1+0x1930] ;  /* 0x00193000011d7983 */ /* 0x000ea20000300800 */
[----:B------:R-:W-:-:S02]  /*18cdd0*/  @P6 LOP3.LUT R41, R41, 0x80000000, RZ, 0xfc, !PT ;  /* 0x8000000029296812 */ /* 0x000fc400078efcff */
[----:B0-----:R-:W-:Y:S01]  /*18cde0*/  ISETP.LT.AND P6, PT, R44, UR6, !P5 ;  /* 0x000000062c007c0c */ /* 0x001fe2000efc1270 */
[----:B------:R-:W0:Y:S01]  /*18cdf0*/  LDCU UR6, c[0x0][0x398] ;  /* 0x00007300ff0677ac */ /* 0x000e220008000800 */
[----:B------:R-:W2:Y:S01]  /*18ce00*/  LDL.LU R40, [R1+0x1934] ;  /* 0x0019340001287983 */ /* 0x000ea20000300800 */
[----:B------:R-:W-:-:S03]  /*18ce10*/  LOP3.LUT R41, R41, 0xbfffffff, RZ, 0xc0, !PT ;  /* 0xbfffffff29297812 */ /* 0x000fc600078ec0ff */
[----:B------:R-:W2:Y:S01]  /*18ce20*/  LDL.LU R30, [R1+0x1938] ;  /* 0x00193800011e7983 */ /* 0x000ea20000300800 */
[----:B-1----:R-:W-:-:S03]  /*18ce30*/  ISETP.LT.AND P5, PT, R46, UR4, !P5 ;  /* 0x000000042e007c0c */ /* 0x002fc6000efa1270 */
[----:B------:R-:W2:Y:S04]  /*18ce40*/  LDL.LU R31, [R1+0x193c] ;  /* 0x00193c00011f7983 */ /* 0x000ea80000300800 */
[----:B------:R-:W2:Y:S04]  /*18ce50*/  LDL.LU R59, [R1+0x1920] ;  /* 0x00192000013b7983 */ /* 0x000ea80000300800 */
[----:B------:R-:W2:Y:S04]  /*18ce60*/  LDL.LU R57, [R1+0x1924] ;  /* 0x0019240001397983 */ /* 0x000ea80000300800 */
[----:B------:R-:W2:Y:S04]  /*18ce70*/  LDL.LU R55, [R1+0x1928] ;  /* 0x0019280001377983 */ /* 0x000ea80000300800 */
[----:B------:R-:W2:Y:S04]  /*18ce80*/  LDL.LU R54, [R1+0x192c] ;  /* 0x00192c0001367983 */ /* 0x000ea80000300800 */
[----:B------:R-:W2:Y:S04]  /*18ce90*/  LDL.LU R56, [R1+0x1510] ;  /* 0x0015100001387983 */ /* 0x000ea80000300800 */
[----:B------:R-:W2:Y:S01]  /*18cea0*/  LDL.LU R35, [R1+0x1514] ;  /* 0x0015140001237983 */ /* 0x000ea20000300800 */
[----:B------:R-:W-:-:S02]  /*18ceb0*/  @P6 LOP3.LUT R41, R41, 0x40000000, RZ, 0xfc, !PT ;  /* 0x4000000029296812 */ /* 0x000fc400078efcff */
[----:B------:R-:W-:Y:S01]  /*18cec0*/  LOP3.LUT P6, RZ, R58, 0x10000000, RZ, 0xc0, !PT ;  /* 0x100000003aff7812 */ /* 0x000fe200078cc0ff */
[----:B------:R-:W2:Y:S04]  /*18ced0*/  LDL.LU R34, [R1+0x1518] ;  /* 0x0015180001227983 */ /* 0x000ea80000300800 */
[----:B------:R-:W2:Y:S01]  /*18cee0*/  LDL.LU R33, [R1+0x151c] ;  /* 0x00151c0001217983 */ /* 0x000ea20000300800 */
[----:B------:R-:W-:-:S03]  /*18cef0*/  LOP3.LUT R41, R41, 0xdfffffff, RZ, 0xc0, !PT ;  /* 0xdfffffff29297812 */ /* 0x000fc600078ec0ff */
[----:B------:R-:W2:Y:S04]  /*18cf00*/  LDL.LU R32, [R1+0x9b0] ;  /* 0x0009b00001207983 */ /* 0x000ea80000300800 */
[----:B------:R-:W2:Y:S04]  /*18cf10*/  LDL.LU R61, [R1+0x9b4] ;  /* 0x0009b400013d7983 */ /* 0x000ea80000300800 */
[----:B------:R-:W2:Y:S01]  /*18cf20*/  LDL.LU R60, [R1+0x9b8] ;  /* 0x0009b800013c7983 */ /* 0x000ea20000300800 */
[----:B------:R-:W-:Y:S02]  /*18cf30*/  @P5 LOP3.LUT R41, R41, 0x20000000, RZ, 0xfc, !PT ;  /* 0x2000000029295812 */ /* 0x000fe400078efcff */
[----:B0-----:R-:W-:Y:S01]  /*18cf40*/  ISETP.LT.AND P5, PT, R44, UR6, !P6 ;  /* 0x000000062c007c0c */ /* 0x001fe2000f7a1270 */
[----:B------:R-:W2:Y:S04]  /*18cf50*/  LDL.LU R5, [R1+0x9bc] ;  /* 0x0009bc0001057983 */ /* 0x000ea80000300800 */
[----:B------:R-:W2:Y:S04]  /*18cf60*/  LDL.LU R4, [R1+0x980] ;  /* 0x0009800001047983 */ /* 0x000ea80000300800 */
[----:B------:R-:W2:Y:S04]  /*18cf70*/  LDL.LU R53, [R1+0x984] ;  /* 0x0009840001357983 */ /* 0x000ea80000300800 */
[----:B------:R-:W2:Y:S04]  /*18cf80*/  LDL.LU R52, [R1+0x988] ;  /* 0x0009880001347983 */ /* 0x000ea80000300800 */
[----:B------:R-:W2:Y:S04]  /*18cf90*/  LDL.LU R51, [R1+0x98c] ;  /* 0x00098c0001337983 */ /* 0x000ea80000300800 */
[----:B------:R-:W2:Y:S04]  /*18cfa0*/  LDL.LU R50, [R1+0x1950] ;  /* 0x0019500001327983 */ /* 0x000ea80000300800 */
[----:B------:R-:W2:Y:S01]  /*18cfb0*/  LDL.LU R49, [R1+0x1954] ;  /* 0x0019540001317983 */ /* 0x000ea20000300800 */
[----:B------:R-:W-:-:S03]  /*18cfc0*/  LOP3.LUT R41, R41, 0xefffffff, RZ, 0xc0, !PT ;  /* 0xefffffff29297812 */ /* 0x000fc600078ec0ff */
[----:B------:R-:W2:Y:S04]  /*18cfd0*/  LDL.LU R48, [R1+0x1958] ;  /* 0x0019580001307983 */ /* 0x000ea80000300800 */
[----:B------:R-:W2:Y:S04]  /*18cfe0*/  LDL.LU R47, [R1+0x195c] ;  /* 0x00195c00012f7983 */ /* 0x000ea80000300800 */
[----:B------:R-:W2:Y:S04]  /*18cff0*/  LDL.LU R45, [R1+0x1910] ;  /* 0x00191000012d7983 */ /* 0x000ea80000300800 */
[----:B------:R-:W2:Y:S01]  /*18d000*/  LDL.LU R44, [R1+0x1914] ;  /* 0x00191400012c7983 */ /* 0x000ea20000300800 */
[----:B------:R-:W-:-:S02]  /*18d010*/  @P5 LOP3.LUT R41, R41, 0x10000000, RZ, 0xfc, !PT ;  /* 0x1000000029295812 */ /* 0x000fc400078efcff */
[----:B------:R-:W-:Y:S01]  /*18d020*/  LOP3.LUT P5, RZ, R58, 0x8000000, RZ, 0xc0, !PT ;  /* 0x080000003aff7812 */ /* 0x000fe200078ac0ff */
[----:B------:R0:W-:Y:S01]  /*18d030*/  STL [R1+0x7b70], R58 ;  /* 0x007b703a01007387 */ /* 0x0001e20000100800 */
[----:B------:R-:W1:Y:S01]  /*18d040*/  LDCU UR4, c[0x0][0x398] ;  /* 0x00007300ff0477ac */ /* 0x000e620008000800 */
[----:B------:R-:W2:Y:S02]  /*18d050*/  LDCU UR6, c[0x0][0x398] ;  /* 0x00007300ff0677ac */ /* 0x000ea40008000800 */
[----:B0-----:R-:W2:Y:S01]  /*18d060*/  LDL R58, [R1+0x1d70] ;  /* 0x001d7000013a7983 */ /* 0x001ea20000100800 */
[----:B-1----:R-:W-:Y:S01]  /*18d070*/  ISETP.LT.AND P6, PT, R46, UR4, !P6 ;  /* 0x000000042e007c0c */ /* 0x002fe2000f7c1270 */
[----:B------:R-:W0:Y:S01]  /*18d080*/  LDCU UR4, c[0x0][0x398] ;  /* 0x00007300ff0477ac */ /* 0x000e220008000800 */
[----:B------:R-:W-:-:S11]  /*18d090*/  LOP3.LUT R41, R41, 0xf7ffffff, RZ, 0xc0, !PT ;  /* 0xf7ffffff29297812 */ /* 0x000fd600078ec0ff */
[----:B------:R-:W-:-:S04]  /*18d0a0*/  @P6 LOP3.LUT R41, R41, 0x8000000, RZ, 0xfc, !PT ;  /* 0x0800000029296812 */ /* 0x000fc800078efcff */
[----:B------:R-:W-:Y:S02]  /*18d0b0*/  LOP3.LUT R41, R41, 0xfbffffff, RZ, 0xc0, !PT ;  /* 0xfbffffff29297812 */ /* 0x000fe400078ec0ff */
[C---:B------:R-:W-:Y:S02]  /*18d0c0*/  LOP3.LUT P4, RZ, R36.reuse, 0x1000000, RZ, 0xc0, !PT ;  /* 0x0100000024ff7812 */ /* 0x040fe4000788c0ff */
[C---:B------:R-:W-:Y:S02]  /*18d0d0*/  LOP3.LUT P3, RZ, R36.reuse, 0x400000, RZ, 0xc0, !PT ;  /* 0x0040000024ff7812 */ /* 0x040fe4000786c0ff */
[C---:B------:R-:W-:Y:S02]  /*18d0e0*/  LOP3.LUT P2, RZ, R36.reuse, 0x100000, RZ, 0xc0, !PT ;  /* 0x0010000024ff7812 */ /* 0x040fe4000784c0ff */
[C---:B------:R-:W-:Y:S02]  /*18d0f0*/  LOP3.LUT P0, RZ, R36.reuse, 0x40000, RZ, 0xc0, !PT ;  /* 0x0004000024ff7812 */ /* 0x040fe4000780c0ff */
[----:B------:R-:W-:-:S02]  /*18d100*/  LOP3.LUT P1, RZ, R36, 0x10000, RZ, 0xc0, !PT ;  /* 0x0001000024ff7812 */ /* 0x000fc4000782c0ff */
[----:B--2---:R-:W-:Y:S01]  /*18d110*/  ISETP.LT.AND P6, PT, R58, UR6, !P5 ;  /* 0x000000063a007c0c */ /* 0x004fe2000efc1270 */
[----:B------:R-:W1:Y:S01]  /*18d120*/  LDCU UR6, c[0x0][0x398] ;  /* 0x00007300ff0677ac */ /* 0x000e620008000800 */
[----:B0-----:R-:W-:Y:S01]  /*18d130*/  ISETP.LT.AND P5, PT, R46, UR4, !P5 ;  /* 0x000000042e007c0c */ /* 0x001fe2000efa1270 */
[----:B------:R-:W0:Y:S10]  /*18d140*/  LDCU UR4, c[0x0][0x398] ;  /* 0x00007300ff0477ac */ /* 0x000e340008000800 */
[----:B------:R-:W-:-:S04]  /*18d150*/  @P6 LOP3.LUT R41, R41, 0x4000000, RZ, 0xfc, !PT ;  /* 0x0400000029296812 */ /* 0x000fc800078efcff */
[----:B------:R-:W-:-:S04]  /*18d160*/  LOP3.LUT R41, R41, 0xfdffffff, RZ, 0xc0, !PT ;  /* 0xfdffffff29297812 */ /* 0x000fc800078ec0ff */
[----:B------:R-:W-:Y:S02]  /*18d170*/  @P5 LOP3.LUT R41, R41, 0x2000000, RZ, 0xfc, !PT ;  /* 0x0200000029295812 */ /* 0x000fe400078efcff */
[----:B-1----:R-:W-:Y:S01]  /*18d180*/  ISETP.LT.AND P5, PT, R58, UR6, !P4 ;  /* 0x000000063a007c0c */ /* 0x002fe2000e7a1270 */
[----:B------:R-:W1:Y:S01]  /*18d190*/  LDCU UR6, c[0x0][0x398] ;  /* 0x00007300ff0677ac */ /* 0x000e620008000800 */
[----:B0-----:R-:W-:Y:S02]  /*18d1a0*/  ISETP.LT.AND P4, PT, R46, UR4, !P4 ;  /* 0x000000042e007c0c */ /* 0x001fe4000e781270 */
[----:B------:R-:W-:Y:S01]  /*18d1b0*/  LOP3.LUT R41, R41, 0xfeffffff, RZ, 0xc0, !PT ;  /* 0xfeffffff29297812 */ /* 0x000fe200078ec0ff */
[----:B------:R-:W0:Y:S08]  /*18d1c0*/  LDCU UR4, c[0x0][0x398] ;  /* 0x00007300ff0477ac */ /* 0x000e300008000800 */
        /* <DEDUP_REMOVED lines=21> */
[----:B0-----:R-:W-:Y:S01]  /*18d320*/  ISETP.LT.AND P0, PT, R46, UR4, !P0 ;  /* 0x000000042e007c0c */ /* 0x001fe2000c701270 */
[----:B------:R-:W0:Y:S01]  /*18d330*/  LDCU UR4, c[0x0][0x398] ;  /* 0x00007300ff0477ac */ /* 0x000e220008000800 */
[----:B------:R-:W-:-:S09]  /*18d340*/  LOP3.LUT R41, R41, 0xfffbffff, RZ, 0xc0, !PT ;  /* 0xfffbffff29297812 */ /* 0x000fd200078ec0ff */
[----:B------:R-:W-:-:S04]  /*18d350*/  @P2 LOP3.LUT R41, R41, 0x40000, RZ, 0xfc, !PT ;  /* 0x0004000029292812 */ /* 0x000fc800078efcff */
[----:B------:R-:W-:Y:S02]  /*18d360*/  LOP3.LUT R41, R41, 0xfffdffff, RZ, 0xc0, !PT ;  /* 0xfffdffff29297812 */ /* 0x000fe400078ec0ff */
[----:B-1----:R-:W-:Y:S02]  /*18d370*/  ISETP.LT.AND P2, PT, R58, UR6, !P1 ;  /* 0x000000063a007c0c */ /* 0x002fe4000cf41270 */
[----:B-----5:R-:W-:Y:S02]  /*18d380*/  F2FP.SATFINITE.E4M3.F32.PACK_AB_MERGE_C R0, R27, R26, RZ ;  /* 0x0000001a1b00723e */ /* 0x020fe400048070ff */
[----:B------:R-:W-:Y:S02]  /*18d390*/  @P0 LOP3.LUT R41, R41, 0x20000, RZ, 0xfc, !PT ;  /* 0x0002000029290812 */ /* 0x000fe400078efcff */
[----:B0-----:R-:W-:Y:S01]  /*18d3a0*/  ISETP.LT.AND P0, PT, R46, UR4, !P1 ;  /* 0x000000042e007c0c */ /* 0x001fe2000cf01270 */
[----:B------:R-:W-:Y:S01]  /*18d3b0*/  STL [R1+0x7c88], R58 ;  /* 0x007c883a01007387 */ /* 0x000fe20000100800 */
[----:B------:R-:W-:-:S02]  /*18d3c0*/  F2FP.SATFINITE.E4M3.F32.PACK_AB_MERGE_C R2, R31, R30, RZ ;  /* 0x0000001e1f02723e */ /* 0x000fc400048070ff */
[----:B------:R-:W-:Y:S01]  /*18d3d0*/  LOP3.LUT R41, R41, 0xfffeffff, RZ, 0xc0, !PT ;  /* 0xfffeffff29297812 */ /* 0x000fe200078ec0ff */
[----:B------:R-:W-:Y:S01]  /*18d3e0*/  STL [R1+0x7c8c], R46 ;  /* 0x007c8c2e01007387 */ /* 0x000fe20000100800 */
[----:B------:R-:W-:Y:S01]  /*18d3f0*/  F2FP.SATFINITE.E4M3.F32.PACK_AB_MERGE_C R54, R54, R55, RZ ;  /* 0x000000373636723e */ /* 0x000fe200048070ff */
[----:B------:R-:W0:Y:S01]  /*18d400*/  LDCU UR6, c[0x0][0x398] ;  /* 0x00007300ff0677ac */ /* 0x000e220008000800 */
[----:B------:R-:W1:Y:S01]  /*18d410*/  LDCU UR4, c[0x0][0x398] ;  /* 0x00007300ff0477ac */ /* 0x000e620008000800 */
[----:B------:R-:W-:Y:S01]  /*18d420*/  @P2 LOP3.LUT R41, R41, 0x10000, RZ, 0xfc, !PT ;  /* 0x0001000029292812 */ /* 0x000fe200078efcff */
[----:B------:R2:W-:Y:S03]  /*18d430*/  STL [R1+0x29c], R0 ;  /* 0x00029c0001007387 */ /* 0x0005e60000100800 */
[----:B------:R-:W-:-:S04]  /*18d440*/  LOP3.LUT R41, R41, 0xffff7fff, RZ, 0xc0, !PT ;  /* 0xffff7fff29297812 */ /* 0x000fc800078ec0ff */
[----:B------:R-:W-:Y:S02]  /*18d450*/  @P0 LOP3.LUT R41, R41, 0x8000, RZ, 0xfc, !PT ;  /* 0x0000800029290812 */ /* 0x000fe400078efcff */
[----:B--2---:R-:W-:Y:S02]  /*18d460*/  F2FP.SATFINITE.E4M3.F32.PACK_AB_MERGE_C R0, R28, R3, RZ ;  /* 0x000000031c00723e */ /* 0x004fe400048070ff */
[----:B------:R-:W-:-:S03]  /*18d470*/  F2FP.SATFINITE.E4M3.F32.PACK_AB_MERGE_C R3, R40, R29, RZ ;  /* 0x0000001d2803723e */ /* 0x000fc600048070ff */
[----:B------:R2:W-:Y:S04]  /*18d480*/  STL [R1+0x1960], R0 ;  /* 0x0019600001007387 */ /* 0x0005e80000100800 */
[----:B------:R-:W-:Y:S04]  /*18d490*/  STL [R1+0x7c90], R41 ;  /* 0x007c902901007387 */ /* 0x000fe80000100800 */
[----:B------:R5:W-:Y:S04]  /*18d4a0*/  STL [R1+0x298], R3 ;  /* 0x0002980301007387 */ /* 0x000be80000100800 */
[----:B------:R0:W-:Y:S04]  /*18d4b0*/  STL [R1+0x294], R2 ;  /* 0x0002940201007387 */ /* 0x0001e80000100800 */
[----:B------:R-:W-:Y:S01]  /*18d4c0*/  STL [R1+0x7c5c], R54 ;  /* 0x007c5c3601007387 */ /* 0x000fe20000100800 */
[----:B--2---:R-:W-:-:S02]  /*18d4d0*/  F2FP.SATFINITE.E4M3.F32.PACK_AB_MERGE_C R0, R57, R59, RZ ;  /* 0x0000003b3900723e */ /* 0x004fc400048070ff */
[----:B-----5:R-:W-:Y:S02]  /*18d4e0*/  F2FP.SATFINITE.E4M3.F32.PACK_AB_MERGE_C R3, R35, R56, RZ ;  /* 0x000000382303723e */ /* 0x020fe400048070ff */
[----:B0-----:R-:W-:Y:S01]  /*18d4f0*/  F2FP.SATFINITE.E4M3.F32.PACK_AB_MERGE_C R2, R33, R34, RZ ;  /* 0x000000222102723e */ /* 0x001fe200048070ff */
[----:B------:R0:W-:Y:S04]  /*18d500*/  STL [R1+0x290], R0 ;  /* 0x0002900001007387 */ /* 0x0001e80000100800 */
[----:B------:R2:W-:Y:S04]  /*18d510*/  STL [R1+0x28c], R3 ;  /* 0x00028c0301007387 */ /* 0x0005e80000100800 */
[----:B------:R5:W-:Y:S01]  /*18d520*/  STL [R1+0x288], R2 ;  /* 0x0002880201007387 */ /* 0x000be20000100800 */
[----:B0-----:R-:W-:-:S02]  /*18d530*/  F2FP.SATFINITE.E4M3.F32.PACK_AB_MERGE_C R0, R61, R32, RZ ;  /* 0x000000203d00723e */ /* 0x001fc400048070ff */
[----:B--2---:R-:W-:Y:S02]  /*18d540*/  F2FP.SATFINITE.E4M3.F32.PACK_AB_MERGE_C R3, R5, R60, RZ ;  /* 0x0000003c0503723e */ /* 0x004fe400048070ff */
[----:B-----5:R-:W-:Y:S01]  /*18d550*/  F2FP.SATFINITE.E4M3.F32.PACK_AB_MERGE_C R2, R53, R4, RZ ;  /* 0x000000043502723e */ /* 0x020fe200048070ff */
[----:B------:R0:W-:Y:S04]  /*18d560*/  STL [R1+0x284], R0 ;  /* 0x0002840001007387 */ /* 0x0001e80000100800 */
[----:B------:R2:W-:Y:S04]  /*18d570*/  STL [R1+0x192c], R3 ;  /* 0x00192c0301007387 */ /* 0x0005e80000100800 */
[----:B------:R5:W-:Y:S01]  /*18d580*/  STL [R1+0x280], R2 ;  /* 0x0002800201007387 */ /* 0x000be20000100800 */
[----:B0-----:R-:W-:-:S02]  /*18d590*/  F2FP.SATFINITE.E4M3.F32.PACK_AB_MERGE_C R0, R51, R52, RZ ;  /* 0x000000343300723e */ /* 0x001fc400048070ff */
[----:B--2---:R-:W-:Y:S02]  /*18d5a0*/  F2FP.SATFINITE.E4M3.F32.PACK_AB_MERGE_C R3, R49, R50, RZ ;  /* 0x000000323103723e */ /* 0x004fe400048070ff */
[----:B-----5:R-:W-:Y:S01]  /*18d5b0*/  F2FP.SATFINITE.E4M3.F32.PACK_AB_MERGE_C R2, R47, R48, RZ ;  /* 0x000000302f02723e */ /* 0x020fe200048070ff */
[----:B------:R0:W-:Y:S04]  /*18d5c0*/  STL [R1+0x1928], R0 ;  /* 0x0019280001007387 */ /* 0x0001e80000100800 */
[----:B------:R-:W-:Y:S04]  /*18d5d0*/  STL [R1+0x27c], R3 ;  /* 0x00027c0301007387 */ /* 0x000fe80000100800 */
[----:B------:R-:W2:Y:S04]  /*18d5e0*/  LDL.LU R58, [R1+0x1918] ;  /* 0x00191800013a7983 */ /* 0x000ea80000300800 */
[----:B------:R-:W-:Y:S04]  /*18d5f0*/  STL [R1+0x1924], R2 ;  /* 0x0019240201007387 */ /* 0x000fe80000100800 */
[----:B------:R-:W2:Y:S01]  /*18d600*/  LDL.LU R36, [R1+0x191c] ;  /* 0x00191c0001247983 */ /* 0x000ea20000300800 */
[----:B0-----:R-:W-:-:S05]  /*18d610*/  F2FP.SATFINITE.E4M3.F32.PACK_AB_MERGE_C R0, R44, R45, RZ ;  /* 0x0000002d2c00723e */ /* 0x001fca00048070ff */
[----:B------:R0:W-:Y:S04]  /*18d620*/  STL [R1+0x1914], R0 ;  /* 0x0019140001007387 */ /* 0x0001e80000100800 */
[----:B------:R-:W5:Y:S04]  /*18d630*/  LDL.LU R39, [R1+0x1900] ;  /* 0x0019000001277983 */ /* 0x000f680000300800 */
[----:B------:R-:W5:Y:S04]  /*18d640*/  LDL.LU R7, [R1+0x1904] ;  /* 0x0019040001077983 */ /* 0x000f680000300800 */
[----:B------:R-:W3:Y:S04]  /*18d650*/  LDL.LU R38, [R1+0x1908] ;  /* 0x0019080001267983 */ /* 0x000ee80000300800 */
[----:B------:R-:W3:Y:S04]  /*18d660*/  LDL.LU R6, [R1+0x190c] ;  /* 0x00190c0001067983 */ /* 0x000ee80000300800 */
        /* <DEDUP_REMOVED lines=52> */
[----:B--2---:R-:W-:-:S05]  /*18d9b0*/  F2FP.SATFINITE.E4M3.F32.PACK_AB_MERGE_C R41, R36, R58, RZ ;  /* 0x0000003a2429723e */ /* 0x004fca00048070ff */
[----:B------:R0:W-:Y:S01]  /*18d9c0*/  STL [R1+0x1910], R41 ;  /* 0x0019102901007387 */ /* 0x0001e20000100800 */
[----:B-----5:R-:W-:Y:S02]  /*18d9d0*/  F2FP.SATFINITE.E4M3.F32.PACK_AB_MERGE_C R36, R7, R39, RZ ;  /* 0x000000270724723e */ /* 0x020fe400048070ff */
[----:B---3--:R-:W-:-:S03]  /*18d9e0*/  F2FP.SATFINITE.E4M3.F32.PACK_AB_MERGE_C R7, R6, R38, RZ ;  /* 0x000000260607723e */ /* 0x008fc600048070ff */
[----:B------:R-:W-:Y:S01]  /*18d9f0*/  STL [R1+0x1900], R36 ;  /* 0x0019002401007387 */ /* 0x000fe20000100800 */
[----:B----4-:R-:W-:Y:S02]  /*18da00*/  F2FP.SATFINITE.E4M3.F32.PACK_AB_MERGE_C R6, R37, R0, RZ ;  /* 0x000000002506723e */ /* 0x010fe400048070ff */
[----:B------:R-:W-:Y:S02]  /*18da10*/  F2FP.SATFINITE.E4M3.F32.PACK_AB_MERGE_C R0, R15, R14, RZ ;  /* 0x0000000e0f00723e */ /* 0x000fe400048070ff */
[----:B0-----:R-:W-:Y:S01]  /*18da20*/  F2FP.SATFINITE.E4M3.F32.PACK_AB_MERGE_C R41, R43, R16, RZ ;  /* 0x000000102b29723e */ /* 0x001fe200048070ff */
[----:B------:R-:W-:Y:S04]  /*18da30*/  STL [R1+0x1904], R7 ;  /* 0x0019040701007387 */ /* 0x000fe80000100800 */
[----:B------:R0:W-:Y:S01]  /*18da40*/  STL [R1+0x18f0], R6 ;  /* 0x0018f00601007387 */ /* 0x0001e20000100800 */
[----:B------:R-:W-:-:S03]  /*18da50*/  F2FP.SATFINITE.E4M3.F32.PACK_AB_MERGE_C R46, R13, R12, RZ ;  /* 0x0000000c0d2e723e */ /* 0x000fc600048070ff */
[----:B------:R-:W-:Y:S04]  /*18da60*/  STL [R1+0x7c94], R41 ;  /* 0x007c942901007387 */ /* 0x000fe80000100800 */
[----:B------:R2:W-:Y:S04]  /*18da70*/  STL [R1+0x18f4], R0 ;  /* 0x0018f40001007387 */ /* 0x0005e80000100800 */
[----:B------:R-:W-:Y:S01]  /*18da80*/  STL [R1+0x7c98], R46 ;  /* 0x007c982e01007387 */ /* 0x000fe20000100800 */
[----:B0-----:R-:W-:Y:S02]  /*18da90*/  F2FP.SATFINITE.E4M3.F32.PACK_AB_MERGE_C R6, R8, R2, RZ ;  /* 0x000000020806723e */ /* 0x001fe400048070ff */
[----:B--2---:R-:W-:-:S02]  /*18daa0*/  F2FP.SATFINITE.E4M3.F32.PACK_AB_MERGE_C R0, R18, R17, RZ ;  /* 0x000000111200723e */ /* 0x004fc400048070ff */
[----:B------:R-:W-:-:S03]  /*18dab0*/  F2FP.SATFINITE.E4M3.F32.PACK_AB_MERGE_C R2, R10, R9, RZ ;  /* 0x000000090a02723e */ /* 0x000fc600048070ff */
[----:B------:R0:W-:Y:S04]  /*18dac0*/  STL [R1+0x1514], R0 ;  /* 0x0015140001007387 */ /* 0x0001e80000100800 */
[----:B------:R2:W-:Y:S04]  /*18dad0*/  STL [R1+0x1510], R6 ;  /* 0x0015100601007387 */ /* 0x0005e80000100800 */
[----:B------:R3:W-:Y:S01]  /*18dae0*/  STL [R1+0x39c], R2 ;  /* 0x00039c0201007387 */ /* 0x0007e20000100800 */
[----:B0-----:R-:W-:Y:S02]  /*18daf0*/  F2FP.SATFINITE.E4M3.F32.PACK_AB_MERGE_C R0, R19, R42, RZ ;  /* 0x0000002a1300723e */ /* 0x001fe400048070ff */
[----:B--2---:R-:W-:-:S02]  /*18db00*/  F2FP.SATFINITE.E4M3.F32.PACK_AB_MERGE_C R6, R20, R11, RZ ;  /* 0x0000000b1406723e */ /* 0x004fc400048070ff */
[----:B---3--:R-:W-:Y:S01]  /*18db10*/  F2FP.SATFINITE.E4M3.F32.PACK_AB_MERGE_C R2, R22, R21, RZ ;  /* 0x000000151602723e */ /* 0x008fe200048070ff */
[----:B------:R0:W-:Y:S04]  /*18db20*/  STL [R1+0x38c], R0 ;  /* 0x00038c0001007387 */ /* 0x0001e80000100800 */
[----:B------:R2:W-:Y:S04]  /*18db30*/  STL [R1+0x360], R6 ;  /* 0x0003600601007387 */ /* 0x0005e80000100800 */
[----:B------:R3:W-:Y:S01]  /*18db40*/  STL [R1+0x35c], R2 ;  /* 0x00035c0201007387 */ /* 0x0007e20000100800 */
[----:B0-----:R-:W-:-:S02]  /*18db50*/  F2FP.SATFINITE.E4M3.F32.PACK_AB_MERGE_C R0, R24, R23, RZ ;  /* 0x000000171800723e */ /* 0x001fc400048070ff */
[----:B--2---:R-:W-:Y:S02]  /*18db60*/  F2FP.SATFINITE.E4M3.F32.PACK_AB_MERGE_C R6, R26, R25, RZ ;  /* 0x000000191a06723e */ /* 0x004fe400048070ff */
[----:B---3--:R-:W-:Y:S01]  /*18db70*/  F2FP.SATFINITE.E4M3.F32.PACK_AB_MERGE_C R2, R3, R27, RZ ;  /* 0x0000001b0302723e */ /* 0x008fe200048070ff */
[----:B------:R0:W-:Y:S04]  /*18db80*/  STL [R1+0x2f8], R0 ;  /* 0x0002f80001007387 */ /* 0x0001e80000100800 */
[----:B------:R-:W-:Y:S01]  /*18db90*/  STL [R1+0x2f4], R6 ;  /* 0x0002f40601007387 */ /* 0x000fe20000100800 */
[----:B------:R-:W-:-:S03]  /*18dba0*/  F2FP.SATFINITE.E4M3.F32.PACK_AB_MERGE_C R3, R30, R40, RZ ;  /* 0x000000281e03723e */ /* 0x000fc600048070ff */
[----:B------:R2:W-:Y:S01]  /*18dbb0*/  STL [R1+0x2f0], R2 ;  /* 0x0002f00201007387 */ /* 0x0005e20000100800 */
[----:B0-----:R-:W-:Y:S02]  /*18dbc0*/  F2FP.SATFINITE.E4M3.F32.PACK_AB_MERGE_C R0, R29, R28, RZ ;  /* 0x0000001c1d00723e */ /* 0x001fe400048070ff */
[----:B--2---:R-:W-:-:S03]  /*18dbd0*/  F2FP.SATFINITE.E4M3.F32.PACK_AB_MERGE_C R2, R59, R31, RZ ;  /* 0x0000001f3b02723e */ /* 0x004fc600048070ff */
        /* <DEDUP_REMOVED lines=19> */
[----:B------:R-:W-:Y:S04]  /*18dd10*/  STL [R1+0x274], R3 ;  /* 0x0002740301007387 */ /* 0x000fe80000100800 */
[----:B------:R-:W2:Y:S04]  /*18dd20*/  LDL.LU R39, [R1+0x1820] ;  /* 0x0018200001277983 */ /* 0x000ea80000300800 */
[----:B------:R-:W-:Y:S04]  /*18dd30*/  STL [R1+0x270], R2 ;  /* 0x0002700201007387 */ /* 0x000fe80000100800 */
[----:B------:R-:W2:Y:S01]  /*18dd40*/  LDL.LU R7, [R1+0x1824] ;  /* 0x0018240001077983 */ /* 0x000ea20000300800 */
[----:B0-----:R-:W-:-:S05]  /*18dd50*/  F2FP.SATFINITE.E4M3.F32.PACK_AB_MERGE_C R0, R44, R45, RZ ;  /* 0x0000002d2c00723e */ /* 0x001fca00048070ff */
[----:B------:R0:W-:Y:S04]  /*18dd60*/  STL [R1+0x26c], R0 ;  /* 0x00026c0001007387 */ /* 0x0001e80000100800 */
[----:B------:R-:W3:Y:S04]  /*18dd70*/  LDL.LU R38, [R1+0x1828] ;  /* 0x0018280001267983 */ /* 0x000ee80000300800 */
[----:B------:R-:W3:Y:S04]  /*18dd80*/  LDL.LU R6, [R1+0x182c] ;  /* 0x00182c0001067983 */ /* 0x000ee80000300800 */
[----:B0-----:R-:W4:Y:S04]  /*18dd90*/  LDL.LU R0, [R1+0x1810] ;  /* 0x0018100001007983 */ /* 0x001f280000300800 */
        /* <DEDUP_REMOVED lines=51> */
[----:B--2---:R-:W-:-:S05]  /*18e0d0*/  F2FP.SATFINITE.E4M3.F32.PACK_AB_MERGE_C R36, R7, R39, RZ ;  /* 0x000000270724723e */ /* 0x004fca00048070ff */
[----:B------:R-:W-:Y:S01]  /*18e0e0*/  STL [R1+0x268], R36 ;  /* 0x0002682401007387 */ /* 0x000fe20000100800 */
[----:B---3--:R-:W-:-:S05]  /*18e0f0*/  F2FP.SATFINITE.E4M3.F32.PACK_AB_MERGE_C R7, R6, R38, RZ ;  /* 0x000000260607723e */ /* 0x008fca00048070ff */
[----:B------:R0:W-:Y:S01]  /*18e100*/  STL [R1+0x264], R7 ;  /* 0x0002640701007387 */ /* 0x0001e20000100800 */
[----:B----4-:R-:W-:Y:S02]  /*18e110*/  F2FP.SATFINITE.E4M3.F32.PACK_AB_MERGE_C R0, R37, R0, RZ ;  /* 0x000000002500723e */ /* 0x010fe400048070ff */
[----:B-----5:R-:W-:-:S03]  /*18e120*/  F2FP.SATFINITE.E4M3.F32.PACK_AB_MERGE_C R6, R15, R14, RZ ;  /* 0x0000000e0f06723e */ /* 0x020fc600048070ff */
[----:B------:R2:W-:Y:S01]  /*18e130*/  STL [R1+0x260], R0 ;  /* 0x0002600001007387 */ /* 0x0005e20000100800 */
[----:B0-----:R-:W-:-:S03]  /*18e140*/  F2FP.SATFINITE.E4M3.F32.PACK_AB_MERGE_C R7, R43, R16, RZ ;  /* 0x000000102b07723e */ /* 0x001fc600048070ff */
[----:B------:R0:W-:Y:S01]  /*18e150*/  STL [R1+0x25c], R6 ;  /* 0x00025c0601007387 */ /* 0x0001e20000100800 */
[----:B------:R-:W-:-:S03]  /*18e160*/  F2FP.SATFINITE.E4M3.F32.PACK_AB_MERGE_C R2, R8, R2, RZ ;  /* 0x000000020802723e */ /* 0x000fc600048070ff */
[----:B------:R-:W-:Y:S01]  /*18e170*/  STL [R1+0x258], R7 ;  /* 0x0002580701007387 */ /* 0x000fe20000100800 */
[----:B--2---:R-:W-:Y:S02]  /*18e180*/  F2FP.SATFINITE.E4M3.F32.PACK_AB_MERGE_C R0, R13, R12, RZ ;  /* 0x0000000c0d00723e */ /* 0x004fe400048070ff */
[----:B0-----:R-:W-:-:S03]  /*18e190*/  F2FP.SATFINITE.E4M3.F32.PACK_AB_MERGE_C R6, R18, R17, RZ ;  /* 0x000000111206723e */ /* 0x001fc600048070ff */
        /* <DEDUP_REMOVED lines=14> */
[----:B------:R2:W-:Y:S01]  /*18e280*/  STL [R1+0x234], R2 ;  /* 0x0002340201007387 */ /* 0x0005e20000100800 */
[----:B0-----:R-:W-:-:S02]  /*18e290*/  F2FP.SATFINITE.E4M3.F32.PACK_AB_MERGE_C R0, R3, R27, RZ ;  /* 0x0000001b0300723e */ /* 0x001fc400048070ff */
[----:B------:R-:W-:Y:S02]  /*18e2a0*/  F2FP.SATFINITE.E4M3.F32.PACK_AB_MERGE_C R3, R29, R28, RZ ;  /* 0x0000001c1d03723e */ /* 0x000fe400048070ff */
[----:B--2---:R-:W-:Y:S01]  /*18e2b0*/  F2FP.SATFINITE.E4M3.F32.PACK_AB_MERGE_C R2, R30, R40, RZ ;  /* 0x000000281e02723e */ /* 0x004fe200048070ff */
        /* <DEDUP_REMOVED lines=9> */
[----:B------:R-:W-:-:S02]  /*18e350*/  F2FP.SATFINITE.E4M3.F32.PACK_AB_MERGE_C R40, R51, R52, RZ ;  /* 0x000000343328723e */ /* 0x000fc400048070ff */
[----:B0-----:R-:W-:Y:S02]  /*18e360*/  F2FP.SATFINITE.E4M3.F32.PACK_AB_MERGE_C R0, R33, R34, RZ ;  /* 0x000000222100723e */ /* 0x001fe400048070ff */
[----:B--2---:R-:W-:Y:S02]  /*18e370*/  F2FP.SATFINITE.E4M3.F32.PACK_AB_MERGE_C R3, R61, R32, RZ ;  /* 0x000000203d03723e */ /* 0x004fe400048070ff */
[----:B---3--:R-:W-:Y:S02]  /*18e380*/  F2FP.SATFINITE.E4M3.F32.PACK_AB_MERGE_C R2, R5, R60, RZ ;  /* 0x0000003c0502723e */ /* 0x008fe400048070ff */
[----:B------:R-:W-:Y:S01]  /*18e390*/  F2FP.SATFINITE.E4M3.F32.PACK_AB_MERGE_C R39, R49, R50, RZ ;  /* 0x000000323127723e */ /* 0x000fe200048070ff */
[----:B------:R0:W-:Y:S04]  /*18e3a0*/  STL [R1+0x218], R0 ;  /* 0x0002180001007387 */ /* 0x0001e80000100800 */
[----:B------:R2:W-:Y:S01]  /*18e3b0*/  STL [R1+0x214], R3 ;  /* 0x0002140301007387 */ /* 0x0005e20000100800 */
[----:B------:R-:W-:-:S03]  /*18e3c0*/  F2FP.SATFINITE.E4M3.F32.PACK_AB_MERGE_C R42, R47, R48, RZ ;  /* 0x000000302f2a723e */ /* 0x000fc600048070ff */
[----:B------:R3:W-:Y:S04]  /*18e3d0*/  STL [R1+0x210], R2 ;  /* 0x0002100201007387 */ /* 0x0007e80000100800 */
[----:B------:R-:W-:Y:S01]  /*18e3e0*/  STL [R1+0x7d24], R40 ;  /* 0x007d242801007387 */ /* 0x000fe20000100800 */
[----:B0-----:R-:W-:-:S05]  /*18e3f0*/  F2FP.SATFINITE.E4M3.F32.PACK_AB_MERGE_C R0, R53, R4, RZ ;  /* 0x000000043500723e */ /* 0x001fca00048070ff */
[----:B------:R-:W-:Y:S04]  /*18e400*/  STL [R1+0x20c], R0 ;  /* 0x00020c0001007387 */ /* 0x000fe80000100800 */
[----:B------:R0:W-:Y:S04]  /*18e410*/  STL [R1+0x7d28], R39 ;  /* 0x007d282701007387 */ /* 0x0001e80000100800 */
[----:B------:R-:W-:Y:S04]  /*18e420*/  STL [R1+0x7d2c], R42 ;  /* 0x007d2c2a01007387 */ /* 0x000fe80000100800 */
[----:B------:R-:W4:Y:S04]  /*18e430*/  LDL.LU R12, [R1+0x1740] ;  /* 0x00174000010c7983 */ /* 0x000f280000300800 */
[----:B------:R-:W4:Y:S04]  /*18e440*/  LDL.LU R13, [R1+0x1744] ;  /* 0x00174400010d7983 */ /* 0x000f280000300800 */
[----:B------:R-:W5:Y:S04]  /*18e450*/  LDL.LU R17, [R1+0x1748] ;  /* 0x0017480001117983 */ /* 0x000f680000300800 */
[----:B--2---:R-:W5:Y:S04]  /*18e460*/  LDL.LU R3, [R1+0x174c] ;  /* 0x00174c0001037983 */ /* 0x004f680000300800 */
[----:B------:R-:W2:Y:S04]  /*18e470*/  LDL.LU R18, [R1+0x1730] ;  /* 0x0017300001127983 */ /* 0x000ea80000300800 */
[----:B------:R-:W2:Y:S04]  /*18e480*/  LDL.LU R60, [R1+0x1734] ;  /* 0x00173400013c7983 */ /* 0x000ea80000300800 */
[----:B---3--:R-:W0:Y:S04]  /*18e490*/  LDL.LU R2, [R1+0x1738] ;  /* 0x0017380001027983 */ /* 0x008e280000300800 */
[----:B------:R-:W0:Y:S04]  /*18e4a0*/  LDL.LU R8, [R1+0x173c] ;  /* 0x00173c0001087983 */ /* 0x000e280000300800 */
        /* <DEDUP_REMOVED lines=34> */
[----:B------:R-:W-:-:S03]  /*18e6d0*/  F2FP.SATFINITE.E4M3.F32.PACK_AB_MERGE_C R37, R44, R45, RZ ;  /* 0x0000002d2c25723e */ /* 0x000fc600048070ff */
[----:B------:R-:W3:Y:S04]  /*18e6e0*/  LDL.LU R45, [R1+0x16a8] ;  /* 0x0016a800012d7983 */ /* 0x000ee80000300800 */
[----:B------:R-:W3:Y:S04]  /*18e6f0*/  LDL.LU R44, [R1+0x16ac] ;  /* 0x0016ac00012c7983 */ /* 0x000ee80000300800 */
[----:B------:R-:W-:Y:S01]  /*18e700*/  STL [R1+0x7d30], R37 ;  /* 0x007d302501007387 */ /* 0x000fe20000100800 */
[----:B----4-:R-:W-:Y:S02]  /*18e710*/  F2FP.SATFINITE.E4M3.F32.PACK_AB_MERGE_C R43, R13, R12, RZ ;  /* 0x0000000c0d2b723e */ /* 0x010fe400048070ff */
[----:B-----5:R-:W-:-:S02]  /*18e720*/  F2FP.SATFINITE.E4M3.F32.PACK_AB_MERGE_C R3, R3, R17, RZ ;  /* 0x000000110303723e */ /* 0x020fc400048070ff */
[----:B--2---:R-:W-:Y:S02]  /*18e730*/  F2FP.SATFINITE.E4M3.F32.PACK_AB_MERGE_C R60, R60, R18, RZ ;  /* 0x000000123c3c723e */ /* 0x004fe400048070ff */
[----:B0-----:R-:W-:Y:S01]  /*18e740*/  F2FP.SATFINITE.E4M3.F32.PACK_AB_MERGE_C R39, R8, R2, RZ ;  /* 0x000000020827723e */ /* 0x001fe200048070ff */
[----:B------:R0:W-:Y:S01]  /*18e750*/  STL [R1+0x7d34], R43 ;  /* 0x007d342b01007387 */ /* 0x0001e20000100800 */
[----:B---3--:R-:W-:-:S03]  /*18e760*/  F2FP.SATFINITE.E4M3.F32.PACK_AB_MERGE_C R61, R61, R9, RZ ;  /* 0x000000093d3d723e */ /* 0x008fc600048070ff */
[----:B------:R-:W-:Y:S04]  /*18e770*/  STL [R1+0x7d38], R3 ;  /* 0x007d380301007387 */ /* 0x000fe80000100800 */
[----:B------:R2:W-:Y:S04]  /*18e780*/  STL [R1+0x7d3c], R60 ;  /* 0x007d3c3c01007387 */ /* 0x0005e80000100800 */
[----:B------:R3:W-:Y:S04]  /*18e790*/  STL [R1+0x7d40], R39 ;  /* 0x007d402701007387 */ /* 0x0007e80000100800 */
[----:B------:R4:W-:Y:S01]  /*18e7a0*/  STL [R1+0x7d44], R61 ;  /* 0x007d443d01007387 */ /* 0x0009e20000100800 */
[----:B0-----:R-:W-:-:S02]  /*18e7b0*/  F2FP.SATFINITE.E4M3.F32.PACK_AB_MERGE_C R43, R19, R10, RZ ;  /* 0x0000000a132b723e */ /* 0x001fc400048070ff */
[----:B------:R-:W-:Y:S02]  /*18e7c0*/  F2FP.SATFINITE.E4M3.F32.PACK_AB_MERGE_C R0, R24, R23, RZ ;  /* 0x000000171800723e */ /* 0x000fe400048070ff */
[----:B--2---:R-:W-:Y:S02]  /*18e7d0*/  F2FP.SATFINITE.E4M3.F32.PACK_AB_MERGE_C R60, R26, R25, RZ ;  /* 0x000000191a3c723e */ /* 0x004fe400048070ff */
[----:B---3--:R-:W-:Y:S02]  /*18e7e0*/  F2FP.SATFINITE.E4M3.F32.PACK_AB_MERGE_C R39, R22, R21, RZ ;  /* 0x000000151627723e */ /* 0x008fe400048070ff */
[----:B----4-:R-:W-:Y:S01]  /*18e7f0*/  F2FP.SATFINITE.E4M3.F32.PACK_AB_MERGE_C R61, R20, R11, RZ ;  /* 0x0000000b143d723e */ /* 0x010fe200048070ff */
[----:B------:R-:W-:Y:S04]  /*18e800*/  STL [R1+0x7d48], R43 ;  /* 0x007d482b01007387 */ /* 0x000fe80000100800 */
[----:B------:R-:W-:Y:S04]  /*18e810*/  STL [R1+0x7d4c], R61 ;  /* 0x007d4c3d01007387 */ /* 0x000fe80000100800 */
[----:B------:R0:W-:Y:S04]  /*18e820*/  STL [R1+0x7d50], R39 ;  /* 0x007d502701007387 */ /* 0x0001e80000100800 */
[----:B------:R-:W-:Y:S04]  /*18e830*/  STL [R1+0x7d54], R60 ;  /* 0x007d543c01007387 */ /* 0x000fe80000100800 */
[----:B------:R2:W-:Y:S01]  /*18e840*/  STL [R1+0x1d8], R0 ;  /* 0x0001d80001007387 */ /* 0x0005e20000100800 */
[----:B0-----:R-:W-:-:S02]  /*18e850*/  F2FP.SATFINITE.E4M3.F32.PACK_AB_MERGE_C R39, R30, R29, RZ ;  /* 0x0000001d1e27723e */ /* 0x001fc400048070ff */
[----:B--2---:R-:W-:-:S03]  /*18e860*/  F2FP.SATFINITE.E4M3.F32.PACK_AB_MERGE_C R0, R28, R27, RZ ;  /* 0x0000001b1c00723e */ /* 0x004fc600048070ff */
[----:B------:R0:W-:Y:S04]  /*18e870*/  STL [R1+0x7d58], R39 ;  /* 0x007d582701007387 */ /* 0x0001e80000100800 */
[----:B------:R2:W-:Y:S01]  /*18e880*/  STL [R1+0x1d0], R0 ;  /* 0x0001d00001007387 */ /* 0x0005e20000100800 */
[----:B------:R-:W-:Y:S02]  /*18e890*/  F2FP.SATFINITE.E4M3.F32.PACK_AB_MERGE_C R2, R35, R56, RZ ;  /* 0x000000382302723e */ /* 0x000fe400048070ff */
[----:B0-----:R-:W-:Y:S02]  /*18e8a0*/  F2FP.SATFINITE.E4M3.F32.PACK_AB_MERGE_C R39, R55, R57, RZ ;  /* 0x000000393727723e */ /* 0x001fe400048070ff */
[----:B--2---:R-:W-:Y:S02]  /*18e8b0*/  F2FP.SATFINITE.E4M3.F32.PACK_AB_MERGE_C R0, R59, R31, RZ ;  /* 0x0000001f3b00723e */ /* 0x004fe400048070ff */
[----:B------:R-:W-:Y:S01]  /*18e8c0*/  F2FP.SATFINITE.E4M3.F32.PACK_AB_MERGE_C R3, R5, R32, RZ ;  /* 0x000000200503723e */ /* 0x000fe200048070ff */
[----:B------:R-:W-:Y:S04]  /*18e8d0*/  STL [R1+0x7d5c], R39 ;  /* 0x007d5c2701007387 */ /* 0x000fe80000100800 */
[----:B------:R0:W-:Y:S04]  /*18e8e0*/  STL [R1+0x1c8], R0 ;  /* 0x0001c80001007387 */ /* 0x0001e80000100800 */
[----:B------:R2:W-:Y:S01]  /*18e8f0*/  STL [R1+0x1c0], R2 ;  /* 0x0001c00201007387 */ /* 0x0005e20000100800 */
[----:B0-----:R-:W-:-:S02]  /*18e900*/  F2FP.SATFINITE.E4M3.F32.PACK_AB_MERGE_C R0, R33, R34, RZ ;  /* 0x000000222100723e */ /* 0x001fc400048070ff */
        /* <DEDUP_REMOVED lines=8> */
[----:B------:R-:W-:Y:S04]  /*18e990*/  STL [R1+0x1ac], R3 ;  /* 0x0001ac0301007387 */ /* 0x000fe80000100800 */
[----:B------:R-:W2:Y:S04]  /*18e9a0*/  LDL.LU R39, [R1+0x1694] ;  /* 0x0016940001277983 */ /* 0x000ea80000300800 */
[----:B------:R-:W-:Y:S04]  /*18e9b0*/  STL [R1+0x1a8], R2 ;  /* 0x0001a80201007387 */ /* 0x000fe80000100800 */
[----:B------:R-:W3:Y:S01]  /*18e9c0*/  LDL.LU R60, [R1+0x1698] ;  /* 0x00169800013c7983 */ /* 0x000ee20000300800 */
[----:B0-----:R-:W-:-:S05]  /*18e9d0*/  F2FP.SATFINITE.E4M3.F32.PACK_AB_MERGE_C R0, R44, R45, RZ ;  /* 0x0000002d2c00723e */ /* 0x001fca00048070ff */
[----:B------:R-:W-:Y:S04]  /*18e9e0*/  STL [R1+0x1a4], R0 ;  /* 0x0001a40001007387 */ /* 0x000fe80000100800 */
[----:B---3--:R0:W-:Y:S04]  /*18e9f0*/  STL [R1+0x7de8], R60 ;  /* 0x007de83c01007387 */ /* 0x0081e80000100800 */
[----:B0-----:R-:W2:Y:S04]  /*18ea00*/  LDL.LU R60, [R1+0x1690] ;  /* 0x00169000013c7983 */ /* 0x001ea80000300800 */
[----:B------:R-:W3:Y:S04]  /*18ea10*/  LDL.LU R61, [R1+0x169c] ;  /* 0x00169c00013d7983 */ /* 0x000ee80000300800 */
[----:B------:R-:W4:Y:S04]  /*18ea20*/  LDL.LU R43, [R1+0x1680] ;  /* 0x00168000012b7983 */ /* 0x000f280000300800 */
[----:B------:R-:W4:Y:S04]  /*18ea30*/  LDL.LU R3, [R1+0x1684] ;  /* 0x0016840001037983 */ /* 0x000f280000300800 */
[----:B------:R-:W5:Y:S04]  /*18ea40*/  LDL.LU R37, [R1+0x1688] ;  /* 0x0016880001257983 */ /* 0x000f680000300800 */
[----:B------:R-:W5:Y:S04]  /*18ea50*/  LDL.LU R42, [R1+0x168c] ;  /* 0x00168c00012a7983 */ /* 0x000f680000300800 */
        /* <DEDUP_REMOVED lines=54> */
[----:B--2---:R-:W-:-:S03]  /*18edc0*/  F2FP.SATFINITE.E4M3.F32.PACK_AB_MERGE_C R39, R39, R60, RZ ;  /* 0x0000003c2727723e */ /* 0x004fc600048070ff */
[----:B------:R-:W2:Y:S01]  /*18edd0*/  LDL.LU R60, [R1+0x7de8] ;  /* 0x007de800013c7983 */ /* 0x000ea20000300800 */
[----:B----4-:R-:W-:-:S03]  /*18ede0*/  F2FP.SATFINITE.E4M3.F32.PACK_AB_MERGE_C R43, R3, R43, RZ ;  /* 0x0000002b032b723e */ /* 0x010fc600048070ff */
[----:B------:R5:W-:Y:S01]  /*18edf0*/  STL [R1+0x1a0], R39 ;  /* 0x0001a02701007387 */ /* 0x000be20000100800 */
[----:B---3--:R-:W-:Y:S02]  /*18ee00*/  F2FP.SATFINITE.E4M3.F32.PACK_AB_MERGE_C R3, R46, R40, RZ ;  /* 0x000000282e03723e */ /* 0x008fe400048070ff */
[----:B-----5:R-:W-:Y:S02]  /*18ee10*/  F2FP.SATFINITE.E4M3.F32.PACK_AB_MERGE_C R39, R42, R37, RZ ;  /* 0x000000252a27723e */ /* 0x020fe400048070ff */
[----:B------:R-:W-:Y:S02]  /*18ee20*/  F2FP.SATFINITE.E4M3.F32.PACK_AB_MERGE_C R37, R54, R41, RZ ;  /* 0x000000293625723e */ /* 0x000fe400048070ff */
[----:B------:R-:W-:Y:S02]  /*18ee30*/  F2FP.SATFINITE.E4M3.F32.PACK_AB_MERGE_C R36, R36, R58, RZ ;  /* 0x0000003a2424723e */ /* 0x000fe400048070ff */
[----:B------:R-:W-:Y:S02]  /*18ee40*/  F2FP.SATFINITE.E4M3.F32.PACK_AB_MERGE_C R6, R0, R6, RZ ;  /* 0x000000060006723e */ /* 0x000fe400048070ff */
[----:B------:R-:W-:-:S02]  /*18ee50*/  F2FP.SATFINITE.E4M3.F32.PACK_AB_MERGE_C R0, R15, R14, RZ ;  /* 0x0000000e0f00723e */ /* 0x000fc400048070ff */
[----:B--2---:R-:W-:-:S05]  /*18ee60*/  F2FP.SATFINITE.E4M3.F32.PACK_AB_MERGE_C R60, R61, R60, RZ ;  /* 0x0000003c3d3c723e */ /* 0x004fca00048070ff */
[----:B------:R-:W-:Y:S04]  /*18ee70*/  STL [R1+0x19c], R60 ;  /* 0x00019c3c01007387 */ /* 0x000fe80000100800 */
[----:B------:R-:W-:Y:S04]  /*18ee80*/  STL [R1+0x198], R43 ;  /* 0x0001982b01007387 */ /* 0x000fe80000100800 */
[----:B------:R-:W-:Y:S04]  /*18ee90*/  STL [R1+0x194], R39 ;  /* 0x0001942701007387 */ /* 0x000fe80000100800 */
[----:B------:R0:W-:Y:S04]  /*18eea0*/  STL [R1+0x190], R3 ;  /* 0x0001900301007387 */ /* 0x0001e80000100800 */
[----:B------:R-:W-:Y:S04]  /*18eeb0*/  STL [R1+0x18c], R37 ;  /* 0x00018c2501007387 */ /* 0x000fe80000100800 */
[----:B------:R-:W-:Y:S01]  /*18eec0*/  STL [R1+0x188], R36 ;  /* 0x0001882401007387 */ /* 0x000fe20000100800 */
[----:B0-----:R-:W-:-:S05]  /*18eed0*/  F2FP.SATFINITE.E4M3.F32.PACK_AB_MERGE_C R3, R38, R7, RZ ;  /* 0x000000072603723e */ /* 0x001fca00048070ff */
[----:B------:R0:W-:Y:S04]  /*18eee0*/  STL [R1+0x184], R3 ;  /* 0x0001840301007387 */ /* 0x0001e80000100800 */
[----:B------:R2:W-:Y:S04]  /*18eef0*/  STL [R1+0x180], R6 ;  /* 0x0001800601007387 */ /* 0x0005e80000100800 */
[----:B------:R3:W-:Y:S01]  /*18ef00*/  STL [R1+0x17c], R0 ;  /* 0x00017c0001007387 */ /* 0x0007e20000100800 */
[----:B0-----:R-:W-:Y:S02]  /*18ef10*/  F2FP.SATFINITE.E4M3.F32.PACK_AB_MERGE_C R3, R12, R16, RZ ;  /* 0x000000100c03723e */ /* 0x001fe400048070ff */
[----:B--2---:R-:W-:-:S02]  /*18ef20*/  F2FP.SATFINITE.E4M3.F32.PACK_AB_MERGE_C R6, R17, R13, RZ ;  /* 0x0000000d1106723e */ /* 0x004fc400048070ff */
        /* <DEDUP_REMOVED lines=37> */
[----:B------:R-:W-:Y:S04]  /*18f180*/  STL [R1+0x124], R3 ;  /* 0x0001240301007387 */ /* 0x000fe80000100800 */
[----:B------:R-:W2:Y:S04]  /*18f190*/  LDL.LU R58, [R1+0x15a8] ;  /* 0x0015a800013a7983 */ /* 0x000ea80000300800 */
[----:B------:R-:W-:Y:S04]  /*18f1a0*/  STL [R1+0x120], R2 ;  /* 0x0001200201007387 */ /* 0x000fe80000100800 */
[----:B------:R-:W2:Y:S04]  /*18f1b0*/  LDL.LU R36, [R1+0x15ac] ;  /* 0x0015ac0001247983 */ /* 0x000ea80000300800 */
[----:B------:R0:W-:Y:S04]  /*18f1c0*/  STL [R1+0x11c], R0 ;  /* 0x00011c0001007387 */ /* 0x0001e80000100800 */
[----:B------:R-:W3:Y:S04]  /*18f1d0*/  LDL.LU R7, [R1+0x1590] ;  /* 0x0015900001077983 */ /* 0x000ee80000300800 */
[----:B------:R-:W3:Y:S04]  /*18f1e0*/  LDL.LU R38, [R1+0x1594] ;  /* 0x0015940001267983 */ /* 0x000ee80000300800 */
[----:B------:R-:W4:Y:S04]  /*18f1f0*/  LDL.LU R6, [R1+0x1598] ;  /* 0x0015980001067983 */ /* 0x000f280000300800 */
        /* <DEDUP_REMOVED lines=45> */
[----:B--2---:R-:W-:-:S02]  /*18f4d0*/  F2FP.SATFINITE.E4M3.F32.PACK_AB_MERGE_C R36, R36, R58, RZ ;  /* 0x0000003a2424723e */ /* 0x004fc400048070ff */
[----:B---3--:R-:W-:-:S03]  /*18f4e0*/  F2FP.SATFINITE.E4M3.F32.PACK_AB_MERGE_C R3, R38, R7, RZ ;  /* 0x000000072603723e */ /* 0x008fc600048070ff */
[----:B------:R-:W-:Y:S04]  /*18f4f0*/  STL [R1+0x118], R36 ;  /* 0x0001182401007387 */ /* 0x000fe80000100800 */
[----:B------:R0:W-:Y:S01]  /*18f500*/  STL [R1+0x114], R3 ;  /* 0x0001140301007387 */ /* 0x0001e20000100800 */
[----:B----4-:R-:W-:Y:S02]  /*18f510*/  F2FP.SATFINITE.E4M3.F32.PACK_AB_MERGE_C R6, R0, R6, RZ ;  /* 0x000000060006723e */ /* 0x010fe400048070ff */
[----:B-----5:R-:W-:Y:S02]  /*18f520*/  F2FP.SATFINITE.E4M3.F32.PACK_AB_MERGE_C R0, R15, R14, RZ ;  /* 0x0000000e0f00723e */ /* 0x020fe400048070ff */
[----:B0-----:R-:W-:Y:S01]  /*18f530*/  F2FP.SATFINITE.E4M3.F32.PACK_AB_MERGE_C R3, R12, R16, RZ ;  /* 0x000000100c03723e */ /* 0x001fe200048070ff */
[----:B------:R0:W-:Y:S04]  /*18f540*/  STL [R1+0x110], R6 ;  /* 0x0001100601007387 */ /* 0x0001e80000100800 */
[----:B------:R2:W-:Y:S04]  /*18f550*/  STL [R1+0x10c], R0 ;  /* 0x00010c0001007387 */ /* 0x0005e80000100800 */
[----:B------:R3:W-:Y:S01]  /*18f560*/  STL [R1+0x108], R3 ;  /* 0x0001080301007387 */ /* 0x0007e20000100800 */
[----:B0-----:R-:W-:-:S02]  /*18f570*/  F2FP.SATFINITE.E4M3.F32.PACK_AB_MERGE_C R6, R17, R13, RZ ;  /* 0x0000000d1106723e */ /* 0x001fc400048070ff */
[----:B--2---:R-:W-:Y:S02]  /*18f580*/  F2FP.SATFINITE.E4M3.F32.PACK_AB_MERGE_C R0, R2, R18, RZ ;  /* 0x000000120200723e */ /* 0x004fe400048070ff */
[----:B------:R-:W-:Y:S02]  /*18f590*/  F2FP.SATFINITE.E4M3.F32.PACK_AB_MERGE_C R2, R19, R10, RZ ;  /* 0x0000000a1302723e */ /* 0x000fe400048070ff */
[----:B---3--:R-:W-:Y:S01]  /*18f5a0*/  F2FP.SATFINITE.E4M3.F32.PACK_AB_MERGE_C R3, R9, R8, RZ ;  /* 0x000000080903723e */ /* 0x008fe200048070ff */
[----:B------:R-:W-:Y:S04]  /*18f5b0*/  STL [R1+0x104], R6 ;  /* 0x0001040601007387 */ /* 0x000fe80000100800 */
        /* <DEDUP_REMOVED lines=10> */
[----:B--2---:R-:W-:-:S03]  /*18f660*/  F2FP.SATFINITE.E4M3.F32.PACK_AB_MERGE_C R3, R28, R27, RZ ;  /* 0x0000001b1c03723e */ /* 0x004fc600048070ff */
[----:B------:R0:W-:Y:S01]  /*18f670*/  STL [R1+0xe8], R0 ;  /* 0x0000e80001007387 */ /* 0x0001e20000100800 */
[----:B---3--:R-:W-:-:S03]  /*18f680*/  F2FP.SATFINITE.E4M3.F32.PACK_AB_MERGE_C R2, R30, R29, RZ ;  /* 0x0000001d1e02723e */ /* 0x008fc600048070ff */
[----:B------:R-:W-:Y:S01]  /*18f690*/  STL [R1+0xe4], R3 ;  /* 0x0000e40301007387 */ /* 0x000fe20000100800 */
[----:B0-----:R-:W-:Y:S02]  /*18f6a0*/  F2FP.SATFINITE.E4M3.F32.PACK_AB_MERGE_C R0, R59, R31, RZ ;  /* 0x0000001f3b00723e */ /* 0x001fe400048070ff */
[----:B------:R-:W-:-:S03]  /*18f6b0*/  F2FP.SATFINITE.E4M3.F32.PACK_AB_MERGE_C R47, R47, R34, RZ ;  /* 0x000000222f2f723e */ /* 0x000fc600048070ff */
[----:B------:R-:W-:Y:S04]  /*18f6c0*/  STL [R1+0x7dbc], R0 ;  /* 0x007dbc0001007387 */ /* 0x000fe80000100800 */
[----:B------:R0:W-:Y:S01]  /*18f6d0*/  STL [R1+0xe0], R2 ;  /* 0x0000e00201007387 */ /* 0x0001e20000100800 */
[----:B------:R-:W-:Y:S02]  /*18f6e0*/  F2FP.SATFINITE.E4M3.F32.PACK_AB_MERGE_C R45, R45, R33, RZ ;  /* 0x000000212d2d723e */ /* 0x000fe400048070ff */
[----:B------:R-:W-:Y:S02]  /*18f6f0*/  F2FP.SATFINITE.E4M3.F32.PACK_AB_MERGE_C R44, R44, R4, RZ ;  /* 0x000000042c2c723e */ /* 0x000fe400048070ff */
[----:B0-----:R-:W-:Y:S02]  /*18f700*/  F2FP.SATFINITE.E4M3.F32.PACK_AB_MERGE_C R2, R55, R57, RZ ;  /* 0x000000393702723e */ /* 0x001fe400048070ff */
[----:B------:R-:W-:-:S03]  /*18f710*/  F2FP.SATFINITE.E4M3.F32.PACK_AB_MERGE_C R0, R35, R56, RZ ;  /* 0x000000382300723e */ /* 0x000fc600048070ff */
[----:B------:R-:W-:Y:S04]  /*18f720*/  STL [R1+0xdc], R2 ;  /* 0x0000dc0201007387 */ /* 0x000fe80000100800 */
[----:B------:R-:W-:Y:S04]  /*18f730*/  STL [R1+0x7c80], R47 ;  /* 0x007c802f01007387 */ /* 0x000fe80000100800 */
[----:B------:R0:W-:Y:S04]  /*18f740*/  STL [R1+0x300], R0 ;  /* 0x0003000001007387 */ /* 0x0001e80000100800 */
[----:B------:R-:W-:Y:S01]  /*18f750*/  STL [R1+0x7c9c], R45 ;  /* 0x007c9c2d01007387 */ /* 0x000fe20000100800 */
[----:B------:R-:W-:-:S03]  /*18f760*/  F2FP.SATFINITE.E4M3.F32.PACK_AB_MERGE_C R58, R50, R51, RZ ;  /* 0x00000033323a723e */ /* 0x000fc600048070ff */
[----:B------:R-:W-:Y:S01]  /*18f770*/  STL [R1+0x7ca0], R44 ;  /* 0x007ca02c01007387 */ /* 0x000fe20000100800 */
[----:B0-----:R-:W-:Y:S02]  /*18f780*/  F2FP.SATFINITE.E4M3.F32.PACK_AB_MERGE_C R0, R5, R32, RZ ;  /* 0x000000200500723e */ /* 0x001fe400048070ff */
[----:B------:R-:W-:-:S03]  /*18f790*/  F2FP.SATFINITE.E4M3.F32.PACK_AB_MERGE_C R47, R52, R53, RZ ;  /* 0x00000035342f723e */ /* 0x000fc600048070ff */
[----:B------:R0:W-:Y:S04]  /*18f7a0*/  STL [R1+0x30c], R0 ;  /* 0x00030c0001007387 */ /* 0x0001e80000100800 */
[----:B------:R-:W-:Y:S04]  /*18f7b0*/  STL [R1+0x7ca4], R47 ;  /* 0x007ca42f01007387 */ /* 0x000fe80000100800 */
[----:B------:R-:W-:Y:S04]  /*18f7c0*/  STL [R1+0x7ca8], R58 ;  /* 0x007ca83a01007387 */ /* 0x000fe80000100800 */
[----:B------:R-:W2:Y:S04]  /*18f7d0*/  LDL.LU R17, [R1+0x14c0] ;  /* 0x0014c00001117983 */ /* 0x000ea80000300800 */
[----:B------:R-:W2:Y:S01]  /*18f7e0*/  LDL.LU R18, [R1+0x14c4] ;  /* 0x0014c40001127983 */ /* 0x000ea20000300800 */
[----:B0-----:R-:W-:-:S05]  /*18f7f0*/  F2FP.SATFINITE.E4M3.F32.PACK_AB_MERGE_C R0, R48, R49, RZ ;  /* 0x000000313000723e */ /* 0x001fca00048070ff */
[----:B------:R0:W-:Y:S04]  /*18f800*/  STL [R1+0x304], R0 ;  /* 0x0003040001007387 */ /* 0x0001e80000100800 */
[----:B------:R-:W3:Y:S04]  /*18f810*/  LDL.LU R2, [R1+0x14c8] ;  /* 0x0014c80001027983 */ /* 0x000ee80000300800 */
[----:B------:R-:W3:Y:S04]  /*18f820*/  LDL.LU R8, [R1+0x14cc] ;  /* 0x0014cc0001087983 */ /* 0x000ee80000300800 */
[----:B------:R-:W4:Y:S04]  /*18f830*/  LDL.LU R9, [R1+0x14b0] ;  /* 0x0014b00001097983 */ /* 0x000f280000300800 */
[----:B------:R-:W4:Y:S04]  /*18f840*/  LDL.LU R10, [R1+0x14b4] ;  /* 0x0014b400010a7983 */ /* 0x000f280000300800 */
[----:B------:R-:W0:Y:S04]  /*18f850*/  LDL.LU R19, [R1+0x14b8] ;  /* 0x0014b80001137983 */ /* 0x000e280000300800 */
[----:B------:R-:W0:Y:S04]  /*18f860*/  LDL.LU R11, [R1+0x14bc] ;  /* 0x0014bc00010b7983 */ /* 0x000e280000300800 */
        /* <DEDUP_REMOVED lines=29> */
[----:B------:R2:W-:Y:S01]  /*18fa40*/  STL [R1+0x7cac], R46 ;  /* 0x007cac2e01007387 */ /* 0x0005e20000100800 */
[----:B---3--:R-:W-:Y:S02]  /*18fa50*/  F2FP.SATFINITE.E4M3.F32.PACK_AB_MERGE_C R41, R8, R2, RZ ;  /* 0x000000020829723e */ /* 0x008fe400048070ff */
[----:B----4-:R-:W-:Y:S02]  /*18fa60*/  F2FP.SATFINITE.E4M3.F32.PACK_AB_MERGE_C R44, R10, R9, RZ ;  /* 0x000000090a2c723e */ /* 0x010fe400048070ff */
[----:B0-----:R-:W-:Y:S02]  /*18fa70*/  F2FP.SATFINITE.E4M3.F32.PACK_AB_MERGE_C R0, R11, R19, RZ ;  /* 0x000000130b00723e */ /* 0x001fe400048070ff */
[----:B-----5:R-:W-:Y:S01]  /*18fa80*/  F2FP.SATFINITE.E4M3.F32.PACK_AB_MERGE_C R58, R21, R20, RZ ;  /* 0x00000014153a723e */ /* 0x020fe200048070ff */
[----:B------:R0:W-:Y:S01]  /*18fa90*/  STL [R1+0x7cb0], R41 ;  /* 0x007cb02901007387 */ /* 0x0001e20000100800 */
[----:B------:R-:W-:-:S03]  /*18faa0*/  F2FP.SATFINITE.E4M3.F32.PACK_AB_MERGE_C R45, R23, R22, RZ ;  /* 0x00000016172d723e */ /* 0x000fc600048070ff */
[----:B------:R3:W-:Y:S01]  /*18fab0*/  STL [R1+0x7cb4], R44 ;  /* 0x007cb42c01007387 */ /* 0x0007e20000100800 */
[----:B------:R-:W-:-:S03]  /*18fac0*/  F2FP.SATFINITE.E4M3.F32.PACK_AB_MERGE_C R47, R25, R24, RZ ;  /* 0x00000018192f723e */ /* 0x000fc600048070ff */
[----:B------:R-:W-:Y:S01]  /*18fad0*/  STL [R1+0x7cb8], R58 ;  /* 0x007cb83a01007387 */ /* 0x000fe20000100800 */
[----:B------:R-:W-:-:S03]  /*18fae0*/  F2FP.SATFINITE.E4M3.F32.PACK_AB_MERGE_C R48, R48, R26, RZ ;  /* 0x0000001a3030723e */ /* 0x000fc600048070ff */
[----:B------:R4:W-:Y:S04]  /*18faf0*/  STL [R1+0x354], R0 ;  /* 0x0003540001007387 */ /* 0x0009e80000100800 */
[----:B------:R5:W-:Y:S01]  /*18fb00*/  STL [R1+0x7cbc], R45 ;  /* 0x007cbc2d01007387 */ /* 0x000be20000100800 */
[----:B--2---:R-:W-:Y:S02]  /*18fb10*/  F2FP.SATFINITE.E4M3.F32.PACK_AB_MERGE_C R46, R30, R29, RZ ;  /* 0x0000001d1e2e723e */ /* 0x004fe400048070ff */
[----:B0-----:R-:W-:Y:S01]  /*18fb20*/  F2FP.SATFINITE.E4M3.F32.PACK_AB_MERGE_C R41, R28, R27, RZ ;  /* 0x0000001b1c29723e */ /* 0x001fe200048070ff */
[----:B------:R0:W-:Y:S01]  /*18fb30*/  STL [R1+0x7cc0], R47 ;  /* 0x007cc02f01007387 */ /* 0x0001e20000100800 */
[----:B---3--:R-:W-:-:S03]  /*18fb40*/  F2FP.SATFINITE.E4M3.F32.PACK_AB_MERGE_C R44, R59, R31, RZ ;  /* 0x0000001f3b2c723e */ /* 0x008fc600048070ff */
[----:B------:R-:W-:Y:S04]  /*18fb50*/  STL [R1+0x7cc4], R48 ;  /* 0x007cc43001007387 */ /* 0x000fe80000100800 */
[----:B------:R2:W-:Y:S01]  /*18fb60*/  STL [R1+0x7cc8], R41 ;  /* 0x007cc82901007387 */ /* 0x0005e20000100800 */
[----:B----4-:R-:W-:Y:S02]  /*18fb70*/  F2FP.SATFINITE.E4M3.F32.PACK_AB_MERGE_C R0, R55, R57, RZ ;  /* 0x000000393700723e */ /* 0x010fe400048070ff */
[----:B-----5:R-:W-:Y:S01]  /*18fb80*/  F2FP.SATFINITE.E4M3.F32.PACK_AB_MERGE_C R45, R35, R56, RZ ;  /* 0x00000038232d723e */ /* 0x020fe200048070ff */
[----:B------:R-:W-:Y:S04]  /*18fb90*/  STL [R1+0x7ccc], R46 ;  /* 0x007ccc2e01007387 */ /* 0x000fe80000100800 */
[----:B------:R-:W-:Y:S01]  /*18fba0*/  STL [R1+0x7cd0], R44 ;  /* 0x007cd02c01007387 */ /* 0x000fe20000100800 */
[----:B------:R-:W-:-:S03]  /*18fbb0*/  F2FP.SATFINITE.E4M3.F32.PACK_AB_MERGE_C R58, R33, R34, RZ ;  /* 0x00000022213a723e */ /* 0x000fc600048070ff */
[----:B------:R-:W-:Y:S01]  /*18fbc0*/  STL [R1+0x7cd4], R45 ;  /* 0x007cd42d01007387 */ /* 0x000fe20000100800 */
[----:B0-----:R-:W-:-:S03]  /*18fbd0*/  F2FP.SATFINITE.E4M3.F32.PACK_AB_MERGE_C R47, R5, R32, RZ ;  /* 0x00000020052f723e */ /* 0x001fc600048070ff */
[----:B------:R0:W-:Y:S01]  /*18fbe0*/  STL [R1+0x368], R0 ;  /* 0x0003680001007387 */ /* 0x0001e20000100800 */
[----:B--2---:R-:W-:-:S03]  /*18fbf0*/  F2FP.SATFINITE.E4M3.F32.PACK_AB_MERGE_C R41, R51, R52, RZ ;  /* 0x000000343329723e */ /* 0x004fc600048070ff */
[----:B------:R-:W-:Y:S04]  /*18fc00*/  STL [R1+0x7cd8], R58 ;  /* 0x007cd83a01007387 */ /* 0x000fe80000100800 */
[----:B------:R-:W-:Y:S04]  /*18fc10*/  STL [R1+0x7cdc], R47 ;  /* 0x007cdc2f01007387 */ /* 0x000fe80000100800 */
[----:B------:R-:W-:Y:S01]  /*18fc20*/  STL [R1+0x7ce0], R41 ;  /* 0x007ce02901007387 */ /* 0x000fe20000100800 */
[----:B0-----:R-:W-:-:S05]  /*18fc30*/  F2FP.SATFINITE.E4M3.F32.PACK_AB_MERGE_C R0, R53, R4, RZ ;  /* 0x000000043500723e */ /* 0x001fca00048070ff */
[----:B------:R0:W-:Y:S04]  /*18fc40*/  STL [R1+0x310], R0 ;  /* 0x0003100001007387 */ /* 0x0001e80000100800 */
[----:B------:R-:W2:Y:S04]  /*18fc50*/  LDL.LU R13, [R1+0x13e0] ;  /* 0x0013e000010d7983 */ /* 0x000ea80000300800 */
[----:B------:R-:W2:Y:S04]  /*18fc60*/  LDL.LU R17, [R1+0x13e4] ;  /* 0x0013e40001117983 */ /* 0x000ea80000300800 */
[----:B------:R-:W0:Y:S04]  /*18fc70*/  LDL.LU R18, [R1+0x13e8] ;  /* 0x0013e80001127983 */ /* 0x000e280000300800 */
[----:B------:R-:W0:Y:S04]  /*18fc80*/  LDL.LU R2, [R1+0x13ec] ;  /* 0x0013ec0001027983 */ /* 0x000e280000300800 */
[----:B------:R-:W3:Y:S04]  /*18fc90*/  LDL.LU R8, [R1+0x13c0] ;  /* 0x0013c00001087983 */ /* 0x000ee80000300800 */
[----:B------:R-:W3:Y:S04]  /*18fca0*/  LDL.LU R9, [R1+0x13c4] ;  /* 0x0013c40001097983 */ /* 0x000ee80000300800 */
[----:B------:R-:W4:Y:S04]  /*18fcb0*/  LDL.LU R10, [R1+0x13c8] ;  /* 0x0013c800010a7983 */ /* 0x000f280000300800 */
[----:B------:R-:W4:Y:S04]  /*18fcc0*/  LDL.LU R19, [R1+0x13cc] ;  /* 0x0013cc0001137983 */ /* 0x000f280000300800 */
[----:B------:R-:W5:Y:S04]  /*18fcd0*/  LDL.LU R11, [R1+0x13b0] ;  /* 0x0013b000010b7983 */ /* 0x000f680000300800 */
[----:B------:R-:W5:Y:S01]  /*18fce0*/  LDL.LU R20, [R1+0x13b4] ;  /* 0x0013b40001147983 */ /* 0x000f620000300800 */
[----:B------:R-:W-:-:S03]  /*18fcf0*/  F2FP.SATFINITE.E4M3.F32.PACK_AB_MERGE_C R48, R49, R50, RZ ;  /* 0x000000323130723e */ /* 0x000fc600048070ff */
        /* <DEDUP_REMOVED lines=27> */
[----:B--2---:R-:W-:-:S02]  /*18feb0*/  F2FP.SATFINITE.E4M3.F32.PACK_AB_MERGE_C R44, R17, R13, RZ ;  /* 0x0000000d112c723e */ /* 0x004fc400048070ff */
[----:B0-----:R-:W-:Y:S02]  /*18fec0*/  F2FP.SATFINITE.E4M3.F32.PACK_AB_MERGE_C R0, R2, R18, RZ ;  /* 0x000000120200723e */ /* 0x001fe400048070ff */
[----:B---3--:R-:W-:Y:S02]  /*18fed0*/  F2FP.SATFINITE.E4M3.F32.PACK_AB_MERGE_C R58, R9, R8, RZ ;  /* 0x00000008093a723e */ /* 0x008fe400048070ff */
[----:B----4-:R-:W-:Y:S01]  /*18fee0*/  F2FP.SATFINITE.E4M3.F32.PACK_AB_MERGE_C R46, R19, R10, RZ ;  /* 0x0000000a132e723e */ /* 0x010fe200048070ff */
[----:B------:R-:W-:Y:S01]  /*18fef0*/  STL [R1+0x7ce8], R44 ;  /* 0x007ce82c01007387 */ /* 0x000fe20000100800 */
[----:B-----5:R-:W-:-:S03]  /*18ff00*/  F2FP.SATFINITE.E4M3.F32.PACK_AB_MERGE_C R45, R20, R11, RZ ;  /* 0x0000000b142d723e */ /* 0x020fc600048070ff */
[----:B------:R0:W-:Y:S01]  /*18ff10*/  STL [R1+0x7cec], R58 ;  /* 0x007cec3a01007387 */ /* 0x0001e20000100800 */
[----:B------:R-:W-:-:S03]  /*18ff20*/  F2FP.SATFINITE.E4M3.F32.PACK_AB_MERGE_C R49, R49, R21, RZ ;  /* 0x000000153131723e */ /* 0x000fc600048070ff */
[----:B------:R2:W-:Y:S01]  /*18ff30*/  STL [R1+0x370], R0 ;  /* 0x0003700001007387 */ /* 0x0005e20000100800 */
[----:B------:R-:W-:-:S03]  /*18ff40*/  F2FP.SATFINITE.E4M3.F32.PACK_AB_MERGE_C R41, R23, R22, RZ ;  /* 0x000000161729723e */ /* 0x000fc600048070ff */
[----:B------:R3:W-:Y:S01]  /*18ff50*/  STL [R1+0x7cf0], R46 ;  /* 0x007cf02e01007387 */ /* 0x0007e20000100800 */
[----:B------:R-:W-:-:S03]  /*18ff60*/  F2FP.SATFINITE.E4M3.F32.PACK_AB_MERGE_C R47, R25, R24, RZ ;  /* 0x00000018192f723e */ /* 0x000fc600048070ff */
[----:B------:R-:W-:Y:S01]  /*18ff70*/  STL [R1+0x7cf4], R45 ;  /* 0x007cf42d01007387 */ /* 0x000fe20000100800 */
[----:B------:R-:W-:-:S03]  /*18ff80*/  F2FP.SATFINITE.E4M3.F32.PACK_AB_MERGE_C R48, R27, R26, RZ ;  /* 0x0000001a1b30723e */ /* 0x000fc600048070ff */
[----:B------:R4:W-:Y:S04]  /*18ff90*/  STL [R1+0x7cf8], R49 ;  /* 0x007cf83101007387 */ /* 0x0009e80000100800 */
[----:B------:R-:W-:Y:S01]  /*18ffa0*/  STL [R1+0x7cfc], R41 ;  /* 0x007cfc2901007387 */ /* 0x000fe20000100800 */
[----:B0-----:R-:W-:Y:S02]  /*18ffb0*/  F2FP.SATFINITE.E4M3.F32.PACK_AB_MERGE_C R58, R31, R30, RZ ;  /* 0x0000001e1f3a723e */ /* 0x001fe400048070ff */
[----:B--2---:R-:W-:Y:S01]  /*18ffc0*/  F2FP.SATFINITE.E4M3.F32.PACK_AB_MERGE_C R0, R29, R28, RZ ;  /* 0x0000001c1d00723e */ /* 0x004fe200048070ff */
[----:B------:R0:W-:Y:S04]  /*18ffd0*/  STL [R1+0x7d00], R47 ;  /* 0x007d002f01007387 */ /* 0x0001e80000100800 */
[----:B------:R-:W-:Y:S01]  /*18ffe0*/  STL [R1+0x7d04], R48 ;  /* 0x007d043001007387 */ /* 0x000fe20000100800 */
[----:B------:R-:W-:-:S03]  /*18fff0*/  F2FP.SATFINITE.E4M3.F32.PACK_AB_MERGE_C R44, R57, R59, RZ ;  /* 0x0000003b392c723e */ /* 0x000fc600048070ff */
[----:B------:R-:W-:Y:S01]  /*190000*/  STL [R1+0x7d08], R58 ;  /* 0x007d083a01007387 */ /* 0x000fe20000100800 */
[----:B---3--:R-:W-:-:S03]  /*190010*/  F2FP.SATFINITE.E4M3.F32.PACK_AB_MERGE_C R46, R56, R55, RZ ;  /* 0x00000037382e723e */ /* 0x008fc600048070ff */
[----:B------:R2:W-:Y:S01]  /*190020*/  STL [R1+0x378], R0 ;  /* 0x0003780001007387 */ /* 0x0005e20000100800 */
[----:B----4-:R-:W-:-:S03]  /*190030*/  F2FP.SATFINITE.E4M3.F32.PACK_AB_MERGE_C R49, R32, R33, RZ ;  /* 0x000000212031723e */ /* 0x010fc600048070ff */
[----:B------:R-:W-:Y:S01]  /*190040*/  STL [R1+0x7d0c], R44 ;  /* 0x007d0c2c01007387 */ /* 0x000fe20000100800 */
[----:B------:R-:W-:-:S03]  /*190050*/  F2FP.SATFINITE.E4M3.F32.PACK_AB_MERGE_C R45, R4, R5, RZ ;  /* 0x00000005042d723e */ /* 0x000fc600048070ff */
[----:B------:R-:W-:Y:S01]  /*190060*/  STL [R1+0x7d10], R46 ;  /* 0x007d102e01007387 */ /* 0x000fe20000100800 */
[----:B0-----:R-:W-:-:S03]  /*190070*/  F2FP.SATFINITE.E4M3.F32.PACK_AB_MERGE_C R47, R52, R53, RZ ;  /* 0x00000035342f723e */ /* 0x001fc600048070ff */
[----:B------:R-:W-:Y:S01]  /*190080*/  STL [R1+0x7d14], R49 ;  /* 0x007d143101007387 */ /* 0x000fe20000100800 */
[----:B--2---:R-:W-:-:S05]  /*190090*/  F2FP.SATFINITE.E4M3.F32.PACK_AB_MERGE_C R0, R34, R35, RZ ;  /* 0x000000232200723e */ /* 0x004fca00048070ff */
        /* <DEDUP_REMOVED lines=43> */
[----:B---3--:R-:W-:Y:S02]  /*190350*/  F2FP.SATFINITE.E4M3.F32.PACK_AB_MERGE_C R41, R18, R17, RZ ;  /* 0x000000111229723e */ /* 0x008fe400048070ff */
[----:B----4-:R-:W-:Y:S02]  /*190360*/  F2FP.SATFINITE.E4M3.F32.PACK_AB_MERGE_C R48, R8, R2, RZ ;  /* 0x000000020830723e */ /* 0x010fe400048070ff */
[----:B-----5:R-:W-:Y:S02]  /*190370*/  F2FP.SATFINITE.E4M3.F32.PACK_AB_MERGE_C R50, R50, R9, RZ ;  /* 0x000000093232723e */ /* 0x020fe400048070ff */
[----:B------:R-:W-:Y:S01]  /*190380*/  F2FP.SATFINITE.E4M3.F32.PACK_AB_MERGE_C R46, R19, R10, RZ ;  /* 0x0000000a132e723e */ /* 0x000fe200048070ff */
[----:B------:R-:W-:Y:S01]  /*190390*/  STL [R1+0x7d64], R41 ;  /* 0x007d642901007387 */ /* 0x000fe20000100800 */
[----:B------:R-:W-:-:S03]  /*1903a0*/  F2FP.SATFINITE.E4M3.F32.PACK_AB_MERGE_C R44, R20, R11, RZ ;  /* 0x0000000b142c723e */ /* 0x000fc600048070ff */
[----:B------:R-:W-:Y:S01]  /*1903b0*/  STL [R1+0x7d68], R48 ;  /* 0x007d683001007387 */ /* 0x000fe20000100800 */
[----:B------:R-:W-:-:S03]  /*1903c0*/  F2FP.SATFINITE.E4M3.F32.PACK_AB_MERGE_C R49, R22, R21, RZ ;  /* 0x000000151631723e */ /* 0x000fc600048070ff */
[----:B------:R-:W-:Y:S01]  /*1903d0*/  STL [R1+0x7d6c], R50 ;  /* 0x007d6c3201007387 */ /* 0x000fe20000100800 */
[----:B0-----:R-:W-:Y:S02]  /*1903e0*/  F2FP.SATFINITE.E4M3.F32.PACK_AB_MERGE_C R0, R24, R23, RZ ;  /* 0x000000171800723e */ /* 0x001fe400048070ff */
[----:B------:R-:W-:Y:S01]  /*1903f0*/  F2FP.SATFINITE.E4M3.F32.PACK_AB_MERGE_C R47, R26, R25, RZ ;  /* 0x000000191a2f723e */ /* 0x000fe200048070ff */
[----:B------:R-:W-:Y:S04]  /*190400*/  STL [R1+0x7d70], R46 ;  /* 0x007d702e01007387 */ /* 0x000fe80000100800 */
[----:B------:R-:W-:Y:S04]  /*190410*/  STL [R1+0x7d74], R44 ;  /* 0x007d742c01007387 */ /* 0x000fe80000100800 */
[----:B------:R-:W-:Y:S01]  /*190420*/  STL [R1+0x7d78], R49 ;  /* 0x007d783101007387 */ /* 0x000fe20000100800 */
[----:B------:R-:W-:-:S03]  /*190430*/  F2FP.SATFINITE.E4M3.F32.PACK_AB_MERGE_C R45, R28, R27, RZ ;  /* 0x0000001b1c2d723e */ /* 0x000fc600048070ff */
[----:B------:R-:W-:Y:S01]  /*190440*/  STL [R1+0x7d7c], R47 ;  /* 0x007d7c2f01007387 */ /* 0x000fe20000100800 */
[----:B------:R-:W-:-:S03]  /*190450*/  F2FP.SATFINITE.E4M3.F32.PACK_AB_MERGE_C R38, R30, R29, RZ ;  /* 0x0000001d1e26723e */ /* 0x000fc600048070ff */
[----:B------:R0:W-:Y:S01]  /*190460*/  STL [R1+0x388], R0 ;  /* 0x0003880001007387 */ /* 0x0001e20000100800 */
[----:B------:R-:W-:-:S03]  /*190470*/  F2FP.SATFINITE.E4M3.F32.PACK_AB_MERGE_C R6, R55, R57, RZ ;  /* 0x000000393706723e */ /* 0x000fc600048070ff */
[----:B------:R-:W-:Y:S04]  /*190480*/  STL [R1+0x7d80], R45 ;  /* 0x007d802d01007387 */ /* 0x000fe80000100800 */
[----:B------:R-:W-:Y:S01]  /*190490*/  STL [R1+0x7d84], R38 ;  /* 0x007d842601007387 */ /* 0x000fe20000100800 */
[----:B------:R-:W-:Y:S02]  /*1904a0*/  F2FP.SATFINITE.E4M3.F32.PACK_AB_MERGE_C R5, R5, R56, RZ ;  /* 0x000000380505723e */ /* 0x000fe400048070ff */
[----:B------:R-:W-:Y:S01]  /*1904b0*/  F2FP.SATFINITE.E4M3.F32.PACK_AB_MERGE_C R36, R34, R35, RZ ;  /* 0x000000232224723e */ /* 0x000fe200048070ff */
[----:B------:R-:W-:Y:S01]  /*1904c0*/  STL [R1+0x7d88], R6 ;  /* 0x007d880601007387 */ /* 0x000fe20000100800 */
[----:B0-----:R-:W-:Y:S02]  /*1904d0*/  F2FP.SATFINITE.E4M3.F32.PACK_AB_MERGE_C R0, R59, R31, RZ ;  /* 0x0000001f3b00723e */ /* 0x001fe400048070ff */
[----:B------:R-:W-:-:S03]  /*1904e0*/  F2FP.SATFINITE.E4M3.F32.PACK_AB_MERGE_C R40, R53, R4, RZ ;  /* 0x000000043528723e */ /* 0x000fc600048070ff */
[----:B------:R0:W-:Y:S04]  /*1904f0*/  STL [R1+0x37c], R0 ;  /* 0x00037c0001007387 */ /* 0x0001e80000100800 */
[----:B------:R-:W-:Y:S04]  /*190500*/  STL [R1+0x7d8c], R5 ;  /* 0x007d8c0501007387 */ /* 0x000fe80000100800 */
[----:B------:R-:W-:Y:S04]  /*190510*/  STL [R1+0x7d90], R36 ;  /* 0x007d902401007387 */ /* 0x000fe80000100800 */
[----:B------:R-:W-:Y:S01]  /*190520*/  STL [R1+0x7d94], R40 ;  /* 0x007d942801007387 */ /* 0x000fe20000100800 */
[----:B0-----:R-:W-:-:S02]  /*190530*/  F2FP.SATFINITE.E4M3.F32.PACK_AB_MERGE_C R0, R32, R33, RZ ;  /* 0x000000212000723e */ /* 0x001fc400048070ff */
[----:B------:R-:W-:-:S03]  /*190540*/  F2FP.SATFINITE.E4M3.F32.PACK_AB_MERGE_C R7, R51, R52, RZ ;  /* 0x000000343307723e */ /* 0x000fc600048070ff */
[----:B------:R0:W-:Y:S04]  /*190550*/  STL [R1+0x980], R0 ;  /* 0x0009800001007387 */ /* 0x0001e80000100800 */
        /* <DEDUP_REMOVED lines=37> */
[----:B--2---:R-:W-:-:S02]  /*1907b0*/  F2FP.SATFINITE.E4M3.F32.PACK_AB_MERGE_C R4, R4, R15, RZ ;  /* 0x0000000f0404723e */ /* 0x004fc400048070ff */
[----:B---3--:R-:W-:Y:S02]  /*1907c0*/  F2FP.SATFINITE.E4M3.F32.PACK_AB_MERGE_C R51, R51, R16, RZ ;  /* 0x000000103333723e */ /* 0x008fe400048070ff */
[----:B----4-:R-:W-:Y:S02]  /*1907d0*/  F2FP.SATFINITE.E4M3.F32.PACK_AB_MERGE_C R37, R13, R12, RZ ;  /* 0x0000000c0d25723e */ /* 0x010fe400048070ff */
[----:B-----5:R-:W-:Y:S01]  /*1907e0*/  F2FP.SATFINITE.E4M3.F32.PACK_AB_MERGE_C R42, R18, R17, RZ ;  /* 0x00000011122a723e */ /* 0x020fe200048070ff */
        /* <DEDUP_REMOVED lines=19> */
[----:B------:R-:W-:-:S02]  /*190920*/  F2FP.SATFINITE.E4M3.F32.PACK_AB_MERGE_C R46, R56, R55, RZ ;  /* 0x00000037382e723e */ /* 0x000fc400048070ff */
[----:B------:R-:W-:Y:S01]  /*190930*/  F2FP.SATFINITE.E4M3.F32.PACK_AB_MERGE_C R41, R34, R35, RZ ;  /* 0x000000232229723e */ /* 0x000fe200048070ff */
[----:B------:R0:W-:Y:S04]  /*190940*/  STL [R1+0x390], R0 ;  /* 0x0003900001007387 */ /* 0x0001e80000100800 */
[----:B------:R2:W-:Y:S01]  /*190950*/  STL [R1+0x7dc4], R39 ;  /* 0x007dc42701007387 */ /* 0x0005e20000100800 */
[----:B------:R-:W-:-:S03]  /*190960*/  F2FP.SATFINITE.E4M3.F32.PACK_AB_MERGE_C R50, R32, R33, RZ ;  /* 0x000000212032723e */ /* 0x000fc600048070ff */
[----:B------:R-:W-:Y:S04]  /*190970*/  STL [R1+0x7dc8], R48 ;  /* 0x007dc83001007387 */ /* 0x000fe80000100800 */
[----:B------:R-:W-:Y:S01]  /*190980*/  STL [R1+0x7dcc], R46 ;  /* 0x007dcc2e01007387 */ /* 0x000fe20000100800 */
[----:B0-----:R-:W-:-:S05]  /*190990*/  F2FP.SATFINITE.E4M3.F32.PACK_AB_MERGE_C R0, R57, R59, RZ ;  /* 0x0000003b3900723e */ /* 0x001fca00048070ff */
[----:B------:R0:W-:Y:S04]  /*1909a0*/  STL [R1+0x9b0], R0 ;  /* 0x0009b00001007387 */ /* 0x0001e80000100800 */
[----:B------:R-:W-:Y:S04]  /*1909b0*/  STL [R1+0x7dd0], R41 ;  /* 0x007dd02901007387 */ /* 0x000fe80000100800 */
[----:B------:R-:W-:Y:S04]  /*1909c0*/  STL [R1+0x7dd4], R50 ;  /* 0x007dd43201007387 */ /* 0x000fe80000100800 */
[----:B--2---:R-:W2:Y:S04]  /*1909d0*/  LDL.LU R39, [R1+0xec0] ;  /* 0x000ec00001277983 */ /* 0x004ea80000300800 */
        /* <DEDUP_REMOVED lines=29> */
[----:B------:R-:W-:-:S03]  /*190bb0*/  F2FP.SATFINITE.E4M3.F32.PACK_AB_MERGE_C R52, R52, R53, RZ ;  /* 0x000000353434723e */ /* 0x000fc600048070ff */
        /* <DEDUP_REMOVED lines=30> */
[----:B-----5:R-:W-:Y:S02]  /*190da0*/  F2FP.SATFINITE.E4M3.F32.PACK_AB_MERGE_C R39, R61, R43, RZ ;  /* 0x0000002b3d27723e */ /* 0x020fe400048070ff */
[----:B------:R-:W-:Y:S01]  /*190db0*/  F2FP.SATFINITE.E4M3.F32.PACK_AB_MERGE_C R56, R56, R3, RZ ;  /* 0x000000033838723e */ /* 0x000fe200048070ff */
[----:B------:R-:W-:Y:S04]  /*190dc0*/  STL [R1+0x7ddc], R44 ;  /* 0x007ddc2c01007387 */ /* 0x000fe80000100800 */
[----:B------:R-:W-:Y:S04]  /*190dd0*/  STL [R1+0x7de0], R59 ;  /* 0x007de03b01007387 */ /* 0x000fe80000100800 */
[----:B------:R-:W-:Y:S01]  /*190de0*/  STL [R1+0x7de4], R57 ;  /* 0x007de43901007387 */ /* 0x000fe20000100800 */
[----:B------:R-:W-:-:S03]  /*190df0*/  F2FP.SATFINITE.E4M3.F32.PACK_AB_MERGE_C R3, R4, R51, RZ ;  /* 0x000000330403723e */ /* 0x000fc600048070ff */
[----:B------:R-:W-:Y:S04]  /*190e00*/  STL [R1+0x9b8], R39 ;  /* 0x0009b82701007387 */ /* 0x000fe80000100800 */
[----:B------:R0:W-:Y:S02]  /*190e10*/  STL [R1+0x98c], R3 ;  /* 0x00098c0301007387 */ /* 0x0001e40000100800 */
[----:B0-----:R-:W-:Y:S02]  /*190e20*/  F2FP.SATFINITE.E4M3.F32.PACK_AB_MERGE_C R3, R6, R5, RZ ;  /* 0x000000050603723e */ /* 0x001fe400048070ff */
[----:B------:R-:W-:-:S03]  /*190e30*/  F2FP.SATFINITE.E4M3.F32.PACK_AB_MERGE_C R28, R28, R0, RZ ;  /* 0x000000001c1c723e */ /* 0x000fc600048070ff */
[----:B------:R-:W-:Y:S01]  /*190e40*/  STL [R1+0xe70], R3 ;  /* 0x000e700301007387 */ /* 0x000fe20000100800 */
[----:B------:R-:W-:-:S05]  /*190e50*/  F2FP.SATFINITE.E4M3.F32.PACK_AB_MERGE_C R0, R16, R15, RZ ;  /* 0x0000000f1000723e */ /* 0x000fca00048070ff */
[----:B------:R0:W-:Y:S01]  /*190e60*/  STL [R1+0xc80], R0 ;  /* 0x000c800001007387 */ /* 0x0001e20000100800 */
[----:B------:R-:W-:Y:S02]  /*190e70*/  F2FP.SATFINITE.E4M3.F32.PACK_AB_MERGE_C R31, R31, R38, RZ ;  /* 0x000000261f1f723e */ /* 0x000fe400048070ff */
[----:B0-----:R-:W-:-:S05]  /*190e80*/  F2FP.SATFINITE.E4M3.F32.PACK_AB_MERGE_C R0, R2, R18, RZ ;  /* 0x000000120200723e */ /* 0x001fca00048070ff */
[----:B------:R0:W-:Y:S04]  /*190e90*/  STL [R1+0x9bc], R0 ;  /* 0x0009bc0001007387 */ /* 0x0001e80000100800 */
[----:B------:R-:W2:Y:S01]  /*190ea0*/  LDL.LU R38, [R1+0xbb0] ;  /* 0x000bb00001267983 */ /* 0x000ea20000300800 */
[----:B------:R-:W-:Y:S02]  /*190eb0*/  F2FP.SATFINITE.E4M3.F32.PACK_AB_MERGE_C R30, R30, R45, RZ ;  /* 0x0000002d1e1e723e */ /* 0x000fe400048070ff */
[----:B------:R-:W-:Y:S02]  /*190ec0*/  F2FP.SATFINITE.E4M3.F32.PACK_AB_MERGE_C R29, R29, R47, RZ ;  /* 0x0000002f1d1d723e */ /* 0x000fe400048070ff */
[----:B0-----:R-:W-:Y:S02]  /*190ed0*/  F2FP.SATFINITE.E4M3.F32.PACK_AB_MERGE_C R0, R11, R19, RZ ;  /* 0x000000130b00723e */ /* 0x001fe400048070ff */
[----:B------:R-:W2:Y:S04]  /*190ee0*/  LDL.LU R19, [R1+0xbb4] ;  /* 0x000bb40001137983 */ /* 0x000ea80000300800 */
[----:B------:R0:W-:Y:S04]  /*190ef0*/  STL [R1+0xbe0], R0 ;  /* 0x000be00001007387 */ /* 0x0001e80000100800 */
[----:B------:R-:W3:Y:S04]  /*190f00*/  LDL.LU R45, [R1+0xbb8] ;  /* 0x000bb800012d7983 */ /* 0x000ee80000300800 */
[----:B------:R-:W3:Y:S01]  /*190f10*/  LDL.LU R18, [R1+0xbbc] ;  /* 0x000bbc0001127983 */ /* 0x000ee20000300800 */
[----:B------:R-:W-:-:S03]  /*190f20*/  F2FP.SATFINITE.E4M3.F32.PACK_AB_MERGE_C R23, R23, R17, RZ ;  /* 0x000000111717723e */ /* 0x000fc600048070ff */
[----:B------:R-:W4:Y:S01]  /*190f30*/  LDL.LU R47, [R1+0xb80] ;  /* 0x000b8000012f7983 */ /* 0x000f220000300800 */
[----:B------:R-:W-:-:S03]  /*190f40*/  F2FP.SATFINITE.E4M3.F32.PACK_AB_MERGE_C R53, R53, R49, RZ ;  /* 0x000000313535723e */ /* 0x000fc600048070ff */
[----:B------:R-:W4:Y:S01]  /*190f50*/  LDL.LU R17, [R1+0xb84] ;  /* 0x000b840001117983 */ /* 0x000f220000300800 */
[----:B------:R-:W-:-:S03]  /*190f60*/  F2FP.SATFINITE.E4M3.F32.PACK_AB_MERGE_C R27, R27, R54, RZ ;  /* 0x000000361b1b723e */ /* 0x000fc600048070ff */
        /* <DEDUP_REMOVED lines=9> */
[----:B------:R-:W5:Y:S04]  /*191000*/  LDL.LU R52, [R1+0xac8] ;  /* 0x000ac80001347983 */ /* 0x000f680000300800 */
[----:B------:R-:W5:Y:S01]  /*191010*/  LDL.LU R50, [R1+0xacc] ;  /* 0x000acc0001327983 */ /* 0x000f620000300800 */
[----:B------:R-:W-:-:S03]  /*191020*/  F2FP.SATFINITE.E4M3.F32.PACK_AB_MERGE_C R24, R24, R13, RZ ;  /* 0x0000000d1818723e */ /* 0x000fc600048070ff */
        /* <DEDUP_REMOVED lines=10> */
[----:B0-----:R-:W5:Y:S04]  /*1910d0*/  LDL.LU R0, [R1+0xa30] ;  /* 0x000a300001007983 */ /* 0x001f680000300800 */
[----:B------:R-:W5:Y:S01]  /*1910e0*/  LDL.LU R10, [R1+0xa34] ;  /* 0x000a3400010a7983 */ /* 0x000f620000300800 */
[----:B------:R-:W-:Y:S02]  /*1910f0*/  F2FP.SATFINITE.E4M3.F32.PACK_AB_MERGE_C R35, R35, R37, RZ ;  /* 0x000000252323723e */ /* 0x000fe400048070ff */
[----:B------:R-:W-:Y:S01]  /*191100*/  F2FP.SATFINITE.E4M3.F32.PACK_AB_MERGE_C R21, R21, R9, RZ ;  /* 0x000000091515723e */ /* 0x000fe200048070ff */
        /* <DEDUP_REMOVED lines=15> */
[----:B------:R-:W5:Y:S01]  /*191200*/  LDL.LU R51, [R1+0x9e8] ;  /* 0x0009e80001337983 */ /* 0x000f620000300800 */
[----:B------:R-:W-:-:S03]  /*191210*/  F2FP.SATFINITE.E4M3.F32.PACK_AB_MERGE_C R32, R32, R36, RZ ;  /* 0x000000242020723e */ /* 0x000fc600048070ff */
[----:B------:R-:W5:Y:S04]  /*191220*/  LDL.LU R40, [R1+0x9ec] ;  /* 0x0009ec0001287983 */ /* 0x000f680000300800 */
[----:B------:R-:W5:Y:S04]  /*191230*/  LDL.LU R36, [R1+0x2c3c] ;  /* 0x002c3c0001247983 */ /* 0x000f680000300800 */
[----:B------:R-:W5:Y:S04]  /*191240*/  LDL.LU R5, [R1+0x2c38] ;  /* 0x002c380001057983 */ /* 0x000f680000300800 */
[----:B------:R-:W5:Y:S01]  /*191250*/  LDL.LU R6, [R1+0x2c34] ;  /* 0x002c340001067983 */ /* 0x000f620000300800 */
[----:B--2---:R-:W-:-:S03]  /*191260*/  F2FP.SATFINITE.E4M3.F32.PACK_AB_MERGE_C R19, R19, R38, RZ ;  /* 0x000000261313723e */ /* 0x004fc600048070ff */
[----:B------:R-:W2:Y:S01]  /*191270*/  LDL.LU R38, [R1+0x27c] ;  /* 0x00027c0001267983 */ /* 0x000ea20000300800 */
[----:B---3--:R-:W-:-:S03]  /*191280*/  F2FP.SATFINITE.E4M3.F32.PACK_AB_MERGE_C R18, R18, R45, RZ ;  /* 0x0000002d1212723e */ /* 0x008fc600048070ff */
[----:B------:R-:W3:Y:S01]  /*191290*/  LDL.LU R45, [R1+0xe4] ;  /* 0x0000e400012d7983 */ /* 0x000ee20000300800 */
[----:B----4-:R-:W-:-:S03]  /*1912a0*/  F2FP.SATFINITE.E4M3.F32.PACK_AB_MERGE_C R17, R17, R47, RZ ;  /* 0x0000002f1111723e */ /* 0x010fc600048070ff */
[----:B------:R-:W4:Y:S01]  /*1912b0*/  LDL.LU R47, [R1+0xe0] ;  /* 0x0000e000012f7983 */ /* 0x000f220000300800 */
[----:B-----5:R-:W-:-:S03]  /*1912c0*/  F2FP.SATFINITE.E4M3.F32.PACK_AB_MERGE_C R54, R54, R49, RZ ;  /* 0x000000313636723e */ /* 0x020fc600048070ff */
[----:B------:R-:W5:Y:S01]  /*1912d0*/  LDL.LU R49, [R1+0xdc] ;  /* 0x0000dc0001317983 */ /* 0x000f620000300800 */
[----:B------:R-:W-:-:S03]  /*1912e0*/  F2FP.SATFINITE.E4M3.F32.PACK_AB_MERGE_C R16, R16, R57, RZ ;  /* 0x000000391010723e */ /* 0x000fc600048070ff */
[----:B------:R-:W2:Y:S01]  /*1912f0*/  LDL.LU R57, [R1+0x7de4] ;  /* 0x007de40001397983 */ /* 0x000ea20000300800 */
[----:B------:R-:W-:-:S03]  /*191300*/  F2FP.SATFINITE.E4M3.F32.PACK_AB_MERGE_C R15, R15, R59, RZ ;  /* 0x0000003b0f0f723e */ /* 0x000fc600048070ff */
[----:B------:R-:W2:Y:S01]  /*191310*/  LDL.LU R59, [R1+0x7de0] ;  /* 0x007de000013b7983 */ /* 0x000ea20000300800 */
[----:B------:R-:W-:Y:S02]  /*191320*/  F2FP.SATFINITE.E4M3.F32.PACK_AB_MERGE_C R14, R14, R44, RZ ;  /* 0x0000002c0e0e723e */ /* 0x000fe400048070ff */
[----:B------:R-:W-:Y:S01]  /*191330*/  F2FP.SATFINITE.E4M3.F32.PACK_AB_MERGE_C R50, R50, R52, RZ ;  /* 0x000000343232723e */ /* 0x000fe200048070ff */
[----:B------:R-:W2:Y:S04]  /*191340*/  LDL.LU R44, [R1+0x7ddc] ;  /* 0x007ddc00012c7983 */ /* 0x000ea80000300800 */
[----:B------:R-:W2:Y:S01]  /*191350*/  LDL.LU R52, [R1+0x7dd8] ;  /* 0x007dd80001347983 */ /* 0x000ea20000300800 */
[----:B------:R-:W-:-:S03]  /*191360*/  F2FP.SATFINITE.E4M3.F32.PACK_AB_MERGE_C R13, R13, R41, RZ ;  /* 0x000000290d0d723e */ /* 0x000fc600048070ff */
[----:B------:R0:W-:Y:S01]  /*191370*/  STL [R1+0xac0], R50 ;  /* 0x000ac03201007387 */ /* 0x0001e20000100800 */
[----:B------:R-:W-:Y:S02]  /*191380*/  F2FP.SATFINITE.E4M3.F32.PACK_AB_MERGE_C R12, R12, R46, RZ ;  /* 0x0000002e0c0c723e */ /* 0x000fe400048070ff */
[----:B------:R-:W-:Y:S02]  /*191390*/  F2FP.SATFINITE.E4M3.F32.PACK_AB_MERGE_C R11, R11, R48, RZ ;  /* 0x000000300b0b723e */ /* 0x000fe400048070ff */
[----:B------:R-:W-:Y:S01]  /*1913a0*/  F2FP.SATFINITE.E4M3.F32.PACK_AB_MERGE_C R58, R58, R39, RZ ;  /* 0x000000273a3a723e */ /* 0x000fe200048070ff */
[----:B0-----:R-:W2:Y:S04]  /*1913b0*/  LDL.LU R50, [R1+0x7dd4] ;  /* 0x007dd40001327983 */ /* 0x001ea80000300800 */
[----:B------:R-:W2:Y:S04]  /*1913c0*/  LDL.LU R41, [R1+0x7dd0] ;  /* 0x007dd00001297983 */ /* 0x000ea80000300800 */
[----:B------:R-:W2:Y:S04]  /*1913d0*/  LDL.LU R46, [R1+0x7dcc] ;  /* 0x007dcc00012e7983 */ /* 0x000ea80000300800 */
[----:B------:R-:W2:Y:S04]  /*1913e0*/  LDL.LU R48, [R1+0x7dc8] ;  /* 0x007dc80001307983 */ /* 0x000ea80000300800 */
[----:B------:R-:W2:Y:S04]  /*1913f0*/  LDL.LU R39, [R1+0x7dc4] ;  /* 0x007dc40001277983 */ /* 0x000ea80000300800 */
[----:B------:R0:W-:Y:S01]  /*191400*/  STL [R1+0xa60], R58 ;  /* 0x000a603a01007387 */ /* 0x0001e20000100800 */
[----:B------:R-:W-:-:S03]  /*191410*/  F2FP.SATFINITE.E4M3.F32.PACK_AB_MERGE_C R10, R10, R0, RZ ;  /* 0x000000000a0a723e */ /* 0x000fc600048070ff */
[----:B0-----:R-:W2:Y:S04]  /*191420*/  LDL.LU R58, [R1+0x7dc0] ;  /* 0x007dc000013a7983 */ /* 0x001ea80000300800 */
[----:B------:R-:W2:Y:S01]  /*191430*/  LDL.LU R0, [R1+0x7dbc] ;  /* 0x007dbc0001007983 */ /* 0x000ea20000300800 */
[----:B------:R-:W-:Y:S02]  /*191440*/  F2FP.SATFINITE.E4M3.F32.PACK_AB_MERGE_C R9, R9, R37, RZ ;  /* 0x000000250909723e */ /* 0x000fe400048070ff */
[----:B--2---:R-:W-:Y:S02]  /*191450*/  LOP3.LUT R37, R0, 0xffff, RZ, 0xc0, !PT ;  /* 0x0000ffff00257812 */ /* 0x004fe400078ec0ff */
[----:B------:R-:W2:Y:S01]  /*191460*/  LDL.LU R0, [R1+0x9a8] ;  /* 0x0009a80001007983 */ /* 0x000ea20000300800 */
[----:B------:R-:W-:-:S02]  /*191470*/  LOP3.LUT R7, R7, 0xffff, RZ, 0xc0, !PT ;  /* 0x0000ffff07077812 */ /* 0x000fc400078ec0ff */
[----:B------:R-:W-:Y:S02]  /*191480*/  F2FP.SATFINITE.E4M3.F32.PACK_AB_MERGE_C R8, R8, R60, RZ ;  /* 0x0000003c0808723e */ /* 0x000fe400048070ff */
[----:B------:R-:W-:Y:S01]  /*191490*/  F2FP.SATFINITE.E4M3.F32.PACK_AB_MERGE_C R3, R3, R61, RZ ;  /* 0x0000003d0303723e */ /* 0x000fe200048070ff */
[----:B------:R-:W3:Y:S01]  /*1914a0*/  LDL.LU R60, [R1+0x7db8] ;  /* 0x007db800013c7983 */ /* 0x000ee20000300800 */
[----:B------:R-:W-:Y:S02]  /*1914b0*/  F2FP.SATFINITE.E4M3.F32.PACK_AB_MERGE_C R2, R2, R43, RZ ;  /* 0x0000002b0202723e */ /* 0x000fe400048070ff */
[----:B--2---:R-:W-:Y:S02]  /*1914c0*/  F2FP.SATFINITE.E4M3.F32.PACK_AB_MERGE_C R4, R4, R0, RZ ;  /* 0x000000000404723e */ /* 0x004fe400048070ff */
[----:B------:R-:W-:-:S03]  /*1914d0*/  SHF.R.U32.HI R0, RZ, 0x8, R7 ;  /* 0x00000008ff007819 */ /* 0x000fc60000011607 */
[----:B------:R-:W-:Y:S04]  /*1914e0*/  STL [R1+0xbb0], R4 ;  /* 0x000bb00401007387 */ /* 0x000fe80000100800 */
[----:B------:R-:W2:Y:S04]  /*1914f0*/  LDL.LU R43, [R1+0x7db4] ;  /* 0x007db400012b7983 */ /* 0x000ea80000300800 */
[----:B------:R-:W2:Y:S04]  /*191500*/  LDL.LU R61, [R1+0x7db0] ;  /* 0x007db000013d7983 */ /* 0x000ea80000300800 */
[----:B------:R0:W-:Y:S02]  /*191510*/  STL [R1+0xb8c], R3 ;  /* 0x000b8c0301007387 */ /* 0x0001e40000100800 */
[----:B0-----:R-:W-:-:S02]  /*191520*/  LOP3.LUT R3, R0, 0xffff, RZ, 0xc0, !PT ;  /* 0x0000ffff00037812 */ /* 0x001fc400078ec0ff */
[----:B------:R-:W2:Y:S01]  /*191530*/  LDL.LU R0, [R1+0x9e0] ;  /* 0x0009e00001007983 */ /* 0x000ea20000300800 */
[--C-:B------:R-:W-:Y:S02]  /*191540*/  SHF.R.U32.HI R4, RZ, 0x8, R37.reuse ;  /* 0x00000008ff047819 */ /* 0x100fe40000011625 */
[----:B------:R-:W-:Y:S02]  /*191550*/  F2FP.SATFINITE.E4M3.F32.PACK_AB_MERGE_C R40, R40, R51, RZ ;  /* 0x000000332828723e */ /* 0x000fe400048070ff */
[----:B------:R-:W-:Y:S02]  /*191560*/  LOP3.LUT R4, R4, 0xffff, RZ, 0xc0, !PT ;  /* 0x0000ffff04047812 */ /* 0x000fe400078ec0ff */
[----:B------:R-:W-:Y:S02]  /*191570*/  PRMT R7, R7, 0x3340, R37 ;  /* 0x0000334007077816 */ /* 0x000fe40000000025 */
[----:B------:R-:W-:Y:S01]  /*191580*/  PRMT R3, R3, 0x3340, R4 ;  /* 0x0000334003037816 */ /* 0x000fe20000000004 */
[----:B------:R0:W-:Y:S04]  /*191590*/  STL [R1+0xb84], R40 ;  /* 0x000b842801007387 */ /* 0x0001e80000100800 */
[----:B------:R-:W-:Y:S01]  /*1915a0*/  STL [R1+0x161c], R7 ;  /* 0x00161c0701007387 */ /* 0x000fe20000100800 */
[----:B------:R-:W-:-:S03]  /*1915b0*/  LOP3.LUT R51, R38, 0xffff, RZ, 0xc0, !PT ;  /* 0x0000ffff26337812 */ /* 0x000fc600078ec0ff */
[----:B------:R4:W-:Y:S01]  /*1915c0*/  STL [R1+0x1498], R3 ;  /* 0x0014980301007387 */ /* 0x0009e20000100800 */
[----:B---3--:R-:W-:Y:S02]  /*1915d0*/  LOP3.LUT R4, R45, 0xffff, RZ, 0xc0, !PT ;  /* 0x0000ffff2d047812 */ /* 0x008fe400078ec0ff */
[----:B0-----:R-:W-:Y:S02]  /*1915e0*/  LOP3.LUT R40, R6, 0xffff, RZ, 0xc0, !PT ;  /* 0x0000ffff06287812 */ /* 0x001fe400078ec0ff */
[----:B----4-:R-:W-:Y:S02]  /*1915f0*/  LOP3.LUT R3, R47, 0xffff, RZ, 0xc0, !PT ;  /* 0x0000ffff2f037812 */ /* 0x010fe400078ec0ff */
[----:B-----5:R-:W-:Y:S02]  /*191600*/  LOP3.LUT R37, R49, 0xffff, RZ, 0xc0, !PT ;  /* 0x0000ffff31257812 */ /* 0x020fe400078ec0ff */
[----:B------:R-:W-:-:S04]  /*191610*/  LOP3.LUT R36, R36, 0xffff, RZ, 0xc0, !PT ;  /* 0x0000ffff24247812 */ /* 0x000fc800078ec0ff */
[----:B------:R-:W-:Y:S02]  /*191620*/  SHF.R.U32.HI R7, RZ, 0x8, R36 ;  /* 0x00000008ff077819 */ /* 0x000fe40000011624 */
[--C-:B------:R-:W-:Y:S02]  /*191630*/  PRMT R36, R36, 0x3340, R4.reuse ;  /* 0x0000334024247816 */ /* 0x100fe40000000004 */
[----:B--2---:R-:W-:Y:S02]  /*191640*/  F2FP.SATFINITE.E4M3.F32.PACK_AB_MERGE_C R0, R42, R0, RZ ;  /* 0x000000002a00723e */ /* 0x004fe400048070ff */
[----:B------:R-:W-:Y:S02]  /*191650*/  LOP3.LUT R42, R5, 0xffff, RZ, 0xc0, !PT ;  /* 0x0000ffff052a7812 */ /* 0x000fe400078ec0ff */
[----:B------:R-:W2:Y:S04]  /*191660*/  LDL.LU R5, [R1+0x2c4c] ;  /* 0x002c4c0001057983 */ /* 0x000ea80000300800 */
[----:B------:R-:W3:Y:S04]  /*191670*/  LDL.LU R6, [R1+0x2c48] ;  /* 0x002c480001067983 */ /* 0x000ee80000300800 */
[----:B------:R-:W4:Y:S04]  /*191680*/  LDL.LU R38, [R1+0x284] ;  /* 0x0002840001267983 */ /* 0x000f280000300800 */
[----:B------:R-:W5:Y:S04]  /*191690*/  LDL.LU R45, [R1+0x280] ;  /* 0x00028000012d7983 */ /* 0x000f680000300800 */
[----:B------:R-:W5:Y:S04]  /*1916a0*/  LDL.LU R47, [R1+0xec] ;  /* 0x0000ec00012f7983 */ /* 0x000f680000300800 */
[----:B------:R-:W5:Y:S04]  /*1916b0*/  LDL.LU R49, [R1+0xe8] ;  /* 0x0000e80001317983 */ /* 0x000f680000300800 */
[----:B------:R0:W-:Y:S02]  /*1916c0*/  STL [R1+0x1610], R36 ;  /* 0x0016102401007387 */ /* 0x0001e40000100800 */
[----:B0-----:R-:W-:-:S02]  /*1916d0*/  SHF.R.U32.HI R36, RZ, 0x8, R4 ;  /* 0x00000008ff247819 */ /* 0x001fc40000011604 */
[----:B------:R-:W-:Y:S02]  /*1916e0*/  SHF.R.U32.HI R4, RZ, 0x8, R42 ;  /* 0x00000008ff047819 */ /* 0x000fe4000001162a */
[----:B------:R-:W-:-:S05]  /*1916f0*/  PRMT R42, R42, 0x3340, R3 ;  /* 0x000033402a2a7816 */ /* 0x000fca0000000003 */
[----:B------:R0:W-:Y:S01]  /*191700*/  STL [R1+0x160c], R42 ;  /* 0x00160c2a01007387 */ /* 0x0001e20000100800 */
[----:B------:R-:W-:Y:S02]  /*191710*/  LOP3.LUT R0, R0, 0xffff, RZ, 0xc0, !PT ;  /* 0x0000ffff00007812 */ /* 0x000fe400078ec0ff */
[----:B0-----:R-:W-:Y:S02]  /*191720*/  SHF.R.U32.HI R42, RZ, 0x8, R40 ;  /* 0x00000008ff2a7819 */ /* 0x001fe40000011628 */
[----:B------:R-:W-:-:S05]  /*191730*/  PRMT R40, R40, 0x3340, R37 ;  /* 0x0000334028287816 */ /* 0x000fca0000000025 */
[----:B------:R0:W-:Y:S01]  /*191740*/  STL [R1+0x1618], R40 ;  /* 0x0016182801007387 */ /* 0x0001e20000100800 */
[----:B------:R-:W-:Y:S02]  /*191750*/  SHF.R.U32.HI R3, RZ, 0x8, R3 ;  /* 0x00000008ff037819 */ /* 0x000fe40000011603 */
[----:B0-----:R-:W-:Y:S02]  /*191760*/  SHF.R.U32.HI R40, RZ, 0x8, R37 ;  /* 0x00000008ff287819 */ /* 0x001fe40000011625 */
[----:B------:R-:W-:Y:S02]  /*191770*/  SHF.R.U32.HI R37, RZ, 0x8, R51 ;  /* 0x00000008ff257819 */ /* 0x000fe40000011633 */
[--C-:B------:R-:W-:Y:S02]  /*191780*/  PRMT R51, R51, 0x3340, R0.reuse ;  /* 0x0000334033337816 */ /* 0x100fe40000000000 */
[----:B------:R-:W-:-:S03]  /*191790*/  SHF.R.U32.HI R0, RZ, 0x8, R0 ;  /* 0x00000008ff007819 */ /* 0x000fc60000011600 */
[----:B------:R0:W-:Y:S01]  /*1917a0*/  STL [R1+0x1614], R51 ;  /* 0x0016143301007387 */ /* 0x0001e20000100800 */
[----:B------:R-:W-:Y:S02]  /*1917b0*/  LOP3.LUT R37, R37, 0xffff, RZ, 0xc0, !PT ;  /* 0x0000ffff25257812 */ /* 0x000fe400078ec0ff */
[----:B------:R-:W-:Y:S02]  /*1917c0*/  LOP3.LUT R7, R7, 0xffff, RZ, 0xc0, !PT ;  /* 0x0000ffff07077812 */ /* 0x000fe400078ec0ff */
[----:B------:R-:W-:Y:S02]  /*1917d0*/  LOP3.LUT R36, R36, 0xffff, RZ, 0xc0, !PT ;  /* 0x0000ffff24247812 */ /* 0x000fe400078ec0ff */
[----:B------:R-:W-:Y:S02]  /*1917e0*/  LOP3.LUT R4, R4, 0xffff, RZ, 0xc0, !PT ;  /* 0x0000ffff04047812 */ /* 0x000fe400078ec0ff */
[----:B0-----:R-:W-:Y:S02]  /*1917f0*/  LOP3.LUT R51, R42, 0xffff, RZ, 0xc0, !PT ;  /* 0x0000ffff2a337812 */ /* 0x001fe400078ec0ff */
[----:B------:R-:W-:-:S02]  /*191800*/  LOP3.LUT R42, R40, 0xffff, RZ, 0xc0, !PT ;  /* 0x0000ffff282a7812 */ /* 0x000fc400078ec0ff */
[----:B------:R-:W-:Y:S02]  /*191810*/  LOP3.LUT R40, R0, 0xffff, RZ, 0xc0, !PT ;  /* 0x0000ffff00287812 */ /* 0x000fe400078ec0ff */
[----:B------:R-:W-:Y:S02]  /*191820*/  LOP3.LUT R0, R3, 0xffff, RZ, 0xc0, !PT ;  /* 0x0000ffff03007812 */ /* 0x000fe400078ec0ff */
[----:B------:R-:W-:Y:S02]  /*191830*/  PRMT R51, R51, 0x3340, R42 ;  /* 0x0000334033337816 */ /* 0x000fe4000000002a */
[----:B------:R-:W-:Y:S02]  /*191840*/  PRMT R37, R37, 0x3340, R40 ;  /* 0x0000334025257816 */ /* 0x000fe40000000028 */
[----:B------:R-:W-:Y:S01]  /*191850*/  PRMT R7, R7, 0x3340, R36 ;  /* 0x0000334007077816 */ /* 0x000fe20000000024 */
[----:B------:R-:W5:Y:S01]  /*191860*/  LDL.LU R3, [R1+0x7dac] ;  /* 0x007dac0001037983 */ /* 0x000f620000300800 */
[----:B------:R-:W-:-:S03]  /*191870*/  PRMT R0, R4, 0x3340, R0 ;  /* 0x0000334004007816 */ /* 0x000fc60000000000 */
[----:B------:R-:W5:Y:S04]  /*191880*/  LDL.LU R42, [R1+0x7da8] ;  /* 0x007da800012a7983 */ /* 0x000f680000300800 */
[----:B------:R4:W-:Y:S04]  /*191890*/  STL [R1+0x1494], R51 ;  /* 0x0014943301007387 */ /* 0x0009e80000100800 */
[----:B------:R5:W-:Y:S04]  /*1918a0*/  STL [R1+0x1490], R37 ;  /* 0x0014902501007387 */ /* 0x000be80000100800 */
[----:B------:R-:W-:Y:S04]  /*1918b0*/  STL [R1+0x1470], R7 ;  /* 0x0014700701007387 */ /* 0x000fe80000100800 */
[----:B------:R0:W-:Y:S01]  /*1918c0*/  STL [R1+0x146c], R0 ;  /* 0x00146c0001007387 */ /* 0x0001e20000100800 */
[----:B--2---:R-:W-:-:S02]  /*1918d0*/  LOP3.LUT R36, R5, 0xffff, RZ, 0xc0, !PT ;  /* 0x0000ffff05247812 */ /* 0x004fc400078ec0ff */
[----:B---3--:R-:W-:Y:S01]  /*1918e0*/  LOP3.LUT R40, R6, 0xffff, RZ, 0xc0, !PT ;  /* 0x0000ffff06287812 */ /* 0x008fe200078ec0ff */
[----:B------:R-:W2:Y:S01]  /*1918f0*/  LDL.LU R5, [R1+0x2c58] ;  /* 0x002c580001057983 */ /* 0x000ea20000300800 */
[----:B----4-:R-:W-:-:S03]  /*191900*/  LOP3.LUT R51, R38, 0xffff, RZ, 0xc0, !PT ;  /* 0x0000ffff26337812 */ /* 0x010fc600078ec0ff */
[----:B------:R-:W3:Y:S01]  /*191910*/  LDL.LU R6, [R1+0x2c54] ;  /* 0x002c540001067983 */ /* 0x000ee20000300800 */
[----:B-----5:R-:W-:-:S03]  /*191920*/  LOP3.LUT R37, R45, 0xffff, RZ, 0xc0, !PT ;  /* 0x0000ffff2d257812 */ /* 0x020fc600078ec0ff */
[----:B------:R-:W4:Y:S01]  /*191930*/  LDL.LU R38, [R1+0x28c] ;  /* 0x00028c0001267983 */ /* 0x000f220000300800 */
[----:B------:R-:W-:-:S03]  /*191940*/  LOP3.LUT R4, R47, 0xffff, RZ, 0xc0, !PT ;  /* 0x0000ffff2f047812 */ /* 0x000fc600078ec0ff */
[----:B------:R-:W5:Y:S04]  /*191950*/  LDL.LU R45, [R1+0x288] ;  /* 0x00028800012d7983 */ /* 0x000f680000300800 */
[----:B------:R-:W4:Y:S01]  /*191960*/  LDL.LU R47, [R1+0xf4] ;  /* 0x0000f400012f7983 */ /* 0x000f220000300800 */
[----:B0-----:R-:W-:-:S03]  /*191970*/  LOP3.LUT R0, R49, 0xffff, RZ, 0xc0, !PT ;  /* 0x0000ffff31007812 */ /* 0x001fc600078ec0ff */
[----:B------:R-:W5:Y:S01]  /*191980*/  LDL.LU R49, [R1+0xf0] ;  /* 0x0000f00001317983 */ /* 0x000f620000300800 */
[----:B------:R-:W-:Y:S02]  /*191990*/  SHF.R.U32.HI R7, RZ, 0x8, R36 ;  /* 0x00000008ff077819 */ /* 0x000fe40000011624 */
[----:B------:R-:W-:-:S05]  /*1919a0*/  PRMT R36, R36, 0x3340, R4 ;  /* 0x0000334024247816 */ /* 0x000fca0000000004 */
[----:B------:R0:W-:Y:S01]  /*1919b0*/  STL [R1+0x1604], R36 ;  /* 0x0016042401007387 */ /* 0x0001e20000100800 */
[----:B------:R-:W-:Y:S02]  /*1919c0*/  LOP3.LUT R2, R2, 0xffff, RZ, 0xc0, !PT ;  /* 0x0000ffff02027812 */ /* 0x000fe400078ec0ff */
[----:B0-----:R-:W-:Y:S02]  /*1919d0*/  SHF.R.U32.HI R36, RZ, 0x8, R4 ;  /* 0x00000008ff247819 */ /* 0x001fe40000011604 */
        /* <DEDUP_REMOVED lines=8> */
[----:B------:R-:W-:Y:S02]  /*191a60*/  SHF.R.U32.HI R2, RZ, 0x8, R2 ;  /* 0x00000008ff027819 */ /* 0x000fe40000011602 */
[----:B0-----:R-:W-:Y:S02]  /*191a70*/  SHF.R.U32.HI R37, RZ, 0x8, R51 ;  /* 0x00000008ff257819 */ /* 0x001fe40000011633 */
[----:B------:R-:W-:-:S05]  /*191a80*/  PRMT R51, R51, 0x3340, R8 ;  /* 0x0000334033337816 */ /* 0x000fca0000000008 */
[----:B------:R0:W-:Y:S01]  /*191a90*/  STL [R1+0x15fc], R51 ;  /* 0x0015fc3301007387 */ /* 0x0001e20000100800 */
[----:B------:R-:W-:Y:S02]  /*191aa0*/  LOP3.LUT R7, R7, 0xffff, RZ, 0xc0, !PT ;  /* 0x0000ffff07077812 */ /* 0x000fe400078ec0ff */
[----:B------:R-:W-:Y:S02]  /*191ab0*/  LOP3.LUT R36, R36, 0xffff, RZ, 0xc0, !PT ;  /* 0x0000ffff24247812 */ /* 0x000fe400078ec0ff */
[----:B0-----:R-:W-:Y:S01]  /*191ac0*/  SHF.R.U32.HI R51, RZ, 0x8, R8 ;  /* 0x00000008ff337819 */ /* 0x001fe20000011608 */
[----:B------:R-:W-:Y:S01]  /*191ad0*/  IMAD.MOV.U32 R8, RZ, RZ, R40 ;  /* 0x000000ffff087224 */ /* 0x000fe200078e0028 */
[----:B------:R-:W-:-:S03]  /*191ae0*/  LOP3.LUT R40, R0, 0xffff, RZ, 0xc0, !PT ;  /* 0x0000ffff00287812 */ /* 0x000fc600078ec0ff */
[----:B------:R-:W-:Y:S01]  /*191af0*/  IMAD.MOV.U32 R0, RZ, RZ, R51 ;  /* 0x000000ffff007224 */ /* 0x000fe200078e0033 */
[----:B------:R-:W-:Y:S02]  /*191b00*/  LOP3.LUT R51, R2, 0xffff, RZ, 0xc0, !PT ;  /* 0x0000ffff02337812 */ /* 0x000fe400078ec0ff */
[----:B------:R-:W-:Y:S02]  /*191b10*/  LOP3.LUT R4, R4, 0xffff, RZ, 0xc0, !PT ;  /* 0x0000ffff04047812 */ /* 0x000fe400078ec0ff */
[----:B------:R-:W-:Y:S02]  /*191b20*/  LOP3.LUT R8, R8, 0xffff, RZ, 0xc0, !PT ;  /* 0x0000ffff08087812 */ /* 0x000fe400078ec0ff */
[----:B------:R-:W-:Y:S02]  /*191b30*/  LOP3.LUT R2, R37, 0xffff, RZ, 0xc0, !PT ;  /* 0x0000ffff25027812 */ /* 0x000fe400078ec0ff */
[----:B------:R-:W-:Y:S02]  /*191b40*/  PRMT R40, R40, 0x3340, R51 ;  /* 0x0000334028287816 */ /* 0x000fe40000000033 */
[----:B------:R-:W-:-:S02]  /*191b50*/  LOP3.LUT R0, R0, 0xffff, RZ, 0xc0, !PT ;  /* 0x0000ffff00007812 */ /* 0x000fc400078ec0ff */
[----:B------:R-:W-:Y:S01]  /*191b60*/  PRMT R7, R7, 0x3340, R36 ;  /* 0x0000334007077816 */ /* 0x000fe20000000024 */
[----:B------:R-:W5:Y:S04]  /*191b70*/  LDL.LU R37, [R1+0x7da4] ;  /* 0x007da40001257983 */ /* 0x000f680000300800 */
[----:B------:R-:W5:Y:S01]  /*191b80*/  LDL.LU R51, [R1+0x7da0] ;  /* 0x007da00001337983 */ /* 0x000f620000300800 */
[----:B------:R-:W-:-:S03]  /*191b90*/  PRMT R4, R4, 0x3340, R8 ;  /* 0x0000334004047816 */ /* 0x000fc60000000008 */
[----:B------:R-:W-:Y:S01]  /*191ba0*/  STL [R1+0x1464], R40 ;  /* 0x0014642801007387 */ /* 0x000fe20000100800 */
[----:B------:R-:W-:-:S03]  /*191bb0*/  PRMT R0, R2, 0x3340, R0 ;  /* 0x0000334002007816 */ /* 0x000fc60000000000 */
[----:B------:R2:W-:Y:S04]  /*191bc0*/  STL [R1+0x1460], R7 ;  /* 0x0014600701007387 */ /* 0x0005e80000100800 */
[----:B------:R0:W-:Y:S04]  /*191bd0*/  STL [R1+0x145c], R4 ;  /* 0x00145c0401007387 */ /* 0x0001e80000100800 */
[----:B------:R0:W-:Y:S01]  /*191be0*/  STL [R1+0x1458], R0 ;  /* 0x0014580001007387 */ /* 0x0001e20000100800 */
[----:B------:R-:W-:Y:S02]  /*191bf0*/  LOP3.LUT R10, R10, 0xffff, RZ, 0xc0, !PT ;  /* 0x0000ffff0a0a7812 */ /* 0x000fe400078ec0ff */
[----:B------:R-:W-:-:S02]  /*191c00*/  LOP3.LUT R9, R9, 0xffff, RZ, 0xc0, !PT ;  /* 0x0000ffff09097812 */ /* 0x000fc400078ec0ff */
[----:B--2---:R-:W-:Y:S02]  /*191c10*/  LOP3.LUT R7, R5, 0xffff, RZ, 0xc0, !PT ;  /* 0x0000ffff05077812 */ /* 0x004fe400078ec0ff */
[----:B---3--:R-:W-:Y:S02]  /*191c20*/  LOP3.LUT R36, R6, 0xffff, RZ, 0xc0, !PT ;  /* 0x0000ffff06247812 */ /* 0x008fe400078ec0ff */
[----:B------:R-:W2:Y:S01]  /*191c30*/  LDL.LU R6, [R1+0x2c6c] ;  /* 0x002c6c0001067983 */ /* 0x000ea20000300800 */
[----:B----4-:R-:W-:Y:S02]  /*191c40*/  LOP3.LUT R2, R47, 0xffff, RZ, 0xc0, !PT ;  /* 0x0000ffff2f027812 */ /* 0x010fe400078ec0ff */
[----:B------:R-:W-:Y:S02]  /*191c50*/  SHF.R.U32.HI R40, RZ, 0x8, R7 ;  /* 0x00000008ff287819 */ /* 0x000fe40000011607 */
[----:B0-----:R-:W-:Y:S01]  /*191c60*/  LOP3.LUT R4, R38, 0xffff, RZ, 0xc0, !PT ;  /* 0x0000ffff26047812 */ /* 0x001fe200078ec0ff */
[----:B------:R-:W3:Y:S01]  /*191c70*/  LDL.LU R5, [R1+0x2c68] ;  /* 0x002c680001057983 */ /* 0x000ee20000300800 */
[----:B------:R-:W-:-:S02]  /*191c80*/  PRMT R7, R7, 0x3340, R2 ;  /* 0x0000334007077816 */ /* 0x000fc40000000002 */
[----:B-----5:R-:W-:Y:S01]  /*191c90*/  LOP3.LUT R8, R45, 0xffff, RZ, 0xc0, !PT ;  /* 0x0000ffff2d087812 */ /* 0x020fe200078ec0ff */
[----:B------:R-:W4:Y:S04]  /*191ca0*/  LDL.LU R38, [R1+0x290] ;  /* 0x0002900001267983 */ /* 0x000f280000300800 */
[----:B------:R-:W5:Y:S01]  /*191cb0*/  LDL.LU R45, [R1+0x104] ;  /* 0x00010400012d7983 */ /* 0x000f620000300800 */
[----:B------:R-:W-:-:S03]  /*191cc0*/  LOP3.LUT R0, R49, 0xffff, RZ, 0xc0, !PT ;  /* 0x0000ffff31007812 */ /* 0x000fc600078ec0ff */
[----:B------:R-:W4:Y:S04]  /*191cd0*/  LDL.LU R47, [R1+0xfc] ;  /* 0x0000fc00012f7983 */ /* 0x000f280000300800 */
[----:B------:R-:W4:Y:S04]  /*191ce0*/  LDL.LU R49, [R1+0xf8] ;  /* 0x0000f80001317983 */ /* 0x000f280000300800 */
[----:B------:R0:W-:Y:S02]  /*191cf0*/  STL [R1+0x15f8], R7 ;  /* 0x0015f80701007387 */ /* 0x0001e40000100800 */
[----:B0-----:R-:W-:-:S02]  /*191d00*/  SHF.R.U32.HI R7, RZ, 0x8, R2 ;  /* 0x00000008ff077819 */ /* 0x001fc40000011602 */
[----:B------:R-:W-:Y:S02]  /*191d10*/  SHF.R.U32.HI R2, RZ, 0x8, R36 ;  /* 0x00000008ff027819 */ /* 0x000fe40000011624 */
[--C-:B------:R-:W-:Y:S02]  /*191d20*/  PRMT R36, R36, 0x3340, R0.reuse ;  /* 0x0000334024247816 */ /* 0x100fe40000000000 */
[----:B------:R-:W-:-:S03]  /*191d30*/  SHF.R.U32.HI R0, RZ, 0x8, R0 ;  /* 0x00000008ff007819 */ /* 0x000fc60000011600 */
[----:B------:R0:W-:Y:S02]  /*191d40*/  STL [R1+0x15f4], R36 ;  /* 0x0015f42401007387 */ /* 0x0001e40000100800 */
[----:B0-----:R-:W-:Y:S02]  /*191d50*/  SHF.R.U32.HI R36, RZ, 0x8, R4 ;  /* 0x00000008ff247819 */ /* 0x001fe40000011604 */
[----:B------:R-:W-:-:S05]  /*191d60*/  PRMT R4, R4, 0x3340, R10 ;  /* 0x0000334004047816 */ /* 0x000fca000000000a */
[----:B------:R0:W-:Y:S02]  /*191d70*/  STL [R1+0x15f0], R4 ;  /* 0x0015f00401007387 */ /* 0x0001e40000100800 */
[----:B0-----:R-:W-:Y:S01]  /*191d80*/  SHF.R.U32.HI R4, RZ, 0x8, R10 ;  /* 0x00000008ff047819 */ /* 0x001fe2000001160a */
[----:B------:R-:W-:Y:S01]  /*191d90*/  IMAD.MOV.U32 R10, RZ, RZ, R0 ;  /* 0x000000ffff0a7224 */ /* 0x000fe200078e0000 */
[----:B------:R-:W-:Y:S02]  /*191da0*/  SHF.R.U32.HI R0, RZ, 0x8, R8 ;  /* 0x00000008ff007819 */ /* 0x000fe40000011608 */
[--C-:B------:R-:W-:Y:S02]  /*191db0*/  PRMT R8, R8, 0x3340, R9.reuse ;  /* 0x0000334008087816 */ /* 0x100fe40000000009 */
[----:B------:R-:W-:Y:S02]  /*191dc0*/  SHF.R.U32.HI R9, RZ, 0x8, R9 ;  /* 0x00000008ff097819 */ /* 0x000fe40000011609 */
[----:B------:R-:W-:-:S02]  /*191dd0*/  LOP3.LUT R40, R40, 0xffff, RZ, 0xc0, !PT ;  /* 0x0000ffff28287812 */ /* 0x000fc400078ec0ff */
[----:B------:R-:W-:Y:S01]  /*191de0*/  LOP3.LUT R7, R7, 0xffff, RZ, 0xc0, !PT ;  /* 0x0000ffff07077812 */ /* 0x000fe200078ec0ff */
[----:B------:R0:W-:Y:S01]  /*191df0*/  STL [R1+0x15ec], R8 ;  /* 0x0015ec0801007387 */ /* 0x0001e20000100800 */
[----:B------:R-:W-:Y:S02]  /*191e00*/  LOP3.LUT R10, R10, 0xffff, RZ, 0xc0, !PT ;  /* 0x0000ffff0a0a7812 */ /* 0x000fe400078ec0ff */
[----:B------:R-:W-:Y:S01]  /*191e10*/  PRMT R40, R40, 0x3340, R7 ;  /* 0x0000334028287816 */ /* 0x000fe20000000007 */
[----:B0-----:R-:W-:Y:S01]  /*191e20*/  IMAD.MOV.U32 R8, RZ, RZ, R36 ;  /* 0x000000ffff087224 */ /* 0x001fe200078e0024 */
[----:B------:R-:W-:Y:S01]  /*191e30*/  LOP3.LUT R36, R2, 0xffff, RZ, 0xc0, !PT ;  /* 0x0000ffff02247812 */ /* 0x000fe200078ec0ff */
[----:B------:R-:W-:Y:S01]  /*191e40*/  IMAD.MOV.U32 R2, RZ, RZ, R9 ;  /* 0x000000ffff027224 */ /* 0x000fe200078e0009 */
[----:B------:R-:W-:-:S03]  /*191e50*/  LOP3.LUT R9, R0, 0xffff, RZ, 0xc0, !PT ;  /* 0x0000ffff00097812 */ /* 0x000fc600078ec0ff */
[----:B------:R-:W-:Y:S01]  /*191e60*/  IMAD.MOV.U32 R0, RZ, RZ, R2 ;  /* 0x000000ffff007224 */ /* 0x000fe200078e0002 */
[----:B------:R-:W-:Y:S02]  /*191e70*/  LOP3.LUT R2, R4, 0xffff, RZ, 0xc0, !PT ;  /* 0x0000ffff04027812 */ /* 0x000fe400078ec0ff */
[----:B------:R-:W-:Y:S01]  /*191e80*/  PRMT R10, R36, 0x3340, R10 ;  /* 0x00003340240a7816 */ /* 0x000fe2000000000a */
[----:B------:R-:W4:Y:S04]  /*191e90*/  LDL.LU R4, [R1+0x7d9c] ;  /* 0x007d9c0001047983 */ /* 0x000f280000300800 */
[----:B------:R-:W4:Y:S04]  /*191ea0*/  LDL.LU R7, [R1+0x7d98] ;  /* 0x007d980001077983 */ /* 0x000f280000300800 */
[----:B------:R0:W-:Y:S04]  /*191eb0*/  STL [R1+0x1454], R40 ;  /* 0x0014542801007387 */ /* 0x0001e80000100800 */
[----:B0-----:R-:W4:Y:S04]  /*191ec0*/  LDL.LU R40, [R1+0x7d94] ;  /* 0x007d940001287983 */ /* 0x001f280000300800 */
[----:B------:R-:W4:Y:S04]  /*191ed0*/  LDL.LU R36, [R1+0x7d90] ;  /* 0x007d900001247983 */ /* 0x000f280000300800 */
[----:B------:R0:W-:Y:S04]  /*191ee0*/  STL [R1+0x1450], R10 ;  /* 0x0014500a01007387 */ /* 0x0001e80000100800 */
[----:B0-----:R-:W4:Y:S01]  /*191ef0*/  LDL.LU R10, [R1+0x2c64] ;  /* 0x002c6400010a7983 */ /* 0x001f220000300800 */
[----:B------:R-:W-:-:S02]  /*191f00*/  LOP3.LUT R8, R8, 0xffff, RZ, 0xc0, !PT ;  /* 0x0000ffff08087812 */ /* 0x000fc400078ec0ff */
[----:B------:R-:W-:Y:S02]  /*191f10*/  LOP3.LUT R0, R0, 0xffff, RZ, 0xc0, !PT ;  /* 0x0000ffff00007812 */ /* 0x000fe400078ec0ff */
[----:B------:R-:W-:Y:S02]  /*191f20*/  PRMT R2, R8, 0x3340, R2 ;  /* 0x0000334008027816 */ /* 0x000fe40000000002 */
[----:B------:R-:W-:-:S03]  /*191f30*/  PRMT R0, R9, 0x3340, R0 ;  /* 0x0000334009007816 */ /* 0x000fc60000000000 */
[----:B------:R0:W-:Y:S04]  /*191f40*/  STL [R1+0x144c], R2 ;  /* 0x00144c0201007387 */ /* 0x0001e80000100800 */
[----:B------:R0:W-:Y:S01]  /*191f50*/  STL [R1+0x1448], R0 ;  /* 0x0014480001007387 */ /* 0x0001e20000100800 */
[----:B------:R-:W-:Y:S02]  /*191f60*/  LOP3.LUT R11, R11, 0xffff, RZ, 0xc0, !PT ;  /* 0x0000ffff0b0b7812 */ /* 0x000fe400078ec0ff */
[----:B--2---:R-:W-:Y:S02]  /*191f70*/  LOP3.LUT R6, R6, 0xffff, RZ, 0xc0, !PT ;  /* 0x0000ffff06067812 */ /* 0x004fe400078ec0ff */
[----:B---3--:R-:W-:Y:S02]  /*191f80*/  LOP3.LUT R5, R5, 0xffff, RZ, 0xc0, !PT ;  /* 0x0000ffff05057812 */ /* 0x008fe400078ec0ff */
[----:B-----5:R-:W-:-:S02]  /*191f90*/  LOP3.LUT R8, R45, 0xffff, RZ, 0xc0, !PT ;  /* 0x0000ffff2d087812 */ /* 0x020fc400078ec0ff */
[----:B----4-:R-:W-:Y:S02]  /*191fa0*/  LOP3.LUT R9, R38, 0xffff, RZ, 0xc0, !PT ;  /* 0x0000ffff26097812 */ /* 0x010fe400078ec0ff */
[----:B0-----:R-:W-:Y:S02]  /*191fb0*/  LOP3.LUT R2, R47, 0xffff, RZ, 0xc0, !PT ;  /* 0x0000ffff2f027812 */ /* 0x001fe400078ec0ff */
[----:B------:R-:W-:Y:S02]  /*191fc0*/  SHF.R.U32.HI R45, RZ, 0x8, R6 ;  /* 0x00000008ff2d7819 */ /* 0x000fe40000011606 */
[--C-:B------:R-:W-:Y:S02]  /*191fd0*/  PRMT R38, R6, 0x3340, R8.reuse ;  /* 0x0000334006267816 */ /* 0x100fe40000000008 */
[----:B------:R-:W-:Y:S02]  /*191fe0*/  SHF.R.U32.HI R6, RZ, 0x8, R8 ;  /* 0x00000008ff067819 */ /* 0x000fe40000011608 */
[----:B------:R-:W-:Y:S01]  /*191ff0*/  LOP3.LUT R0, R49, 0xffff, RZ, 0xc0, !PT ;  /* 0x0000ffff31007812 */ /* 0x000fe200078ec0ff */
[----:B------:R-:W2:Y:S01]  /*192000*/  LDL.LU R47, [R1+0x10c] ;  /* 0x00010c00012f7983 */ /* 0x000ea20000300800 */
[----:B------:R-:W-:-:S03]  /*192010*/  PRMT R8, R5, 0x3340, R2 ;  /* 0x0000334005087816 */ /* 0x000fc60000000002 */
[----:B------:R-:W3:Y:S04]  /*192020*/  LDL.LU R49, [R1+0x100] ;  /* 0x0001000001317983 */ /* 0x000ee80000300800 */
[----:B------:R0:W-:Y:S02]  /*192030*/  STL [R1+0x15dc], R38 ;  /* 0x0015dc2601007387 */ /* 0x0001e40000100800 */
[----:B0-----:R-:W-:Y:S02]  /*192040*/  SHF.R.U32.HI R38, RZ, 0x8, R5 ;  /* 0x00000008ff267819 */ /* 0x001fe40000011605 */
[----:B------:R-:W4:Y:S04]  /*192050*/  LDL.LU R5, [R1+0x7d8c] ;  /* 0x007d8c0001057983 */ /* 0x000f280000300800 */
[----:B------:R0:W-:Y:S02]  /*192060*/  STL [R1+0x15e8], R8 ;  /* 0x0015e80801007387 */ /* 0x0001e40000100800 */
[----:B0-----:R-:W-:-:S02]  /*192070*/  SHF.R.U32.HI R8, RZ, 0x8, R2 ;  /* 0x00000008ff087819 */ /* 0x001fc40000011602 */
[----:B------:R-:W-:Y:S02]  /*192080*/  LOP3.LUT R38, R38, 0xffff, RZ, 0xc0, !PT ;  /* 0x0000ffff26267812 */ /* 0x000fe400078ec0ff */
[----:B------:R-:W-:-:S04]  /*192090*/  LOP3.LUT R10, R10, 0xffff, RZ, 0xc0, !PT ;  /* 0x0000ffff0a0a7812 */ /* 0x000fc800078ec0ff */
[----:B------:R-:W-:Y:S02]  /*1920a0*/  SHF.R.U32.HI R2, RZ, 0x8, R10 ;  /* 0x00000008ff027819 */ /* 0x000fe4000001160a */
[----:B------:R-:W-:-:S05]  /*1920b0*/  PRMT R10, R10, 0x3340, R0 ;  /* 0x000033400a0a7816 */ /* 0x000fca0000000000 */
[----:B------:R0:W-:Y:S02]  /*1920c0*/  STL [R1+0x15e4], R10 ;  /* 0x0015e40a01007387 */ /* 0x0001e40000100800 */
[----:B0-----:R-:W-:Y:S02]  /*1920d0*/  SHF.R.U32.HI R10, RZ, 0x8, R0 ;  /* 0x00000008ff0a7819 */ /* 0x001fe40000011600 */
[----:B------:R-:W-:Y:S02]  /*1920e0*/  SHF.R.U32.HI R0, RZ, 0x8, R9 ;  /* 0x00000008ff007819 */ /* 0x000fe40000011609 */
[----:B------:R-:W-:-:S05]  /*1920f0*/  PRMT R9, R9, 0x3340, R11 ;  /* 0x0000334009097816 */ /* 0x000fca000000000b */
[----:B------:R0:W-:Y:S02]  /*192100*/  STL [R1+0x15e0], R9 ;  /* 0x0015e00901007387 */ /* 0x0001e40000100800 */
[----:B0-----:R-:W-:Y:S01]  /*192110*/  IMAD.MOV.U32 R9, RZ, RZ, R8 ;  /* 0x000000ffff097224 */ /* 0x001fe200078e0008 */
[----:B------:R-:W-:Y:S01]  /*192120*/  SHF.R.U32.HI R8, RZ, 0x8, R11 ;  /* 0x00000008ff087819 */ /* 0x000fe2000001160b */
[----:B------:R-:W-:Y:S01]  /*192130*/  IMAD.MOV.U32 R11, RZ, RZ, R45 ;  /* 0x000000ffff0b7224 */ /* 0x000fe200078e002d */
[----:B------:R-:W-:-:S03]  /*192140*/  LOP3.LUT R45, R2, 0xffff, RZ, 0xc0, !PT ;  /* 0x0000ffff022d7812 */ /* 0x000fc600078ec0ff */
[----:B------:R-:W-:Y:S01]  /*192150*/  IMAD.MOV.U32 R2, RZ, RZ, R11 ;  /* 0x000000ffff027224 */ /* 0x000fe200078e000b */
[----:B------:R-:W-:Y:S02]  /*192160*/  LOP3.LUT R11, R9, 0xffff, RZ, 0xc0, !PT ;  /* 0x0000ffff090b7812 */ /* 0x000fe400078ec0ff */
[----:B------:R-:W-:Y:S02]  /*192170*/  LOP3.LUT R9, R0, 0xffff, RZ, 0xc0, !PT ;  /* 0x0000ffff00097812 */ /* 0x000fe400078ec0ff */
[----:B------:R-:W-:Y:S02]  /*192180*/  LOP3.LUT R0, R6, 0xffff, RZ, 0xc0, !PT ;  /* 0x0000ffff06007812 */ /* 0x000fe400078ec0ff */
[----:B------:R-:W-:Y:S01]  /*192190*/  PRMT R11, R38, 0x3340, R11 ;  /* 0x00003340260b7816 */ /* 0x000fe2000000000b */
[----:B------:R-:W5:Y:S04]  /*1921a0*/  LDL.LU R6, [R1+0x7d88] ;  /* 0x007d880001067983 */ /* 0x000f680000300800 */
[----:B------:R-:W4:Y:S01]  /*1921b0*/  LDL.LU R38, [R1+0x7d84] ;  /* 0x007d840001267983 */ /* 0x000f220000300800 */
[----:B------:R-:W-:-:S03]  /*1921c0*/  LOP3.LUT R10, R10, 0xffff, RZ, 0xc0, !PT ;  /* 0x0000ffff0a0a7812 */ /* 0x000fc600078ec0ff */
[----:B------:R0:W-:Y:S01]  /*1921d0*/  STL [R1+0x1444], R11 ;  /* 0x0014440b01007387 */ /* 0x0001e20000100800 */
[----:B------:R-:W-:-:S03]  /*1921e0*/  PRMT R10, R45, 0x3340, R10 ;  /* 0x000033402d0a7816 */ /* 0x000fc6000000000a */
[----:B0-----:R-:W4:Y:S04]  /*1921f0*/  LDL.LU R11, [R1+0x2c78] ;  /* 0x002c7800010b7983 */ /* 0x001f280000300800 */
[----:B------:R-:W5:Y:S04]  /*192200*/  LDL.LU R45, [R1+0x7d80] ;  /* 0x007d8000012d7983 */ /* 0x000f680000300800 */
[----:B------:R0:W-:Y:S01]  /*192210*/  STL [R1+0x1440], R10 ;  /* 0x0014400a01007387 */ /* 0x0001e20000100800 */
[----:B------:R-:W-:-:S03]  /*192220*/  LOP3.LUT R8, R8, 0xffff, RZ, 0xc0, !PT ;  /* 0x0000ffff08087812 */ /* 0x000fc600078ec0ff */
[----:B0-----:R-:W5:Y:S01]  /*192230*/  LDL.LU R10, [R1+0x2c74] ;  /* 0x002c7400010a7983 */ /* 0x001f620000300800 */
[----:B------:R-:W-:-:S03]  /*192240*/  PRMT R8, R9, 0x3340, R8 ;  /* 0x0000334009087816 */ /* 0x000fc60000000008 */
[----:B------:R-:W5:Y:S04]  /*192250*/  LDL.LU R9, [R1+0x298] ;  /* 0x0002980001097983 */ /* 0x000f680000300800 */
[----:B------:R0:W-:Y:S04]  /*192260*/  STL [R1+0x142c], R8 ;  /* 0x00142c0801007387 */ /* 0x0001e80000100800 */
[----:B0-----:R-:W5:Y:S01]  /*192270*/  LDL.LU R8, [R1+0x294] ;  /* 0x0002940001087983 */ /* 0x001f620000300800 */
[----:B------:R-:W-:-:S04]  /*192280*/  LOP3.LUT R2, R2, 0xffff, RZ, 0xc0, !PT ;  /* 0x0000ffff02027812 */ /* 0x000fc800078ec0ff */
[----:B------:R-:W-:-:S05]  /*192290*/  PRMT R0, R2, 0x3340, R0 ;  /* 0x0000334002007816 */ /* 0x000fca0000000000 */
[----:B------:R3:W-:Y:S01]  /*1922a0*/  STL [R1+0x1428], R0 ;  /* 0x0014280001007387 */ /* 0x0007e20000100800 */
[----:B------:R-:W-:Y:S02]  /*1922b0*/  LOP3.LUT R13, R13, 0xffff, RZ, 0xc0, !PT ;  /* 0x0000ffff0d0d7812 */ /* 0x000fe400078ec0ff */
[----:B------:R-:W-:Y:S02]  /*1922c0*/  LOP3.LUT R12, R12, 0xffff, RZ, 0xc0, !PT ;  /* 0x0000ffff0c0c7812 */ /* 0x000fe400078ec0ff */
[----:B--2---:R-:W-:Y:S02]  /*1922d0*/  LOP3.LUT R2, R47, 0xffff, RZ, 0xc0, !PT ;  /* 0x0000ffff2f027812 */ /* 0x004fe400078ec0ff */
[----:B---3--:R-:W-:Y:S02]  /*1922e0*/  LOP3.LUT R0, R49, 0xffff, RZ, 0xc0, !PT ;  /* 0x0000ffff31007812 */ /* 0x008fe400078ec0ff */
[----:B------:R-:W2:Y:S01]  /*1922f0*/  LDL.LU R49, [R1+0x108] ;  /* 0x0001080001317983 */ /* 0x000ea20000300800 */
[----:B----4-:R-:W-:-:S04]  /*192300*/  LOP3.LUT R11, R11, 0xffff, RZ, 0xc0, !PT ;  /* 0x0000ffff0b0b7812 */ /* 0x010fc800078ec0ff */
[----:B------:R-:W-:Y:S02]  /*192310*/  SHF.R.U32.HI R47, RZ, 0x8, R11 ;  /* 0x00000008ff2f7819 */ /* 0x000fe4000001160b */
[----:B------:R-:W-:-:S05]  /*192320*/  PRMT R11, R11, 0x3340, R2 ;  /* 0x000033400b0b7816 */ /* 0x000fca0000000002 */
[----:B------:R0:W-:Y:S01]  /*192330*/  STL [R1+0x15cc], R11 ;  /* 0x0015cc0b01007387 */ /* 0x0001e20000100800 */
[----:B-----5:R-:W-:Y:S02]  /*192340*/  LOP3.LUT R10, R10, 0xffff, RZ, 0xc0, !PT ;  /* 0x0000ffff0a0a7812 */ /* 0x020fe400078ec0ff */
[----:B------:R-:W-:Y:S01]  /*192350*/  LOP3.LUT R9, R9, 0xffff, RZ, 0xc0, !PT ;  /* 0x0000ffff09097812 */ /* 0x000fe200078ec0ff */
[----:B0-----:R-:W-:Y:S01]  /*192360*/  IMAD.MOV.U32 R11, RZ, RZ, R47 ;  /* 0x000000ffff0b7224 */ /* 0x001fe200078e002f */
[----:B------:R-:W-:Y:S02]  /*192370*/  SHF.R.U32.HI R47, RZ, 0x8, R2 ;  /* 0x00000008ff2f7819 */ /* 0x000fe40000011602 */
[----:B------:R-:W-:Y:S02]  /*192380*/  SHF.R.U32.HI R2, RZ, 0x8, R10 ;  /* 0x00000008ff027819 */ /* 0x000fe4000001160a */
[----:B------:R-:W-:-:S05]  /*192390*/  PRMT R10, R10, 0x3340, R0 ;  /* 0x000033400a0a7816 */ /* 0x000fca0000000000 */
[----:B------:R0:W-:Y:S01]  /*1923a0*/  STL [R1+0x15d8], R10 ;  /* 0x0015d80a01007387 */ /* 0x0001e20000100800 */
[----:B------:R-:W-:Y:S02]  /*1923b0*/  LOP3.LUT R8, R8, 0xffff, RZ, 0xc0, !PT ;  /* 0x0000ffff08087812 */ /* 0x000fe400078ec0ff */
[----:B0-----:R-:W-:Y:S02]  /*1923c0*/  SHF.R.U32.HI R10, RZ, 0x8, R9 ;  /* 0x00000008ff0a7819 */ /* 0x001fe40000011609 */
[----:B------:R-:W-:-:S05]  /*1923d0*/  PRMT R9, R9, 0x3340, R13 ;  /* 0x0000334009097816 */ /* 0x000fca000000000d */
[----:B------:R0:W-:Y:S02]  /*1923e0*/  STL [R1+0x15d4], R9 ;  /* 0x0015d40901007387 */ /* 0x0001e40000100800 */
[----:B0-----:R-:W-:Y:S01]  /*1923f0*/  SHF.R.U32.HI R9, RZ, 0x8, R13 ;  /* 0x00000008ff097819 */ /* 0x001fe2000001160d */
[----:B------:R-:W-:Y:S01]  /*192400*/  IMAD.MOV.U32 R13, RZ, RZ, R11 ;  /* 0x000000ffff0d7224 */ /* 0x000fe200078e000b */
[----:B------:R-:W-:Y:S02]  /*192410*/  SHF.R.U32.HI R11, RZ, 0x8, R8 ;  /* 0x00000008ff0b7819 */ /* 0x000fe40000011608 */
[----:B------:R-:W-:Y:S02]  /*192420*/  PRMT R8, R8, 0x3340, R12 ;  /* 0x0000334008087816 */ /* 0x000fe4000000000c */
[----:B------:R-:W-:-:S03]  /*192430*/  SHF.R.U32.HI R0, RZ, 0x8, R0 ;  /* 0x00000008ff007819 */ /* 0x000fc60000011600 */
[----:B------:R0:W-:Y:S01]  /*192440*/  STL [R1+0x15d0], R8 ;  /* 0x0015d00801007387 */ /* 0x0001e20000100800 */
        /* <DEDUP_REMOVED lines=8> */
[----:B------:R-:W-:Y:S02]  /*1924d0*/  PRMT R13, R13, 0x3340, R12 ;  /* 0x000033400d0d7816 */ /* 0x000fe4000000000c */
[----:B------:R-:W-:Y:S02]  /*1924e0*/  LOP3.LUT R8, R8, 0xffff, RZ, 0xc0, !PT ;  /* 0x0000ffff08087812 */ /* 0x000fe400078ec0ff */
[----:B------:R-:W-:-:S02]  /*1924f0*/  LOP3.LUT R0, R47, 0xffff, RZ, 0xc0, !PT ;  /* 0x0000ffff2f007812 */ /* 0x000fc400078ec0ff */
[----:B------:R-:W-:Y:S01]  /*192500*/  PRMT R9, R10, 0x3340, R9 ;  /* 0x000033400a097816 */ /* 0x000fe20000000009 */
[----:B------:R-:W3:Y:S04]  /*192510*/  LDL.LU R47, [R1+0x7d7c] ;  /* 0x007d7c00012f7983 */ /* 0x000ee80000300800 */
[----:B------:R-:W4:Y:S04]  /*192520*/  LDL.LU R12, [R1+0x2c90] ;  /* 0x002c9000010c7983 */ /* 0x000f280000300800 */
[----:B------:R0:W-:Y:S01]  /*192530*/  STL [R1+0x1424], R13 ;  /* 0x0014240d01007387 */ /* 0x0001e20000100800 */
[----:B------:R-:W-:-:S03]  /*192540*/  PRMT R8, R11, 0x3340, R8 ;  /* 0x000033400b087816 */ /* 0x000fc60000000008 */
[----:B0-----:R-:W5:Y:S04]  /*192550*/  LDL.LU R13, [R1+0x110] ;  /* 0x00011000010d7983 */ /* 0x001f680000300800 */
[----:B------:R-:W3:Y:S04]  /*192560*/  LDL.LU R10, [R1+0x2c84] ;  /* 0x002c8400010a7983 */ /* 0x000ee80000300800 */
[----:B------:R0:W-:Y:S04]  /*192570*/  STL [R1+0x1420], R9 ;  /* 0x0014200901007387 */ /* 0x0001e80000100800 */
[----:B0-----:R-:W3:Y:S04]  /*192580*/  LDL.LU R9, [R1+0x29c] ;  /* 0x00029c0001097983 */ /* 0x001ee80000300800 */
[----:B------:R-:W3:Y:S04]  /*192590*/  LDL.LU R11, [R1+0x2c8c] ;  /* 0x002c8c00010b7983 */ /* 0x000ee80000300800 */
[----:B------:R0:W-:Y:S04]  /*1925a0*/  STL [R1+0x13ec], R8 ;  /* 0x0013ec0801007387 */ /* 0x0001e80000100800 */
[----:B0-----:R-:W3:Y:S01]  /*1925b0*/  LDL.LU R8, [R1+0x114] ;  /* 0x0001140001087983 */ /* 0x001ee20000300800 */
[----:B------:R-:W-:-:S04]  /*1925c0*/  LOP3.LUT R2, R2, 0xffff, RZ, 0xc0, !PT ;  /* 0x0000ffff02027812 */ /* 0x000fc800078ec0ff */
[----:B------:R-:W-:-:S05]  /*1925d0*/  PRMT R0, R2, 0x3340, R0 ;  /* 0x0000334002007816 */ /* 0x000fca0000000000 */
[----:B------:R2:W-:Y:S01]  /*1925e0*/  STL [R1+0x13e8], R0 ;  /* 0x0013e80001007387 */ /* 0x0005e20000100800 */
[----:B------:R-:W-:Y:S02]  /*1925f0*/  LOP3.LUT R14, R14, 0xffff, RZ, 0xc0, !PT ;  /* 0x0000ffff0e0e7812 */ /* 0x000fe400078ec0ff */
[----:B--2---:R-:W-:Y:S02]  /*192600*/  LOP3.LUT R0, R49, 0xffff, RZ, 0xc0, !PT ;  /* 0x0000ffff31007812 */ /* 0x004fe400078ec0ff */
[----:B----4-:R-:W-:-:S04]  /*192610*/  LOP3.LUT R12, R12, 0xffff, RZ, 0xc0, !PT ;  /* 0x0000ffff0c0c7812 */ /* 0x010fc800078ec0ff */
[----:B------:R-:W-:Y:S02]  /*192620*/  SHF.R.U32.HI R49, RZ, 0x8, R12 ;  /* 0x00000008ff317819 */ /* 0x000fe4000001160c */
[----:B-----5:R-:W-:Y:S02]  /*192630*/  LOP3.LUT R2, R13, 0xffff, RZ, 0xc0, !PT ;  /* 0x0000ffff0d027812 */ /* 0x020fe400078ec0ff */
[----:B---3--:R-:W-:Y:S02]  /*192640*/  LOP3.LUT R10, R10, 0xffff, RZ, 0xc0, !PT ;  /* 0x0000ffff0a0a7812 */ /* 0x008fe400078ec0ff */
[----:B------:R-:W-:Y:S02]  /*192650*/  LOP3.LUT R11, R11, 0xffff, RZ, 0xc0, !PT ;  /* 0x0000ffff0b0b7812 */ /* 0x000fe400078ec0ff */
[----:B------:R-:W-:-:S04]  /*192660*/  LOP3.LUT R8, R8, 0xffff, RZ, 0xc0, !PT ;  /* 0x0000ffff08087812 */ /* 0x000fc800078ec0ff */
[--C-:B------:R-:W-:Y:S02]  /*192670*/  PRMT R12, R12, 0x3340, R8.reuse ;  /* 0x000033400c0c7816 */ /* 0x100fe40000000008 */
[----:B------:R-:W-:Y:S02]  /*192680*/  SHF.R.U32.HI R13, RZ, 0x8, R8 ;  /* 0x00000008ff0d7819 */ /* 0x000fe40000011608 */
[----:B------:R-:W-:Y:S01]  /*192690*/  SHF.R.U32.HI R8, RZ, 0x8, R11 ;  /* 0x00000008ff087819 */ /* 0x000fe2000001160b */
[----:B------:R0:W-:Y:S01]  /*1926a0*/  STL [R1+0x15c0], R12 ;  /* 0x0015c00c01007387 */ /* 0x0001e20000100800 */
[----:B------:R-:W-:Y:S02]  /*1926b0*/  LOP3.LUT R9, R9, 0xffff, RZ, 0xc0, !PT ;  /* 0x0000ffff09097812 */ /* 0x000fe400078ec0ff */
[--C-:B0-----:R-:W-:Y:S02]  /*1926c0*/  PRMT R12, R11, 0x3340, R2.reuse ;  /* 0x000033400b0c7816 */ /* 0x101fe40000000002 */
[----:B------:R-:W-:Y:S01]  /*1926d0*/  SHF.R.U32.HI R11, RZ, 0x8, R2 ;  /* 0x00000008ff0b7819 */ /* 0x000fe20000011602 */
[----:B------:R-:W-:Y:S01]  /*1926e0*/  IMAD.MOV.U32 R2, RZ, RZ, R13 ;  /* 0x000000ffff027224 */ /* 0x000fe200078e000d */
[----:B------:R-:W-:-:S02]  /*1926f0*/  SHF.R.U32.HI R13, RZ, 0x8, R10 ;  /* 0x00000008ff0d7819 */ /* 0x000fc4000001160a */
[----:B------:R-:W-:Y:S01]  /*192700*/  PRMT R10, R10, 0x3340, R0 ;  /* 0x000033400a0a7816 */ /* 0x000fe20000000000 */
[----:B------:R0:W-:Y:S01]  /*192710*/  STL [R1+0x15bc], R12 ;  /* 0x0015bc0c01007387 */ /* 0x0001e20000100800 */
[----:B------:R-:W-:-:S03]  /*192720*/  LOP3.LUT R13, R13, 0xffff, RZ, 0xc0, !PT ;  /* 0x0000ffff0d0d7812 */ /* 0x000fc600078ec0ff */
[----:B------:R2:W-:Y:S01]  /*192730*/  STL [R1+0x15c8], R10 ;  /* 0x0015c80a01007387 */ /* 0x0005e20000100800 */
[----:B0-----:R-:W-:Y:S01]  /*192740*/  SHF.R.U32.HI R12, RZ, 0x8, R0 ;  /* 0x00000008ff0c7819 */ /* 0x001fe20000011600 */
[----:B------:R-:W-:Y:S01]  /*192750*/  IMAD.MOV.U32 R0, RZ, RZ, R11 ;  /* 0x000000ffff007224 */ /* 0x000fe200078e000b */
[----:B------:R-:W-:Y:S02]  /*192760*/  SHF.R.U32.HI R11, RZ, 0x8, R9 ;  /* 0x00000008ff0b7819 */ /* 0x000fe40000011609 */
[--C-:B------:R-:W-:Y:S02]  /*192770*/  PRMT R9, R9, 0x3340, R14.reuse ;  /* 0x0000334009097816 */ /* 0x100fe4000000000e */
[----:B--2---:R-:W-:Y:S02]  /*192780*/  SHF.R.U32.HI R10, RZ, 0x8, R14 ;  /* 0x00000008ff0a7819 */ /* 0x004fe4000001160e */
[----:B------:R-:W-:Y:S01]  /*192790*/  LOP3.LUT R12, R12, 0xffff, RZ, 0xc0, !PT ;  /* 0x0000ffff0c0c7812 */ /* 0x000fe200078ec0ff */
[----:B------:R-:W2:Y:S01]  /*1927a0*/  LDL.LU R14, [R1+0x118] ;  /* 0x00011800010e7983 */ /* 0x000ea20000300800 */
[----:B------:R-:W-:-:S02]  /*1927b0*/  LOP3.LUT R11, R11, 0xffff, RZ, 0xc0, !PT ;  /* 0x0000ffff0b0b7812 */ /* 0x000fc400078ec0ff */
[----:B------:R-:W-:Y:S01]  /*1927c0*/  LOP3.LUT R10, R10, 0xffff, RZ, 0xc0, !PT ;  /* 0x0000ffff0a0a7812 */ /* 0x000fe200078ec0ff */
[----:B------:R0:W-:Y:S01]  /*1927d0*/  STL [R1+0x15c4], R9 ;  /* 0x0015c40901007387 */ /* 0x0001e20000100800 */
[----:B------:R-:W-:Y:S02]  /*1927e0*/  PRMT R12, R13, 0x3340, R12 ;  /* 0x000033400d0c7816 */ /* 0x000fe4000000000c */
[----:B------:R-:W-:Y:S02]  /*1927f0*/  LOP3.LUT R2, R2, 0xffff, RZ, 0xc0, !PT ;  /* 0x0000ffff02027812 */ /* 0x000fe400078ec0ff */
[----:B------:R-:W-:Y:S02]  /*192800*/  PRMT R10, R11, 0x3340, R10 ;  /* 0x000033400b0a7816 */ /* 0x000fe4000000000a */
[----:B0-----:R-:W-:Y:S02]  /*192810*/  LOP3.LUT R9, R8, 0xffff, RZ, 0xc0, !PT ;  /* 0x0000ffff08097812 */ /* 0x001fe400078ec0ff */
[----:B------:R-:W-:-:S02]  /*192820*/  LOP3.LUT R8, R49, 0xffff, RZ, 0xc0, !PT ;  /* 0x0000ffff31087812 */ /* 0x000fc400078ec0ff */
[----:B------:R-:W3:Y:S04]  /*192830*/  LDL.LU R49, [R1+0x7d78] ;  /* 0x007d780001317983 */ /* 0x000ee80000300800 */
[----:B------:R-:W4:Y:S04]  /*192840*/  LDL.LU R13, [R1+0x2c18] ;  /* 0x002c1800010d7983 */ /* 0x000f280000300800 */
[----:B------:R0:W-:Y:S01]  /*192850*/  STL [R1+0x13e4], R12 ;  /* 0x0013e40c01007387 */ /* 0x0001e20000100800 */
[----:B------:R-:W-:-:S03]  /*192860*/  PRMT R8, R8, 0x3340, R2 ;  /* 0x0000334008087816 */ /* 0x000fc60000000002 */
[----:B0-----:R-:W5:Y:S04]  /*192870*/  LDL.LU R12, [R1+0x11c] ;  /* 0x00011c00010c7983 */ /* 0x001f680000300800 */
[----:B------:R-:W3:Y:S04]  /*192880*/  LDL.LU R11, [R1+0x2ca0] ;  /* 0x002ca000010b7983 */ /* 0x000ee80000300800 */
[----:B------:R0:W-:Y:S04]  /*192890*/  STL [R1+0x13e0], R10 ;  /* 0x0013e00a01007387 */ /* 0x0001e80000100800 */
[----:B0-----:R-:W4:Y:S04]  /*1928a0*/  LDL.LU R10, [R1+0x2c9c] ;  /* 0x002c9c00010a7983 */ /* 0x001f280000300800 */
[----:B------:R-:W4:Y:S01]  /*1928b0*/  LDL.LU R2, [R1+0x2c1c] ;  /* 0x002c1c0001027983 */ /* 0x000f220000300800 */
[----:B------:R-:W-:-:S04]  /*1928c0*/  LOP3.LUT R0, R0, 0xffff, RZ, 0xc0, !PT ;  /* 0x0000ffff00007812 */ /* 0x000fc800078ec0ff */
[----:B------:R-:W-:Y:S01]  /*1928d0*/  PRMT R0, R9, 0x3340, R0 ;  /* 0x0000334009007816 */ /* 0x000fe20000000000 */
[----:B------:R-:W-:Y:S04]  /*1928e0*/  STL [R1+0x13cc], R8 ;  /* 0x0013cc0801007387 */ /* 0x000fe80000100800 */
[----:B------:R2:W-:Y:S01]  /*1928f0*/  STL [R1+0x13c8], R0 ;  /* 0x0013c80001007387 */ /* 0x0005e20000100800 */
[----:B------:R-:W-:Y:S02]  /*192900*/  LOP3.LUT R16, R16, 0xffff, RZ, 0xc0, !PT ;  /* 0x0000ffff10107812 */ /* 0x000fe400078ec0ff */
[----:B------:R-:W-:Y:S02]  /*192910*/  LOP3.LUT R15, R15, 0xffff, RZ, 0xc0, !PT ;  /* 0x0000ffff0f0f7812 */ /* 0x000fe400078ec0ff */
[----:B--2---:R-:W-:-:S02]  /*192920*/  LOP3.LUT R0, R14, 0xffff, RZ, 0xc0, !PT ;  /* 0x0000ffff0e007812 */ /* 0x004fc400078ec0ff */
[----:B---3--:R-:W-:Y:S02]  /*192930*/  LOP3.LUT R11, R11, 0xffff, RZ, 0xc0, !PT ;  /* 0x0000ffff0b0b7812 */ /* 0x008fe400078ec0ff */
[----:B----4-:R-:W-:Y:S02]  /*192940*/  LOP3.LUT R9, R2, 0xffff, RZ, 0xc0, !PT ;  /* 0x0000ffff02097812 */ /* 0x010fe400078ec0ff */
[----:B-----5:R-:W-:Y:S02]  /*192950*/  LOP3.LUT R2, R12, 0xffff, RZ, 0xc0, !PT ;  /* 0x0000ffff0c027812 */ /* 0x020fe400078ec0ff */
[----:B------:R-:W-:Y:S02]  /*192960*/  SHF.R.U32.HI R12, RZ, 0x8, R11 ;  /* 0x00000008ff0c7819 */ /* 0x000fe4000001160b */
[----:B------:R-:W-:Y:S02]  /*192970*/  LOP3.LUT R10, R10, 0xffff, RZ, 0xc0, !PT ;  /* 0x0000ffff0a0a7812 */ /* 0x000fe400078ec0ff */
[----:B------:R-:W-:-:S02]  /*192980*/  PRMT R11, R11, 0x3340, R2 ;  /* 0x000033400b0b7816 */ /* 0x000fc40000000002 */
[----:B------:R-:W-:Y:S02]  /*192990*/  SHF.R.U32.HI R14, RZ, 0x8, R2 ;  /* 0x00000008ff0e7819 */ /* 0x000fe40000011602 */
[----:B------:R-:W-:Y:S01]  /*1929a0*/  SHF.R.U32.HI R2, RZ, 0x8, R10 ;  /* 0x00000008ff027819 */ /* 0x000fe2000001160a */
[----:B------:R0:W-:Y:S01]  /*1929b0*/  STL [R1+0x15b0], R11 ;  /* 0x0015b00b01007387 */ /* 0x0001e20000100800 */
[----:B------:R-:W-:Y:S02]  /*1929c0*/  LOP3.LUT R8, R13, 0xffff, RZ, 0xc0, !PT ;  /* 0x0000ffff0d087812 */ /* 0x000fe400078ec0ff */
[----:B0-----:R-:W-:Y:S01]  /*1929d0*/  PRMT R11, R10, 0x3340, R0 ;  /* 0x000033400a0b7816 */ /* 0x001fe20000000000 */
[----:B------:R-:W-:Y:S01]  /*1929e0*/  IMAD.MOV.U32 R10, RZ, RZ, R12 ;  /* 0x000000ffff0a7224 */ /* 0x000fe200078e000c */
[----:B------:R-:W-:Y:S02]  /*1929f0*/  SHF.R.U32.HI R12, RZ, 0x8, R9 ;  /* 0x00000008ff0c7819 */ /* 0x000fe40000011609 */
[----:B------:R-:W-:Y:S01]  /*192a00*/  PRMT R9, R9, 0x3340, R16 ;  /* 0x0000334009097816 */ /* 0x000fe20000000010 */
[----:B------:R0:W-:Y:S04]  /*192a10*/  STL [R1+0x15ac], R11 ;  /* 0x0015ac0b01007387 */ /* 0x0001e80000100800 */
[----:B------:R2:W-:Y:S01]  /*192a20*/  STL [R1+0x15b8], R9 ;  /* 0x0015b80901007387 */ /* 0x0005e20000100800 */
[----:B------:R-:W-:-:S02]  /*192a30*/  SHF.R.U32.HI R13, RZ, 0x8, R8 ;  /* 0x00000008ff0d7819 */ /* 0x000fc40000011608 */
[----:B------:R-:W-:Y:S02]  /*192a40*/  LOP3.LUT R12, R12, 0xffff, RZ, 0xc0, !PT ;  /* 0x0000ffff0c0c7812 */ /* 0x000fe400078ec0ff */
[----:B0-----:R-:W-:Y:S02]  /*192a50*/  SHF.R.U32.HI R11, RZ, 0x8, R16 ;  /* 0x00000008ff0b7819 */ /* 0x001fe40000011610 */
[--C-:B--2---:R-:W-:Y:S01]  /*192a60*/  PRMT R9, R8, 0x3340, R15.reuse ;  /* 0x0000334008097816 */ /* 0x104fe2000000000f */
[----:B------:R-:W-:Y:S01]  /*192a70*/  IMAD.MOV.U32 R8, RZ, RZ, R10 ;  /* 0x000000ffff087224 */ /* 0x000fe200078e000a */
[----:B------:R-:W-:Y:S02]  /*192a80*/  SHF.R.U32.HI R10, RZ, 0x8, R15 ;  /* 0x00000008ff0a7819 */ /* 0x000fe4000001160f */
[----:B------:R-:W-:Y:S01]  /*192a90*/  LOP3.LUT R11, R11, 0xffff, RZ, 0xc0, !PT ;  /* 0x0000ffff0b0b7812 */ /* 0x000fe200078ec0ff */
[----:B------:R-:W2:Y:S04]  /*192aa0*/  LDL.LU R16, [R1+0x120] ;  /* 0x0001200001107983 */ /* 0x000ea80000300800 */
[----:B------:R0:W-:Y:S01]  /*192ab0*/  STL [R1+0x15b4], R9 ;  /* 0x0015b40901007387 */ /* 0x0001e20000100800 */
[----:B------:R-:W-:-:S02]  /*192ac0*/  LOP3.LUT R10, R10, 0xffff, RZ, 0xc0, !PT ;  /* 0x0000ffff0a0a7812 */ /* 0x000fc400078ec0ff */
[----:B------:R-:W-:Y:S01]  /*192ad0*/  PRMT R12, R12, 0x3340, R11 ;  /* 0x000033400c0c7816 */ /* 0x000fe2000000000b */
[----:B------:R-:W3:Y:S01]  /*192ae0*/  LDL.LU R15, [R1+0x124] ;  /* 0x00012400010f7983 */ /* 0x000ee20000300800 */
[----:B------:R-:W-:Y:S02]  /*192af0*/  LOP3.LUT R13, R13, 0xffff, RZ, 0xc0, !PT ;  /* 0x0000ffff0d0d7812 */ /* 0x000fe400078ec0ff */
[----:B0-----:R-:W-:Y:S02]  /*192b00*/  LOP3.LUT R9, R2, 0xffff, RZ, 0xc0, !PT ;  /* 0x0000ffff02097812 */ /* 0x001fe400078ec0ff */
[----:B------:R-:W-:Y:S02]  /*192b10*/  LOP3.LUT R2, R14, 0xffff, RZ, 0xc0, !PT ;  /* 0x0000ffff0e027812 */ /* 0x000fe400078ec0ff */
[----:B------:R-:W4:Y:S04]  /*192b20*/  LDL.LU R14, [R1+0x2c20] ;  /* 0x002c2000010e7983 */ /* 0x000f280000300800 */
[----:B------:R-:W5:Y:S04]  /*192b30*/  LDL.LU R11, [R1+0x2cac] ;  /* 0x002cac00010b7983 */ /* 0x000f680000300800 */
[----:B------:R0:W-:Y:S01]  /*192b40*/  STL [R1+0x13c4], R12 ;  /* 0x0013c40c01007387 */ /* 0x0001e20000100800 */
[----:B------:R-:W-:-:S03]  /*192b50*/  PRMT R13, R13, 0x3340, R10 ;  /* 0x000033400d0d7816 */ /* 0x000fc6000000000a */
[----:B0-----:R-:W4:Y:S04]  /*192b60*/  LDL.LU R12, [R1+0x2c24] ;  /* 0x002c2400010c7983 */ /* 0x001f280000300800 */
[----:B------:R-:W4:Y:S01]  /*192b70*/  LDL.LU R10, [R1+0x2ca8] ;  /* 0x002ca800010a7983 */ /* 0x000f220000300800 */
[----:B------:R-:W-:Y:S02]  /*192b80*/  SHF.R.U32.HI R0, RZ, 0x8, R0 ;  /* 0x00000008ff007819 */ /* 0x000fe40000011600 */
[----:B------:R-:W-:Y:S02]  /*192b90*/  LOP3.LUT R8, R8, 0xffff, RZ, 0xc0, !PT ;  /* 0x0000ffff08087812 */ /* 0x000fe400078ec0ff */
[----:B------:R-:W-:Y:S02]  /*192ba0*/  LOP3.LUT R0, R0, 0xffff, RZ, 0xc0, !PT ;  /* 0x0000ffff00007812 */ /* 0x000fe400078ec0ff */
[----:B------:R-:W-:Y:S01]  /*192bb0*/  PRMT R2, R8, 0x3340, R2 ;  /* 0x0000334008027816 */ /* 0x000fe20000000002 */
[----:B------:R-:W-:Y:S01]  /*192bc0*/  STL [R1+0x13c0], R13 ;  /* 0x0013c00d01007387 */ /* 0x000fe20000100800 */
[----:B------:R-:W-:-:S03]  /*192bd0*/  PRMT R0, R9, 0x3340, R0 ;  /* 0x0000334009007816 */ /* 0x000fc60000000000 */
[----:B------:R-:W-:Y:S04]  /*192be0*/  STL [R1+0x13bc], R2 ;  /* 0x0013bc0201007387 */ /* 0x000fe80000100800 */
[----:B------:R2:W-:Y:S01]  /*192bf0*/  STL [R1+0x13b8], R0 ;  /* 0x0013b80001007387 */ /* 0x0005e20000100800 */
[----:B------:R-:W-:Y:S02]  /*192c00*/  LOP3.LUT R17, R17, 0xffff, RZ, 0xc0, !PT ;  /* 0x0000ffff11117812 */ /* 0x000fe400078ec0ff */
[----:B------:R-:W-:Y:S02]  /*192c10*/  LOP3.LUT R19, R19, 0xffff, RZ, 0xc0, !PT ;  /* 0x0000ffff13137812 */ /* 0x000fe400078ec0ff */
[----:B--2---:R-:W-:Y:S02]  /*192c20*/  LOP3.LUT R0, R16, 0xffff, RZ, 0xc0, !PT ;  /* 0x0000ffff10007812 */ /* 0x004fe400078ec0ff */
[----:B---3--:R-:W-:-:S04]  /*192c30*/  LOP3.LUT R2, R15, 0xffff, RZ, 0xc0, !PT ;  /* 0x0000ffff0f027812 */ /* 0x008fc800078ec0ff */
[----:B------:R-:W-:Y:S02]  /*192c40*/  SHF.R.U32.HI R15, RZ, 0x8, R2 ;  /* 0x00000008ff0f7819 */ /* 0x000fe40000011602 */
[----:B-----5:R-:W-:Y:S02]  /*192c50*/  LOP3.LUT R11, R11, 0xffff, RZ, 0xc0, !PT ;  /* 0x0000ffff0b0b7812 */ /* 0x020fe400078ec0ff */
[----:B----4-:R-:W-:Y:S02]  /*192c60*/  LOP3.LUT R8, R14, 0xffff, RZ, 0xc0, !PT ;  /* 0x0000ffff0e087812 */ /* 0x010fe400078ec0ff */
[----:B------:R-:W-:Y:S02]  /*192c70*/  SHF.R.U32.HI R14, RZ, 0x8, R0 ;  /* 0x00000008ff0e7819 */ /* 0x000fe40000011600 */
[----:B------:R-:W-:Y:S02]  /*192c80*/  LOP3.LUT R9, R12, 0xffff, RZ, 0xc0, !PT ;  /* 0x0000ffff0c097812 */ /* 0x000fe400078ec0ff */
[----:B------:R-:W-:-:S02]  /*192c90*/  LOP3.LUT R10, R10, 0xffff, RZ, 0xc0, !PT ;  /* 0x0000ffff0a0a7812 */ /* 0x000fc400078ec0ff */
[----:B------:R-:W-:Y:S02]  /*192ca0*/  PRMT R12, R11, 0x3340, R2 ;  /* 0x000033400b0c7816 */ /* 0x000fe40000000002 */
[----:B------:R-:W-:Y:S02]  /*192cb0*/  PRMT R2, R10, 0x3340, R0 ;  /* 0x000033400a027816 */ /* 0x000fe40000000000 */
[----:B------:R-:W-:Y:S01]  /*192cc0*/  PRMT R0, R8, 0x3340, R17 ;  /* 0x0000334008007816 */ /* 0x000fe20000000011 */
[----:B------:R0:W-:Y:S01]  /*192cd0*/  STL [R1+0x15a4], R12 ;  /* 0x0015a40c01007387 */ /* 0x0001e20000100800 */
[----:B------:R-:W-:Y:S02]  /*192ce0*/  SHF.R.U32.HI R13, RZ, 0x8, R8 ;  /* 0x00000008ff0d7819 */ /* 0x000fe40000011608 */
[----:B------:R-:W-:Y:S01]  /*192cf0*/  SHF.R.U32.HI R16, RZ, 0x8, R11 ;  /* 0x00000008ff107819 */ /* 0x000fe2000001160b */
[----:B------:R2:W-:Y:S01]  /*192d00*/  STL [R1+0x15a0], R2 ;  /* 0x0015a00201007387 */ /* 0x0005e20000100800 */
[----:B------:R-:W-:-:S02]  /*192d10*/  PRMT R8, R9, 0x3340, R19 ;  /* 0x0000334009087816 */ /* 0x000fc40000000013 */
[----:B------:R-:W-:Y:S02]  /*192d20*/  SHF.R.U32.HI R11, RZ, 0x8, R10 ;  /* 0x00000008ff0b7819 */ /* 0x000fe4000001160a */
[----:B0-----:R-:W-:Y:S02]  /*192d30*/  SHF.R.U32.HI R12, RZ, 0x8, R17 ;  /* 0x00000008ff0c7819 */ /* 0x001fe40000011611 */
[----:B------:R-:W3:Y:S04]  /*192d40*/  LDL.LU R17, [R1+0x128] ;  /* 0x0001280001117983 */ /* 0x000ee80000300800 */
[----:B------:R0:W-:Y:S01]  /*192d50*/  STL [R1+0x15a8], R0 ;  /* 0x0015a80001007387 */ /* 0x0001e20000100800 */
[----:B------:R-:W-:Y:S02]  /*192d60*/  LOP3.LUT R12, R12, 0xffff, RZ, 0xc0, !PT ;  /* 0x0000ffff0c0c7812 */ /* 0x000fe400078ec0ff */
[----:B------:R-:W-:-:S02]  /*192d70*/  LOP3.LUT R13, R13, 0xffff, RZ, 0xc0, !PT ;  /* 0x0000ffff0d0d7812 */ /* 0x000fc400078ec0ff */
[----:B--2---:R-:W-:Y:S02]  /*192d80*/  SHF.R.U32.HI R2, RZ, 0x8, R9 ;  /* 0x00000008ff027819 */ /* 0x004fe40000011609 */
[----:B------:R-:W-:Y:S02]  /*192d90*/  LOP3.LUT R10, R16, 0xffff, RZ, 0xc0, !PT ;  /* 0x0000ffff100a7812 */ /* 0x000fe400078ec0ff */
[----:B------:R-:W-:Y:S02]  /*192da0*/  LOP3.LUT R9, R15, 0xffff, RZ, 0xc0, !PT ;  /* 0x0000ffff0f097812 */ /* 0x000fe400078ec0ff */
[----:B0-----:R-:W-:Y:S02]  /*192db0*/  SHF.R.U32.HI R0, RZ, 0x8, R19 ;  /* 0x00000008ff007819 */ /* 0x001fe40000011613 */
[----:B------:R-:W2:Y:S04]  /*192dc0*/  LDL.LU R19, [R1+0x12c] ;  /* 0x00012c0001137983 */ /* 0x000ea80000300800 */
[----:B------:R0:W-:Y:S04]  /*192dd0*/  STL [R1+0x159c], R8 ;  /* 0x00159c0801007387 */ /* 0x0001e80000100800 */
[----:B------:R-:W4:Y:S04]  /*192de0*/  LDL.LU R16, [R1+0x2c28] ;  /* 0x002c280001107983 */ /* 0x000f280000300800 */
[----:B------:R-:W5:Y:S01]  /*192df0*/  LDL.LU R15, [R1+0x2c2c] ;  /* 0x002c2c00010f7983 */ /* 0x000f620000300800 */
[----:B------:R-:W-:-:S02]  /*192e00*/  PRMT R13, R13, 0x3340, R12 ;  /* 0x000033400d0d7816 */ /* 0x000fc4000000000c */
[----:B0-----:R-:W-:Y:S02]  /*192e10*/  LOP3.LUT R8, R14, 0xffff, RZ, 0xc0, !PT ;  /* 0x0000ffff0e087812 */ /* 0x001fe400078ec0ff */
[----:B------:R-:W5:Y:S04]  /*192e20*/  LDL.LU R14, [R1+0x2cb8] ;  /* 0x002cb800010e7983 */ /* 0x000f680000300800 */
[----:B------:R-:W5:Y:S01]  /*192e30*/  LDL.LU R12, [R1+0x2cbc] ;  /* 0x002cbc00010c7983 */ /* 0x000f620000300800 */
[----:B------:R-:W-:Y:S02]  /*192e40*/  LOP3.LUT R11, R11, 0xffff, RZ, 0xc0, !PT ;  /* 0x0000ffff0b0b7812 */ /* 0x000fe400078ec0ff */
[----:B------:R-:W-:Y:S02]  /*192e50*/  LOP3.LUT R2, R2, 0xffff, RZ, 0xc0, !PT ;  /* 0x0000ffff02027812 */ /* 0x000fe400078ec0ff */
[----:B------:R-:W-:-:S02]  /*192e60*/  LOP3.LUT R0, R0, 0xffff, RZ, 0xc0, !PT ;  /* 0x0000ffff00007812 */ /* 0x000fc400078ec0ff */
[----:B------:R-:W-:Y:S02]  /*192e70*/  PRMT R9, R10, 0x3340, R9 ;  /* 0x000033400a097816 */ /* 0x000fe40000000009 */
[----:B------:R-:W-:Y:S02]  /*192e80*/  PRMT R8, R11, 0x3340, R8 ;  /* 0x000033400b087816 */ /* 0x000fe40000000008 */
[----:B------:R-:W-:Y:S01]  /*192e90*/  PRMT R0, R2, 0x3340, R0 ;  /* 0x0000334002007816 */ /* 0x000fe20000000000 */
[----:B------:R-:W-:Y:S04]  /*192ea0*/  STL [R1+0x13b4], R13 ;  /* 0x0013b40d01007387 */ /* 0x000fe80000100800 */
[----:B------:R-:W-:Y:S04]  /*192eb0*/  STL [R1+0x13b0], R9 ;  /* 0x0013b00901007387 */ /* 0x000fe80000100800 */
[----:B------:R-:W-:Y:S04]  /*192ec0*/  STL [R1+0x139c], R8 ;  /* 0x00139c0801007387 */ /* 0x000fe80000100800 */
[----:B------:R3:W-:Y:S01]  /*192ed0*/  STL [R1+0x1398], R0 ;  /* 0x0013980001007387 */ /* 0x0007e20000100800 */
[----:B------:R-:W-:-:S02]  /*192ee0*/  LOP3.LUT R18, R18, 0xffff, RZ, 0xc0, !PT ;  /* 0x0000ffff12127812 */ /* 0x000fc400078ec0ff */
[----:B------:R-:W-:Y:S02]  /*192ef0*/  LOP3.LUT R20, R20, 0xffff, RZ, 0xc0, !PT ;  /* 0x0000ffff14147812 */ /* 0x000fe400078ec0ff */
[----:B---3--:R-:W-:Y:S02]  /*192f00*/  LOP3.LUT R0, R17, 0xffff, RZ, 0xc0, !PT ;  /* 0x0000ffff11007812 */ /* 0x008fe400078ec0ff */
[----:B--2---:R-:W-:Y:S02]  /*192f10*/  LOP3.LUT R2, R19, 0xffff, RZ, 0xc0, !PT ;  /* 0x0000ffff13027812 */ /* 0x004fe400078ec0ff */
[----:B----4-:R-:W-:Y:S02]  /*192f20*/  LOP3.LUT R8, R16, 0xffff, RZ, 0xc0, !PT ;  /* 0x0000ffff10087812 */ /* 0x010fe400078ec0ff */
[----:B-----5:R-:W-:Y:S02]  /*192f30*/  LOP3.LUT R9, R15, 0xffff, RZ, 0xc0, !PT ;  /* 0x0000ffff0f097812 */ /* 0x020fe400078ec0ff */
[----:B------:R-:W-:Y:S01]  /*192f40*/  SHF.R.U32.HI R15, RZ, 0x8, R2 ;  /* 0x00000008ff0f7819 */ /* 0x000fe20000011602 */
[----:B------:R-:W2:Y:S04]  /*192f50*/  LDL.LU R19, [R1+0x140] ;  /* 0x0001400001137983 */ /* 0x000ea80000300800 */
[----:B------:R-:W3:Y:S01]  /*192f60*/  LDL.LU R17, [R1+0x130] ;  /* 0x0001300001117983 */ /* 0x000ee20000300800 */
[----:B------:R-:W-:-:S02]  /*192f70*/  LOP3.LUT R10, R14, 0xffff, RZ, 0xc0, !PT ;  /* 0x0000ffff0e0a7812 */ /* 0x000fc400078ec0ff */
[----:B------:R-:W-:Y:S02]  /*192f80*/  LOP3.LUT R11, R12, 0xffff, RZ, 0xc0, !PT ;  /* 0x0000ffff0c0b7812 */ /* 0x000fe400078ec0ff */
[----:B------:R-:W-:Y:S02]  /*192f90*/  SHF.R.U32.HI R14, RZ, 0x8, R0 ;  /* 0x00000008ff0e7819 */ /* 0x000fe40000011600 */
[----:B------:R-:W-:Y:S02]  /*192fa0*/  PRMT R12, R11, 0x3340, R2 ;  /* 0x000033400b0c7816 */ /* 0x000fe40000000002 */
[----:B------:R-:W-:Y:S02]  /*192fb0*/  PRMT R2, R10, 0x3340, R0 ;  /* 0x000033400a027816 */ /* 0x000fe40000000000 */
[----:B------:R-:W-:Y:S02]  /*192fc0*/  PRMT R0, R8, 0x3340, R18 ;  /* 0x0000334008007816 */ /* 0x000fe40000000012 */
[----:B------:R-:W-:-:S02]  /*192fd0*/  SHF.R.U32.HI R13, RZ, 0x8, R8 ;  /* 0x00000008ff0d7819 */ /* 0x000fc40000011608 */
[----:B------:R-:W-:Y:S01]  /*192fe0*/  SHF.R.U32.HI R16, RZ, 0x8, R11 ;  /* 0x00000008ff107819 */ /* 0x000fe2000001160b */
[----:B------:R0:W-:Y:S04]  /*192ff0*/  STL [R1+0x1594], R12 ;  /* 0x0015940c01007387 */ /* 0x0001e80000100800 */
[----:B------:R4:W-:Y:S01]  /*193000*/  STL [R1+0x1590], R2 ;  /* 0x0015900201007387 */ /* 0x0009e20000100800 */
[----:B------:R-:W-:Y:S02]  /*193010*/  PRMT R8, R9, 0x3340, R20 ;  /* 0x0000334009087816 */ /* 0x000fe40000000014 */
[----:B------:R-:W-:Y:S02]  /*193020*/  SHF.R.U32.HI R11, RZ, 0x8, R10 ;  /* 0x00000008ff0b7819 */ /* 0x000fe4000001160a */
[----:B------:R-:W-:-:S02]  /*193030*/  LOP3.LUT R10, R16, 0xffff, RZ, 0xc0, !PT ;  /* 0x0000ffff100a7812 */ /* 0x000fc400078ec0ff */
[----:B0-----:R-:W-:Y:S02]  /*193040*/  SHF.R.U32.HI R12, RZ, 0x8, R18 ;  /* 0x00000008ff0c7819 */ /* 0x001fe40000011612 */
[----:B------:R-:W5:Y:S04]  /*193050*/  LDL.LU R18, [R1+0x2c40] ;  /* 0x002c400001127983 */ /* 0x000f680000300800 */
[----:B------:R0:W-:Y:S01]  /*193060*/  STL [R1+0x1598], R0 ;  /* 0x0015980001007387 */ /* 0x0001e20000100800 */
[----:B----4-:R-:W-:Y:S02]  /*193070*/  SHF.R.U32.HI R2, RZ, 0x8, R9 ;  /* 0x00000008ff027819 */ /* 0x010fe40000011609 */
[----:B------:R-:W-:Y:S02]  /*193080*/  LOP3.LUT R9, R15, 0xffff, RZ, 0xc0, !PT ;  /* 0x0000ffff0f097812 */ /* 0x000fe400078ec0ff */
[----:B0-----:R-:W-:-:S02]  /*193090*/  SHF.R.U32.HI R0, RZ, 0x8, R20 ;  /* 0x00000008ff007819 */ /* 0x001fc40000011614 */
[----:B------:R-:W4:Y:S04]  /*1930a0*/  LDL.LU R20, [R1+0x2c44] ;  /* 0x002c440001147983 */ /* 0x000f280000300800 */
[----:B------:R0:W-:Y:S04]  /*1930b0*/  STL [R1+0x158c], R8 ;  /* 0x00158c0801007387 */ /* 0x0001e80000100800 */
[----:B------:R-:W4:Y:S04]  /*1930c0*/  LDL.LU R16, [R1+0x2cc4] ;  /* 0x002cc40001107983 */ /* 0x000f280000300800 */
[----:B------:R-:W4:Y:S01]  /*1930d0*/  LDL.LU R15, [R1+0x2cc8] ;  /* 0x002cc800010f7983 */ /* 0x000f220000300800 */
[----:B------:R-:W-:-:S02]  /*1930e0*/  LOP3.LUT R13, R13, 0xffff, RZ, 0xc0, !PT ;  /* 0x0000ffff0d0d7812 */ /* 0x000fc400078ec0ff */
[----:B------:R-:W-:Y:S02]  /*1930f0*/  LOP3.LUT R12, R12, 0xffff, RZ, 0xc0, !PT ;  /* 0x0000ffff0c0c7812 */ /* 0x000fe400078ec0ff */
[----:B------:R-:W-:Y:S02]  /*193100*/  LOP3.LUT R11, R11, 0xffff, RZ, 0xc0, !PT ;  /* 0x0000ffff0b0b7812 */ /* 0x000fe400078ec0ff */
[----:B------:R-:W-:Y:S02]  /*193110*/  LOP3.LUT R2, R2, 0xffff, RZ, 0xc0, !PT ;  /* 0x0000ffff02027812 */ /* 0x000fe400078ec0ff */
[----:B------:R-:W-:Y:S02]  /*193120*/  LOP3.LUT R0, R0, 0xffff, RZ, 0xc0, !PT ;  /* 0x0000ffff00007812 */ /* 0x000fe400078ec0ff */
[----:B------:R-:W-:Y:S02]  /*193130*/  PRMT R12, R13, 0x3340, R12 ;  /* 0x000033400d0c7816 */ /* 0x000fe4000000000c */
[----:B0-----:R-:W-:-:S02]  /*193140*/  LOP3.LUT R8, R14, 0xffff, RZ, 0xc0, !PT ;  /* 0x0000ffff0e087812 */ /* 0x001fc400078ec0ff */
        /* <DEDUP_REMOVED lines=8> */
[----:B--2---:R-:W-:Y:S02]  /*1931d0*/  LOP3.LUT R2, R19, 0xffff, RZ, 0xc0, !PT ;  /* 0x0000ffff13027812 */ /* 0x004fe400078ec0ff */
[----:B---3--:R-:W-:Y:S02]  /*1931e0*/  LOP3.LUT R0, R17, 0xffff, RZ, 0xc0, !PT ;  /* 0x0000ffff11007812 */ /* 0x008fe400078ec0ff */
[----:B-----5:R-:W-:Y:S02]  /*1931f0*/  LOP3.LUT R8, R18, 0xffff, RZ, 0xc0, !PT ;  /* 0x0000ffff12087812 */ /* 0x020fe400078ec0ff */
[----:B----4-:R-:W-:Y:S02]  /*193200*/  LOP3.LUT R11, R15, 0xffff, RZ, 0xc0, !PT ;  /* 0x0000ffff0f0b7812 */ /* 0x010fe400078ec0ff */
[----:B------:R-:W-:Y:S01]  /*193210*/  LOP3.LUT R10, R16, 0xffff, RZ, 0xc0, !PT ;  /* 0x0000ffff100a7812 */ /* 0x000fe200078ec0ff */
[----:B------:R-:W2:Y:S01]  /*193220*/  LDL.LU R15, [R1+0x2cd8] ;  /* 0x002cd800010f7983 */ /* 0x000ea20000300800 */
[----:B------:R-:W-:-:S02]  /*193230*/  LOP3.LUT R9, R20, 0xffff, RZ, 0xc0, !PT ;  /* 0x0000ffff14097812 */ /* 0x000fc400078ec0ff */
[----:B------:R-:W-:Y:S02]  /*193240*/  SHF.R.U32.HI R12, RZ, 0x8, R11 ;  /* 0x00000008ff0c7819 */ /* 0x000fe4000001160b */
[--C-:B------:R-:W-:Y:S01]  /*193250*/  PRMT R14, R11, 0x3340, R2.reuse ;  /* 0x000033400b0e7816 */ /* 0x100fe20000000002 */
[----:B------:R-:W3:Y:S01]  /*193260*/  LDL.LU R16, [R1+0x2cd4] ;  /* 0x002cd40001107983 */ /* 0x000ee20000300800 */
[----:B------:R-:W-:-:S03]  /*193270*/  SHF.R.U32.HI R11, RZ, 0x8, R2 ;  /* 0x00000008ff0b7819 */ /* 0x000fc60000011602 */
[----:B------:R-:W4:Y:S01]  /*193280*/  LDL.LU R20, [R1+0x2c50] ;  /* 0x002c500001147983 */ /* 0x000f220000300800 */
[----:B------:R-:W-:-:S03]  /*193290*/  PRMT R2, R10, 0x3340, R0 ;  /* 0x000033400a027816 */ /* 0x000fc60000000000 */
[----:B------:R-:W5:Y:S04]  /*1932a0*/  LDL.LU R18, [R1+0x150] ;  /* 0x0001500001127983 */ /* 0x000f680000300800 */
[----:B------:R-:W2:Y:S04]  /*1932b0*/  LDL.LU R19, [R1+0x148] ;  /* 0x0001480001137983 */ /* 0x000ea80000300800 */
[----:B------:R-:W2:Y:S01]  /*1932c0*/  LDL.LU R17, [R1+0x144] ;  /* 0x0001440001117983 */ /* 0x000ea20000300800 */
[----:B------:R-:W-:-:S03]  /*1932d0*/  SHF.R.U32.HI R13, RZ, 0x8, R10 ;  /* 0x00000008ff0d7819 */ /* 0x000fc6000001160a */
[----:B------:R-:W-:Y:S01]  /*1932e0*/  STL [R1+0x1588], R14 ;  /* 0x0015880e01007387 */ /* 0x000fe20000100800 */
[----:B------:R-:W-:-:S03]  /*1932f0*/  SHF.R.U32.HI R10, RZ, 0x8, R0 ;  /* 0x00000008ff0a7819 */ /* 0x000fc60000011600 */
[----:B------:R0:W-:Y:S01]  /*193300*/  STL [R1+0x1584], R2 ;  /* 0x0015840201007387 */ /* 0x0001e20000100800 */
[--C-:B------:R-:W-:Y:S02]  /*193310*/  PRMT R0, R9, 0x3340, R22.reuse ;  /* 0x0000334009007816 */ /* 0x100fe40000000016 */
[----:B0-----:R-:W-:Y:S02]  /*193320*/  SHF.R.U32.HI R2, RZ, 0x8, R22 ;  /* 0x00000008ff027819 */ /* 0x001fe40000011616 */
[----:B------:R-:W2:Y:S01]  /*193330*/  LDL.LU R22, [R1+0x2ce0] ;  /* 0x002ce00001167983 */ /* 0x000ea20000300800 */
[----:B------:R-:W-:Y:S02]  /*193340*/  LOP3.LUT R21, R21, 0xffff, RZ, 0xc0, !PT ;  /* 0x0000ffff15157812 */ /* 0x000fe400078ec0ff */
[----:B------:R-:W-:Y:S02]  /*193350*/  SHF.R.U32.HI R14, RZ, 0x8, R9 ;  /* 0x00000008ff0e7819 */ /* 0x000fe40000011609 */
[----:B------:R-:W-:-:S02]  /*193360*/  SHF.R.U32.HI R9, RZ, 0x8, R8 ;  /* 0x00000008ff097819 */ /* 0x000fc40000011608 */
[----:B------:R-:W-:Y:S01]  /*193370*/  PRMT R8, R8, 0x3340, R21 ;  /* 0x0000334008087816 */ /* 0x000fe20000000015 */
[----:B------:R0:W-:Y:S01]  /*193380*/  STL [R1+0x1580], R0 ;  /* 0x0015800001007387 */ /* 0x0001e20000100800 */
[----:B------:R-:W-:Y:S02]  /*193390*/  LOP3.LUT R12, R12, 0xffff, RZ, 0xc0, !PT ;  /* 0x0000ffff0c0c7812 */ /* 0x000fe400078ec0ff */
[----:B------:R-:W-:Y:S02]  /*1933a0*/  LOP3.LUT R11, R11, 0xffff, RZ, 0xc0, !PT ;  /* 0x0000ffff0b0b7812 */ /* 0x000fe400078ec0ff */
[----:B------:R-:W-:Y:S01]  /*1933b0*/  LOP3.LUT R13, R13, 0xffff, RZ, 0xc0, !PT ;  /* 0x0000ffff0d0d7812 */ /* 0x000fe200078ec0ff */
[----:B------:R1:W-:Y:S01]  /*1933c0*/  STL [R1+0x157c], R8 ;  /* 0x00157c0801007387 */ /* 0x0003e20000100800 */
[----:B------:R-:W-:Y:S02]  /*1933d0*/  LOP3.LUT R10, R10, 0xffff, RZ, 0xc0, !PT ;  /* 0x0000ffff0a0a7812 */ /* 0x000fe400078ec0ff */
[----:B------:R-:W-:-:S02]  /*1933e0*/  LOP3.LUT R2, R2, 0xffff, RZ, 0xc0, !PT ;  /* 0x0000ffff02027812 */ /* 0x000fc400078ec0ff */
[----:B0-----:R-:W-:Y:S02]  /*1933f0*/  SHF.R.U32.HI R0, RZ, 0x8, R21 ;  /* 0x00000008ff007819 */ /* 0x001fe40000011615 */
[----:B------:R-:W-:Y:S02]  /*193400*/  LOP3.LUT R9, R9, 0xffff, RZ, 0xc0, !PT ;  /* 0x0000ffff09097812 */ /* 0x000fe400078ec0ff */
[----:B------:R-:W-:Y:S02]  /*193410*/  PRMT R11, R12, 0x3340, R11 ;  /* 0x000033400c0b7816 */ /* 0x000fe4000000000b */
[----:B-1----:R-:W-:Y:S02]  /*193420*/  LOP3.LUT R8, R14, 0xffff, RZ, 0xc0, !PT ;  /* 0x0000ffff0e087812 */ /* 0x002fe400078ec0ff */
[----:B------:R-:W-:Y:S02]  /*193430*/  LOP3.LUT R0, R0, 0xffff, RZ, 0xc0, !PT ;  /* 0x0000ffff00007812 */ /* 0x000fe400078ec0ff */
[----:B------:R-:W-:-:S02]  /*193440*/  PRMT R10, R13, 0x3340, R10 ;  /* 0x000033400d0a7816 */ /* 0x000fc4000000000a */
[----:B------:R-:W-:Y:S02]  /*193450*/  PRMT R2, R8, 0x3340, R2 ;  /* 0x0000334008027816 */ /* 0x000fe40000000002 */
[----:B------:R-:W-:Y:S01]  /*193460*/  PRMT R0, R9, 0x3340, R0 ;  /* 0x0000334009007816 */ /* 0x000fe20000000000 */
[----:B------:R-:W-:Y:S04]  /*193470*/  STL [R1+0x1364], R11 ;  /* 0x0013640b01007387 */ /* 0x000fe80000100800 */
[----:B------:R3:W-:Y:S04]  /*193480*/  STL [R1+0x1360], R10 ;  /* 0x0013600a01007387 */ /* 0x0007e80000100800 */
[----:B------:R2:W-:Y:S04]  /*193490*/  STL [R1+0x135c], R2 ;  /* 0x00135c0201007387 */ /* 0x0005e80000100800 */
[----:B------:R0:W-:Y:S01]  /*1934a0*/  STL [R1+0x1358], R0 ;  /* 0x0013580001007387 */ /* 0x0001e20000100800 */
[----:B---3--:R-:W-:-:S02]  /*1934b0*/  LOP3.LUT R10, R16, 0xffff, RZ, 0xc0, !PT ;  /* 0x0000ffff100a7812 */ /* 0x008fc400078ec0ff */
[----:B----4-:R-:W-:Y:S02]  /*1934c0*/  LOP3.LUT R9, R20, 0xffff, RZ, 0xc0, !PT ;  /* 0x0000ffff14097812 */ /* 0x010fe400078ec0ff */
[----:B-----5:R-:W-:Y:S02]  /*1934d0*/  LOP3.LUT R8, R18, 0xffff, RZ, 0xc0, !PT ;  /* 0x0000ffff12087812 */ /* 0x020fe400078ec0ff */
[----:B--2---:R-:W-:Y:S02]  /*1934e0*/  LOP3.LUT R2, R19, 0xffff, RZ, 0xc0, !PT ;  /* 0x0000ffff13027812 */ /* 0x004fe400078ec0ff */
[----:B------:R-:W-:Y:S02]  /*1934f0*/  LOP3.LUT R12, R22, 0xffff, RZ, 0xc0, !PT ;  /* 0x0000ffff160c7812 */ /* 0x000fe400078ec0ff */
[----:B------:R-:W2:Y:S04]  /*193500*/  LDL.LU R22, [R1+0x2cf0] ;  /* 0x002cf00001167983 */ /* 0x000ea80000300800 */
[----:B------:R-:W3:Y:S04]  /*193510*/  LDL.LU R16, [R1+0x2ce4] ;  /* 0x002ce40001107983 */ /* 0x000ee80000300800 */
[----:B------:R-:W4:Y:S04]  /*193520*/  LDL.LU R20, [R1+0x2c60] ;  /* 0x002c600001147983 */ /* 0x000f280000300800 */
[----:B------:R-:W5:Y:S04]  /*193530*/  LDL.LU R18, [R1+0x2c5c] ;  /* 0x002c5c0001127983 */ /* 0x000f680000300800 */
[----:B------:R-:W5:Y:S01]  /*193540*/  LDL.LU R19, [R1+0x158] ;  /* 0x0001580001137983 */ /* 0x000f620000300800 */
[----:B0-----:R-:W-:-:S02]  /*193550*/  LOP3.LUT R0, R17, 0xffff, RZ, 0xc0, !PT ;  /* 0x0000ffff11007812 */ /* 0x001fc400078ec0ff */
[----:B------:R-:W-:Y:S01]  /*193560*/  LOP3.LUT R11, R15, 0xffff, RZ, 0xc0, !PT ;  /* 0x0000ffff0f0b7812 */ /* 0x000fe200078ec0ff */
[----:B------:R-:W5:Y:S01]  /*193570*/  LDL.LU R17, [R1+0x14c] ;  /* 0x00014c0001117983 */ /* 0x000f620000300800 */
[----:B------:R-:W-:Y:S02]  /*193580*/  SHF.R.U32.HI R15, RZ, 0x8, R12 ;  /* 0x00000008ff0f7819 */ /* 0x000fe4000001160c */
[--C-:B------:R-:W-:Y:S02]  /*193590*/  PRMT R13, R12, 0x3340, R8.reuse ;  /* 0x000033400c0d7816 */ /* 0x100fe40000000008 */
[----:B------:R-:W-:Y:S02]  /*1935a0*/  SHF.R.U32.HI R14, RZ, 0x8, R8 ;  /* 0x00000008ff0e7819 */ /* 0x000fe40000011608 */
[----:B------:R-:W-:Y:S02]  /*1935b0*/  SHF.R.U32.HI R12, RZ, 0x8, R11 ;  /* 0x00000008ff0c7819 */ /* 0x000fe4000001160b */
[----:B------:R-:W-:-:S02]  /*1935c0*/  PRMT R8, R11, 0x3340, R2 ;  /* 0x000033400b087816 */ /* 0x000fc40000000002 */
[----:B------:R-:W-:Y:S02]  /*1935d0*/  SHF.R.U32.HI R11, RZ, 0x8, R2 ;  /* 0x00000008ff0b7819 */ /* 0x000fe40000011602 */
[----:B------:R-:W-:Y:S02]  /*1935e0*/  PRMT R2, R10, 0x3340, R0 ;  /* 0x000033400a027816 */ /* 0x000fe40000000000 */
[----:B------:R-:W-:Y:S01]  /*1935f0*/  LOP3.LUT R23, R23, 0xffff, RZ, 0xc0, !PT ;  /* 0x0000ffff17177812 */ /* 0x000fe200078ec0ff */
[----:B------:R0:W-:Y:S04]  /*193600*/  STL [R1+0x156c], R13 ;  /* 0x00156c0d01007387 */ /* 0x0001e80000100800 */
[----:B------:R-:W-:Y:S04]  /*193610*/  STL [R1+0x1578], R8 ;  /* 0x0015780801007387 */ /* 0x000fe80000100800 */
[----:B------:R1:W-:Y:S01]  /*193620*/  STL [R1+0x1574], R2 ;  /* 0x0015740201007387 */ /* 0x0003e20000100800 */
[----:B------:R-:W-:-:S02]  /*193630*/  LOP3.LUT R12, R12, 0xffff, RZ, 0xc0, !PT ;  /* 0x0000ffff0c0c7812 */ /* 0x000fc400078ec0ff */
[----:B------:R-:W-:Y:S02]  /*193640*/  LOP3.LUT R11, R11, 0xffff, RZ, 0xc0, !PT ;  /* 0x0000ffff0b0b7812 */ /* 0x000fe400078ec0ff */
[----:B0-----:R-:W-:Y:S02]  /*193650*/  SHF.R.U32.HI R13, RZ, 0x8, R10 ;  /* 0x00000008ff0d7819 */ /* 0x001fe4000001160a */
[----:B------:R-:W-:Y:S02]  /*193660*/  SHF.R.U32.HI R10, RZ, 0x8, R0 ;  /* 0x00000008ff0a7819 */ /* 0x000fe40000011600 */
[----:B-1----:R-:W-:Y:S02]  /*193670*/  PRMT R2, R9, 0x3340, R23 ;  /* 0x0000334009027816 */ /* 0x002fe40000000017 */
[----:B------:R-:W-:Y:S02]  /*193680*/  SHF.R.U32.HI R0, RZ, 0x8, R9 ;  /* 0x00000008ff007819 */ /* 0x000fe40000011609 */
[----:B------:R-:W-:-:S02]  /*193690*/  SHF.R.U32.HI R8, RZ, 0x8, R23 ;  /* 0x00000008ff087819 */ /* 0x000fc40000011617 */
[----:B------:R-:W-:Y:S02]  /*1936a0*/  LOP3.LUT R13, R13, 0xffff, RZ, 0xc0, !PT ;  /* 0x0000ffff0d0d7812 */ /* 0x000fe400078ec0ff */
[----:B------:R-:W-:Y:S01]  /*1936b0*/  LOP3.LUT R10, R10, 0xffff, RZ, 0xc0, !PT ;  /* 0x0000ffff0a0a7812 */ /* 0x000fe200078ec0ff */
[----:B------:R0:W-:Y:S01]  /*1936c0*/  STL [R1+0x1570], R2 ;  /* 0x0015700201007387 */ /* 0x0001e20000100800 */
[----:B------:R-:W-:Y:S02]  /*1936d0*/  LOP3.LUT R9, R0, 0xffff, RZ, 0xc0, !PT ;  /* 0x0000ffff00097812 */ /* 0x000fe400078ec0ff */
[----:B------:R-:W-:Y:S02]  /*1936e0*/  LOP3.LUT R8, R8, 0xffff, RZ, 0xc0, !PT ;  /* 0x0000ffff08087812 */ /* 0x000fe400078ec0ff */
[----:B------:R-:W-:Y:S02]  /*1936f0*/  LOP3.LUT R0, R14, 0xffff, RZ, 0xc0, !PT ;  /* 0x0000ffff0e007812 */ /* 0x000fe400078ec0ff */
[----:B------:R-:W-:-:S02]  /*193700*/  PRMT R11, R12, 0x3340, R11 ;  /* 0x000033400c0b7816 */ /* 0x000fc4000000000b */
[----:B------:R-:W-:Y:S02]  /*193710*/  PRMT R10, R13, 0x3340, R10 ;  /* 0x000033400d0a7816 */ /* 0x000fe4000000000a */
[----:B------:R-:W-:Y:S02]  /*193720*/  PRMT R8, R9, 0x3340, R8 ;  /* 0x0000334009087816 */ /* 0x000fe40000000008 */
[----:B0-----:R-:W-:Y:S01]  /*193730*/  LOP3.LUT R2, R15, 0xffff, RZ, 0xc0, !PT ;  /* 0x0000ffff0f027812 */ /* 0x001fe200078ec0ff */
[----:B------:R2:W-:Y:S03]  /*193740*/  STL [R1+0x1354], R11 ;  /* 0x0013540b01007387 */ /* 0x0005e60000100800 */
[----:B------:R-:W-:Y:S01]  /*193750*/  PRMT R0, R2, 0x3340, R0 ;  /* 0x0000334002007816 */ /* 0x000fe20000000000 */
[----:B------:R3:W-:Y:S04]  /*193760*/  STL [R1+0x1350], R10 ;  /* 0x0013500a01007387 */ /* 0x0007e80000100800 */
[----:B------:R5:W-:Y:S04]  /*193770*/  STL [R1+0x134c], R8 ;  /* 0x00134c0801007387 */ /* 0x000be80000100800 */
[----:B------:R0:W-:Y:S04]  /*193780*/  STL [R1+0x1348], R0 ;  /* 0x0013480001007387 */ /* 0x0001e80000100800 */
[----:B------:R-:W5:Y:S01]  /*193790*/  LDL.LU R21, [R1+0x2d00] ;  /* 0x002d000001157983 */ /* 0x000f620000300800 */
        /* <DEDUP_REMOVED lines=9> */
[----:B------:R-:W3:Y:S01]  /*193830*/  LDL.LU R19, [R1+0x15c] ;  /* 0x00015c0001137983 */ /* 0x000ee20000300800 */
[----:B0-----:R-:W-:-:S03]  /*193840*/  LOP3.LUT R0, R17, 0xffff, RZ, 0xc0, !PT ;  /* 0x0000ffff11007812 */ /* 0x001fc600078ec0ff */
[----:B------:R-:W3:Y:S01]  /*193850*/  LDL.LU R17, [R1+0x154] ;  /* 0x0001540001117983 */ /* 0x000ee20000300800 */
[----:B------:R-:W-:Y:S02]  /*193860*/  LOP3.LUT R25, R25, 0xffff, RZ, 0xc0, !PT ;  /* 0x0000ffff19197812 */ /* 0x000fe400078ec0ff */
[----:B------:R-:W-:Y:S02]  /*193870*/  SHF.R.U32.HI R15, RZ, 0x8, R11 ;  /* 0x00000008ff0f7819 */ /* 0x000fe4000001160b */
[--C-:B------:R-:W-:Y:S02]  /*193880*/  PRMT R11, R11, 0x3340, R2.reuse ;  /* 0x000033400b0b7816 */ /* 0x100fe40000000002 */
[----:B------:R-:W-:Y:S02]  /*193890*/  SHF.R.U32.HI R14, RZ, 0x8, R2 ;  /* 0x00000008ff0e7819 */ /* 0x000fe40000011602 */
[--C-:B------:R-:W-:Y:S02]  /*1938a0*/  PRMT R2, R10, 0x3340, R0.reuse ;  /* 0x000033400a027816 */ /* 0x100fe40000000000 */
[----:B------:R-:W-:-:S02]  /*1938b0*/  SHF.R.U32.HI R12, RZ, 0x8, R0 ;  /* 0x00000008ff0c7819 */ /* 0x000fc40000011600 */
[----:B------:R-:W-:Y:S02]  /*1938c0*/  PRMT R0, R9, 0x3340, R25 ;  /* 0x0000334009007816 */ /* 0x000fe40000000019 */
[----:B------:R-:W-:Y:S01]  /*1938d0*/  LOP3.LUT R24, R24, 0xffff, RZ, 0xc0, !PT ;  /* 0x0000ffff18187812 */ /* 0x000fe200078ec0ff */
[----:B------:R0:W-:Y:S01]  /*1938e0*/  STL [R1+0x155c], R11 ;  /* 0x00155c0b01007387 */ /* 0x0001e20000100800 */
[----:B------:R-:W-:-:S03]  /*1938f0*/  SHF.R.U32.HI R13, RZ, 0x8, R10 ;  /* 0x00000008ff0d7819 */ /* 0x000fc6000001160a */
[----:B------:R-:W-:Y:S01]  /*193900*/  STL [R1+0x1568], R2 ;  /* 0x0015680201007387 */ /* 0x000fe20000100800 */
[----:B------:R-:W-:-:S03]  /*193910*/  SHF.R.U32.HI R10, RZ, 0x8, R9 ;  /* 0x00000008ff0a7819 */ /* 0x000fc60000011609 */
[----:B------:R1:W-:Y:S01]  /*193920*/  STL [R1+0x1564], R0 ;  /* 0x0015640001007387 */ /* 0x0003e20000100800 */
[----:B------:R-:W-:Y:S02]  /*193930*/  SHF.R.U32.HI R9, RZ, 0x8, R25 ;  /* 0x00000008ff097819 */ /* 0x000fe40000011619 */
[----:B------:R-:W-:Y:S02]  /*193940*/  LOP3.LUT R13, R13, 0xffff, RZ, 0xc0, !PT ;  /* 0x0000ffff0d0d7812 */ /* 0x000fe400078ec0ff */
[----:B------:R-:W-:Y:S02]  /*193950*/  LOP3.LUT R12, R12, 0xffff, RZ, 0xc0, !PT ;  /* 0x0000ffff0c0c7812 */ /* 0x000fe400078ec0ff */
[----:B0-----:R-:W-:Y:S02]  /*193960*/  SHF.R.U32.HI R11, RZ, 0x8, R8 ;  /* 0x00000008ff0b7819 */ /* 0x001fe40000011608 */
[--C-:B-1----:R-:W-:Y:S02]  /*193970*/  PRMT R0, R8, 0x3340, R24.reuse ;  /* 0x0000334008007816 */ /* 0x102fe40000000018 */
[----:B------:R-:W-:-:S02]  /*193980*/  SHF.R.U32.HI R8, RZ, 0x8, R24 ;  /* 0x00000008ff087819 */ /* 0x000fc40000011618 */
[----:B------:R-:W-:Y:S02]  /*193990*/  LOP3.LUT R10, R10, 0xffff, RZ, 0xc0, !PT ;  /* 0x0000ffff0a0a7812 */ /* 0x000fe400078ec0ff */
[----:B------:R-:W-:Y:S02]  /*1939a0*/  LOP3.LUT R9, R9, 0xffff, RZ, 0xc0, !PT ;  /* 0x0000ffff09097812 */ /* 0x000fe400078ec0ff */
[----:B------:R-:W-:Y:S01]  /*1939b0*/  LOP3.LUT R11, R11, 0xffff, RZ, 0xc0, !PT ;  /* 0x0000ffff0b0b7812 */ /* 0x000fe200078ec0ff */
[----:B------:R0:W-:Y:S01]  /*1939c0*/  STL [R1+0x1560], R0 ;  /* 0x0015600001007387 */ /* 0x0001e20000100800 */
        /* <DEDUP_REMOVED lines=10> */
[----:B------:R1:W-:Y:S01]  /*193a70*/  STL [R1+0x1338], R0 ;  /* 0x0013380001007387 */ /* 0x0003e20000100800 */
[----:B0-----:R-:W-:-:S03]  /*193a80*/  LOP3.LUT R12, R21, 0xffff, RZ, 0xc0, !PT ;  /* 0x0000ffff150c7812 */ /* 0x001fc600078ec0ff */
[----:B------:R-:W3:Y:S01]  /*193a90*/  LDL.LU R21, [R1+0x2d10] ;  /* 0x002d100001157983 */ /* 0x000ee20000300800 */
[----:B--2---:R-:W-:-:S03]  /*193aa0*/  LOP3.LUT R11, R22, 0xffff, RZ, 0xc0, !PT ;  /* 0x0000ffff160b7812 */ /* 0x004fc600078ec0ff */
[----:B------:R-:W2:Y:S01]  /*193ab0*/  LDL.LU R22, [R1+0x2d0c] ;  /* 0x002d0c0001167983 */ /* 0x000ea20000300800 */
[----:B----4-:R-:W-:Y:S02]  /*193ac0*/  LOP3.LUT R9, R20, 0xffff, RZ, 0xc0, !PT ;  /* 0x0000ffff14097812 */ /* 0x010fe400078ec0ff */
[----:B-----5:R-:W-:Y:S01]  /*193ad0*/  LOP3.LUT R8, R18, 0xffff, RZ, 0xc0, !PT ;  /* 0x0000ffff12087812 */ /* 0x020fe200078ec0ff */
[----:B------:R-:W4:Y:S01]  /*193ae0*/  LDL.LU R20, [R1+0x2c80] ;  /* 0x002c800001147983 */ /* 0x000f220000300800 */
[----:B---3--:R-:W-:-:S03]  /*193af0*/  LOP3.LUT R2, R19, 0xffff, RZ, 0xc0, !PT ;  /* 0x0000ffff13027812 */ /* 0x008fc600078ec0ff */
[----:B------:R-:W3:Y:S04]  /*193b00*/  LDL.LU R18, [R1+0x2c7c] ;  /* 0x002c7c0001127983 */ /* 0x000ee80000300800 */
[----:B------:R-:W5:Y:S01]  /*193b10*/  LDL.LU R19, [R1+0x168] ;  /* 0x0001680001137983 */ /* 0x000f620000300800 */
[----:B-1----:R-:W-:-:S03]  /*193b20*/  LOP3.LUT R0, R17, 0xffff, RZ, 0xc0, !PT ;  /* 0x0000ffff11007812 */ /* 0x002fc600078ec0ff */
[----:B------:R-:W5:Y:S01]  /*193b30*/  LDL.LU R17, [R1+0x164] ;  /* 0x0001640001117983 */ /* 0x000f620000300800 */
[----:B------:R-:W-:Y:S02]  /*193b40*/  LOP3.LUT R10, R16, 0xffff, RZ, 0xc0, !PT ;  /* 0x0000ffff100a7812 */ /* 0x000fe400078ec0ff */
[----:B------:R-:W-:Y:S02]  /*193b50*/  SHF.R.U32.HI R16, RZ, 0x8, R12 ;  /* 0x00000008ff107819 */ /* 0x000fe4000001160c */
[--C-:B------:R-:W-:Y:S02]  /*193b60*/  PRMT R12, R12, 0x3340, R8.reuse ;  /* 0x000033400c0c7816 */ /* 0x100fe40000000008 */
[----:B------:R-:W-:Y:S02]  /*193b70*/  SHF.R.U32.HI R15, RZ, 0x8, R8 ;  /* 0x00000008ff0f7819 */ /* 0x000fe40000011608 */
[----:B------:R-:W-:Y:S02]  /*193b80*/  SHF.R.U32.HI R8, RZ, 0x8, R11 ;  /* 0x00000008ff087819 */ /* 0x000fe4000001160b */
[----:B------:R-:W-:-:S02]  /*193b90*/  PRMT R11, R11, 0x3340, R2 ;  /* 0x000033400b0b7816 */ /* 0x000fc40000000002 */
[----:B------:R-:W-:Y:S01]  /*193ba0*/  LOP3.LUT R26, R26, 0xffff, RZ, 0xc0, !PT ;  /* 0x0000ffff1a1a7812 */ /* 0x000fe200078ec0ff */
[----:B------:R0:W-:Y:S01]  /*193bb0*/  STL [R1+0x1550], R12 ;  /* 0x0015500c01007387 */ /* 0x0001e20000100800 */
[----:B------:R-:W-:Y:S02]  /*193bc0*/  SHF.R.U32.HI R14, RZ, 0x8, R2 ;  /* 0x00000008ff0e7819 */ /* 0x000fe40000011602 */
[----:B------:R-:W-:Y:S01]  /*193bd0*/  SHF.R.U32.HI R13, RZ, 0x8, R10 ;  /* 0x00000008ff0d7819 */ /* 0x000fe2000001160a */
[----:B------:R1:W-:Y:S01]  /*193be0*/  STL [R1+0x154c], R11 ;  /* 0x00154c0b01007387 */ /* 0x0003e20000100800 */
[----:B------:R-:W-:Y:S02]  /*193bf0*/  PRMT R2, R10, 0x3340, R0 ;  /* 0x000033400a027816 */ /* 0x000fe40000000000 */
[----:B------:R-:W-:Y:S02]  /*193c00*/  SHF.R.U32.HI R10, RZ, 0x8, R26 ;  /* 0x00000008ff0a7819 */ /* 0x000fe4000001161a */
[----:B------:R-:W-:-:S02]  /*193c10*/  LOP3.LUT R13, R13, 0xffff, RZ, 0xc0, !PT ;  /* 0x0000ffff0d0d7812 */ /* 0x000fc400078ec0ff */
[----:B0-----:R-:W-:Y:S02]  /*193c20*/  SHF.R.U32.HI R12, RZ, 0x8, R0 ;  /* 0x00000008ff0c7819 */ /* 0x001fe40000011600 */
[----:B------:R-:W-:Y:S02]  /*193c30*/  PRMT R0, R9, 0x3340, R26 ;  /* 0x0000334009007816 */ /* 0x000fe4000000001a */
[----:B-1----:R-:W-:Y:S02]  /*193c40*/  SHF.R.U32.HI R11, RZ, 0x8, R9 ;  /* 0x00000008ff0b7819 */ /* 0x002fe40000011609 */
[----:B------:R-:W-:Y:S01]  /*193c50*/  LOP3.LUT R12, R12, 0xffff, RZ, 0xc0, !PT ;  /* 0x0000ffff0c0c7812 */ /* 0x000fe200078ec0ff */
[----:B------:R0:W-:Y:S01]  /*193c60*/  STL [R1+0x1558], R2 ;  /* 0x0015580201007387 */ /* 0x0001e20000100800 */
[----:B------:R-:W-:Y:S02]  /*193c70*/  LOP3.LUT R10, R10, 0xffff, RZ, 0xc0, !PT ;  /* 0x0000ffff0a0a7812 */ /* 0x000fe400078ec0ff */
[----:B------:R-:W-:-:S02]  /*193c80*/  LOP3.LUT R11, R11, 0xffff, RZ, 0xc0, !PT ;  /* 0x0000ffff0b0b7812 */ /* 0x000fc400078ec0ff */
[----:B------:R-:W-:Y:S01]  /*193c90*/  LOP3.LUT R9, R8, 0xffff, RZ, 0xc0, !PT ;  /* 0x0000ffff08097812 */ /* 0x000fe200078ec0ff */
[----:B------:R1:W-:Y:S01]  /*193ca0*/  STL [R1+0x1554], R0 ;  /* 0x0015540001007387 */ /* 0x0003e20000100800 */
[----:B------:R-:W-:Y:S02]  /*193cb0*/  LOP3.LUT R8, R16, 0xffff, RZ, 0xc0, !PT ;  /* 0x0000ffff10087812 */ /* 0x000fe400078ec0ff */
[----:B------:R-:W-:Y:S02]  /*193cc0*/  PRMT R12, R13, 0x3340, R12 ;  /* 0x000033400d0c7816 */ /* 0x000fe4000000000c */
[----:B------:R-:W-:Y:S02]  /*193cd0*/  PRMT R10, R11, 0x3340, R10 ;  /* 0x000033400b0a7816 */ /* 0x000fe4000000000a */
[----:B0-----:R-:W-:Y:S02]  /*193ce0*/  LOP3.LUT R2, R15, 0xffff, RZ, 0xc0, !PT ;  /* 0x0000ffff0f027812 */ /* 0x001fe400078ec0ff */
[----:B-1----:R-:W-:-:S02]  /*193cf0*/  LOP3.LUT R0, R14, 0xffff, RZ, 0xc0, !PT ;  /* 0x0000ffff0e007812 */ /* 0x002fc400078ec0ff */
[----:B------:R-:W-:Y:S01]  /*193d00*/  PRMT R2, R8, 0x3340, R2 ;  /* 0x0000334008027816 */ /* 0x000fe20000000002 */
[----:B------:R-:W-:Y:S01]  /*193d10*/  STL [R1+0x1324], R12 ;  /* 0x0013240c01007387 */ /* 0x000fe20000100800 */
[----:B------:R-:W-:-:S03]  /*193d20*/  PRMT R0, R9, 0x3340, R0 ;  /* 0x0000334009007816 */ /* 0x000fc60000000000 */
[----:B------:R2:W-:Y:S04]  /*193d30*/  STL [R1+0x1320], R10 ;  /* 0x0013200a01007387 */ /* 0x0005e80000100800 */
[----:B------:R5:W-:Y:S04]  /*193d40*/  STL [R1+0x131c], R2 ;  /* 0x00131c0201007387 */ /* 0x000be80000100800 */
[----:B------:R0:W-:Y:S01]  /*193d50*/  STL [R1+0x1318], R0 ;  /* 0x0013180001007387 */ /* 0x0001e20000100800 */
[----:B------:R-:W-:-:S03]  /*193d60*/  LOP3.LUT R11, R21, 0xffff, RZ, 0xc0, !PT ;  /* 0x0000ffff150b7812 */ /* 0x000fc600078ec0ff */
[----:B------:R-:W5:Y:S01]  /*193d70*/  LDL.LU R21, [R1+0x2d1c] ;  /* 0x002d1c0001157983 */ /* 0x000f620000300800 */
[----:B--2---:R-:W-:-:S03]  /*193d80*/  LOP3.LUT R10, R22, 0xffff, RZ, 0xc0, !PT ;  /* 0x0000ffff160a7812 */ /* 0x004fc600078ec0ff */
[----:B------:R-:W2:Y:S01]  /*193d90*/  LDL.LU R22, [R1+0x2d18] ;  /* 0x002d180001167983 */ /* 0x000ea20000300800 */
[----:B----4-:R-:W-:Y:S02]  /*193da0*/  LOP3.LUT R9, R20, 0xffff, RZ, 0xc0, !PT ;  /* 0x0000ffff14097812 */ /* 0x010fe400078ec0ff */
[----:B---3--:R-:W-:Y:S01]  /*193db0*/  LOP3.LUT R8, R18, 0xffff, RZ, 0xc0, !PT ;  /* 0x0000ffff12087812 */ /* 0x008fe200078ec0ff */
[----:B------:R-:W3:Y:S01]  /*193dc0*/  LDL.LU R20, [R1+0x2c94] ;  /* 0x002c940001147983 */ /* 0x000ee20000300800 */
[----:B-----5:R-:W-:-:S03]  /*193dd0*/  LOP3.LUT R2, R19, 0xffff, RZ, 0xc0, !PT ;  /* 0x0000ffff13027812 */ /* 0x020fc600078ec0ff */
[----:B------:R-:W4:Y:S04]  /*193de0*/  LDL.LU R18, [R1+0x2c88] ;  /* 0x002c880001127983 */ /* 0x000f280000300800 */
[----:B------:R-:W5:Y:S01]  /*193df0*/  LDL.LU R19, [R1+0x170] ;  /* 0x0001700001137983 */ /* 0x000f620000300800 */
[----:B0-----:R-:W-:-:S03]  /*193e00*/  LOP3.LUT R0, R17, 0xffff, RZ, 0xc0, !PT ;  /* 0x0000ffff11007812 */ /* 0x001fc600078ec0ff */
[----:B------:R-:W5:Y:S01]  /*193e10*/  LDL.LU R17, [R1+0x16c] ;  /* 0x00016c0001117983 */ /* 0x000f620000300800 */
[----:B------:R-:W-:Y:S02]  /*193e20*/  SHF.R.U32.HI R15, RZ, 0x8, R11 ;  /* 0x00000008ff0f7819 */ /* 0x000fe4000001160b */
[--C-:B------:R-:W-:Y:S02]  /*193e30*/  PRMT R11, R11, 0x3340, R2.reuse ;  /* 0x000033400b0b7816 */ /* 0x100fe40000000002 */
[----:B------:R-:W-:Y:S02]  /*193e40*/  SHF.R.U32.HI R14, RZ, 0x8, R2 ;  /* 0x00000008ff0e7819 */ /* 0x000fe40000011602 */
[----:B------:R-:W-:Y:S02]  /*193e50*/  SHF.R.U32.HI R2, RZ, 0x8, R10 ;  /* 0x00000008ff027819 */ /* 0x000fe4000001160a */
[----:B------:R-:W-:Y:S02]  /*193e60*/  LOP3.LUT R28, R28, 0xffff, RZ, 0xc0, !PT ;  /* 0x0000ffff1c1c7812 */ /* 0x000fe400078ec0ff */
[----:B------:R-:W-:-:S02]  /*193e70*/  PRMT R10, R10, 0x3340, R0 ;  /* 0x000033400a0a7816 */ /* 0x000fc40000000000 */
[----:B------:R-:W-:Y:S02]  /*193e80*/  LOP3.LUT R27, R27, 0xffff, RZ, 0xc0, !PT ;  /* 0x0000ffff1b1b7812 */ /* 0x000fe400078ec0ff */
[----:B------:R-:W-:Y:S01]  /*193e90*/  SHF.R.U32.HI R12, RZ, 0x8, R9 ;  /* 0x00000008ff0c7819 */ /* 0x000fe20000011609 */
[----:B------:R0:W-:Y:S01]  /*193ea0*/  STL [R1+0x1540], R11 ;  /* 0x0015400b01007387 */ /* 0x0001e20000100800 */
[----:B------:R-:W-:Y:S02]  /*193eb0*/  PRMT R9, R9, 0x3340, R28 ;  /* 0x0000334009097816 */ /* 0x000fe4000000001c */
[----:B------:R-:W-:Y:S01]  /*193ec0*/  SHF.R.U32.HI R13, RZ, 0x8, R8 ;  /* 0x00000008ff0d7819 */ /* 0x000fe20000011608 */
[----:B------:R1:W-:Y:S01]  /*193ed0*/  STL [R1+0x153c], R10 ;  /* 0x00153c0a01007387 */ /* 0x0003e20000100800 */
[----:B------:R-:W-:Y:S02]  /*193ee0*/  PRMT R8, R8, 0x3340, R27 ;  /* 0x0000334008087816 */ /* 0x000fe4000000001b */
[----:B------:R-:W-:Y:S01]  /*193ef0*/  SHF.R.U32.HI R0, RZ, 0x8, R0 ;  /* 0x00000008ff007819 */ /* 0x000fe20000011600 */
[----:B------:R1:W-:Y:S01]  /*193f00*/  STL [R1+0x1548], R9 ;  /* 0x0015480901007387 */ /* 0x0003e20000100800 */
[----:B0-----:R-:W-:-:S02]  /*193f10*/  SHF.R.U32.HI R11, RZ, 0x8, R28 ;  /* 0x00000008ff0b7819 */ /* 0x001fc4000001161c */
[----:B-1----:R-:W-:Y:S02]  /*193f20*/  SHF.R.U32.HI R10, RZ, 0x8, R27 ;  /* 0x00000008ff0a7819 */ /* 0x002fe4000001161b */
[----:B------:R-:W-:Y:S02]  /*193f30*/  LOP3.LUT R12, R12, 0xffff, RZ, 0xc0, !PT ;  /* 0x0000ffff0c0c7812 */ /* 0x000fe400078ec0ff */
[----:B------:R-:W-:Y:S02]  /*193f40*/  LOP3.LUT R11, R11, 0xffff, RZ, 0xc0, !PT ;  /* 0x0000ffff0b0b7812 */ /* 0x000fe400078ec0ff */
[----:B------:R-:W-:Y:S01]  /*193f50*/  LOP3.LUT R13, R13, 0xffff, RZ, 0xc0, !PT ;  /* 0x0000ffff0d0d7812 */ /* 0x000fe200078ec0ff */
[----:B------:R0:W-:Y:S01]  /*193f60*/  STL [R1+0x1544], R8 ;  /* 0x0015440801007387 */ /* 0x0001e20000100800 */
[----:B------:R-:W-:Y:S02]  /*193f70*/  LOP3.LUT R10, R10, 0xffff, RZ, 0xc0, !PT ;  /* 0x0000ffff0a0a7812 */ /* 0x000fe400078ec0ff */
[----:B------:R-:W-:-:S02]  /*193f80*/  LOP3.LUT R9, R2, 0xffff, RZ, 0xc0, !PT ;  /* 0x0000ffff02097812 */ /* 0x000fc400078ec0ff */
[----:B------:R-:W-:Y:S02]  /*193f90*/  LOP3.LUT R2, R14, 0xffff, RZ, 0xc0, !PT ;  /* 0x0000ffff0e027812 */ /* 0x000fe400078ec0ff */
[----:B------:R-:W-:Y:S02]  /*193fa0*/  LOP3.LUT R0, R0, 0xffff, RZ, 0xc0, !PT ;  /* 0x0000ffff00007812 */ /* 0x000fe400078ec0ff */
[----:B------:R-:W-:Y:S02]  /*193fb0*/  PRMT R11, R12, 0x3340, R11 ;  /* 0x000033400c0b7816 */ /* 0x000fe4000000000b */
[----:B------:R-:W-:Y:S02]  /*193fc0*/  PRMT R10, R13, 0x3340, R10 ;  /* 0x000033400d0a7816 */ /* 0x000fe4000000000a */
[----:B0-----:R-:W-:Y:S02]  /*193fd0*/  LOP3.LUT R8, R15, 0xffff, RZ, 0xc0, !PT ;  /* 0x0000ffff0f087812 */ /* 0x001fe400078ec0ff */
[----:B------:R-:W-:-:S02]  /*193fe0*/  PRMT R0, R9, 0x3340, R0 ;  /* 0x0000334009007816 */ /* 0x000fc40000000000 */
[----:B------:R-:W-:Y:S01]  /*193ff0*/  PRMT R2, R8, 0x3340, R2 ;  /* 0x0000334008027816 */ /* 0x000fe20000000002 */
[----:B------:R0:W-:Y:S04]  /*194000*/  STL [R1+0x1310], R11 ;  /* 0x0013100b01007387 */ /* 0x0001e80000100800 */
[----:B------:R2:W-:Y:S04]  /*194010*/  STL [R1+0x130c], R10 ;  /* 0x00130c0a01007387 */ /* 0x0005e80000100800 */
[----:B------:R5:W-:Y:S04]  /*194020*/  STL [R1+0x12fc], R2 ;  /* 0x0012fc0201007387 */ /* 0x000be80000100800 */
[----:B------:R1:W-:Y:S01]  /*194030*/  STL [R1+0x12f8], R0 ;  /* 0x0012f80001007387 */ /* 0x0003e20000100800 */
[----:B0-----:R-:W-:-:S03]  /*194040*/  LOP3.LUT R11, R21, 0xffff, RZ, 0xc0, !PT ;  /* 0x0000ffff150b7812 */ /* 0x001fc600078ec0ff */
[----:B------:R-:W5:Y:S01]  /*194050*/  LDL.LU R21, [R1+0x2d2c] ;  /* 0x002d2c0001157983 */ /* 0x000f620000300800 */
[----:B--2---:R-:W-:-:S03]  /*194060*/  LOP3.LUT R10, R22, 0xffff, RZ, 0xc0, !PT ;  /* 0x0000ffff160a7812 */ /* 0x004fc600078ec0ff */
[----:B------:R-:W2:Y:S01]  /*194070*/  LDL.LU R22, [R1+0x2d28] ;  /* 0x002d280001167983 */ /* 0x000ea20000300800 */
[----:B---3--:R-:W-:Y:S02]  /*194080*/  LOP3.LUT R9, R20, 0xffff, RZ, 0xc0, !PT ;  /* 0x0000ffff14097812 */ /* 0x008fe400078ec0ff */
[----:B----4-:R-:W-:Y:S01]  /*194090*/  LOP3.LUT R8, R18, 0xffff, RZ, 0xc0, !PT ;  /* 0x0000ffff12087812 */ /* 0x010fe200078ec0ff */
[----:B------:R-:W3:Y:S01]  /*1940a0*/  LDL.LU R20, [R1+0x2ca4] ;  /* 0x002ca40001147983 */ /* 0x000ee20000300800 */
[----:B-----5:R-:W-:-:S03]  /*1940b0*/  LOP3.LUT R2, R19, 0xffff, RZ, 0xc0, !PT ;  /* 0x0000ffff13027812 */ /* 0x020fc600078ec0ff */
[----:B------:R-:W4:Y:S04]  /*1940c0*/  LDL.LU R18, [R1+0x2c98] ;  /* 0x002c980001127983 */ /* 0x000f280000300800 */
[----:B------:R-:W5:Y:S01]  /*1940d0*/  LDL.LU R19, [R1+0x178] ;  /* 0x0001780001137983 */ /* 0x000f620000300800 */
[----:B-1----:R-:W-:-:S03]  /*1940e0*/  LOP3.LUT R0, R17, 0xffff, RZ, 0xc0, !PT ;  /* 0x0000ffff11007812 */ /* 0x002fc600078ec0ff */
[----:B------:R-:W5:Y:S01]  /*1940f0*/  LDL.LU R17, [R1+0x174] ;  /* 0x0001740001117983 */ /* 0x000f620000300800 */
[----:B------:R-:W-:Y:S02]  /*194100*/  LOP3.LUT R29, R29, 0xffff, RZ, 0xc0, !PT ;  /* 0x0000ffff1d1d7812 */ /* 0x000fe400078ec0ff */
[--C-:B------:R-:W-:Y:S02]  /*194110*/  PRMT R12, R11, 0x3340, R2.reuse ;  /* 0x000033400b0c7816 */ /* 0x100fe40000000002 */
[----:B------:R-:W-:Y:S02]  /*194120*/  SHF.R.U32.HI R15, RZ, 0x8, R2 ;  /* 0x00000008ff0f7819 */ /* 0x000fe40000011602 */
[----:B------:R-:W-:Y:S02]  /*194130*/  LOP3.LUT R31, R31, 0xffff, RZ, 0xc0, !PT ;  /* 0x0000ffff1f1f7812 */ /* 0x000fe400078ec0ff */
[--C-:B------:R-:W-:Y:S02]  /*194140*/  PRMT R2, R10, 0x3340, R0.reuse ;  /* 0x000033400a027816 */ /* 0x100fe40000000000 */
[----:B------:R-:W-:-:S02]  /*194150*/  SHF.R.U32.HI R14, RZ, 0x8, R0 ;  /* 0x00000008ff0e7819 */ /* 0x000fc40000011600 */
[----:B------:R-:W-:Y:S01]  /*194160*/  PRMT R0, R8, 0x3340, R29 ;  /* 0x0000334008007816 */ /* 0x000fe2000000001d */
[----:B------:R0:W-:Y:S01]  /*194170*/  STL [R1+0x1534], R12 ;  /* 0x0015340c01007387 */ /* 0x0001e20000100800 */
[----:B------:R-:W-:Y:S02]  /*194180*/  SHF.R.U32.HI R13, RZ, 0x8, R8 ;  /* 0x00000008ff0d7819 */ /* 0x000fe40000011608 */
[----:B------:R-:W-:Y:S02]  /*194190*/  PRMT R8, R9, 0x3340, R31 ;  /* 0x0000334009087816 */ /* 0x000fe4000000001f */
[----:B------:R-:W-:Y:S01]  /*1941a0*/  SHF.R.U32.HI R16, RZ, 0x8, R11 ;  /* 0x00000008ff107819 */ /* 0x000fe2000001160b */
[----:B------:R1:W-:Y:S01]  /*1941b0*/  STL [R1+0x1530], R2 ;  /* 0x0015300201007387 */ /* 0x0003e20000100800 */
[----:B------:R-:W-:-:S03]  /*1941c0*/  SHF.R.U32.HI R11, RZ, 0x8, R10 ;  /* 0x00000008ff0b7819 */ /* 0x000fc6000001160a */
[----:B------:R1:W-:Y:S01]  /*1941d0*/  STL [R1+0x1538], R0 ;  /* 0x0015380001007387 */ /* 0x0003e20000100800 */
[----:B0-----:R-:W-:Y:S02]  /*1941e0*/  SHF.R.U32.HI R12, RZ, 0x8, R29 ;  /* 0x00000008ff0c7819 */ /* 0x001fe4000001161d */
[----:B------:R-:W-:Y:S01]  /*1941f0*/  LOP3.LUT R13, R13, 0xffff, RZ, 0xc0, !PT ;  /* 0x0000ffff0d0d7812 */ /* 0x000fe200078ec0ff */
[----:B------:R0:W-:Y:S01]  /*194200*/  STL [R1+0x152c], R8 ;  /* 0x00152c0801007387 */ /* 0x0001e20000100800 */
[----:B-1----:R-:W-:Y:S02]  /*194210*/  SHF.R.U32.HI R2, RZ, 0x8, R9 ;  /* 0x00000008ff027819 */ /* 0x002fe40000011609 */
[----:B------:R-:W-:Y:S02]  /*194220*/  LOP3.LUT R12, R12, 0xffff, RZ, 0xc0, !PT ;  /* 0x0000ffff0c0c7812 */ /* 0x000fe400078ec0ff */
[----:B------:R-:W-:Y:S02]  /*194230*/  SHF.R.U32.HI R0, RZ, 0x8, R31 ;  /* 0x00000008ff007819 */ /* 0x000fe4000001161f */
[----:B------:R-:W-:-:S02]  /*194240*/  LOP3.LUT R10, R16, 0xffff, RZ, 0xc0, !PT ;  /* 0x0000ffff100a7812 */ /* 0x000fc400078ec0ff */
[----:B------:R-:W-:Y:S02]  /*194250*/  LOP3.LUT R9, R15, 0xffff, RZ, 0xc0, !PT ;  /* 0x0000ffff0f097812 */ /* 0x000fe400078ec0ff */
[----:B------:R-:W-:Y:S02]  /*194260*/  LOP3.LUT R11, R11, 0xffff, RZ, 0xc0, !PT ;  /* 0x0000ffff0b0b7812 */ /* 0x000fe400078ec0ff */
[----:B------:R-:W-:Y:S02]  /*194270*/  LOP3.LUT R2, R2, 0xffff, RZ, 0xc0, !PT ;  /* 0x0000ffff02027812 */ /* 0x000fe400078ec0ff */
[----:B------:R-:W-:Y:S02]  /*194280*/  LOP3.LUT R0, R0, 0xffff, RZ, 0xc0, !PT ;  /* 0x0000ffff00007812 */ /* 0x000fe400078ec0ff */
[----:B0-----:R-:W-:Y:S02]  /*194290*/  LOP3.LUT R8, R14, 0xffff, RZ, 0xc0, !PT ;  /* 0x0000ffff0e087812 */ /* 0x001fe400078ec0ff */
[----:B------:R-:W-:-:S02]  /*1942a0*/  PRMT R12, R13, 0x3340, R12 ;  /* 0x000033400d0c7816 */ /* 0x000fc4000000000c */
[----:B------:R-:W-:Y:S02]  /*1942b0*/  PRMT R9, R10, 0x3340, R9 ;  /* 0x000033400a097816 */ /* 0x000fe40000000009 */
[----:B------:R-:W-:Y:S02]  /*1942c0*/  PRMT R0, R2, 0x3340, R0 ;  /* 0x0000334002007816 */ /* 0x000fe40000000000 */
[----:B------:R-:W-:Y:S01]  /*1942d0*/  PRMT R8, R11, 0x3340, R8 ;  /* 0x000033400b087816 */ /* 0x000fe20000000008 */
[----:B------:R-:W-:Y:S04]  /*1942e0*/  STL [R1+0x12f4], R12 ;  /* 0x0012f40c01007387 */ /* 0x000fe80000100800 */
[----:B------:R3:W-:Y:S04]  /*1942f0*/  STL [R1+0x12e8], R9 ;  /* 0x0012e80901007387 */ /* 0x0007e80000100800 */
[----:B------:R4:W-:Y:S04]  /*194300*/  STL [R1+0x12e4], R8 ;  /* 0x0012e40801007387 */ /* 0x0009e80000100800 */
[----:B------:R0:W-:Y:S01]  /*194310*/  STL [R1+0x12e0], R0 ;  /* 0x0012e00001007387 */ /* 0x0001e20000100800 */
[----:B------:R-:W-:-:S03]  /*194320*/  LOP3.LUT R11, R21, 0xffff, RZ, 0xc0, !PT ;  /* 0x0000ffff150b7812 */ /* 0x000fc600078ec0ff */
        /* <DEDUP_REMOVED lines=9> */
[----:B0-----:R-:W-:-:S03]  /*1943c0*/  LOP3.LUT R0, R17, 0xffff, RZ, 0xc0, !PT ;  /* 0x0000ffff11007812 */ /* 0x001fc600078ec0ff */
        /* <DEDUP_REMOVED lines=34> */
[----:B------:R0:W-:Y:S04]  /*1945f0*/  STL [R1+0x12c8], R0 ;  /* 0x0012c80001007387 */ /* 0x0001e80000100800 */
[----:B------:R-:W5:Y:S01]  /*194600*/  LDL.LU R23, [R1+0x2d4c] ;  /* 0x002d4c0001177983 */ /* 0x000f620000300800 */
        /* <DEDUP_REMOVED lines=12> */
[--C-:B------:R-:W-:Y:S02]  /*1946d0*/  PRMT R14, R11, 0x3340, R2.reuse ;  /* 0x000033400b0e7816 */ /* 0x100fe40000000002 */
[----:B------:R-:W-:Y:S02]  /*1946e0*/  LOP3.LUT R34, R34, 0xffff, RZ, 0xc0, !PT ;  /* 0x0000ffff22227812 */ /* 0x000fe400078ec0ff */
[----:B------:R-:W-:Y:S02]  /*1946f0*/  SHF.R.U32.HI R12, RZ, 0x8, R11 ;  /* 0x00000008ff0c7819 */ /* 0x000fe4000001160b */
[----:B------:R-:W-:Y:S02]  /*194700*/  SHF.R.U32.HI R11, RZ, 0x8, R2 ;  /* 0x00000008ff0b7819 */ /* 0x000fe40000011602 */
[----:B------:R-:W-:Y:S02]  /*194710*/  SHF.R.U32.HI R13, RZ, 0x8, R10 ;  /* 0x00000008ff0d7819 */ /* 0x000fe4000001160a */
[----:B------:R-:W-:-:S02]  /*194720*/  PRMT R2, R10, 0x3340, R0 ;  /* 0x000033400a027816 */ /* 0x000fc40000000000 */
[----:B------:R-:W-:Y:S02]  /*194730*/  LOP3.LUT R33, R33, 0xffff, RZ, 0xc0, !PT ;  /* 0x0000ffff21217812 */ /* 0x000fe400078ec0ff */
[----:B------:R-:W-:Y:S01]  /*194740*/  SHF.R.U32.HI R10, RZ, 0x8, R0 ;  /* 0x00000008ff0a7819 */ /* 0x000fe20000011600 */
[----:B------:R0:W-:Y:S01]  /*194750*/  STL [R1+0x1508], R14 ;  /* 0x0015080e01007387 */ /* 0x0001e20000100800 */
[----:B------:R-:W-:-:S03]  /*194760*/  PRMT R0, R9, 0x3340, R34 ;  /* 0x0000334009007816 */ /* 0x000fc60000000022 */
[----:B------:R1:W-:Y:S01]  /*194770*/  STL [R1+0x1504], R2 ;  /* 0x0015040201007387 */ /* 0x0003e20000100800 */
[----:B------:R-:W-:Y:S02]  /*194780*/  LOP3.LUT R12, R12, 0xffff, RZ, 0xc0, !PT ;  /* 0x0000ffff0c0c7812 */ /* 0x000fe400078ec0ff */
[----:B------:R-:W-:Y:S01]  /*194790*/  LOP3.LUT R11, R11, 0xffff, RZ, 0xc0, !PT ;  /* 0x0000ffff0b0b7812 */ /* 0x000fe200078ec0ff */
[----:B------:R1:W-:Y:S01]  /*1947a0*/  STL [R1+0x1500], R0 ;  /* 0x0015000001007387 */ /* 0x0003e20000100800 */
[----:B0-----:R-:W-:Y:S02]  /*1947b0*/  SHF.R.U32.HI R14, RZ, 0x8, R9 ;  /* 0x00000008ff0e7819 */ /* 0x001fe40000011609 */
[----:B------:R-:W-:Y:S02]  /*1947c0*/  SHF.R.U32.HI R9, RZ, 0x8, R8 ;  /* 0x00000008ff097819 */ /* 0x000fe40000011608 */
[----:B------:R-:W-:Y:S02]  /*1947d0*/  PRMT R8, R8, 0x3340, R33 ;  /* 0x0000334008087816 */ /* 0x000fe40000000021 */
[----:B-1----:R-:W-:-:S02]  /*1947e0*/  SHF.R.U32.HI R2, RZ, 0x8, R34 ;  /* 0x00000008ff027819 */ /* 0x002fc40000011622 */
[----:B------:R-:W-:Y:S02]  /*1947f0*/  LOP3.LUT R13, R13, 0xffff, RZ, 0xc0, !PT ;  /* 0x0000ffff0d0d7812 */ /* 0x000fe400078ec0ff */
[----:B------:R-:W-:Y:S01]  /*194800*/  SHF.R.U32.HI R0, RZ, 0x8, R33 ;  /* 0x00000008ff007819 */ /* 0x000fe20000011621 */
[----:B------:R0:W-:Y:S01]  /*194810*/  STL [R1+0x14fc], R8 ;  /* 0x0014fc0801007387 */ /* 0x0001e20000100800 */
[----:B------:R-:W-:Y:S02]  /*194820*/  LOP3.LUT R10, R10, 0xffff, RZ, 0xc0, !PT ;  /* 0x0000ffff0a0a7812 */ /* 0x000fe400078ec0ff */
[----:B------:R-:W-:Y:S02]  /*194830*/  LOP3.LUT R2, R2, 0xffff, RZ, 0xc0, !PT ;  /* 0x0000ffff02027812 */ /* 0x000fe400078ec0ff */
[----:B------:R-:W-:Y:S02]  /*194840*/  LOP3.LUT R9, R9, 0xffff, RZ, 0xc0, !PT ;  /* 0x0000ffff09097812 */ /* 0x000fe400078ec0ff */
[----:B------:R-:W-:-:S02]  /*194850*/  LOP3.LUT R0, R0, 0xffff, RZ, 0xc0, !PT ;  /* 0x0000ffff00007812 */ /* 0x000fc400078ec0ff */
[----:B------:R-:W-:Y:S02]  /*194860*/  PRMT R11, R12, 0x3340, R11 ;  /* 0x000033400c0b7816 */ /* 0x000fe4000000000b */
[----:B------:R-:W-:Y:S02]  /*194870*/  PRMT R10, R13, 0x3340, R10 ;  /* 0x000033400d0a7816 */ /* 0x000fe4000000000a */
[----:B0-----:R-:W-:Y:S02]  /*194880*/  LOP3.LUT R8, R14, 0xffff, RZ, 0xc0, !PT ;  /* 0x0000ffff0e087812 */ /* 0x001fe400078ec0ff */
[----:B------:R-:W-:Y:S02]  /*194890*/  PRMT R0, R9, 0x3340, R0 ;  /* 0x0000334009007816 */ /* 0x000fe40000000000 */
        /* <DEDUP_REMOVED lines=15> */
[----:B------:R-:W-:Y:S02]  /*194990*/  LOP3.LUT R12, R23, 0xffff, RZ, 0xc0, !PT ;  /* 0x0000ffff170c7812 */ /* 0x000fe400078ec0ff */
[----:B-1----:R-:W-:Y:S02]  /*1949a0*/  LOP3.LUT R0, R17, 0xffff, RZ, 0xc0, !PT ;  /* 0x0000ffff11007812 */ /* 0x002fe400078ec0ff */
[----:B------:R-:W5:Y:S01]  /*1949b0*/  LDL.LU R17, [R1+0x18c] ;  /* 0x00018c0001117983 */ /* 0x000f620000300800 */
[----:B------:R-:W-:-:S02]  /*1949c0*/  SHF.R.U32.HI R15, RZ, 0x8, R12 ;  /* 0x00000008ff0f7819 */ /* 0x000fc4000001160c */
[--C-:B------:R-:W-:Y:S02]  /*1949d0*/  PRMT R13, R12, 0x3340, R8.reuse ;  /* 0x000033400c0d7816 */ /* 0x100fe40000000008 */
[----:B------:R-:W-:Y:S02]  /*1949e0*/  SHF.R.U32.HI R14, RZ, 0x8, R8 ;  /* 0x00000008ff0e7819 */ /* 0x000fe40000011608 */
[----:B------:R-:W-:Y:S02]  /*1949f0*/  SHF.R.U32.HI R12, RZ, 0x8, R11 ;  /* 0x00000008ff0c7819 */ /* 0x000fe4000001160b */
[--C-:B------:R-:W-:Y:S02]  /*194a00*/  PRMT R8, R11, 0x3340, R2.reuse ;  /* 0x000033400b087816 */ /* 0x100fe40000000002 */
[----:B------:R-:W-:Y:S02]  /*194a10*/  SHF.R.U32.HI R11, RZ, 0x8, R2 ;  /* 0x00000008ff0b7819 */ /* 0x000fe40000011602 */
[----:B------:R-:W-:-:S02]  /*194a20*/  PRMT R2, R10, 0x3340, R0 ;  /* 0x000033400a027816 */ /* 0x000fc40000000000 */
        /* <DEDUP_REMOVED lines=68> */
[----:B------:R-:W-:Y:S03]  /*194e70*/  STL [R1+0x1274], R12 ;  /* 0x0012740c01007387 */ /* 0x000fe60000100800 */
[----:B------:R-:W-:Y:S01]  /*194e80*/  PRMT R0, R2, 0x3340, R0 ;  /* 0x0000334002007816 */ /* 0x000fe20000000000 */
        /* <DEDUP_REMOVED lines=14> */
[----:B0-----:R-:W-:Y:S02]  /*194f70*/  LOP3.LUT R0, R17, 0xffff, RZ, 0xc0, !PT ;  /* 0x0000ffff11007812 */ /* 0x001fe400078ec0ff */
[----:B------:R-:W5:Y:S01]  /*194f80*/  LDL.LU R17, [R1+0x1a4] ;  /* 0x0001a40001117983 */ /* 0x000f620000300800 */
[----:B------:R-:W-:-:S02]  /*194f90*/  SHF.R.U32.HI R16, RZ, 0x8, R12 ;  /* 0x00000008ff107819 */ /* 0x000fc4000001160c */
[--C-:B------:R-:W-:Y:S02]  /*194fa0*/  PRMT R12, R12, 0x3340, R8.reuse ;  /* 0x000033400c0c7816 */ /* 0x100fe40000000008 */
[----:B------:R-:W-:Y:S02]  /*194fb0*/  SHF.R.U32.HI R15, RZ, 0x8, R8 ;  /* 0x00000008ff0f7819 */ /* 0x000fe40000011608 */
[----:B------:R-:W-:Y:S02]  /*194fc0*/  SHF.R.U32.HI R8, RZ, 0x8, R11 ;  /* 0x00000008ff087819 */ /* 0x000fe4000001160b */
[--C-:B------:R-:W-:Y:S02]  /*194fd0*/  PRMT R11, R11, 0x3340, R2.reuse ;  /* 0x000033400b0b7816 */ /* 0x100fe40000000002 */
[----:B------:R-:W-:Y:S01]  /*194fe0*/  LOP3.LUT R57, R57, 0xffff, RZ, 0xc0, !PT ;  /* 0x0000ffff39397812 */ /* 0x000fe200078ec0ff */
[----:B------:R0:W-:Y:S01]  /*194ff0*/  STL [R1+0x14c0], R12 ;  /* 0x0014c00c01007387 */ /* 0x0001e20000100800 */
[----:B------:R-:W-:-:S02]  /*195000*/  SHF.R.U32.HI R14, RZ, 0x8, R2 ;  /* 0x00000008ff0e7819 */ /* 0x000fc40000011602 */
[----:B------:R-:W-:Y:S01]  /*195010*/  SHF.R.U32.HI R13, RZ, 0x8, R10 ;  /* 0x00000008ff0d7819 */ /* 0x000fe2000001160a */
[----:B------:R1:W-:Y:S01]  /*195020*/  STL [R1+0x14bc], R11 ;  /* 0x0014bc0b01007387 */ /* 0x0003e20000100800 */
[--C-:B------:R-:W-:Y:S02]  /*195030*/  PRMT R2, R10, 0x3340, R0.reuse ;  /* 0x000033400a027816 */ /* 0x100fe40000000000 */
[--C-:B------:R-:W-:Y:S02]  /*195040*/  SHF.R.U32.HI R10, RZ, 0x8, R57.reuse ;  /* 0x00000008ff0a7819 */ /* 0x100fe40000011639 */
[----:B------:R-:W-:Y:S02]  /*195050*/  LOP3.LUT R13, R13, 0xffff, RZ, 0xc0, !PT ;  /* 0x0000ffff0d0d7812 */ /* 0x000fe400078ec0ff */
[----:B0-----:R-:W-:Y:S02]  /*195060*/  SHF.R.U32.HI R12, RZ, 0x8, R0 ;  /* 0x00000008ff0c7819 */ /* 0x001fe40000011600 */
[----:B------:R-:W-:-:S02]  /*195070*/  PRMT R0, R9, 0x3340, R57 ;  /* 0x0000334009007816 */ /* 0x000fc40000000039 */
[----:B-1----:R-:W-:Y:S02]  /*195080*/  SHF.R.U32.HI R11, RZ, 0x8, R9 ;  /* 0x00000008ff0b7819 */ /* 0x002fe40000011609 */
[----:B------:R-:W-:Y:S01]  /*195090*/  LOP3.LUT R12, R12, 0xffff, RZ, 0xc0, !PT ;  /* 0x0000ffff0c0c7812 */ /* 0x000fe200078ec0ff */
[----:B------:R0:W-:Y:S01]  /*1950a0*/  STL [R1+0x14c8], R2 ;  /* 0x0014c80201007387 */ /* 0x0001e20000100800 */
[----:B------:R-:W-:Y:S02]  /*1950b0*/  LOP3.LUT R10, R10, 0xffff, RZ, 0xc0, !PT ;  /* 0x0000ffff0a0a7812 */ /* 0x000fe400078ec0ff */
[----:B------:R-:W-:Y:S02]  /*1950c0*/  LOP3.LUT R11, R11, 0xffff, RZ, 0xc0, !PT ;  /* 0x0000ffff0b0b7812 */ /* 0x000fe400078ec0ff */
[----:B------:R-:W-:Y:S01]  /*1950d0*/  LOP3.LUT R9, R8, 0xffff, RZ, 0xc0, !PT ;  /* 0x0000ffff08097812 */ /* 0x000fe200078ec0ff */
[----:B------:R1:W-:Y:S01]  /*1950e0*/  STL [R1+0x14c4], R0 ;  /* 0x0014c40001007387 */ /* 0x0003e20000100800 */
[----:B------:R-:W-:-:S02]  /*1950f0*/  LOP3.LUT R8, R16, 0xffff, RZ, 0xc0, !PT ;  /* 0x0000ffff10087812 */ /* 0x000fc400078ec0ff */
[----:B------:R-:W-:Y:S02]  /*195100*/  PRMT R12, R13, 0x3340, R12 ;  /* 0x000033400d0c7816 */ /* 0x000fe4000000000c */
[----:B------:R-:W-:Y:S02]  /*195110*/  PRMT R10, R11, 0x3340, R10 ;  /* 0x000033400b0a7816 */ /* 0x000fe4000000000a */
[----:B0-----:R-:W-:Y:S02]  /*195120*/  LOP3.LUT R2, R15, 0xffff, RZ, 0xc0, !PT ;  /* 0x0000ffff0f027812 */ /* 0x001fe400078ec0ff */
[----:B-1----:R-:W-:Y:S02]  /*195130*/  LOP3.LUT R0, R14, 0xffff, RZ, 0xc0, !PT ;  /* 0x0000ffff0e007812 */ /* 0x002fe400078ec0ff */
[----:B------:R-:W-:Y:S01]  /*195140*/  PRMT R2, R8, 0x3340, R2 ;  /* 0x0000334008027816 */ /* 0x000fe20000000002 */
[----:B------:R0:W-:Y:S01]  /*195150*/  STL [R1+0x1258], R12 ;  /* 0x0012580c01007387 */ /* 0x0001e20000100800 */
[----:B------:R-:W-:-:S03]  /*195160*/  PRMT R0, R9, 0x3340, R0 ;  /* 0x0000334009007816 */ /* 0x000fc60000000000 */
[----:B------:R-:W-:Y:S04]  /*195170*/  STL [R1+0x1254], R10 ;  /* 0x0012540a01007387 */ /* 0x000fe80000100800 */
[----:B------:R-:W-:Y:S04]  /*195180*/  STL [R1+0xf1c], R2 ;  /* 0x000f1c0201007387 */ /* 0x000fe80000100800 */
[----:B------:R1:W-:Y:S01]  /*195190*/  STL [R1+0xf18], R0 ;  /* 0x000f180001007387 */ /* 0x0003e20000100800 */
[----:B0-----:R-:W-:Y:S02]  /*1951a0*/  LOP3.LUT R12, R21, 0xffff, RZ, 0xc0, !PT ;  /* 0x0000ffff150c7812 */ /* 0x001fe400078ec0ff */
[----:B-1----:R-:W-:-:S02]  /*1951b0*/  LOP3.LUT R0, R44, 0xffff, RZ, 0xc0, !PT ;  /* 0x0000ffff2c007812 */ /* 0x002fc400078ec0ff */
[----:B------:R-:W5:Y:S04]  /*1951c0*/  LDL.LU R44, [R1+0x7d74] ;  /* 0x007d7400012c7983 */ /* 0x000f680000300800 */
        /* <DEDUP_REMOVED lines=10> */
[----:B------:R-:W-:Y:S01]  /*195270*/  SHF.R.U32.HI R16, RZ, 0x8, R12 ;  /* 0x00000008ff107819 */ /* 0x000fe2000001160c */
[----:B------:R-:W5:Y:S01]  /*195280*/  LDL.LU R17, [R1+0x1ac] ;  /* 0x0001ac0001117983 */ /* 0x000f620000300800 */
[--C-:B------:R-:W-:Y:S02]  /*195290*/  PRMT R12, R12, 0x3340, R8.reuse ;  /* 0x000033400c0c7816 */ /* 0x100fe40000000008 */
[----:B------:R-:W-:-:S02]  /*1952a0*/  SHF.R.U32.HI R15, RZ, 0x8, R8 ;  /* 0x00000008ff0f7819 */ /* 0x000fc40000011608 */
[----:B------:R-:W-:Y:S02]  /*1952b0*/  SHF.R.U32.HI R8, RZ, 0x8, R11 ;  /* 0x00000008ff087819 */ /* 0x000fe4000001160b */
[--C-:B------:R-:W-:Y:S02]  /*1952c0*/  PRMT R11, R11, 0x3340, R2.reuse ;  /* 0x000033400b0b7816 */ /* 0x100fe40000000002 */
[----:B------:R-:W-:Y:S01]  /*1952d0*/  LOP3.LUT R59, R59, 0xffff, RZ, 0xc0, !PT ;  /* 0x0000ffff3b3b7812 */ /* 0x000fe200078ec0ff */
[----:B------:R0:W-:Y:S01]  /*1952e0*/  STL [R1+0x14b0], R12 ;  /* 0x0014b00c01007387 */ /* 0x0001e20000100800 */
[----:B------:R-:W-:-:S03]  /*1952f0*/  SHF.R.U32.HI R14, RZ, 0x8, R2 ;  /* 0x00000008ff0e7819 */ /* 0x000fc60000011602 */
[----:B------:R1:W-:Y:S01]  /*195300*/  STL [R1+0x14ac], R11 ;  /* 0x0014ac0b01007387 */ /* 0x0003e20000100800 */
[----:B------:R-:W-:Y:S02]  /*195310*/  PRMT R2, R10, 0x3340, R0 ;  /* 0x000033400a027816 */ /* 0x000fe40000000000 */
[----:B------:R-:W-:Y:S02]  /*195320*/  SHF.R.U32.HI R13, RZ, 0x8, R9 ;  /* 0x00000008ff0d7819 */ /* 0x000fe40000011609 */
[----:B0-----:R-:W-:Y:S02]  /*195330*/  SHF.R.U32.HI R12, RZ, 0x8, R10 ;  /* 0x00000008ff0c7819 */ /* 0x001fe4000001160a */
[--C-:B------:R-:W-:Y:S02]  /*195340*/  SHF.R.U32.HI R10, RZ, 0x8, R59.reuse ;  /* 0x00000008ff0a7819 */ /* 0x100fe4000001163b */
[----:B-1----:R-:W-:Y:S02]  /*195350*/  SHF.R.U32.HI R11, RZ, 0x8, R0 ;  /* 0x00000008ff0b7819 */ /* 0x002fe40000011600 */
[----:B------:R-:W-:-:S02]  /*195360*/  PRMT R0, R9, 0x3340, R59 ;  /* 0x0000334009007816 */ /* 0x000fc4000000003b */
[----:B------:R-:W-:Y:S01]  /*195370*/  LOP3.LUT R12, R12, 0xffff, RZ, 0xc0, !PT ;  /* 0x0000ffff0c0c7812 */ /* 0x000fe200078ec0ff */
[----:B------:R0:W-:Y:S01]  /*195380*/  STL [R1+0x14b8], R2 ;  /* 0x0014b80201007387 */ /* 0x0001e20000100800 */
[----:B------:R-:W-:Y:S02]  /*195390*/  LOP3.LUT R11, R11, 0xffff, RZ, 0xc0, !PT ;  /* 0x0000ffff0b0b7812 */ /* 0x000fe400078ec0ff */
[----:B------:R-:W-:Y:S02]  /*1953a0*/  LOP3.LUT R13, R13, 0xffff, RZ, 0xc0, !PT ;  /* 0x0000ffff0d0d7812 */ /* 0x000fe400078ec0ff */
[----:B------:R-:W-:Y:S02]  /*1953b0*/  LOP3.LUT R10, R10, 0xffff, RZ, 0xc0, !PT ;  /* 0x0000ffff0a0a7812 */ /* 0x000fe400078ec0ff */
[----:B------:R-:W-:Y:S01]  /*1953c0*/  LOP3.LUT R9, R8, 0xffff, RZ, 0xc0, !PT ;  /* 0x0000ffff08097812 */ /* 0x000fe200078ec0ff */
[----:B------:R1:W-:Y:S01]  /*1953d0*/  STL [R1+0x14b4], R0 ;  /* 0x0014b40001007387 */ /* 0x0003e20000100800 */
[----:B------:R-:W-:-:S02]  /*1953e0*/  LOP3.LUT R8, R16, 0xffff, RZ, 0xc0, !PT ;  /* 0x0000ffff10087812 */ /* 0x000fc400078ec0ff */
[----:B------:R-:W-:Y:S02]  /*1953f0*/  PRMT R11, R12, 0x3340, R11 ;  /* 0x000033400c0b7816 */ /* 0x000fe4000000000b */
[----:B0-----:R-:W-:Y:S02]  /*195400*/  LOP3.LUT R2, R15, 0xffff, RZ, 0xc0, !PT ;  /* 0x0000ffff0f027812 */ /* 0x001fe400078ec0ff */
[----:B------:R-:W-:Y:S02]  /*195410*/  PRMT R10, R13, 0x3340, R10 ;  /* 0x000033400d0a7816 */ /* 0x000fe4000000000a */
[----:B-1----:R-:W-:Y:S02]  /*195420*/  LOP3.LUT R0, R14, 0xffff, RZ, 0xc0, !PT ;  /* 0x0000ffff0e007812 */ /* 0x002fe400078ec0ff */
[----:B------:R-:W-:Y:S01]  /*195430*/  PRMT R2, R8, 0x3340, R2 ;  /* 0x0000334008027816 */ /* 0x000fe20000000002 */
[----:B------:R-:W-:Y:S01]  /*195440*/  STL [R1+0xf08], R11 ;  /* 0x000f080b01007387 */ /* 0x000fe20000100800 */
[----:B------:R-:W-:-:S03]  /*195450*/  PRMT R0, R9, 0x3340, R0 ;  /* 0x0000334009007816 */ /* 0x000fc60000000000 */
[----:B------:R-:W-:Y:S04]  /*195460*/  STL [R1+0xf04], R10 ;  /* 0x000f040a01007387 */ /* 0x000fe80000100800 */
[----:B------:R0:W-:Y:S04]  /*195470*/  STL [R1+0xefc], R2 ;  /* 0x000efc0201007387 */ /* 0x0001e80000100800 */
[----:B------:R1:W-:Y:S01]  /*195480*/  STL [R1+0xef8], R0 ;  /* 0x000ef80001007387 */ /* 0x0003e20000100800 */
[----:B0-----:R-:W-:-:S03]  /*195490*/  LOP3.LUT R2, R46, 0xffff, RZ, 0xc0, !PT ;  /* 0x0000ffff2e027812 */ /* 0x001fc600078ec0ff */
[----:B------:R-:W5:Y:S01]  /*1954a0*/  LDL.LU R46, [R1+0x7d70] ;  /* 0x007d7000012e7983 */ /* 0x000f620000300800 */
[----:B------:R-:W-:-:S03]  /*1954b0*/  LOP3.LUT R13, R21, 0xffff, RZ, 0xc0, !PT ;  /* 0x0000ffff150d7812 */ /* 0x000fc600078ec0ff */
        /* <DEDUP_REMOVED lines=12> */
[----:B------:R-:W-:Y:S02]  /*195580*/  SHF.R.U32.HI R16, RZ, 0x8, R13 ;  /* 0x00000008ff107819 */ /* 0x000fe4000001160d */
[----:B------:R-:W-:-:S02]  /*195590*/  PRMT R13, R13, 0x3340, R9 ;  /* 0x000033400d0d7816 */ /* 0x000fc40000000009 */
[----:B------:R-:W-:Y:S02]  /*1955a0*/  SHF.R.U32.HI R14, RZ, 0x8, R9 ;  /* 0x00000008ff0e7819 */ /* 0x000fe40000011609 */
[--C-:B------:R-:W-:Y:S02]  /*1955b0*/  PRMT R9, R12, 0x3340, R8.reuse ;  /* 0x000033400c097816 */ /* 0x100fe40000000008 */
[----:B------:R-:W-:Y:S02]  /*1955c0*/  SHF.R.U32.HI R15, RZ, 0x8, R8 ;  /* 0x00000008ff0f7819 */ /* 0x000fe40000011608 */
[----:B------:R-:W-:Y:S01]  /*1955d0*/  PRMT R8, R10, 0x3340, R0 ;  /* 0x000033400a087816 */ /* 0x000fe20000000000 */
[----:B------:R-:W4:Y:S04]  /*1955e0*/  LDL.LU R50, [R1+0x7d6c] ;  /* 0x007d6c0001327983 */ /* 0x000f280000300800 */
[----:B------:R0:W-:Y:S04]  /*1955f0*/  STL [R1+0x14a4], R13 ;  /* 0x0014a40d01007387 */ /* 0x0001e80000100800 */
[----:B------:R-:W-:Y:S01]  /*195600*/  STL [R1+0x14a0], R9 ;  /* 0x0014a00901007387 */ /* 0x000fe20000100800 */
[----:B------:R-:W-:-:S03]  /*195610*/  SHF.R.U32.HI R17, RZ, 0x8, R12 ;  /* 0x00000008ff117819 */ /* 0x000fc6000001160c */
[----:B------:R1:W-:Y:S01]  /*195620*/  STL [R1+0x14a8], R8 ;  /* 0x0014a80801007387 */ /* 0x0003e20000100800 */
[----:B------:R-:W-:Y:S02]  /*195630*/  SHF.R.U32.HI R12, RZ, 0x8, R0 ;  /* 0x00000008ff0c7819 */ /* 0x000fe40000011600 */
[----:B------:R-:W-:Y:S02]  /*195640*/  SHF.R.U32.HI R0, RZ, 0x8, R2 ;  /* 0x00000008ff007819 */ /* 0x000fe40000011602 */
[----:B0-----:R-:W-:Y:S02]  /*195650*/  SHF.R.U32.HI R13, RZ, 0x8, R10 ;  /* 0x00000008ff0d7819 */ /* 0x001fe4000001160a */
[----:B-1----:R-:W-:Y:S02]  /*195660*/  PRMT R8, R11, 0x3340, R2 ;  /* 0x000033400b087816 */ /* 0x002fe40000000002 */
[----:B------:R-:W-:Y:S02]  /*195670*/  SHF.R.U32.HI R9, RZ, 0x8, R11 ;  /* 0x00000008ff097819 */ /* 0x000fe4000001160b */
[----:B------:R-:W-:-:S02]  /*195680*/  LOP3.LUT R13, R13, 0xffff, RZ, 0xc0, !PT ;  /* 0x0000ffff0d0d7812 */ /* 0x000fc400078ec0ff */
[----:B------:R-:W-:Y:S02]  /*195690*/  LOP3.LUT R12, R12, 0xffff, RZ, 0xc0, !PT ;  /* 0x0000ffff0c0c7812 */ /* 0x000fe400078ec0ff */
[----:B------:R-:W-:Y:S01]  /*1956a0*/  LOP3.LUT R11, R16, 0xffff, RZ, 0xc0, !PT ;  /* 0x0000ffff100b7812 */ /* 0x000fe200078ec0ff */
        /* <DEDUP_REMOVED lines=10> */
[----:B------:R-:W-:Y:S04]  /*195750*/  STL [R1+0xeec], R12 ;  /* 0x000eec0c01007387 */ /* 0x000fe80000100800 */
[----:B------:R-:W-:Y:S04]  /*195760*/  STL [R1+0xee0], R10 ;  /* 0x000ee00a01007387 */ /* 0x000fe80000100800 */
[----:B------:R0:W-:Y:S04]  /*195770*/  STL [R1+0xedc], R2 ;  /* 0x000edc0201007387 */ /* 0x0001e80000100800 */
[----:B------:R1:W-:Y:S01]  /*195780*/  STL [R1+0xed8], R0 ;  /* 0x000ed80001007387 */ /* 0x0003e20000100800 */
[----:B0-----:R-:W-:-:S02]  /*195790*/  LOP3.LUT R2, R48, 0xffff, RZ, 0xc0, !PT ;  /* 0x0000ffff30027812 */ /* 0x001fc400078ec0ff */
[----:B------:R-:W-:Y:S01]  /*1957a0*/  LOP3.LUT R13, R23, 0xffff, RZ, 0xc0, !PT ;  /* 0x0000ffff170d7812 */ /* 0x000fe200078ec0ff */
[----:B------:R-:W4:Y:S04]  /*1957b0*/  LDL.LU R48, [R1+0x7d68] ;  /* 0x007d680001307983 */ /* 0x000f280000300800 */
[----:B------:R-:W4:Y:S01]  /*1957c0*/  LDL.LU R25, [R1+0x2da4] ;  /* 0x002da40001197983 */ /* 0x000f220000300800 */
[----:B------:R-:W-:-:S03]  /*1957d0*/  LOP3.LUT R12, R21, 0xffff, RZ, 0xc0, !PT ;  /* 0x0000ffff150c7812 */ /* 0x000fc600078ec0ff */
[----:B------:R-:W4:Y:S04]  /*1957e0*/  LDL.LU R23, [R1+0x2da0] ;  /* 0x002da00001177983 */ /* 0x000f280000300800 */
[----:B------:R-:W4:Y:S01]  /*1957f0*/  LDL.LU R21, [R1+0x2d24] ;  /* 0x002d240001157983 */ /* 0x000f220000300800 */
[----:B--2---:R-:W-:-:S03]  /*195800*/  LOP3.LUT R11, R22, 0xffff, RZ, 0xc0, !PT ;  /* 0x0000ffff160b7812 */ /* 0x004fc600078ec0ff */
[----:B------:R-:W2:Y:S01]  /*195810*/  LDL.LU R22, [R1+0x2d20] ;  /* 0x002d200001167983 */ /* 0x000ea20000300800 */
[----:B---3--:R-:W-:-:S03]  /*195820*/  LOP3.LUT R10, R20, 0xffff, RZ, 0xc0, !PT ;  /* 0x0000ffff140a7812 */ /* 0x008fc600078ec0ff */
[----:B------:R-:W3:Y:S01]  /*195830*/  LDL.LU R20, [R1+0x1c0] ;  /* 0x0001c00001147983 */ /* 0x000ee20000300800 */
[----:B-----5:R-:W-:-:S03]  /*195840*/  LOP3.LUT R8, R19, 0xffff, RZ, 0xc0, !PT ;  /* 0x0000ffff13087812 */ /* 0x020fc600078ec0ff */
[----:B------:R-:W5:Y:S01]  /*195850*/  LDL.LU R19, [R1+0x1bc] ;  /* 0x0001bc0001137983 */ /* 0x000f620000300800 */
[----:B----4-:R-:W-:Y:S02]  /*195860*/  LOP3.LUT R9, R18, 0xffff, RZ, 0xc0, !PT ;  /* 0x0000ffff12097812 */ /* 0x010fe400078ec0ff */
[----:B-1----:R-:W-:Y:S02]  /*195870*/  LOP3.LUT R0, R41, 0xffff, RZ, 0xc0, !PT ;  /* 0x0000ffff29007812 */ /* 0x002fe400078ec0ff */
[----:B------:R-:W-:Y:S02]  /*195880*/  SHF.R.U32.HI R15, RZ, 0x8, R13 ;  /* 0x00000008ff0f7819 */ /* 0x000fe4000001160d */
[----:B------:R-:W-:Y:S02]  /*195890*/  SHF.R.U32.HI R17, RZ, 0x8, R8 ;  /* 0x00000008ff117819 */ /* 0x000fe40000011608 */
[--C-:B------:R-:W-:Y:S02]  /*1958a0*/  PRMT R13, R13, 0x3340, R9.reuse ;  /* 0x000033400d0d7816 */ /* 0x100fe40000000009 */
[----:B------:R-:W-:-:S02]  /*1958b0*/  SHF.R.U32.HI R16, RZ, 0x8, R9 ;  /* 0x00000008ff107819 */ /* 0x000fc40000011609 */
[----:B------:R-:W-:Y:S02]  /*1958c0*/  PRMT R9, R12, 0x3340, R8 ;  /* 0x000033400c097816 */ /* 0x000fe40000000008 */
[----:B------:R-:W-:Y:S01]  /*1958d0*/  PRMT R8, R10, 0x3340, R0 ;  /* 0x000033400a087816 */ /* 0x000fe20000000000 */
[----:B------:R-:W4:Y:S04]  /*1958e0*/  LDL.LU R41, [R1+0x7d64] ;  /* 0x007d640001297983 */ /* 0x000f280000300800 */
[----:B------:R-:W-:Y:S04]  /*1958f0*/  STL [R1+0x1478], R13 ;  /* 0x0014780d01007387 */ /* 0x000fe80000100800 */
[----:B------:R-:W-:Y:S01]  /*195900*/  STL [R1+0x1474], R9 ;  /* 0x0014740901007387 */ /* 0x000fe20000100800 */
[----:B------:R-:W-:-:S03]  /*195910*/  SHF.R.U32.HI R18, RZ, 0x8, R12 ;  /* 0x00000008ff127819 */ /* 0x000fc6000001160c */
[----:B------:R0:W-:Y:S01]  /*195920*/  STL [R1+0x147c], R8 ;  /* 0x00147c0801007387 */ /* 0x0001e20000100800 */
[----:B------:R-:W-:Y:S02]  /*195930*/  SHF.R.U32.HI R12, RZ, 0x8, R10 ;  /* 0x00000008ff0c7819 */ /* 0x000fe4000001160a */
[----:B------:R-:W-:Y:S02]  /*195940*/  SHF.R.U32.HI R0, RZ, 0x8, R0 ;  /* 0x00000008ff007819 */ /* 0x000fe40000011600 */
[--C-:B------:R-:W-:Y:S02]  /*195950*/  SHF.R.U32.HI R14, RZ, 0x8, R2.reuse ;  /* 0x00000008ff0e7819 */ /* 0x100fe40000011602 */
[----:B------:R-:W-:Y:S02]  /*195960*/  LOP3.LUT R10, R16, 0xffff, RZ, 0xc0, !PT ;  /* 0x0000ffff100a7812 */ /* 0x000fe400078ec0ff */
[----:B------:R-:W-:Y:S02]  /*195970*/  LOP3.LUT R12, R12, 0xffff, RZ, 0xc0, !PT ;  /* 0x0000ffff0c0c7812 */ /* 0x000fe400078ec0ff */
[----:B0-----:R-:W-:-:S02]  /*195980*/  PRMT R8, R11, 0x3340, R2 ;  /* 0x000033400b087816 */ /* 0x001fc40000000002 */
[----:B------:R-:W-:Y:S02]  /*195990*/  SHF.R.U32.HI R9, RZ, 0x8, R11 ;  /* 0x00000008ff097819 */ /* 0x000fe4000001160b */
[----:B------:R-:W-:Y:S02]  /*1959a0*/  LOP3.LUT R11, R0, 0xffff, RZ, 0xc0, !PT ;  /* 0x0000ffff000b7812 */ /* 0x000fe400078ec0ff */
[----:B------:R-:W-:Y:S02]  /*1959b0*/  LOP3.LUT R13, R15, 0xffff, RZ, 0xc0, !PT ;  /* 0x0000ffff0f0d7812 */ /* 0x000fe400078ec0ff */
[----:B------:R-:W-:Y:S01]  /*1959c0*/  LOP3.LUT R2, R17, 0xffff, RZ, 0xc0, !PT ;  /* 0x0000ffff11027812 */ /* 0x000fe200078ec0ff */
[----:B------:R0:W-:Y:S01]  /*1959d0*/  STL [R1+0x1468], R8 ;  /* 0x0014680801007387 */ /* 0x0001e20000100800 */
        /* <DEDUP_REMOVED lines=13> */
[----:B------:R-:W4:Y:S01]  /*195ab0*/  LDL.LU R58, [R1+0x7d60] ;  /* 0x007d6000013a7983 */ /* 0x000f220000300800 */
[----:B------:R-:W-:-:S03]  /*195ac0*/  LOP3.LUT R12, R23, 0xffff, RZ, 0xc0, !PT ;  /* 0x0000ffff170c7812 */ /* 0x000fc600078ec0ff */
[----:B------:R-:W4:Y:S01]  /*195ad0*/  LDL.LU R25, [R1+0x2db4] ;  /* 0x002db40001197983 */ /* 0x000f220000300800 */
[----:B------:R-:W-:-:S03]  /*195ae0*/  LOP3.LUT R11, R21, 0xffff, RZ, 0xc0, !PT ;  /* 0x0000ffff150b7812 */ /* 0x000fc600078ec0ff */
[----:B------:R-:W4:Y:S04]  /*195af0*/  LDL.LU R23, [R1+0x2db0] ;  /* 0x002db00001177983 */ /* 0x000f280000300800 */
[----:B------:R-:W4:Y:S01]  /*195b00*/  LDL.LU R21, [R1+0x2dac] ;  /* 0x002dac0001157983 */ /* 0x000f220000300800 */
[----:B-1----:R-:W-:Y:S02]  /*195b10*/  LOP3.LUT R0, R39, 0xffff, RZ, 0xc0, !PT ;  /* 0x0000ffff27007812 */ /* 0x002fe400078ec0ff */
[----:B--2---:R-:W-:Y:S02]  /*195b20*/  LOP3.LUT R10, R22, 0xffff, RZ, 0xc0, !PT ;  /* 0x0000ffff160a7812 */ /* 0x004fe400078ec0ff */
[----:B------:R-:W2:Y:S01]  /*195b30*/  LDL.LU R22, [R1+0x2d30] ;  /* 0x002d300001167983 */ /* 0x000ea20000300800 */
[----:B---3--:R-:W-:-:S02]  /*195b40*/  LOP3.LUT R9, R20, 0xffff, RZ, 0xc0, !PT ;  /* 0x0000ffff14097812 */ /* 0x008fc400078ec0ff */
[----:B-----5:R-:W-:Y:S01]  /*195b50*/  LOP3.LUT R8, R19, 0xffff, RZ, 0xc0, !PT ;  /* 0x0000ffff13087812 */ /* 0x020fe200078ec0ff */
[----:B------:R-:W3:Y:S04]  /*195b60*/  LDL.LU R20, [R1+0x1d0] ;  /* 0x0001d00001147983 */ /* 0x000ee80000300800 */
[----:B------:R-:W5:Y:S04]  /*195b70*/  LDL.LU R19, [R1+0x1c8] ;  /* 0x0001c80001137983 */ /* 0x000f680000300800 */
[----:B------:R-:W5:Y:S01]  /*195b80*/  LDL.LU R39, [R1+0x7d5c] ;  /* 0x007d5c0001277983 */ /* 0x000f620000300800 */
[----:B------:R-:W-:-:S02]  /*195b90*/  SHF.R.U32.HI R17, RZ, 0x8, R13 ;  /* 0x00000008ff117819 */ /* 0x000fc4000001160d */
[--C-:B------:R-:W-:Y:S02]  /*195ba0*/  PRMT R13, R13, 0x3340, R9.reuse ;  /* 0x000033400d0d7816 */ /* 0x100fe40000000009 */
[----:B------:R-:W-:Y:S02]  /*195bb0*/  SHF.R.U32.HI R14, RZ, 0x8, R9 ;  /* 0x00000008ff0e7819 */ /* 0x000fe40000011609 */
[----:B------:R-:W-:Y:S02]  /*195bc0*/  SHF.R.U32.HI R16, RZ, 0x8, R12 ;  /* 0x00000008ff107819 */ /* 0x000fe4000001160c */
[--C-:B------:R-:W-:Y:S02]  /*195bd0*/  PRMT R12, R12, 0x3340, R8.reuse ;  /* 0x000033400c0c7816 */ /* 0x100fe40000000008 */
[----:B------:R-:W-:Y:S02]  /*195be0*/  SHF.R.U32.HI R9, RZ, 0x8, R8 ;  /* 0x00000008ff097819 */ /* 0x000fe40000011608 */
[----:B------:R-:W-:-:S02]  /*195bf0*/  SHF.R.U32.HI R15, RZ, 0x8, R11 ;  /* 0x00000008ff0f7819 */ /* 0x000fc4000001160b */
[--C-:B------:R-:W-:Y:S02]  /*195c00*/  PRMT R11, R11, 0x3340, R2.reuse ;  /* 0x000033400b0b7816 */ /* 0x100fe40000000002 */
[----:B------:R-:W-:Y:S02]  /*195c10*/  SHF.R.U32.HI R8, RZ, 0x8, R2 ;  /* 0x00000008ff087819 */ /* 0x000fe40000011602 */
[----:B------:R-:W-:Y:S02]  /*195c20*/  SHF.R.U32.HI R2, RZ, 0x8, R10 ;  /* 0x00000008ff027819 */ /* 0x000fe4000001160a */
[--C-:B------:R-:W-:Y:S01]  /*195c30*/  PRMT R10, R10, 0x3340, R0.reuse ;  /* 0x000033400a0a7816 */ /* 0x100fe20000000000 */
[----:B------:R0:W-:Y:S04]  /*195c40*/  STL [R1+0x194], R13 ;  /* 0x0001940d01007387 */ /* 0x0001e80000100800 */
[----:B------:R1:W-:Y:S04]  /*195c50*/  STL [R1+0x190], R12 ;  /* 0x0001900c01007387 */ /* 0x0003e80000100800 */
[----:B------:R0:W-:Y:S01]  /*195c60*/  STL [R1+0x18c], R11 ;  /* 0x00018c0b01007387 */ /* 0x0001e20000100800 */
[----:B------:R-:W-:-:S03]  /*195c70*/  SHF.R.U32.HI R0, RZ, 0x8, R0 ;  /* 0x00000008ff007819 */ /* 0x000fc60000011600 */
[----:B------:R1:W-:Y:S01]  /*195c80*/  STL [R1+0x188], R10 ;  /* 0x0001880a01007387 */ /* 0x0003e20000100800 */
[----:B------:R-:W-:Y:S02]  /*195c90*/  LOP3.LUT R8, R8, 0xffff, RZ, 0xc0, !PT ;  /* 0x0000ffff08087812 */ /* 0x000fe400078ec0ff */
[----:B------:R-:W-:Y:S02]  /*195ca0*/  LOP3.LUT R2, R2, 0xffff, RZ, 0xc0, !PT ;  /* 0x0000ffff02027812 */ /* 0x000fe400078ec0ff */
[----:B------:R-:W-:Y:S02]  /*195cb0*/  LOP3.LUT R0, R0, 0xffff, RZ, 0xc0, !PT ;  /* 0x0000ffff00007812 */ /* 0x000fe400078ec0ff */
[----:B0-----:R-:W-:Y:S02]  /*195cc0*/  LOP3.LUT R13, R17, 0xffff, RZ, 0xc0, !PT ;  /* 0x0000ffff110d7812 */ /* 0x001fe400078ec0ff */
[----:B-1----:R-:W-:Y:S02]  /*195cd0*/  LOP3.LUT R12, R14, 0xffff, RZ, 0xc0, !PT ;  /* 0x0000ffff0e0c7812 */ /* 0x002fe400078ec0ff */
[----:B------:R-:W-:-:S02]  /*195ce0*/  LOP3.LUT R11, R16, 0xffff, RZ, 0xc0, !PT ;  /* 0x0000ffff100b7812 */ /* 0x000fc400078ec0ff */
[----:B------:R-:W-:Y:S02]  /*195cf0*/  LOP3.LUT R10, R9, 0xffff, RZ, 0xc0, !PT ;  /* 0x0000ffff090a7812 */ /* 0x000fe400078ec0ff */
[----:B------:R-:W-:Y:S02]  /*195d00*/  LOP3.LUT R9, R15, 0xffff, RZ, 0xc0, !PT ;  /* 0x0000ffff0f097812 */ /* 0x000fe400078ec0ff */
[----:B------:R-:W-:Y:S02]  /*195d10*/  PRMT R12, R13, 0x3340, R12 ;  /* 0x000033400d0c7816 */ /* 0x000fe4000000000c */
[----:B------:R-:W-:Y:S02]  /*195d20*/  PRMT R10, R11, 0x3340, R10 ;  /* 0x000033400b0a7816 */ /* 0x000fe4000000000a */
[----:B------:R-:W-:Y:S02]  /*195d30*/  PRMT R8, R9, 0x3340, R8 ;  /* 0x0000334009087816 */ /* 0x000fe40000000008 */
[----:B------:R-:W-:Y:S01]  /*195d40*/  PRMT R0, R2, 0x3340, R0 ;  /* 0x0000334002007816 */ /* 0x000fe20000000000 */
[----:B------:R4:W-:Y:S04]  /*195d50*/  STL [R1], R12 ;  /* 0x0000000c01007387 */ /* 0x0009e80000100800 */
[----:B------:R2:W-:Y:S04]  /*195d60*/  STL [R1+0x4], R10 ;  /* 0x0000040a01007387 */ /* 0x0005e80000100800 */
[----:B------:R5:W-:Y:S04]  /*195d70*/  STL [R1+0x8], R8 ;  /* 0x0000080801007387 */ /* 0x000be80000100800 */
[----:B------:R0:W-:Y:S01]  /*195d80*/  STL [R1+0xc], R0 ;  /* 0x00000c0001007387 */ /* 0x0001e20000100800 */
[----:B----4-:R-:W-:-:S02]  /*195d90*/  LOP3.LUT R12, R23, 0xffff, RZ, 0xc0, !PT ;  /* 0x0000ffff170c7812 */ /* 0x010fc400078ec0ff */
[----:B------:R-:W-:Y:S01]  /*195da0*/  LOP3.LUT R11, R21, 0xffff, RZ, 0xc0, !PT ;  /* 0x0000ffff150b7812 */ /* 0x000fe200078ec0ff */
[----:B------:R-:W4:Y:S04]  /*195db0*/  LDL.LU R23, [R1+0x2dcc] ;  /* 0x002dcc0001177983 */ /* 0x000f280000300800 */
[----:B------:R-:W4:Y:S01]  /*195dc0*/  LDL.LU R21, [R1+0x2dc4] ;  /* 0x002dc40001157983 */ /* 0x000f220000300800 */
[----:B--2---:R-:W-:-:S03]  /*195dd0*/  LOP3.LUT R10, R22, 0xffff, RZ, 0xc0, !PT ;  /* 0x0000ffff160a7812 */ /* 0x004fc600078ec0ff */
[----:B------:R-:W2:Y:S01]  /*195de0*/  LDL.LU R22, [R1+0x2d40] ;  /* 0x002d400001167983 */ /* 0x000ea20000300800 */
[----:B---3--:R-:W-:Y:S02]  /*195df0*/  LOP3.LUT R9, R20, 0xffff, RZ, 0xc0, !PT ;  /* 0x0000ffff14097812 */ /* 0x008fe400078ec0ff */
[----:B-----5:R-:W-:Y:S01]  /*195e00*/  LOP3.LUT R8, R19, 0xffff, RZ, 0xc0, !PT ;  /* 0x0000ffff13087812 */ /* 0x020fe200078ec0ff */
[----:B------:R-:W3:Y:S04]  /*195e10*/  LDL.LU R20, [R1+0x2d3c] ;  /* 0x002d3c0001147983 */ /* 0x000ee80000300800 */
[----:B------:R-:W5:Y:S01]  /*195e20*/  LDL.LU R19, [R1+0x1d8] ;  /* 0x0001d80001137983 */ /* 0x000f620000300800 */
[----:B------:R-:W-:-:S03]  /*195e30*/  LOP3.LUT R2, R39, 0xffff, RZ, 0xc0, !PT ;  /* 0x0000ffff27027812 */ /* 0x000fc600078ec0ff */
[----:B------:R-:W5:Y:S01]  /*195e40*/  LDL.LU R39, [R1+0x7d58] ;  /* 0x007d580001277983 */ /* 0x000f620000300800 */
[----:B------:R-:W-:Y:S02]  /*195e50*/  LOP3.LUT R13, R25, 0xffff, RZ, 0xc0, !PT ;  /* 0x0000ffff190d7812 */ /* 0x000fe400078ec0ff */
[--C-:B------:R-:W-:Y:S02]  /*195e60*/  SHF.R.U32.HI R15, RZ, 0x8, R9.reuse ;  /* 0x00000008ff0f7819 */ /* 0x100fe40000011609 */
[----:B------:R-:W-:Y:S02]  /*195e70*/  PRMT R14, R13, 0x3340, R9 ;  /* 0x000033400d0e7816 */ /* 0x000fe40000000009 */
[----:B------:R-:W-:Y:S02]  /*195e80*/  PRMT R9, R12, 0x3340, R8 ;  /* 0x000033400c097816 */ /* 0x000fe40000000008 */
[----:B------:R-:W-:Y:S02]  /*195e90*/  SHF.R.U32.HI R16, RZ, 0x8, R13 ;  /* 0x00000008ff107819 */ /* 0x000fe4000001160d */
[----:B0-----:R-:W-:-:S02]  /*195ea0*/  LOP3.LUT R0, R60, 0xffff, RZ, 0xc0, !PT ;  /* 0x0000ffff3c007812 */ /* 0x001fc400078ec0ff */
[----:B------:R-:W-:Y:S01]  /*195eb0*/  SHF.R.U32.HI R13, RZ, 0x8, R12 ;  /* 0x00000008ff0d7819 */ /* 0x000fe2000001160c */
[----:B------:R-:W5:Y:S01]  /*195ec0*/  LDL.LU R60, [R1+0x7d54] ;  /* 0x007d5400013c7983 */ /* 0x000f620000300800 */
[----:B------:R-:W-:-:S03]  /*195ed0*/  SHF.R.U32.HI R12, RZ, 0x8, R8 ;  /* 0x00000008ff0c7819 */ /* 0x000fc60000011608 */
[----:B------:R-:W-:Y:S01]  /*195ee0*/  STL [R1+0x184], R14 ;  /* 0x0001840e01007387 */ /* 0x000fe20000100800 */
[----:B------:R-:W-:-:S03]  /*195ef0*/  PRMT R8, R11, 0x3340, R2 ;  /* 0x000033400b087816 */ /* 0x000fc60000000002 */
[----:B------:R0:W-:Y:S01]  /*195f00*/  STL [R1+0x180], R9 ;  /* 0x0001800901007387 */ /* 0x0001e20000100800 */
[----:B------:R-:W-:-:S03]  /*195f10*/  SHF.R.U32.HI R2, RZ, 0x8, R2 ;  /* 0x00000008ff027819 */ /* 0x000fc60000011602 */
[----:B------:R1:W-:Y:S01]  /*195f20*/  STL [R1+0x17c], R8 ;  /* 0x00017c0801007387 */ /* 0x0003e20000100800 */
[----:B0-----:R-:W-:Y:S02]  /*195f30*/  SHF.R.U32.HI R9, RZ, 0x8, R10 ;  /* 0x00000008ff097819 */ /* 0x001fe4000001160a */
[--C-:B------:R-:W-:Y:S02]  /*195f40*/  PRMT R10, R10, 0x3340, R0.reuse ;  /* 0x000033400a0a7816 */ /* 0x100fe40000000000 */
[----:B------:R-:W-:Y:S02]  /*195f50*/  SHF.R.U32.HI R14, RZ, 0x8, R11 ;  /* 0x00000008ff0e7819 */ /* 0x000fe4000001160b */
[----:B-1----:R-:W-:Y:S02]  /*195f60*/  SHF.R.U32.HI R8, RZ, 0x8, R0 ;  /* 0x00000008ff087819 */ /* 0x002fe40000011600 */
[----:B------:R-:W-:Y:S01]  /*195f70*/  LOP3.LUT R13, R13, 0xffff, RZ, 0xc0, !PT ;  /* 0x0000ffff0d0d7812 */ /* 0x000fe200078ec0ff */
[----:B------:R0:W-:Y:S01]  /*195f80*/  STL [R1+0x178], R10 ;  /* 0x0001780a01007387 */ /* 0x0001e20000100800 */
[----:B------:R-:W-:-:S02]  /*195f90*/  LOP3.LUT R12, R12, 0xffff, RZ, 0xc0, !PT ;  /* 0x0000ffff0c0c7812 */ /* 0x000fc400078ec0ff */
[----:B------:R-:W-:Y:S02]  /*195fa0*/  LOP3.LUT R11, R14, 0xffff, RZ, 0xc0, !PT ;  /* 0x0000ffff0e0b7812 */ /* 0x000fe400078ec0ff */
[----:B------:R-:W-:Y:S02]  /*195fb0*/  LOP3.LUT R9, R9, 0xffff, RZ, 0xc0, !PT ;  /* 0x0000ffff09097812 */ /* 0x000fe400078ec0ff */
[----:B------:R-:W-:Y:S02]  /*195fc0*/  LOP3.LUT R8, R8, 0xffff, RZ, 0xc0, !PT ;  /* 0x0000ffff08087812 */ /* 0x000fe400078ec0ff */
[----:B------:R-:W-:Y:S02]  /*195fd0*/  PRMT R12, R13, 0x3340, R12 ;  /* 0x000033400d0c7816 */ /* 0x000fe4000000000c */
[----:B0-----:R-:W-:Y:S02]  /*195fe0*/  LOP3.LUT R10, R2, 0xffff, RZ, 0xc0, !PT ;  /* 0x0000ffff020a7812 */ /* 0x001fe400078ec0ff */
[----:B------:R-:W-:-:S02]  /*195ff0*/  PRMT R8, R9, 0x3340, R8 ;  /* 0x0000334009087816 */ /* 0x000fc40000000008 */
[----:B------:R-:W-:Y:S01]  /*196000*/  PRMT R10, R11, 0x3340, R10 ;  /* 0x000033400b0a7816 */ /* 0x000fe2000000000a */
[----:B------:R4:W-:Y:S01]  /*196010*/  STL [R1+0xfc], R12 ;  /* 0x0000fc0c01007387 */ /* 0x0009e20000100800 */
[----:B------:R-:W-:Y:S02]  /*196020*/  LOP3.LUT R2, R16, 0xffff, RZ, 0xc0, !PT ;  /* 0x0000ffff10027812 */ /* 0x000fe400078ec0ff */
[----:B------:R-:W-:Y:S01]  /*196030*/  LOP3.LUT R0, R15, 0xffff, RZ, 0xc0, !PT ;  /* 0x0000ffff0f007812 */ /* 0x000fe200078ec0ff */
[----:B------:R3:W-:Y:S04]  /*196040*/  STL [R1+0xf8], R10 ;  /* 0x0000f80a01007387 */ /* 0x0007e80000100800 */
[----:B------:R0:W-:Y:S01]  /*196050*/  STL [R1+0xf4], R8 ;  /* 0x0000f40801007387 */ /* 0x0001e20000100800 */
[----:B------:R-:W-:-:S02]  /*196060*/  PRMT R28, R2, 0x3340, R0 ;  /* 0x00003340021c7816 */ /* 0x000fc40000000000 */
[----:B------:R-:W-:Y:S02]  /*196070*/  LOP3.LUT R2, R61, 0xffff, RZ, 0xc0, !PT ;  /* 0x0000ffff3d027812 */ /* 0x000fe400078ec0ff */
[----:B----4-:R-:W-:Y:S02]  /*196080*/  LOP3.LUT R12, R21, 0xffff, RZ, 0xc0, !PT ;  /* 0x0000ffff150c7812 */ /* 0x010fe400078ec0ff */
[----:B------:R-:W4:Y:S01]  /*196090*/  LDL.LU R21, [R1+0x2de4] ;  /* 0x002de40001157983 */ /* 0x000f220000300800 */
[----:B--2---:R-:W-:-:S03]  /*1960a0*/  LOP3.LUT R11, R22, 0xffff, RZ, 0xc0, !PT ;  /* 0x0000ffff160b7812 */ /* 0x004fc600078ec0ff */
[----:B------:R-:W2:Y:S01]  /*1960b0*/  LDL.LU R22, [R1+0x2de0] ;  /* 0x002de00001167983 */ /* 0x000ea20000300800 */
[----:B---3--:R-:W-:Y:S02]  /*1960c0*/  LOP3.LUT R10, R20, 0xffff, RZ, 0xc0, !PT ;  /* 0x0000ffff140a7812 */ /* 0x008fe400078ec0ff */
[----:B-----5:R-:W-:Y:S01]  /*1960d0*/  LOP3.LUT R9, R19, 0xffff, RZ, 0xc0, !PT ;  /* 0x0000ffff13097812 */ /* 0x020fe200078ec0ff */
[----:B------:R-:W3:Y:S04]  /*1960e0*/  LDL.LU R20, [R1+0x2ddc] ;  /* 0x002ddc0001147983 */ /* 0x000ee80000300800 */
[----:B------:R-:W5:Y:S01]  /*1960f0*/  LDL.LU R19, [R1+0x2d50] ;  /* 0x002d500001137983 */ /* 0x000f620000300800 */
[----:B0-----:R-:W-:-:S03]  /*196100*/  LOP3.LUT R8, R39, 0xffff, RZ, 0xc0, !PT ;  /* 0x0000ffff27087812 */ /* 0x001fc600078ec0ff */
[----:B------:R-:W3:Y:S04]  /*196110*/  LDL.LU R39, [R1+0x7d50] ;  /* 0x007d500001277983 */ /* 0x000ee80000300800 */
[----:B------:R-:W3:Y:S01]  /*196120*/  LDL.LU R61, [R1+0x7d4c] ;  /* 0x007d4c00013d7983 */ /* 0x000ee20000300800 */
[----:B------:R-:W-:-:S04]  /*196130*/  LOP3.LUT R13, R23, 0xffff, RZ, 0xc0, !PT ;  /* 0x0000ffff170d7812 */ /* 0x000fc800078ec0ff */
[----:B------:R-:W-:Y:S02]  /*196140*/  SHF.R.U32.HI R15, RZ, 0x8, R13 ;  /* 0x00000008ff0f7819 */ /* 0x000fe4000001160d */
[--C-:B------:R-:W-:Y:S02]  /*196150*/  PRMT R13, R13, 0x3340, R9.reuse ;  /* 0x000033400d0d7816 */ /* 0x100fe40000000009 */
[----:B------:R-:W-:Y:S02]  /*196160*/  LOP3.LUT R0, R43, 0xffff, RZ, 0xc0, !PT ;  /* 0x0000ffff2b007812 */ /* 0x000fe400078ec0ff */
[----:B------:R-:W-:Y:S01]  /*196170*/  SHF.R.U32.HI R16, RZ, 0x8, R9 ;  /* 0x00000008ff107819 */ /* 0x000fe20000011609 */
[----:B------:R-:W4:Y:S01]  /*196180*/  LDL.LU R43, [R1+0x7d48] ;  /* 0x007d4800012b7983 */ /* 0x000f220000300800 */
[----:B------:R-:W-:-:S03]  /*196190*/  SHF.R.U32.HI R9, RZ, 0x8, R12 ;  /* 0x00000008ff097819 */ /* 0x000fc6000001160c */
[----:B------:R0:W-:Y:S01]  /*1961a0*/  STL [R1+0x174], R13 ;  /* 0x0001740d01007387 */ /* 0x0001e20000100800 */
[----:B------:R-:W-:Y:S02]  /*1961b0*/  PRMT R12, R12, 0x3340, R8 ;  /* 0x000033400c0c7816 */ /* 0x000fe40000000008 */
[----:B------:R-:W-:Y:S02]  /*1961c0*/  SHF.R.U32.HI R14, RZ, 0x8, R10 ;  /* 0x00000008ff0e7819 */ /* 0x000fe4000001160a */
[--C-:B------:R-:W-:Y:S02]  /*1961d0*/  PRMT R10, R10, 0x3340, R0.reuse ;  /* 0x000033400a0a7816 */ /* 0x100fe40000000000 */
[----:B------:R-:W-:Y:S02]  /*1961e0*/  SHF.R.U32.HI R0, RZ, 0x8, R0 ;  /* 0x00000008ff007819 */ /* 0x000fe40000011600 */
[----:B0-----:R-:W-:Y:S02]  /*1961f0*/  SHF.R.U32.HI R13, RZ, 0x8, R11 ;  /* 0x00000008ff0d7819 */ /* 0x001fe4000001160b */
[----:B------:R-:W-:-:S02]  /*196200*/  PRMT R11, R11, 0x3340, R2 ;  /* 0x000033400b0b7816 */ /* 0x000fc40000000002 */
[----:B------:R-:W-:Y:S01]  /*196210*/  SHF.R.U32.HI R2, RZ, 0x8, R2 ;  /* 0x00000008ff027819 */ /* 0x000fe20000011602 */
[----:B------:R0:W-:Y:S04]  /*196220*/  STL [R1+0x170], R12 ;  /* 0x0001700c01007387 */ /* 0x0001e80000100800 */
[----:B------:R-:W-:Y:S04]  /*196230*/  STL [R1+0x16c], R11 ;  /* 0x00016c0b01007387 */ /* 0x000fe80000100800 */
[----:B------:R1:W-:Y:S01]  /*196240*/  STL [R1+0x168], R10 ;  /* 0x0001680a01007387 */ /* 0x0003e20000100800 */
[----:B------:R-:W-:-:S02]  /*196250*/  SHF.R.U32.HI R8, RZ, 0x8, R8 ;  /* 0x00000008ff087819 */ /* 0x000fc40000011608 */
[----:B0-----:R-:W-:Y:S02]  /*196260*/  LOP3.LUT R12, R9, 0xffff, RZ, 0xc0, !PT ;  /* 0x0000ffff090c7812 */ /* 0x001fe400078ec0ff */
[----:B-1----:R-:W-:Y:S02]  /*196270*/  LOP3.LUT R10, R2, 0xffff, RZ, 0xc0, !PT ;  /* 0x0000ffff020a7812 */ /* 0x002fe400078ec0ff */
[----:B------:R-:W-:Y:S02]  /*196280*/  LOP3.LUT R2, R0, 0xffff, RZ, 0xc0, !PT ;  /* 0x0000ffff00027812 */ /* 0x000fe400078ec0ff */
[----:B------:R-:W-:Y:S02]  /*196290*/  LOP3.LUT R9, R15, 0xffff, RZ, 0xc0, !PT ;  /* 0x0000ffff0f097812 */ /* 0x000fe400078ec0ff */
[----:B------:R-:W-:-:S04]  /*1962a0*/  LOP3.LUT R0, R16, 0xffff, RZ, 0xc0, !PT ;  /* 0x0000ffff10007812 */ /* 0x000fc800078ec0ff */
[----:B------:R-:W-:Y:S02]  /*1962b0*/  PRMT R0, R9, 0x3340, R0 ;  /* 0x0000334009007816 */ /* 0x000fe40000000000 */
[----:B------:R-:W-:Y:S02]  /*1962c0*/  LOP3.LUT R11, R8, 0xffff, RZ, 0xc0, !PT ;  /* 0x0000ffff080b7812 */ /* 0x000fe400078ec0ff */
[----:B------:R-:W-:Y:S01]  /*1962d0*/  LOP3.LUT R13, R13, 0xffff, RZ, 0xc0, !PT ;  /* 0x0000ffff0d0d7812 */ /* 0x000fe200078ec0ff */
[----:B------:R0:W-:Y:S01]  /*1962e0*/  STL [R1+0xf0], R0 ;  /* 0x0000f00001007387 */ /* 0x0001e20000100800 */
[----:B------:R-:W-:Y:S02]  /*1962f0*/  PRMT R29, R12, 0x3340, R11 ;  /* 0x000033400c1d7816 */ /* 0x000fe4000000000b */
[----:B------:R-:W-:Y:S02]  /*196300*/  PRMT R30, R13, 0x3340, R10 ;  /* 0x000033400d1e7816 */ /* 0x000fe4000000000a */
[----:B--2---:R-:W-:-:S02]  /*196310*/  LOP3.LUT R12, R22, 0xffff, RZ, 0xc0, !PT ;  /* 0x0000ffff160c7812 */ /* 0x004fc400078ec0ff */
[----:B---3--:R-:W-:Y:S02]  /*196320*/  LOP3.LUT R9, R61, 0xffff, RZ, 0xc0, !PT ;  /* 0x0000ffff3d097812 */ /* 0x008fe400078ec0ff */
[----:B------:R-:W2:Y:S04]  /*196330*/  LDL.LU R61, [R1+0x7d44] ;  /* 0x007d4400013d7983 */ /* 0x000ea80000300800 */
[----:B------:R-:W3:Y:S04]  /*196340*/  LDL.LU R25, [R1+0x2df4] ;  /* 0x002df40001197983 */ /* 0x000ee80000300800 */
[----:B------:R-:W2:Y:S01]  /*196350*/  LDL.LU R23, [R1+0x2df0] ;  /* 0x002df00001177983 */ /* 0x000ea20000300800 */
[----:B-----5:R-:W-:-:S03]  /*196360*/  LOP3.LUT R10, R19, 0xffff, RZ, 0xc0, !PT ;  /* 0x0000ffff130a7812 */ /* 0x020fc600078ec0ff */
[----:B------:R-:W5:Y:S04]  /*196370*/  LDL.LU R22, [R1+0x2d60] ;  /* 0x002d600001167983 */ /* 0x000f680000300800 */
[----:B------:R-:W5:Y:S01]  /*196380*/  LDL.LU R19, [R1+0x2d5c] ;  /* 0x002d5c0001137983 */ /* 0x000f620000300800 */
[----:B------:R-:W-:Y:S02]  /*196390*/  LOP3.LUT R8, R14, 0xffff, RZ, 0xc0, !PT ;  /* 0x0000ffff0e087812 */ /* 0x000fe400078ec0ff */
[----:B----4-:R-:W-:Y:S02]  /*1963a0*/  LOP3.LUT R13, R21, 0xffff, RZ, 0xc0, !PT ;  /* 0x0000ffff150d7812 */ /* 0x010fe400078ec0ff */
[----:B------:R-:W-:Y:S02]  /*1963b0*/  LOP3.LUT R11, R20, 0xffff, RZ, 0xc0, !PT ;  /* 0x0000ffff140b7812 */ /* 0x000fe400078ec0ff */
[----:B------:R-:W-:-:S02]  /*1963c0*/  PRMT R31, R8, 0x3340, R2 ;  /* 0x00003340081f7816 */ /* 0x000fc40000000002 */
[----:B------:R-:W-:Y:S02]  /*1963d0*/  LOP3.LUT R8, R39, 0xffff, RZ, 0xc0, !PT ;  /* 0x0000ffff27087812 */ /* 0x000fe400078ec0ff */
[----:B------:R-:W-:Y:S02]  /*1963e0*/  SHF.R.U32.HI R17, RZ, 0x8, R13 ;  /* 0x00000008ff117819 */ /* 0x000fe4000001160d */
[----:B------:R-:W-:Y:S02]  /*1963f0*/  LOP3.LUT R2, R60, 0xffff, RZ, 0xc0, !PT ;  /* 0x0000ffff3c027812 */ /* 0x000fe400078ec0ff */
[--C-:B------:R-:W-:Y:S01]  /*196400*/  PRMT R13, R13, 0x3340, R9.reuse ;  /* 0x000033400d0d7816 */ /* 0x100fe20000000009 */
[----:B------:R-:W4:Y:S01]  /*196410*/  LDL.LU R39, [R1+0x7d40] ;  /* 0x007d400001277983 */ /* 0x000f220000300800 */
[----:B0-----:R-:W-:Y:S02]  /*196420*/  LOP3.LUT R0, R3, 0xffff, RZ, 0xc0, !PT ;  /* 0x0000ffff03007812 */ /* 0x001fe400078ec0ff */
[----:B------:R-:W-:Y:S01]  /*196430*/  SHF.R.U32.HI R15, RZ, 0x8, R9 ;  /* 0x00000008ff0f7819 */ /* 0x000fe20000011609 */
[----:B------:R-:W4:Y:S01]  /*196440*/  LDL.LU R60, [R1+0x7d3c] ;  /* 0x007d3c00013c7983 */ /* 0x000f220000300800 */
[----:B------:R-:W-:-:S02]  /*196450*/  SHF.R.U32.HI R16, RZ, 0x8, R12 ;  /* 0x00000008ff107819 */ /* 0x000fc4000001160c */
[--C-:B------:R-:W-:Y:S02]  /*196460*/  PRMT R9, R12, 0x3340, R8.reuse ;  /* 0x000033400c097816 */ /* 0x100fe40000000008 */
[----:B------:R-:W-:Y:S01]  /*196470*/  SHF.R.U32.HI R14, RZ, 0x8, R8 ;  /* 0x00000008ff0e7819 */ /* 0x000fe20000011608 */
[----:B------:R-:W4:Y:S01]  /*196480*/  LDL.LU R3, [R1+0x7d38] ;  /* 0x007d380001037983 */ /* 0x000f220000300800 */
[----:B------:R-:W-:Y:S02]  /*196490*/  SHF.R.U32.HI R12, RZ, 0x8, R11 ;  /* 0x00000008ff0c7819 */ /* 0x000fe4000001160b */
[--C-:B------:R-:W-:Y:S01]  /*1964a0*/  PRMT R8, R11, 0x3340, R2.reuse ;  /* 0x000033400b087816 */ /* 0x100fe20000000002 */
[----:B------:R0:W-:Y:S01]  /*1964b0*/  STL [R1+0x164], R13 ;  /* 0x0001640d01007387 */ /* 0x0001e20000100800 */
[----:B------:R-:W-:Y:S02]  /*1964c0*/  SHF.R.U32.HI R11, RZ, 0x8, R2 ;  /* 0x00000008ff0b7819 */ /* 0x000fe40000011602 */
[----:B------:R-:W-:-:S02]  /*1964d0*/  PRMT R2, R10, 0x3340, R0 ;  /* 0x000033400a027816 */ /* 0x000fc40000000000 */
[----:B------:R-:W-:Y:S02]  /*1964e0*/  LOP3.LUT R12, R12, 0xffff, RZ, 0xc0, !PT ;  /* 0x0000ffff0c0c7812 */ /* 0x000fe400078ec0ff */
[----:B------:R-:W-:Y:S02]  /*1964f0*/  LOP3.LUT R11, R11, 0xffff, RZ, 0xc0, !PT ;  /* 0x0000ffff0b0b7812 */ /* 0x000fe400078ec0ff */
[----:B0-----:R-:W-:Y:S02]  /*196500*/  SHF.R.U32.HI R13, RZ, 0x8, R10 ;  /* 0x00000008ff0d7819 */ /* 0x001fe4000001160a */
[----:B------:R-:W-:Y:S02]  /*196510*/  SHF.R.U32.HI R10, RZ, 0x8, R0 ;  /* 0x00000008ff0a7819 */ /* 0x000fe40000011600 */
[----:B------:R-:W-:Y:S02]  /*196520*/  LOP3.LUT R13, R13, 0xffff, RZ, 0xc0, !PT ;  /* 0x0000ffff0d0d7812 */ /* 0x000fe400078ec0ff */
[----:B------:R-:W-:-:S02]  /*196530*/  LOP3.LUT R10, R10, 0xffff, RZ, 0xc0, !PT ;  /* 0x0000ffff0a0a7812 */ /* 0x000fc400078ec0ff */
[----:B------:R-:W-:Y:S01]  /*196540*/  PRMT R11, R12, 0x3340, R11 ;  /* 0x000033400c0b7816 */ /* 0x000fe2000000000b */
[----:B------:R0:W-:Y:S01]  /*196550*/  STL [R1+0x160], R9 ;  /* 0x0001600901007387 */ /* 0x0001e20000100800 */
[----:B------:R-:W-:-:S03]  /*196560*/  PRMT R10, R13, 0x3340, R10 ;  /* 0x000033400d0a7816 */ /* 0x000fc6000000000a */
[----:B------:R1:W-:Y:S04]  /*196570*/  STL [R1+0x15c], R8 ;  /* 0x00015c0801007387 */ /* 0x0003e80000100800 */
[----:B------:R-:W-:Y:S04]  /*196580*/  STL [R1+0x158], R2 ;  /* 0x0001580201007387 */ /* 0x000fe80000100800 */
[----:B------:R-:W-:Y:S04]  /*196590*/  STL [R1+0xec], R11 ;  /* 0x0000ec0b01007387 */ /* 0x000fe80000100800 */
[----:B------:R5:W-:Y:S04]  /*1965a0*/  STL [R1+0xe8], R10 ;  /* 0x0000e80a01007387 */ /* 0x000be80000100800 */
[----:B------:R-:W4:Y:S01]  /*1965b0*/  LDL.LU R24, [R1+0x2e04] ;  /* 0x002e040001187983 */ /* 0x000f220000300800 */
[----:B0-----:R-:W-:-:S02]  /*1965c0*/  LOP3.LUT R9, R17, 0xffff, RZ, 0xc0, !PT ;  /* 0x0000ffff11097812 */ /* 0x001fc400078ec0ff */
[----:B-1----:R-:W-:-:S04]  /*1965d0*/  LOP3.LUT R8, R15, 0xffff, RZ, 0xc0, !PT ;  /* 0x0000ffff0f087812 */ /* 0x002fc800078ec0ff */
[----:B------:R-:W-:Y:S02]  /*1965e0*/  PRMT R20, R9, 0x3340, R8 ;  /* 0x0000334009147816 */ /* 0x000fe40000000008 */
[----:B---3--:R-:W-:Y:S02]  /*1965f0*/  LOP3.LUT R13, R25, 0xffff, RZ, 0xc0, !PT ;  /* 0x0000ffff190d7812 */ /* 0x008fe400078ec0ff */
[----:B------:R-:W3:Y:S01]  /*196600*/  LDL.LU R25, [R1+0x2e00] ;  /* 0x002e000001197983 */ /* 0x000ee20000300800 */
[----:B--2---:R-:W-:Y:S02]  /*196610*/  LOP3.LUT R9, R61, 0xffff, RZ, 0xc0, !PT ;  /* 0x0000ffff3d097812 */ /* 0x004fe400078ec0ff */
[----:B-----5:R-:W-:Y:S02]  /*196620*/  LOP3.LUT R10, R19, 0xffff, RZ, 0xc0, !PT ;  /* 0x0000ffff130a7812 */ /* 0x020fe400078ec0ff */
[----:B------:R-:W2:Y:S04]  /*196630*/  LDL.LU R19, [R1+0x2d74] ;  /* 0x002d740001137983 */ /* 0x000ea80000300800 */
[----:B------:R-:W5:Y:S01]  /*196640*/  LDL.LU R61, [R1+0x2d70] ;  /* 0x002d7000013d7983 */ /* 0x000f620000300800 */
[----:B------:R-:W-:-:S02]  /*196650*/  LOP3.LUT R2, R16, 0xffff, RZ, 0xc0, !PT ;  /* 0x0000ffff10027812 */ /* 0x000fc400078ec0ff */
[----:B------:R-:W-:Y:S02]  /*196660*/  LOP3.LUT R0, R14, 0xffff, RZ, 0xc0, !PT ;  /* 0x0000ffff0e007812 */ /* 0x000fe400078ec0ff */
[----:B------:R-:W-:Y:S02]  /*196670*/  LOP3.LUT R12, R23, 0xffff, RZ, 0xc0, !PT ;  /* 0x0000ffff170c7812 */ /* 0x000fe400078ec0ff */
[----:B------:R-:W-:Y:S02]  /*196680*/  LOP3.LUT R8, R43, 0xffff, RZ, 0xc0, !PT ;  /* 0x0000ffff2b087812 */ /* 0x000fe400078ec0ff */
[----:B------:R-:W-:Y:S02]  /*196690*/  LOP3.LUT R11, R22, 0xffff, RZ, 0xc0, !PT ;  /* 0x0000ffff160b7812 */ /* 0x000fe400078ec0ff */
[----:B------:R-:W-:Y:S02]  /*1966a0*/  PRMT R21, R2, 0x3340, R0 ;  /* 0x0000334002157816 */ /* 0x000fe40000000000 */
[----:B------:R-:W-:-:S02]  /*1966b0*/  LOP3.LUT R2, R37, 0xffff, RZ, 0xc0, !PT ;  /* 0x0000ffff25027812 */ /* 0x000fc400078ec0ff */
[----:B------:R-:W-:Y:S02]  /*1966c0*/  LOP3.LUT R0, R42, 0xffff, RZ, 0xc0, !PT ;  /* 0x0000ffff2a007812 */ /* 0x000fe400078ec0ff */
[----:B------:R-:W-:Y:S02]  /*1966d0*/  SHF.R.U32.HI R17, RZ, 0x8, R13 ;  /* 0x00000008ff117819 */ /* 0x000fe4000001160d */
[--C-:B------:R-:W-:Y:S02]  /*1966e0*/  PRMT R13, R13, 0x3340, R9.reuse ;  /* 0x000033400d0d7816 */ /* 0x100fe40000000009 */
[----:B------:R-:W-:Y:S02]  /*1966f0*/  SHF.R.U32.HI R15, RZ, 0x8, R9 ;  /* 0x00000008ff0f7819 */ /* 0x000fe40000011609 */
[----:B------:R-:W-:Y:S02]  /*196700*/  SHF.R.U32.HI R16, RZ, 0x8, R12 ;  /* 0x00000008ff107819 */ /* 0x000fe4000001160c */
[----:B------:R-:W-:-:S02]  /*196710*/  PRMT R9, R12, 0x3340, R8 ;  /* 0x000033400c097816 */ /* 0x000fc40000000008 */
[----:B------:R-:W-:Y:S01]  /*196720*/  SHF.R.U32.HI R14, RZ, 0x8, R8 ;  /* 0x00000008ff0e7819 */ /* 0x000fe20000011608 */
[----:B------:R-:W5:Y:S01]  /*196730*/  LDL.LU R43, [R1+0x7d34] ;  /* 0x007d3400012b7983 */ /* 0x000f620000300800 */
[--C-:B------:R-:W-:Y:S02]  /*196740*/  PRMT R8, R11, 0x3340, R2.reuse ;  /* 0x000033400b087816 */ /* 0x100fe40000000002 */
[----:B------:R-:W-:Y:S01]  /*196750*/  SHF.R.U32.HI R12, RZ, 0x8, R2 ;  /* 0x00000008ff0c7819 */ /* 0x000fe20000011602 */
[----:B------:R-:W5:Y:S01]  /*196760*/  LDL.LU R37, [R1+0x7d30] ;  /* 0x007d300001257983 */ /* 0x000f620000300800 */
[----:B------:R-:W-:-:S03]  /*196770*/  PRMT R2, R10, 0x3340, R0 ;  /* 0x000033400a027816 */ /* 0x000fc60000000000 */
[----:B------:R-:W5:Y:S04]  /*196780*/  LDL.LU R42, [R1+0x7d2c] ;  /* 0x007d2c00012a7983 */ /* 0x000f680000300800 */
[----:B------:R0:W-:Y:S04]  /*196790*/  STL [R1+0x154], R13 ;  /* 0x0001540d01007387 */ /* 0x0001e80000100800 */
[----:B------:R1:W-:Y:S04]  /*1967a0*/  STL [R1+0x150], R9 ;  /* 0x0001500901007387 */ /* 0x0003e80000100800 */
[----:B------:R1:W-:Y:S04]  /*1967b0*/  STL [R1+0x14c], R8 ;  /* 0x00014c0801007387 */ /* 0x0003e80000100800 */
[----:B------:R4:W-:Y:S01]  /*1967c0*/  STL [R1+0x148], R2 ;  /* 0x0001480201007387 */ /* 0x0009e20000100800 */
[----:B0-----:R-:W-:-:S02]  /*1967d0*/  SHF.R.U32.HI R13, RZ, 0x8, R11 ;  /* 0x00000008ff0d7819 */ /* 0x001fc4000001160b */
[----:B------:R-:W-:Y:S02]  /*1967e0*/  SHF.R.U32.HI R11, RZ, 0x8, R10 ;  /* 0x00000008ff0b7819 */ /* 0x000fe4000001160a */
[----:B------:R-:W-:Y:S02]  /*1967f0*/  SHF.R.U32.HI R10, RZ, 0x8, R0 ;  /* 0x00000008ff0a7819 */ /* 0x000fe40000011600 */
[----:B-1----:R-:W-:Y:S02]  /*196800*/  LOP3.LUT R9, R17, 0xffff, RZ, 0xc0, !PT ;  /* 0x0000ffff11097812 */ /* 0x002fe400078ec0ff */
[----:B------:R-:W-:Y:S02]  /*196810*/  LOP3.LUT R8, R15, 0xffff, RZ, 0xc0, !PT ;  /* 0x0000ffff0f087812 */ /* 0x000fe400078ec0ff */
[----:B----4-:R-:W-:Y:S02]  /*196820*/  LOP3.LUT R2, R16, 0xffff, RZ, 0xc0, !PT ;  /* 0x0000ffff10027812 */ /* 0x010fe400078ec0ff */
[----:B------:R-:W-:-:S02]  /*196830*/  LOP3.LUT R0, R14, 0xffff, RZ, 0xc0, !PT ;  /* 0x0000ffff0e007812 */ /* 0x000fc400078ec0ff */
[----:B------:R-:W-:Y:S02]  /*196840*/  LOP3.LUT R13, R13, 0xffff, RZ, 0xc0, !PT ;  /* 0x0000ffff0d0d7812 */ /* 0x000fe400078ec0ff */
[----:B------:R-:W-:Y:S02]  /*196850*/  PRMT R8, R9, 0x3340, R8 ;  /* 0x0000334009087816 */ /* 0x000fe40000000008 */
[----:B------:R-:W-:Y:S02]  /*196860*/  LOP3.LUT R12, R12, 0xffff, RZ, 0xc0, !PT ;  /* 0x0000ffff0c0c7812 */ /* 0x000fe400078ec0ff */
[----:B------:R-:W-:Y:S02]  /*196870*/  PRMT R0, R2, 0x3340, R0 ;  /* 0x0000334002007816 */ /* 0x000fe40000000000 */
[----:B------:R-:W-:Y:S02]  /*196880*/  LOP3.LUT R11, R11, 0xffff, RZ, 0xc0, !PT ;  /* 0x0000ffff0b0b7812 */ /* 0x000fe400078ec0ff */
[----:B------:R-:W-:-:S02]  /*196890*/  LOP3.LUT R10, R10, 0xffff, RZ, 0xc0, !PT ;  /* 0x0000ffff0a0a7812 */ /* 0x000fc400078ec0ff */
[----:B------:R-:W-:Y:S01]  /*1968a0*/  PRMT R22, R13, 0x3340, R12 ;  /* 0x000033400d167816 */ /* 0x000fe2000000000c */
[----:B------:R0:W-:Y:S04]  /*1968b0*/  STL [R1+0x20], R8 ;  /* 0x0000200801007387 */ /* 0x0001e80000100800 */
[----:B------:R1:W-:Y:S01]  /*1968c0*/  STL [R1+0x24], R0 ;  /* 0x0000240001007387 */ /* 0x0003e20000100800 */
[----:B------:R-:W-:Y:S02]  /*1968d0*/  PRMT R23, R11, 0x3340, R10 ;  /* 0x000033400b177816 */ /* 0x000fe4000000000a */
[----:B------:R-:W-:Y:S02]  /*1968e0*/  LOP3.LUT R9, R60, 0xffff, RZ, 0xc0, !PT ;  /* 0x0000ffff3c097812 */ /* 0x000fe400078ec0ff */
[----:B---3--:R-:W-:-:S02]  /*1968f0*/  LOP3.LUT R12, R25, 0xffff, RZ, 0xc0, !PT ;  /* 0x0000ffff190c7812 */ /* 0x008fc400078ec0ff */
[----:B------:R-:W3:Y:S01]  /*196900*/  LDL.LU R25, [R1+0x2e14] ;  /* 0x002e140001197983 */ /* 0x000ee20000300800 */
[----:B--2---:R-:W-:Y:S02]  /*196910*/  LOP3.LUT R11, R19, 0xffff, RZ, 0xc0, !PT ;  /* 0x0000ffff130b7812 */ /* 0x004fe400078ec0ff */
[----:B-----5:R-:W-:Y:S01]  /*196920*/  LOP3.LUT R10, R61, 0xffff, RZ, 0xc0, !PT ;  /* 0x0000ffff3d0a7812 */ /* 0x020fe200078ec0ff */
[----:B------:R-:W2:Y:S04]  /*196930*/  LDL.LU R19, [R1+0x2e10] ;  /* 0x002e100001137983 */ /* 0x000ea80000300800 */
[----:B------:R-:W4:Y:S04]  /*196940*/  LDL.LU R61, [R1+0x2d84] ;  /* 0x002d8400013d7983 */ /* 0x000f280000300800 */
[----:B------:R-:W5:Y:S01]  /*196950*/  LDL.LU R60, [R1+0x2d80] ;  /* 0x002d8000013c7983 */ /* 0x000f620000300800 */
[----:B------:R-:W-:-:S02]  /*196960*/  LOP3.LUT R13, R24, 0xffff, RZ, 0xc0, !PT ;  /* 0x0000ffff180d7812 */ /* 0x000fc400078ec0ff */
[----:B0-----:R-:W-:Y:S02]  /*196970*/  LOP3.LUT R8, R39, 0xffff, RZ, 0xc0, !PT ;  /* 0x0000ffff27087812 */ /* 0x001fe400078ec0ff */
[----:B-1----:R-:W-:Y:S02]  /*196980*/  LOP3.LUT R0, R4, 0xffff, RZ, 0xc0, !PT ;  /* 0x0000ffff04007812 */ /* 0x002fe400078ec0ff */
[--C-:B------:R-:W-:Y:S02]  /*196990*/  SHF.R.U32.HI R14, RZ, 0x8, R9.reuse ;  /* 0x00000008ff0e7819 */ /* 0x100fe40000011609 */
[----:B------:R-:W-:Y:S02]  /*1969a0*/  PRMT R4, R13, 0x3340, R9 ;  /* 0x000033400d047816 */ /* 0x000fe40000000009 */
[--C-:B------:R-:W-:Y:S02]  /*1969b0*/  PRMT R9, R12, 0x3340, R8.reuse ;  /* 0x000033400c097816 */ /* 0x100fe40000000008 */
[----:B------:R-:W-:-:S02]  /*1969c0*/  SHF.R.U32.HI R15, RZ, 0x8, R8 ;  /* 0x00000008ff0f7819 */ /* 0x000fc40000011608 */
[----:B------:R-:W-:Y:S01]  /*1969d0*/  PRMT R8, R10, 0x3340, R0 ;  /* 0x000033400a087816 */ /* 0x000fe20000000000 */
[----:B------:R-:W5:Y:S01]  /*1969e0*/  LDL.LU R39, [R1+0x7d28] ;  /* 0x007d280001277983 */ /* 0x000f620000300800 */
[----:B------:R-:W-:-:S03]  /*1969f0*/  LOP3.LUT R2, R40, 0xffff, RZ, 0xc0, !PT ;  /* 0x0000ffff28027812 */ /* 0x000fc600078ec0ff */
[----:B------:R-:W5:Y:S04]  /*196a00*/  LDL.LU R40, [R1+0x7d24] ;  /* 0x007d240001287983 */ /* 0x000f680000300800 */
[----:B------:R0:W-:Y:S01]  /*196a10*/  STL [R1+0x140], R9 ;  /* 0x0001400901007387 */ /* 0x0001e20000100800 */
[----:B------:R-:W-:Y:S02]  /*196a20*/  SHF.R.U32.HI R16, RZ, 0x8, R13 ;  /* 0x00000008ff107819 */ /* 0x000fe4000001160d */
[----:B------:R-:W-:Y:S01]  /*196a30*/  SHF.R.U32.HI R17, RZ, 0x8, R12 ;  /* 0x00000008ff117819 */ /* 0x000fe2000001160c */
[----:B------:R1:W-:Y:S01]  /*196a40*/  STL [R1+0x12c], R8 ;  /* 0x00012c0801007387 */ /* 0x0003e20000100800 */
[----:B------:R-:W-:Y:S02]  /*196a50*/  SHF.R.U32.HI R13, RZ, 0x8, R10 ;  /* 0x00000008ff0d7819 */ /* 0x000fe4000001160a */
[----:B------:R-:W-:-:S02]  /*196a60*/  SHF.R.U32.HI R12, RZ, 0x8, R0 ;  /* 0x00000008ff0c7819 */ /* 0x000fc40000011600 */
[--C-:B------:R-:W-:Y:S02]  /*196a70*/  SHF.R.U32.HI R0, RZ, 0x8, R2.reuse ;  /* 0x00000008ff007819 */ /* 0x100fe40000011602 */
[----:B------:R-:W-:Y:S02]  /*196a80*/  LOP3.LUT R10, R14, 0xffff, RZ, 0xc0, !PT ;  /* 0x0000ffff0e0a7812 */ /* 0x000fe400078ec0ff */
[----:B------:R-:W-:Y:S02]  /*196a90*/  LOP3.LUT R13, R13, 0xffff, RZ, 0xc0, !PT ;  /* 0x0000ffff0d0d7812 */ /* 0x000fe400078ec0ff */
[----:B------:R-:W-:Y:S02]  /*196aa0*/  LOP3.LUT R12, R12, 0xffff, RZ, 0xc0, !PT ;  /* 0x0000ffff0c0c7812 */ /* 0x000fe400078ec0ff */
[----:B0-----:R-:W-:Y:S02]  /*196ab0*/  SHF.R.U32.HI R9, RZ, 0x8, R11 ;  /* 0x00000008ff097819 */ /* 0x001fe4000001160b */
[----:B-1----:R-:W-:-:S02]  /*196ac0*/  PRMT R8, R11, 0x3340, R2 ;  /* 0x000033400b087816 */ /* 0x002fc40000000002 */
[----:B------:R-:W-:Y:S02]  /*196ad0*/  LOP3.LUT R11, R16, 0xffff, RZ, 0xc0, !PT ;  /* 0x0000ffff100b7812 */ /* 0x000fe400078ec0ff */
[----:B------:R-:W-:Y:S02]  /*196ae0*/  LOP3.LUT R2, R15, 0xffff, RZ, 0xc0, !PT ;  /* 0x0000ffff0f027812 */ /* 0x000fe400078ec0ff */
[----:B------:R-:W-:Y:S01]  /*196af0*/  LOP3.LUT R9, R9, 0xffff, RZ, 0xc0, !PT ;  /* 0x0000ffff09097812 */ /* 0x000fe200078ec0ff */
[----:B------:R0:W-:Y:S01]  /*196b00*/  STL [R1+0x130], R8 ;  /* 0x0001300801007387 */ /* 0x0001e20000100800 */
[----:B------:R-:W-:Y:S02]  /*196b10*/  LOP3.LUT R0, R0, 0xffff, RZ, 0xc0, !PT ;  /* 0x0000ffff00007812 */ /* 0x000fe400078ec0ff */
[----:B------:R-:W-:Y:S02]  /*196b20*/  PRMT R12, R13, 0x3340, R12 ;  /* 0x000033400d0c7816 */ /* 0x000fe4000000000c */
[----:B------:R-:W-:-:S02]  /*196b30*/  PRMT R10, R11, 0x3340, R10 ;  /* 0x000033400b0a7816 */ /* 0x000fc4000000000a */
[----:B------:R-:W-:Y:S02]  /*196b40*/  PRMT R0, R9, 0x3340, R0 ;  /* 0x0000334009007816 */ /* 0x000fe40000000000 */
[----:B0-----:R-:W-:Y:S01]  /*196b50*/  LOP3.LUT R8, R17, 0xffff, RZ, 0xc0, !PT ;  /* 0x0000ffff11087812 */ /* 0x001fe200078ec0ff */
[----:B------:R-:W-:Y:S03]  /*196b60*/  STL [R1+0x28], R12 ;  /* 0x0000280c01007387 */ /* 0x000fe60000100800 */
[----:B------:R-:W-:Y:S01]  /*196b70*/  PRMT R2, R8, 0x3340, R2 ;  /* 0x0000334008027816 */ /* 0x000fe20000000002 */
[----:B------:R-:W-:Y:S01]  /*196b80*/  STL [R1+0xe4], R10 ;  /* 0x0000e40a01007387 */ /* 0x000fe20000100800 */
[----:B------:R-:W-:-:S03]  /*196b90*/  LOP3.LUT R9, R43, 0xffff, RZ, 0xc0, !PT ;  /* 0x0000ffff2b097812 */ /* 0x000fc600078ec0ff */
[----:B------:R-:W-:Y:S04]  /*196ba0*/  STL [R1+0xe0], R2 ;  /* 0x0000e00201007387 */ /* 0x000fe80000100800 */
[----:B------:R0:W-:Y:S01]  /*196bb0*/  STL [R1+0xdc], R0 ;  /* 0x0000dc0001007387 */ /* 0x0001e20000100800 */
[----:B------:R-:W-:Y:S02]  /*196bc0*/  LOP3.LUT R8, R3, 0xffff, RZ, 0xc0, !PT ;  /* 0x0000ffff03087812 */ /* 0x000fe400078ec0ff */
[----:B0-----:R-:W-:Y:S02]  /*196bd0*/  LOP3.LUT R0, R7, 0xffff, RZ, 0xc0, !PT ;  /* 0x0000ffff07007812 */ /* 0x001fe400078ec0ff */
[----:B------:R-:W-:Y:S02]  /*196be0*/  LOP3.LUT R2, R36, 0xffff, RZ, 0xc0, !PT ;  /* 0x0000ffff24027812 */ /* 0x000fe400078ec0ff */
[----:B------:R-:W-:-:S02]  /*196bf0*/  SHF.R.U32.HI R16, RZ, 0x8, R9 ;  /* 0x00000008ff107819 */ /* 0x000fc40000011609 */
[----:B------:R-:W-:Y:S02]  /*196c00*/  SHF.R.U32.HI R17, RZ, 0x8, R8 ;  /* 0x00000008ff117819 */ /* 0x000fe40000011608 */
[----:B------:R-:W-:Y:S02]  /*196c10*/  SHF.R.U32.HI R14, RZ, 0x8, R2 ;  /* 0x00000008ff0e7819 */ /* 0x000fe40000011602 */
[----:B---3--:R-:W-:Y:S02]  /*196c20*/  LOP3.LUT R13, R25, 0xffff, RZ, 0xc0, !PT ;  /* 0x0000ffff190d7812 */ /* 0x008fe400078ec0ff */
[----:B------:R-:W3:Y:S04]  /*196c30*/  LDL.LU R25, [R1+0x2e24] ;  /* 0x002e240001197983 */ /* 0x000ee80000300800 */
[----:B------:R-:W3:Y:S01]  /*196c40*/  LDL.LU R43, [R1+0x2e20] ;  /* 0x002e2000012b7983 */ /* 0x000ee20000300800 */
[----:B------:R-:W-:-:S02]  /*196c50*/  PRMT R7, R13, 0x3340, R9 ;  /* 0x000033400d077816 */ /* 0x000fc40000000009 */
[----:B----4-:R-:W-:Y:S02]  /*196c60*/  LOP3.LUT R11, R61, 0xffff, RZ, 0xc0, !PT ;  /* 0x0000ffff3d0b7812 */ /* 0x010fe400078ec0ff */
[----:B--2---:R-:W-:Y:S02]  /*196c70*/  LOP3.LUT R12, R19, 0xffff, RZ, 0xc0, !PT ;  /* 0x0000ffff130c7812 */ /* 0x004fe400078ec0ff */
[----:B-----5:R-:W-:Y:S01]  /*196c80*/  LOP3.LUT R10, R60, 0xffff, RZ, 0xc0, !PT ;  /* 0x0000ffff3c0a7812 */ /* 0x020fe200078ec0ff */
[----:B------:R-:W2:Y:S04]  /*196c90*/  LDL.LU R61, [R1+0x2d9c] ;  /* 0x002d9c00013d7983 */ /* 0x000ea80000300800 */
[----:B------:R-:W4:Y:S04]  /*196ca0*/  LDL.LU R60, [R1+0x2d98] ;  /* 0x002d9800013c7983 */ /* 0x000f280000300800 */
[----:B------:R-:W5:Y:S04]  /*196cb0*/  LDL.LU R3, [R1+0x7d20] ;  /* 0x007d200001037983 */ /* 0x000f680000300800 */
[----:B------:R0:W-:Y:S01]  /*196cc0*/  STL [R1+0x128], R7 ;  /* 0x0001280701007387 */ /* 0x0001e20000100800 */
[----:B------:R-:W-:-:S02]  /*196cd0*/  SHF.R.U32.HI R15, RZ, 0x8, R13 ;  /* 0x00000008ff0f7819 */ /* 0x000fc4000001160d */
[----:B0-----:R-:W-:Y:S02]  /*196ce0*/  PRMT R7, R12, 0x3340, R8 ;  /* 0x000033400c077816 */ /* 0x001fe40000000008 */
[----:B------:R-:W-:-:S03]  /*196cf0*/  SHF.R.U32.HI R18, RZ, 0x8, R12 ;  /* 0x00000008ff127819 */ /* 0x000fc6000001160c */
[----:B------:R0:W-:Y:S01]  /*196d00*/  STL [R1+0x124], R7 ;  /* 0x0001240701007387 */ /* 0x0001e20000100800 */
[----:B------:R-:W-:Y:S02]  /*196d10*/  SHF.R.U32.HI R12, RZ, 0x8, R10 ;  /* 0x00000008ff0c7819 */ /* 0x000fe4000001160a */
[----:B------:R-:W-:Y:S02]  /*196d20*/  LOP3.LUT R13, R15, 0xffff, RZ, 0xc0, !PT ;  /* 0x0000ffff0f0d7812 */ /* 0x000fe400078ec0ff */
[----:B------:R-:W-:Y:S02]  /*196d30*/  LOP3.LUT R8, R18, 0xffff, RZ, 0xc0, !PT ;  /* 0x0000ffff12087812 */ /* 0x000fe400078ec0ff */
[----:B0-----:R-:W-:Y:S02]  /*196d40*/  PRMT R7, R10, 0x3340, R0 ;  /* 0x000033400a077816 */ /* 0x001fe40000000000 */
[----:B------:R-:W-:-:S03]  /*196d50*/  LOP3.LUT R10, R16, 0xffff, RZ, 0xc0, !PT ;  /* 0x0000ffff100a7812 */ /* 0x000fc600078ec0ff */
[----:B------:R0:W-:Y:S01]  /*196d60*/  STL [R1+0x11c], R7 ;  /* 0x00011c0701007387 */ /* 0x0001e20000100800 */
[----:B------:R-:W-:Y:S02]  /*196d70*/  PRMT R10, R13, 0x3340, R10 ;  /* 0x000033400d0a7816 */ /* 0x000fe4000000000a */
[----:B0-----:R-:W-:Y:S02]  /*196d80*/  PRMT R7, R11, 0x3340, R2 ;  /* 0x000033400b077816 */ /* 0x001fe40000000002 */
[----:B------:R-:W-:-:S04]  /*196d90*/  LOP3.LUT R2, R17, 0xffff, RZ, 0xc0, !PT ;  /* 0x0000ffff11027812 */ /* 0x000fc800078ec0ff */
[----:B------:R-:W-:Y:S01]  /*196da0*/  PRMT R2, R8, 0x3340, R2 ;  /* 0x0000334008027816 */ /* 0x000fe20000000002 */
[----:B------:R-:W-:Y:S04]  /*196db0*/  STL [R1+0x10], R10 ;  /* 0x0000100a01007387 */ /* 0x000fe80000100800 */
[----:B------:R0:W-:Y:S04]  /*196dc0*/  STL [R1+0x14], R2 ;  /* 0x0000140201007387 */ /* 0x0001e80000100800 */
[----:B------:R-:W5:Y:S04]  /*196dd0*/  LDL.LU R32, [R1+0x2e34] ;  /* 0x002e340001207983 */ /* 0x000f680000300800 */
[----:B------:R-:W5:Y:S04]  /*196de0*/  LDL.LU R27, [R1+0x2e30] ;  /* 0x002e3000011b7983 */ /* 0x000f680000300800 */
[----:B------:R-:W5:Y:S01]  /*196df0*/  LDL.LU R26, [R1+0x2e2c] ;  /* 0x002e2c00011a7983 */ /* 0x000f620000300800 */
[----:B------:R-:W-:-:S02]  /*196e00*/  SHF.R.U32.HI R0, RZ, 0x8, R0 ;  /* 0x00000008ff007819 */ /* 0x000fc40000011600 */
[----:B------:R-:W-:Y:S01]  /*196e10*/  SHF.R.U32.HI R9, RZ, 0x8, R11 ;  /* 0x00000008ff097819 */ /* 0x000fe2000001160b */
[----:B------:R-:W5:Y:S01]  /*196e20*/  LDL.LU R24, [R1+0x2da8] ;  /* 0x002da80001187983 */ /* 0x000f620000300800 */
[----:B------:R-:W-:Y:S02]  /*196e30*/  LOP3.LUT R11, R0, 0xffff, RZ, 0xc0, !PT ;  /* 0x0000ffff000b7812 */ /* 0x000fe400078ec0ff */
[----:B------:R-:W-:Y:S02]  /*196e40*/  LOP3.LUT R9, R9, 0xffff, RZ, 0xc0, !PT ;  /* 0x0000ffff09097812 */ /* 0x000fe400078ec0ff */
[----:B------:R-:W-:Y:S02]  /*196e50*/  LOP3.LUT R0, R14, 0xffff, RZ, 0xc0, !PT ;  /* 0x0000ffff0e007812 */ /* 0x000fe400078ec0ff */
[----:B------:R-:W-:Y:S02]  /*196e60*/  LOP3.LUT R12, R12, 0xffff, RZ, 0xc0, !PT ;  /* 0x0000ffff0c0c7812 */ /* 0x000fe400078ec0ff */
[----:B------:R-:W-:-:S02]  /*196e70*/  LOP3.LUT R8, R37, 0xffff, RZ, 0xc0, !PT ;  /* 0x0000ffff25087812 */ /* 0x000fc400078ec0ff */
[----:B------:R-:W-:Y:S02]  /*196e80*/  PRMT R36, R9, 0x3340, R0 ;  /* 0x0000334009247816 */ /* 0x000fe40000000000 */
[----:B------:R-:W-:Y:S02]  /*196e90*/  PRMT R19, R12, 0x3340, R11 ;  /* 0x000033400c137816 */ /* 0x000fe4000000000b */
[----:B------:R-:W-:Y:S02]  /*196ea0*/  LOP3.LUT R9, R42, 0xffff, RZ, 0xc0, !PT ;  /* 0x0000ffff2a097812 */ /* 0x000fe400078ec0ff */
[----:B0-----:R-:W-:Y:S02]  /*196eb0*/  LOP3.LUT R2, R6, 0xffff, RZ, 0xc0, !PT ;  /* 0x0000ffff06027812 */ /* 0x001fe400078ec0ff */
[----:B------:R-:W-:Y:S02]  /*196ec0*/  LOP3.LUT R0, R5, 0xffff, RZ, 0xc0, !PT ;  /* 0x0000ffff05007812 */ /* 0x000fe400078ec0ff */
[----:B------:R-:W-:-:S02]  /*196ed0*/  SHF.R.U32.HI R14, RZ, 0x8, R9 ;  /* 0x00000008ff0e7819 */ /* 0x000fc40000011609 */
[----:B---3--:R-:W-:Y:S02]  /*196ee0*/  LOP3.LUT R13, R25, 0xffff, RZ, 0xc0, !PT ;  /* 0x0000ffff190d7812 */ /* 0x008fe400078ec0ff */
[----:B------:R-:W3:Y:S01]  /*196ef0*/  LDL.LU R25, [R1+0x210] ;  /* 0x0002100001197983 */ /* 0x000ee20000300800 */
[----:B------:R-:W-:Y:S02]  /*196f00*/  LOP3.LUT R12, R43, 0xffff, RZ, 0xc0, !PT ;  /* 0x0000ffff2b0c7812 */ /* 0x000fe400078ec0ff */
[----:B------:R-:W-:Y:S02]  /*196f10*/  SHF.R.U32.HI R17, RZ, 0x8, R13 ;  /* 0x00000008ff117819 */ /* 0x000fe4000001160d */
[----:B------:R-:W-:Y:S02]  /*196f20*/  PRMT R37, R13, 0x3340, R9 ;  /* 0x000033400d257816 */ /* 0x000fe40000000009 */
[----:B--2---:R-:W-:Y:S02]  /*196f30*/  LOP3.LUT R11, R61, 0xffff, RZ, 0xc0, !PT ;  /* 0x0000ffff3d0b7812 */ /* 0x004fe400078ec0ff */
[----:B----4-:R-:W-:-:S02]  /*196f40*/  LOP3.LUT R10, R60, 0xffff, RZ, 0xc0, !PT ;  /* 0x0000ffff3c0a7812 */ /* 0x010fc400078ec0ff */
[----:B------:R-:W-:Y:S02]  /*196f50*/  SHF.R.U32.HI R16, RZ, 0x8, R12 ;  /* 0x00000008ff107819 */ /* 0x000fe4000001160c */
[--C-:B------:R-:W-:Y:S02]  /*196f60*/  SHF.R.U32.HI R9, RZ, 0x8, R8.reuse ;  /* 0x00000008ff097819 */ /* 0x100fe40000011608 */
[----:B------:R-:W-:Y:S02]  /*196f70*/  PRMT R61, R12, 0x3340, R8 ;  /* 0x000033400c3d7816 */ /* 0x000fe40000000008 */
[--C-:B------:R-:W-:Y:S02]  /*196f80*/  PRMT R43, R11, 0x3340, R2.reuse ;  /* 0x000033400b2b7816 */ /* 0x100fe40000000002 */
[----:B------:R-:W-:Y:S02]  /*196f90*/  SHF.R.U32.HI R8, RZ, 0x8, R2 ;  /* 0x00000008ff087819 */ /* 0x000fe40000011602 */
[----:B------:R-:W-:-:S02]  /*196fa0*/  SHF.R.U32.HI R15, RZ, 0x8, R11 ;  /* 0x00000008ff0f7819 */ /* 0x000fc4000001160b */
[----:B------:R-:W-:Y:S02]  /*196fb0*/  SHF.R.U32.HI R2, RZ, 0x8, R10 ;  /* 0x00000008ff027819 */ /* 0x000fe4000001160a */
[----:B------:R-:W-:Y:S02]  /*196fc0*/  PRMT R42, R10, 0x3340, R0 ;  /* 0x000033400a2a7816 */ /* 0x000fe40000000000 */
[----:B------:R-:W-:Y:S02]  /*196fd0*/  LOP3.LUT R13, R17, 0xffff, RZ, 0xc0, !PT ;  /* 0x0000ffff110d7812 */ /* 0x000fe400078ec0ff */
[----:B------:R-:W-:Y:S02]  /*196fe0*/  LOP3.LUT R12, R14, 0xffff, RZ, 0xc0, !PT ;  /* 0x0000ffff0e0c7812 */ /* 0x000fe400078ec0ff */
[----:B------:R-:W-:Y:S02]  /*196ff0*/  LOP3.LUT R11, R16, 0xffff, RZ, 0xc0, !PT ;  /* 0x0000ffff100b7812 */ /* 0x000fe400078ec0ff */
[----:B------:R-:W-:Y:S01]  /*197000*/  LOP3.LUT R10, R9, 0xffff, RZ, 0xc0, !PT ;  /* 0x0000ffff090a7812 */ /* 0x000fe200078ec0ff */
[----:B------:R-:W2:Y:S04]  /*197010*/  LDL.LU R57, [R1+0x2e44] ;  /* 0x002e440001397983 */ /* 0x000ea80000300800 */
[----:B------:R-:W4:Y:S01]  /*197020*/  LDL.LU R55, [R1+0x2e40] ;  /* 0x002e400001377983 */ /* 0x000f220000300800 */
[----:B------:R-:W-:-:S03]  /*197030*/  PRMT R6, R13, 0x3340, R12 ;  /* 0x000033400d067816 */ /* 0x000fc6000000000c */
[----:B------:R-:W4:Y:S01]  /*197040*/  LDL.LU R56, [R1+0x2dbc] ;  /* 0x002dbc0001387983 */ /* 0x000f220000300800 */
[----:B------:R-:W-:-:S03]  /*197050*/  PRMT R5, R11, 0x3340, R10 ;  /* 0x000033400b057816 */ /* 0x000fc6000000000a */
[----:B------:R-:W4:Y:S01]  /*197060*/  LDL.LU R35, [R1+0x2db8] ;  /* 0x002db80001237983 */ /* 0x000f220000300800 */
[----:B-----5:R-:W-:Y:S02]  /*197070*/  LOP3.LUT R12, R27, 0xffff, RZ, 0xc0, !PT ;  /* 0x0000ffff1b0c7812 */ /* 0x020fe400078ec0ff */
[----:B------:R-:W-:Y:S01]  /*197080*/  LOP3.LUT R11, R26, 0xffff, RZ, 0xc0, !PT ;  /* 0x0000ffff1a0b7812 */ /* 0x000fe200078ec0ff */
[----:B------:R-:W5:Y:S04]  /*197090*/  LDL.LU R27, [R1+0x218] ;  /* 0x00021800011b7983 */ /* 0x000f680000300800 */
[----:B------:R-:W5:Y:S01]  /*1970a0*/  LDL.LU R26, [R1+0x20c] ;  /* 0x00020c00011a7983 */ /* 0x000f620000300800 */
[----:B------:R-:W-:Y:S02]  /*1970b0*/  SHF.R.U32.HI R0, RZ, 0x8, R0 ;  /* 0x00000008ff007819 */ /* 0x000fe40000011600 */
[----:B------:R-:W-:-:S02]  /*1970c0*/  LOP3.LUT R2, R2, 0xffff, RZ, 0xc0, !PT ;  /* 0x0000ffff02027812 */ /* 0x000fc400078ec0ff */
[----:B------:R-:W-:Y:S02]  /*1970d0*/  LOP3.LUT R9, R15, 0xffff, RZ, 0xc0, !PT ;  /* 0x0000ffff0f097812 */ /* 0x000fe400078ec0ff */
[----:B------:R-:W-:Y:S02]  /*1970e0*/  LOP3.LUT R0, R0, 0xffff, RZ, 0xc0, !PT ;  /* 0x0000ffff00007812 */ /* 0x000fe400078ec0ff */
[----:B------:R-:W-:Y:S02]  /*1970f0*/  LOP3.LUT R8, R8, 0xffff, RZ, 0xc0, !PT ;  /* 0x0000ffff08087812 */ /* 0x000fe400078ec0ff */
[----:B------:R-:W-:Y:S02]  /*197100*/  PRMT R59, R2, 0x3340, R0 ;  /* 0x00003340023b7816 */ /* 0x000fe40000000000 */
[----:B------:R-:W-:Y:S02]  /*197110*/  LOP3.LUT R2, R39, 0xffff, RZ, 0xc0, !PT ;  /* 0x0000ffff27027812 */ /* 0x000fe400078ec0ff */
[----:B------:R-:W-:-:S02]  /*197120*/  PRMT R60, R9, 0x3340, R8 ;  /* 0x00003340093c7816 */ /* 0x000fc40000000008 */
[----:B------:R-:W-:Y:S02]  /*197130*/  LOP3.LUT R13, R32, 0xffff, RZ, 0xc0, !PT ;  /* 0x0000ffff200d7812 */ /* 0x000fe400078ec0ff */
[----:B------:R-:W-:Y:S02]  /*197140*/  LOP3.LUT R8, R40, 0xffff, RZ, 0xc0, !PT ;  /* 0x0000ffff28087812 */ /* 0x000fe400078ec0ff */
[----:B------:R-:W-:Y:S02]  /*197150*/  LOP3.LUT R10, R24, 0xffff, RZ, 0xc0, !PT ;  /* 0x0000ffff180a7812 */ /* 0x000fe400078ec0ff */
[----:B------:R-:W-:Y:S02]  /*197160*/  LOP3.LUT R0, R38, 0xffff, RZ, 0xc0, !PT ;  /* 0x0000ffff26007812 */ /* 0x000fe400078ec0ff */
[--C-:B------:R-:W-:Y:S02]  /*197170*/  PRMT R39, R11, 0x3340, R2.reuse ;  /* 0x000033400b277816 */ /* 0x100fe40000000002 */
[----:B------:R-:W-:-:S02]  /*197180*/  SHF.R.U32.HI R2, RZ, 0x8, R2 ;  /* 0x00000008ff027819 */ /* 0x000fc40000011602 */
[----:B------:R-:W-:Y:S02]  /*197190*/  SHF.R.U32.HI R16, RZ, 0x8, R13 ;  /* 0x00000008ff107819 */ /* 0x000fe4000001160d */
[----:B------:R-:W-:Y:S02]  /*1971a0*/  PRMT R40, R12, 0x3340, R8 ;  /* 0x000033400c287816 */ /* 0x000fe40000000008 */
[----:B------:R-:W-:Y:S02]  /*1971b0*/  PRMT R38, R10, 0x3340, R0 ;  /* 0x000033400a267816 */ /* 0x000fe40000000000 */
[----:B------:R-:W-:-:S04]  /*1971c0*/  SHF.R.U32.HI R14, RZ, 0x8, R11 ;  /* 0x00000008ff0e7819 */ /* 0x000fc8000001160b */
[----:B------:R-:W-:Y:S02]  /*1971d0*/  LOP3.LUT R11, R14, 0xffff, RZ, 0xc0, !PT ;  /* 0x0000ffff0e0b7812 */ /* 0x000fe400078ec0ff */
[----:B---3--:R-:W-:Y:S01]  /*1971e0*/  LOP3.LUT R9, R25, 0xffff, RZ, 0xc0, !PT ;  /* 0x0000ffff19097812 */ /* 0x008fe200078ec0ff */
[----:B------:R-:W-:-:S03]  /*1971f0*/  IMAD.MOV.U32 R25, RZ, RZ, R3 ;  /* 0x000000ffff197224 */ /* 0x000fc600078e0003 */
[--C-:B------:R-:W-:Y:S02]  /*197200*/  PRMT R3, R13, 0x3340, R9.reuse ;  /* 0x000033400d037816 */ /* 0x100fe40000000009 */
[----:B------:R-:W-:Y:S02]  /*197210*/  SHF.R.U32.HI R15, RZ, 0x8, R9 ;  /* 0x00000008ff0f7819 */ /* 0x000fe40000011609 */
[----:B------:R-:W-:Y:S02]  /*197220*/  SHF.R.U32.HI R13, RZ, 0x8, R12 ;  /* 0x00000008ff0d7819 */ /* 0x000fe4000001160c */
[----:B------:R-:W-:Y:S02]  /*197230*/  SHF.R.U32.HI R12, RZ, 0x8, R8 ;  /* 0x00000008ff0c7819 */ /* 0x000fe40000011608 */
[----:B------:R-:W-:Y:S02]  /*197240*/  SHF.R.U32.HI R9, RZ, 0x8, R10 ;  /* 0x00000008ff097819 */ /* 0x000fe4000001160a */
[----:B------:R-:W-:-:S02]  /*197250*/  SHF.R.U32.HI R8, RZ, 0x8, R0 ;  /* 0x00000008ff087819 */ /* 0x000fc40000011600 */
[----:B------:R-:W-:Y:S02]  /*197260*/  LOP3.LUT R10, R2, 0xffff, RZ, 0xc0, !PT ;  /* 0x0000ffff020a7812 */ /* 0x000fe400078ec0ff */
[----:B------:R-:W-:Y:S02]  /*197270*/  LOP3.LUT R2, R16, 0xffff, RZ, 0xc0, !PT ;  /* 0x0000ffff10027812 */ /* 0x000fe400078ec0ff */
[----:B------:R-:W-:Y:S02]  /*197280*/  LOP3.LUT R0, R15, 0xffff, RZ, 0xc0, !PT ;  /* 0x0000ffff0f007812 */ /* 0x000fe400078ec0ff */
[----:B------:R-:W-:Y:S02]  /*197290*/  LOP3.LUT R13, R13, 0xffff, RZ, 0xc0, !PT ;  /* 0x0000ffff0d0d7812 */ /* 0x000fe400078ec0ff */
[----:B------:R-:W-:Y:S02]  /*1972a0*/  LOP3.LUT R12, R12, 0xffff, RZ, 0xc0, !PT ;  /* 0x0000ffff0c0c7812 */ /* 0x000fe400078ec0ff */
[----:B------:R-:W-:-:S02]  /*1972b0*/  PRMT R24, R2, 0x3340, R0 ;  /* 0x0000334002187816 */ /* 0x000fc40000000000 */
[----:B------:R-:W-:Y:S02]  /*1972c0*/  LOP3.LUT R2, R47, 0xffff, RZ, 0xc0, !PT ;  /* 0x0000ffff2f027812 */ /* 0x000fe400078ec0ff */
[----:B------:R-:W-:Y:S01]  /*1972d0*/  LOP3.LUT R0, R45, 0xffff, RZ, 0xc0, !PT ;  /* 0x0000ffff2d007812 */ /* 0x000fe200078ec0ff */
[----:B------:R-:W3:Y:S01]  /*1972e0*/  LDL.LU R47, [R1+0x7d1c] ;  /* 0x007d1c00012f7983 */ /* 0x000ee20000300800 */
[----:B------:R-:W-:Y:S02]  /*1972f0*/  LOP3.LUT R9, R9, 0xffff, RZ, 0xc0, !PT ;  /* 0x0000ffff09097812 */ /* 0x000fe400078ec0ff */
[----:B------:R-:W-:Y:S02]  /*197300*/  LOP3.LUT R8, R8, 0xffff, RZ, 0xc0, !PT ;  /* 0x0000ffff08087812 */ /* 0x000fe400078ec0ff */
[----:B------:R-:W-:Y:S01]  /*197310*/  PRMT R32, R13, 0x3340, R12 ;  /* 0x000033400d207816 */ /* 0x000fe2000000000c */
[----:B------:R-:W3:Y:S01]  /*197320*/  LDL.LU R45, [R1+0x7d18] ;  /* 0x007d1800012d7983 */ /* 0x000ee20000300800 */
[----:B--2---:R-:W-:-:S03]  /*197330*/  LOP3.LUT R13, R57, 0xffff, RZ, 0xc0, !PT ;  /* 0x0000ffff390d7812 */ /* 0x004fc600078ec0ff */
[----:B------:R-:W2:Y:S01]  /*197340*/  LDL.LU R18, [R1+0x2e54] ;  /* 0x002e540001127983 */ /* 0x000ea20000300800 */
[----:B------:R-:W-:Y:S02]  /*197350*/  PRMT R33, R11, 0x3340, R10 ;  /* 0x000033400b217816 */ /* 0x000fe4000000000a */
[----:B----4-:R-:W-:Y:S01]  /*197360*/  LOP3.LUT R12, R55, 0xffff, RZ, 0xc0, !PT ;  /* 0x0000ffff370c7812 */ /* 0x010fe200078ec0ff */
[----:B------:R-:W4:Y:S01]  /*197370*/  LDL.LU R57, [R1+0x2e50] ;  /* 0x002e500001397983 */ /* 0x000f220000300800 */
[----:B------:R-:W-:-:S03]  /*197380*/  LOP3.LUT R11, R56, 0xffff, RZ, 0xc0, !PT ;  /* 0x0000ffff380b7812 */ /* 0x000fc600078ec0ff */
[----:B------:R-:W2:Y:S01]  /*197390*/  LDL.LU R55, [R1+0x2e4c] ;  /* 0x002e4c0001377983 */ /* 0x000ea20000300800 */
[----:B------:R-:W-:Y:S02]  /*1973a0*/  PRMT R34, R9, 0x3340, R8 ;  /* 0x0000334009227816 */ /* 0x000fe40000000008 */
[----:B------:R-:W-:Y:S01]  /*1973b0*/  LOP3.LUT R10, R35, 0xffff, RZ, 0xc0, !PT ;  /* 0x0000ffff230a7812 */ /* 0x000fe200078ec0ff */
[----:B------:R-:W3:Y:S04]  /*1973c0*/  LDL.LU R56, [R1+0x2dd8] ;  /* 0x002dd80001387983 */ /* 0x000ee80000300800 */
[----:B------:R-:W3:Y:S01]  /*1973d0*/  LDL.LU R35, [R1+0x220] ;  /* 0x0002200001237983 */ /* 0x000ee20000300800 */
[----:B-----5:R-:W-:Y:S02]  /*1973e0*/  LOP3.LUT R9, R27, 0xffff, RZ, 0xc0, !PT ;  /* 0x0000ffff1b097812 */ /* 0x020fe400078ec0ff */
[----:B------:R-:W-:Y:S01]  /*1973f0*/  LOP3.LUT R8, R26, 0xffff, RZ, 0xc0, !PT ;  /* 0x0000ffff1a087812 */ /* 0x000fe200078ec0ff */
[----:B------:R-:W5:Y:S04]  /*197400*/  LDL.LU R27, [R1+0x21c] ;  /* 0x00021c00011b7983 */ /* 0x000f680000300800 */
[----:B------:R-:W5:Y:S01]  /*197410*/  LDL.LU R26, [R1+0x214] ;  /* 0x00021400011a7983 */ /* 0x000f620000300800 */
[----:B------:R-:W-:-:S02]  /*197420*/  SHF.R.U32.HI R15, RZ, 0x8, R13 ;  /* 0x00000008ff0f7819 */ /* 0x000fc4000001160d */
[--C-:B------:R-:W-:Y:S02]  /*197430*/  PRMT R13, R13, 0x3340, R9.reuse ;  /* 0x000033400d0d7816 */ /* 0x100fe40000000009 */
[----:B------:R-:W-:Y:S02]  /*197440*/  SHF.R.U32.HI R16, RZ, 0x8, R9 ;  /* 0x00000008ff107819 */ /* 0x000fe40000011609 */
[----:B------:R-:W-:Y:S02]  /*197450*/  SHF.R.U32.HI R9, RZ, 0x8, R12 ;  /* 0x00000008ff097819 */ /* 0x000fe4000001160c */
[----:B------:R-:W-:Y:S01]  /*197460*/  PRMT R12, R12, 0x3340, R8 ;  /* 0x000033400c0c7816 */ /* 0x000fe20000000008 */
[----:B------:R0:W-:Y:S01]  /*197470*/  STL [R1+0x1328], R13 ;  /* 0x0013280d01007387 */ /* 0x0001e20000100800 */
[----:B------:R-:W-:Y:S02]  /*197480*/  SHF.R.U32.HI R14, RZ, 0x8, R10 ;  /* 0x00000008ff0e7819 */ /* 0x000fe4000001160a */
[----:B------:R-:W-:-:S02]  /*197490*/  PRMT R10, R10, 0x3340, R0 ;  /* 0x000033400a0a7816 */ /* 0x000fc40000000000 */
[----:B------:R-:W-:Y:S01]  /*1974a0*/  SHF.R.U32.HI R8, RZ, 0x8, R8 ;  /* 0x00000008ff087819 */ /* 0x000fe20000011608 */
[----:B------:R1:W-:Y:S01]  /*1974b0*/  STL [R1+0x1334], R12 ;  /* 0x0013340c01007387 */ /* 0x0003e20000100800 */
[----:B------:R-:W-:Y:S02]  /*1974c0*/  SHF.R.U32.HI R0, RZ, 0x8, R0 ;  /* 0x00000008ff007819 */ /* 0x000fe40000011600 */
[----:B0-----:R-:W-:Y:S02]  /*1974d0*/  SHF.R.U32.HI R13, RZ, 0x8, R11 ;  /* 0x00000008ff0d7819 */ /* 0x001fe4000001160b */
[--C-:B------:R-:W-:Y:S02]  /*1974e0*/  PRMT R11, R11, 0x3340, R2.reuse ;  /* 0x000033400b0b7816 */ /* 0x100fe40000000002 */
[----:B------:R-:W-:Y:S02]  /*1974f0*/  SHF.R.U32.HI R2, RZ, 0x8, R2 ;  /* 0x00000008ff027819 */ /* 0x000fe40000011602 */
[----:B-1----:R-:W-:Y:S01]  /*197500*/  LOP3.LUT R12, R9, 0xffff, RZ, 0xc0, !PT ;  /* 0x0000ffff090c7812 */ /* 0x002fe200078ec0ff */
[----:B------:R0:W-:Y:S04]  /*197510*/  STL [R1+0x1330], R11 ;  /* 0x0013300b01007387 */ /* 0x0001e80000100800 */
[----:B------:R1:W-:Y:S01]  /*197520*/  STL [R1+0x132c], R10 ;  /* 0x00132c0a01007387 */ /* 0x0003e20000100800 */
[----:B------:R-:W-:-:S02]  /*197530*/  LOP3.LUT R13, R13, 0xffff, RZ, 0xc0, !PT ;  /* 0x0000ffff0d0d7812 */ /* 0x000fc400078ec0ff */
[----:B------:R-:W-:Y:S02]  /*197540*/  LOP3.LUT R9, R15, 0xffff, RZ, 0xc0, !PT ;  /* 0x0000ffff0f097812 */ /* 0x000fe400078ec0ff */
[----:B0-----:R-:W-:Y:S02]  /*197550*/  LOP3.LUT R11, R8, 0xffff, RZ, 0xc0, !PT ;  /* 0x0000ffff080b7812 */ /* 0x001fe400078ec0ff */
[----:B-1----:R-:W-:Y:S02]  /*197560*/  LOP3.LUT R10, R2, 0xffff, RZ, 0xc0, !PT ;  /* 0x0000ffff020a7812 */ /* 0x002fe400078ec0ff */
[----:B------:R-:W-:Y:S02]  /*197570*/  LOP3.LUT R8, R14, 0xffff, RZ, 0xc0, !PT ;  /* 0x0000ffff0e087812 */ /* 0x000fe400078ec0ff */
[----:B------:R-:W-:Y:S02]  /*197580*/  LOP3.LUT R2, R0, 0xffff, RZ, 0xc0, !PT ;  /* 0x0000ffff00027812 */ /* 0x000fe400078ec0ff */
[----:B------:R-:W-:-:S02]  /*197590*/  LOP3.LUT R0, R16, 0xffff, RZ, 0xc0, !PT ;  /* 0x0000ffff10007812 */ /* 0x000fc400078ec0ff */
[----:B------:R-:W-:Y:S02]  /*1975a0*/  PRMT R11, R12, 0x3340, R11 ;  /* 0x000033400c0b7816 */ /* 0x000fe4000000000b */
[----:B------:R-:W-:Y:S02]  /*1975b0*/  PRMT R10, R13, 0x3340, R10 ;  /* 0x000033400d0a7816 */ /* 0x000fe4000000000a */
[----:B------:R-:W-:Y:S02]  /*1975c0*/  PRMT R2, R8, 0x3340, R2 ;  /* 0x0000334008027816 */ /* 0x000fe40000000002 */
[----:B------:R-:W-:Y:S01]  /*1975d0*/  PRMT R0, R9, 0x3340, R0 ;  /* 0x0000334009007816 */ /* 0x000fe20000000000 */
[----:B------:R-:W-:Y:S04]  /*1975e0*/  STL [R1+0xc8c], R11 ;  /* 0x000c8c0b01007387 */ /* 0x000fe80000100800 */
[----:B------:R-:W-:Y:S04]  /*1975f0*/  STL [R1+0xc6c], R10 ;  /* 0x000c6c0a01007387 */ /* 0x000fe80000100800 */
[----:B------:R-:W-:Y:S04]  /*197600*/  STL [R1+0xc68], R2 ;  /* 0x000c680201007387 */ /* 0x000fe80000100800 */
[----:B------:R0:W-:Y:S02]  /*197610*/  STL [R1+0xc60], R0 ;  /* 0x000c600001007387 */ /* 0x0001e40000100800 */
[----:B0-----:R-:W-:-:S02]  /*197620*/  LOP3.LUT R0, R49, 0xffff, RZ, 0xc0, !PT ;  /* 0x0000ffff31007812 */ /* 0x001fc400078ec0ff */
[----:B------:R-:W5:Y:S01]  /*197630*/  LDL.LU R49, [R1+0x7d14] ;  /* 0x007d140001317983 */ /* 0x000f620000300800 */
[----:B----4-:R-:W-:Y:S02]  /*197640*/  LOP3.LUT R12, R57, 0xffff, RZ, 0xc0, !PT ;  /* 0x0000ffff390c7812 */ /* 0x010fe400078ec0ff */
[----:B--2---:R-:W-:Y:S01]  /*197650*/  LOP3.LUT R11, R55, 0xffff, RZ, 0xc0, !PT ;  /* 0x0000ffff370b7812 */ /* 0x004fe200078ec0ff */
[----:B------:R-:W2:Y:S04]  /*197660*/  LDL.LU R57, [R1+0x2e64] ;  /* 0x002e640001397983 */ /* 0x000ea80000300800 */
[----:B------:R-:W4:Y:S01]  /*197670*/  LDL.LU R55, [R1+0x2e60] ;  /* 0x002e600001377983 */ /* 0x000f220000300800 */
[----:B---3--:R-:W-:Y:S02]  /*197680*/  LOP3.LUT R10, R56, 0xffff, RZ, 0xc0, !PT ;  /* 0x0000ffff380a7812 */ /* 0x008fe400078ec0ff */
[----:B------:R-:W-:Y:S01]  /*197690*/  LOP3.LUT R9, R35, 0xffff, RZ, 0xc0, !PT ;  /* 0x0000ffff23097812 */ /* 0x000fe200078ec0ff */
[----:B------:R-:W3:Y:S04]  /*1976a0*/  LDL.LU R56, [R1+0x2dec] ;  /* 0x002dec0001387983 */ /* 0x000ee80000300800 */
[----:B------:R-:W3:Y:S01]  /*1976b0*/  LDL.LU R35, [R1+0x2de8] ;  /* 0x002de80001237983 */ /* 0x000ee20000300800 */
[----:B-----5:R-:W-:-:S02]  /*1976c0*/  LOP3.LUT R8, R27, 0xffff, RZ, 0xc0, !PT ;  /* 0x0000ffff1b087812 */ /* 0x020fc400078ec0ff */
[----:B------:R-:W-:Y:S01]  /*1976d0*/  LOP3.LUT R2, R26, 0xffff, RZ, 0xc0, !PT ;  /* 0x0000ffff1a027812 */ /* 0x000fe200078ec0ff */
[----:B------:R-:W5:Y:S04]  /*1976e0*/  LDL.LU R27, [R1+0x228] ;  /* 0x00022800011b7983 */ /* 0x000f680000300800 */
[----:B------:R-:W5:Y:S01]  /*1976f0*/  LDL.LU R26, [R1+0x224] ;  /* 0x00022400011a7983 */ /* 0x000f620000300800 */
[----:B------:R-:W-:Y:S02]  /*197700*/  LOP3.LUT R13, R18, 0xffff, RZ, 0xc0, !PT ;  /* 0x0000ffff120d7812 */ /* 0x000fe400078ec0ff */
[----:B------:R-:W-:Y:S02]  /*197710*/  SHF.R.U32.HI R15, RZ, 0x8, R9 ;  /* 0x00000008ff0f7819 */ /* 0x000fe40000011609 */
[----:B------:R-:W-:-:S02]  /*197720*/  SHF.R.U32.HI R17, RZ, 0x8, R13 ;  /* 0x00000008ff117819 */ /* 0x000fc4000001160d */
[----:B------:R-:W-:Y:S02]  /*197730*/  PRMT R13, R13, 0x3340, R9 ;  /* 0x000033400d0d7816 */ /* 0x000fe40000000009 */
[----:B------:R-:W-:Y:S02]  /*197740*/  SHF.R.U32.HI R16, RZ, 0x8, R12 ;  /* 0x00000008ff107819 */ /* 0x000fe4000001160c */
[--C-:B------:R-:W-:Y:S02]  /*197750*/  PRMT R9, R12, 0x3340, R8.reuse ;  /* 0x000033400c097816 */ /* 0x100fe40000000008 */
[----:B------:R-:W-:Y:S02]  /*197760*/  SHF.R.U32.HI R14, RZ, 0x8, R8 ;  /* 0x00000008ff0e7819 */ /* 0x000fe40000011608 */
[----:B------:R-:W-:Y:S02]  /*197770*/  SHF.R.U32.HI R12, RZ, 0x8, R11 ;  /* 0x00000008ff0c7819 */ /* 0x000fe4000001160b */
[--C-:B------:R-:W-:Y:S01]  /*197780*/  PRMT R8, R11, 0x3340, R2.reuse ;  /* 0x000033400b087816 */ /* 0x100fe20000000002 */
[----:B------:R0:W-:Y:S01]  /*197790*/  STL [R1+0x1304], R13 ;  /* 0x0013040d01007387 */ /* 0x0001e20000100800 */
[----:B------:R-:W-:-:S02]  /*1977a0*/  SHF.R.U32.HI R11, RZ, 0x8, R2 ;  /* 0x00000008ff0b7819 */ /* 0x000fc40000011602 */
[----:B------:R-:W-:Y:S01]  /*1977b0*/  PRMT R2, R10, 0x3340, R0 ;  /* 0x000033400a027816 */ /* 0x000fe20000000000 */
[----:B------:R1:W-:Y:S01]  /*1977c0*/  STL [R1+0x1300], R9 ;  /* 0x0013000901007387 */ /* 0x0003e20000100800 */
[----:B------:R-:W-:Y:S02]  /*1977d0*/  LOP3.LUT R12, R12, 0xffff, RZ, 0xc0, !PT ;  /* 0x0000ffff0c0c7812 */ /* 0x000fe400078ec0ff */
[----:B------:R-:W-:Y:S02]  /*1977e0*/  LOP3.LUT R11, R11, 0xffff, RZ, 0xc0, !PT ;  /* 0x0000ffff0b0b7812 */ /* 0x000fe400078ec0ff */
[----:B0-----:R-:W-:Y:S02]  /*1977f0*/  SHF.R.U32.HI R13, RZ, 0x8, R10 ;  /* 0x00000008ff0d7819 */ /* 0x001fe4000001160a */
[----:B------:R-:W-:Y:S01]  /*197800*/  SHF.R.U32.HI R10, RZ, 0x8, R0 ;  /* 0x00000008ff0a7819 */ /* 0x000fe20000011600 */
[----:B------:R0:W-:Y:S04]  /*197810*/  STL [R1+0x1314], R8 ;  /* 0x0013140801007387 */ /* 0x0001e80000100800 */
[----:B------:R0:W-:Y:S01]  /*197820*/  STL [R1+0x1308], R2 ;  /* 0x0013080201007387 */ /* 0x0001e20000100800 */
[----:B------:R-:W-:-:S02]  /*197830*/  LOP3.LUT R13, R13, 0xffff, RZ, 0xc0, !PT ;  /* 0x0000ffff0d0d7812 */ /* 0x000fc400078ec0ff */
[----:B------:R-:W-:Y:S02]  /*197840*/  LOP3.LUT R10, R10, 0xffff, RZ, 0xc0, !PT ;  /* 0x0000ffff0a0a7812 */ /* 0x000fe400078ec0ff */
[----:B-1----:R-:W-:Y:S02]  /*197850*/  LOP3.LUT R9, R17, 0xffff, RZ, 0xc0, !PT ;  /* 0x0000ffff11097812 */ /* 0x002fe400078ec0ff */
[----:B------:R-:W-:Y:S02]  /*197860*/  LOP3.LUT R0, R14, 0xffff, RZ, 0xc0, !PT ;  /* 0x0000ffff0e007812 */ /* 0x000fe400078ec0ff */
[----:B------:R-:W-:Y:S02]  /*197870*/  PRMT R11, R12, 0x3340, R11 ;  /* 0x000033400c0b7816 */ /* 0x000fe4000000000b */
[----:B------:R-:W-:Y:S02]  /*197880*/  PRMT R10, R13, 0x3340, R10 ;  /* 0x000033400d0a7816 */ /* 0x000fe4000000000a */
[----:B0-----:R-:W-:-:S02]  /*197890*/  LOP3.LUT R8, R15, 0xffff, RZ, 0xc0, !PT ;  /* 0x0000ffff0f087812 */ /* 0x001fc400078ec0ff */
[----:B------:R-:W-:Y:S02]  /*1978a0*/  LOP3.LUT R2, R16, 0xffff, RZ, 0xc0, !PT ;  /* 0x0000ffff10027812 */ /* 0x000fe400078ec0ff */
[----:B------:R-:W-:Y:S02]  /*1978b0*/  PRMT R8, R9, 0x3340, R8 ;  /* 0x0000334009087816 */ /* 0x000fe40000000008 */
[----:B------:R-:W-:Y:S01]  /*1978c0*/  PRMT R0, R2, 0x3340, R0 ;  /* 0x0000334002007816 */ /* 0x000fe20000000000 */
[----:B------:R-:W-:Y:S04]  /*1978d0*/  STL [R1+0xc3c], R11 ;  /* 0x000c3c0b01007387 */ /* 0x000fe80000100800 */
[----:B------:R-:W-:Y:S04]  /*1978e0*/  STL [R1+0xc38], R10 ;  /* 0x000c380a01007387 */ /* 0x000fe80000100800 */
[----:B------:R-:W-:Y:S01]  /*1978f0*/  STL [R1+0xc30], R8 ;  /* 0x000c300801007387 */ /* 0x000fe20000100800 */
[----:B------:R-:W-:-:S03]  /*197900*/  LOP3.LUT R2, R46, 0xffff, RZ, 0xc0, !PT ;  /* 0x0000ffff2e027812 */ /* 0x000fc600078ec0ff */
[----:B------:R0:W-:Y:S04]  /*197910*/  STL [R1+0xc0c], R0 ;  /* 0x000c0c0001007387 */ /* 0x0001e80000100800 */
[----:B------:R-:W5:Y:S01]  /*197920*/  LDL.LU R46, [R1+0x7d10] ;  /* 0x007d1000012e7983 */ /* 0x000f620000300800 */
[----:B0-----:R-:W-:-:S03]  /*197930*/  LOP3.LUT R0, R44, 0xffff, RZ, 0xc0, !PT ;  /* 0x0000ffff2c007812 */ /* 0x001fc600078ec0ff */
[----:B------:R-:W5:Y:S01]  /*197940*/  LDL.LU R44, [R1+0x7d0c] ;  /* 0x007d0c00012c7983 */ /* 0x000f620000300800 */
[----:B--2---:R-:W-:Y:S02]  /*197950*/  LOP3.LUT R13, R57, 0xffff, RZ, 0xc0, !PT ;  /* 0x0000ffff390d7812 */ /* 0x004fe400078ec0ff */
[----:B----4-:R-:W-:Y:S01]  /*197960*/  LOP3.LUT R12, R55, 0xffff, RZ, 0xc0, !PT ;  /* 0x0000ffff370c7812 */ /* 0x010fe200078ec0ff */
        /* <DEDUP_REMOVED lines=10> */
[----:B------:R-:W-:Y:S02]  /*197a10*/  SHF.R.U32.HI R17, RZ, 0x8, R13 ;  /* 0x00000008ff117819 */ /* 0x000fe4000001160d */
[--C-:B------:R-:W-:Y:S02]  /*197a20*/  PRMT R13, R13, 0x3340, R9.reuse ;  /* 0x000033400d0d7816 */ /* 0x100fe40000000009 */
[----:B------:R-:W-:-:S02]  /*197a30*/  SHF.R.U32.HI R15, RZ, 0x8, R9 ;  /* 0x00000008ff0f7819 */ /* 0x000fc40000011609 */
[----:B------:R-:W-:Y:S02]  /*197a40*/  SHF.R.U32.HI R16, RZ, 0x8, R12 ;  /* 0x00000008ff107819 */ /* 0x000fe4000001160c */
[--C-:B------:R-:W-:Y:S02]  /*197a50*/  PRMT R9, R12, 0x3340, R8.reuse ;  /* 0x000033400c097816 */ /* 0x100fe40000000008 */
[----:B------:R-:W-:Y:S01]  /*197a60*/  SHF.R.U32.HI R14, RZ, 0x8, R8 ;  /* 0x00000008ff0e7819 */ /* 0x000fe20000011608 */
[----:B------:R0:W-:Y:S01]  /*197a70*/  STL [R1+0x12dc], R13 ;  /* 0x0012dc0d01007387 */ /* 0x0001e20000100800 */
[--C-:B------:R-:W-:Y:S02]  /*197a80*/  PRMT R8, R11, 0x3340, R2.reuse ;  /* 0x000033400b087816 */ /* 0x100fe40000000002 */
[----:B------:R-:W-:Y:S02]  /*197a90*/  SHF.R.U32.HI R12, RZ, 0x8, R2 ;  /* 0x00000008ff0c7819 */ /* 0x000fe40000011602 */
[----:B------:R-:W-:Y:S01]  /*197aa0*/  PRMT R2, R10, 0x3340, R0 ;  /* 0x000033400a027816 */ /* 0x000fe20000000000 */
[----:B------:R1:W-:Y:S01]  /*197ab0*/  STL [R1+0x12d8], R9 ;  /* 0x0012d80901007387 */ /* 0x0003e20000100800 */
[----:B0-----:R-:W-:-:S02]  /*197ac0*/  SHF.R.U32.HI R13, RZ, 0x8, R11 ;  /* 0x00000008ff0d7819 */ /* 0x001fc4000001160b */
[----:B------:R-:W-:Y:S02]  /*197ad0*/  SHF.R.U32.HI R11, RZ, 0x8, R10 ;  /* 0x00000008ff0b7819 */ /* 0x000fe4000001160a */
[----:B------:R-:W-:Y:S02]  /*197ae0*/  SHF.R.U32.HI R10, RZ, 0x8, R0 ;  /* 0x00000008ff0a7819 */ /* 0x000fe40000011600 */
[----:B------:R-:W-:Y:S02]  /*197af0*/  LOP3.LUT R12, R12, 0xffff, RZ, 0xc0, !PT ;  /* 0x0000ffff0c0c7812 */ /* 0x000fe400078ec0ff */
[----:B------:R-:W-:Y:S01]  /*197b00*/  LOP3.LUT R13, R13, 0xffff, RZ, 0xc0, !PT ;  /* 0x0000ffff0d0d7812 */ /* 0x000fe200078ec0ff */
[----:B------:R0:W-:Y:S01]  /*197b10*/  STL [R1+0x12f0], R8 ;  /* 0x0012f00801007387 */ /* 0x0001e20000100800 */
[----:B------:R-:W-:Y:S02]  /*197b20*/  LOP3.LUT R11, R11, 0xffff, RZ, 0xc0, !PT ;  /* 0x0000ffff0b0b7812 */ /* 0x000fe400078ec0ff */
[----:B------:R-:W-:Y:S01]  /*197b30*/  LOP3.LUT R10, R10, 0xffff, RZ, 0xc0, !PT ;  /* 0x0000ffff0a0a7812 */ /* 0x000fe200078ec0ff */
[----:B------:R0:W-:Y:S01]  /*197b40*/  STL [R1+0x12ec], R2 ;  /* 0x0012ec0201007387 */ /* 0x0001e20000100800 */
[----:B-1----:R-:W-:-:S02]  /*197b50*/  LOP3.LUT R9, R17, 0xffff, RZ, 0xc0, !PT ;  /* 0x0000ffff11097812 */ /* 0x002fc400078ec0ff */
[----:B------:R-:W-:Y:S02]  /*197b60*/  LOP3.LUT R0, R14, 0xffff, RZ, 0xc0, !PT ;  /* 0x0000ffff0e007812 */ /* 0x000fe400078ec0ff */
[----:B------:R-:W-:Y:S02]  /*197b70*/  PRMT R12, R13, 0x3340, R12 ;  /* 0x000033400d0c7816 */ /* 0x000fe4000000000c */
[----:B------:R-:W-:Y:S02]  /*197b80*/  PRMT R10, R11, 0x3340, R10 ;  /* 0x000033400b0a7816 */ /* 0x000fe4000000000a */
[----:B0-----:R-:W-:Y:S02]  /*197b90*/  LOP3.LUT R8, R15, 0xffff, RZ, 0xc0, !PT ;  /* 0x0000ffff0f087812 */ /* 0x001fe400078ec0ff */
[----:B------:R-:W-:Y:S02]  /*197ba0*/  LOP3.LUT R2, R16, 0xffff, RZ, 0xc0, !PT ;  /* 0x0000ffff10027812 */ /* 0x000fe400078ec0ff */
[----:B------:R-:W-:Y:S01]  /*197bb0*/  PRMT R8, R9, 0x3340, R8 ;  /* 0x0000334009087816 */ /* 0x000fe20000000008 */
[----:B------:R-:W-:Y:S01]  /*197bc0*/  STL [R1+0xc08], R12 ;  /* 0x000c080c01007387 */ /* 0x000fe20000100800 */
[----:B------:R-:W-:-:S03]  /*197bd0*/  PRMT R0, R2, 0x3340, R0 ;  /* 0x0000334002007816 */ /* 0x000fc60000000000 */
[----:B------:R-:W-:Y:S04]  /*197be0*/  STL [R1+0xc04], R10 ;  /* 0x000c040a01007387 */ /* 0x000fe80000100800 */
[----:B------:R-:W-:Y:S04]  /*197bf0*/  STL [R1+0xc00], R8 ;  /* 0x000c000801007387 */ /* 0x000fe80000100800 */
[----:B------:R0:W-:Y:S01]  /*197c00*/  STL [R1+0xbec], R0 ;  /* 0x000bec0001007387 */ /* 0x0001e20000100800 */
[----:B------:R-:W-:-:S03]  /*197c10*/  LOP3.LUT R2, R58, 0xffff, RZ, 0xc0, !PT ;  /* 0x0000ffff3a027812 */ /* 0x000fc600078ec0ff */
        /* <DEDUP_REMOVED lines=18> */
[--C-:B------:R-:W-:Y:S02]  /*197d40*/  PRMT R9, R12, 0x3340, R8.reuse ;  /* 0x000033400c097816 */ /* 0x100fe40000000008 */
[----:B------:R-:W-:Y:S02]  /*197d50*/  SHF.R.U32.HI R15, RZ, 0x8, R8 ;  /* 0x00000008ff0f7819 */ /* 0x000fe40000011608 */
[----:B------:R-:W-:Y:S01]  /*197d60*/  PRMT R8, R10, 0x3340, R0 ;  /* 0x000033400a087816 */ /* 0x000fe20000000000 */
[----:B------:R0:W-:Y:S04]  /*197d70*/  STL [R1+0x12c0], R13 ;  /* 0x0012c00d01007387 */ /* 0x0001e80000100800 */
[----:B------:R1:W-:Y:S01]  /*197d80*/  STL [R1+0x12bc], R9 ;  /* 0x0012bc0901007387 */ /* 0x0003e20000100800 */
[----:B------:R-:W-:-:S02]  /*197d90*/  SHF.R.U32.HI R17, RZ, 0x8, R12 ;  /* 0x00000008ff117819 */ /* 0x000fc4000001160c */
[----:B------:R-:W-:Y:S01]  /*197da0*/  SHF.R.U32.HI R12, RZ, 0x8, R0 ;  /* 0x00000008ff0c7819 */ /* 0x000fe20000011600 */
[----:B------:R1:W-:Y:S01]  /*197db0*/  STL [R1+0x12c4], R8 ;  /* 0x0012c40801007387 */ /* 0x0003e20000100800 */
[----:B------:R-:W-:Y:S02]  /*197dc0*/  SHF.R.U32.HI R0, RZ, 0x8, R2 ;  /* 0x00000008ff007819 */ /* 0x000fe40000011602 */
[----:B0-----:R-:W-:Y:S02]  /*197dd0*/  SHF.R.U32.HI R13, RZ, 0x8, R10 ;  /* 0x00000008ff0d7819 */ /* 0x001fe4000001160a */
[----:B-1----:R-:W-:Y:S02]  /*197de0*/  SHF.R.U32.HI R9, RZ, 0x8, R11 ;  /* 0x00000008ff097819 */ /* 0x002fe4000001160b */
[----:B------:R-:W-:Y:S02]  /*197df0*/  PRMT R8, R11, 0x3340, R2 ;  /* 0x000033400b087816 */ /* 0x000fe40000000002 */
[----:B------:R-:W-:-:S02]  /*197e00*/  LOP3.LUT R13, R13, 0xffff, RZ, 0xc0, !PT ;  /* 0x0000ffff0d0d7812 */ /* 0x000fc400078ec0ff */
[----:B------:R-:W-:Y:S02]  /*197e10*/  LOP3.LUT R12, R12, 0xffff, RZ, 0xc0, !PT ;  /* 0x0000ffff0c0c7812 */ /* 0x000fe400078ec0ff */
[----:B------:R-:W-:Y:S02]  /*197e20*/  LOP3.LUT R11, R16, 0xffff, RZ, 0xc0, !PT ;  /* 0x0000ffff100b7812 */ /* 0x000fe400078ec0ff */
[----:B------:R-:W-:Y:S01]  /*197e30*/  LOP3.LUT R10, R14, 0xffff, RZ, 0xc0, !PT ;  /* 0x0000ffff0e0a7812 */ /* 0x000fe200078ec0ff */
[----:B------:R0:W-:Y:S01]  /*197e40*/  STL [R1+0x12b8], R8 ;  /* 0x0012b80801007387 */ /* 0x0001e20000100800 */
        /* <DEDUP_REMOVED lines=13> */
[----:B-1----:R-:W-:Y:S01]  /*197f20*/  LOP3.LUT R0, R41, 0xffff, RZ, 0xc0, !PT ;  /* 0x0000ffff29007812 */ /* 0x002fe200078ec0ff */
[----:B------:R-:W5:Y:S04]  /*197f30*/  LDL.LU R47, [R1+0x7d00] ;  /* 0x007d0000012f7983 */ /* 0x000f680000300800 */
[----:B------:R-:W5:Y:S01]  /*197f40*/  LDL.LU R41, [R1+0x7cfc] ;  /* 0x007cfc0001297983 */ /* 0x000f620000300800 */
[----:B--2---:R-:W-:Y:S02]  /*197f50*/  LOP3.LUT R13, R57, 0xffff, RZ, 0xc0, !PT ;  /* 0x0000ffff390d7812 */ /* 0x004fe400078ec0ff */
[----:B----4-:R-:W-:Y:S01]  /*197f60*/  LOP3.LUT R12, R55, 0xffff, RZ, 0xc0, !PT ;  /* 0x0000ffff370c7812 */ /* 0x010fe200078ec0ff */
[----:B------:R-:W2:Y:S04]  /*197f70*/  LDL.LU R57, [R1+0x2e8c] ;  /* 0x002e8c0001397983 */ /* 0x000ea80000300800 */
[----:B------:R-:W4:Y:S01]  /*197f80*/  LDL.LU R55, [R1+0x2e88] ;  /* 0x002e880001377983 */ /* 0x000f220000300800 */
[----:B---3--:R-:W-:-:S02]  /*197f90*/  LOP3.LUT R11, R56, 0xffff, RZ, 0xc0, !PT ;  /* 0x0000ffff380b7812 */ /* 0x008fc400078ec0ff */
        /* <DEDUP_REMOVED lines=10> */
[--C-:B------:R-:W-:Y:S02]  /*198040*/  PRMT R9, R12, 0x3340, R8.reuse ;  /* 0x000033400c097816 */ /* 0x100fe40000000008 */
[----:B------:R-:W-:Y:S02]  /*198050*/  SHF.R.U32.HI R17, RZ, 0x8, R8 ;  /* 0x00000008ff117819 */ /* 0x000fe40000011608 */
[----:B------:R-:W-:Y:S01]  /*198060*/  PRMT R8, R10, 0x3340, R0 ;  /* 0x000033400a087816 */ /* 0x000fe20000000000 */
[----:B------:R-:W-:Y:S04]  /*198070*/  STL [R1+0x12a0], R13 ;  /* 0x0012a00d01007387 */ /* 0x000fe80000100800 */
[----:B------:R0:W-:Y:S01]  /*198080*/  STL [R1+0x129c], R9 ;  /* 0x00129c0901007387 */ /* 0x0001e20000100800 */
[----:B------:R-:W-:-:S02]  /*198090*/  SHF.R.U32.HI R18, RZ, 0x8, R12 ;  /* 0x00000008ff127819 */ /* 0x000fc4000001160c */
[----:B------:R-:W-:Y:S01]  /*1980a0*/  SHF.R.U32.HI R12, RZ, 0x8, R10 ;  /* 0x00000008ff0c7819 */ /* 0x000fe2000001160a */
[----:B------:R1:W-:Y:S01]  /*1980b0*/  STL [R1+0x12a4], R8 ;  /* 0x0012a40801007387 */ /* 0x0003e20000100800 */
[----:B------:R-:W-:Y:S02]  /*1980c0*/  SHF.R.U32.HI R0, RZ, 0x8, R0 ;  /* 0x00000008ff007819 */ /* 0x000fe40000011600 */
[----:B------:R-:W-:Y:S02]  /*1980d0*/  SHF.R.U32.HI R14, RZ, 0x8, R2 ;  /* 0x00000008ff0e7819 */ /* 0x000fe40000011602 */
[----:B------:R-:W-:Y:S02]  /*1980e0*/  LOP3.LUT R12, R12, 0xffff, RZ, 0xc0, !PT ;  /* 0x0000ffff0c0c7812 */ /* 0x000fe400078ec0ff */
[----:B------:R-:W-:Y:S02]  /*1980f0*/  LOP3.LUT R10, R16, 0xffff, RZ, 0xc0, !PT ;  /* 0x0000ffff100a7812 */ /* 0x000fe400078ec0ff */
[----:B0-----:R-:W-:-:S02]  /*198100*/  SHF.R.U32.HI R9, RZ, 0x8, R11 ;  /* 0x00000008ff097819 */ /* 0x001fc4000001160b */
[----:B-1----:R-:W-:Y:S02]  /*198110*/  PRMT R8, R11, 0x3340, R2 ;  /* 0x000033400b087816 */ /* 0x002fe40000000002 */
        /* <DEDUP_REMOVED lines=18> */
[----:B------:R-:W5:Y:S04]  /*198240*/  LDL.LU R45, [R1+0x7cf4] ;  /* 0x007cf400012d7983 */ /* 0x000f680000300800 */
[----:B------:R-:W5:Y:S01]  /*198250*/  LDL.LU R18, [R1+0x2ea4] ;  /* 0x002ea40001127983 */ /* 0x000f620000300800 */
[----:B--2---:R-:W-:-:S02]  /*198260*/  LOP3.LUT R13, R57, 0xffff, RZ, 0xc0, !PT ;  /* 0x0000ffff390d7812 */ /* 0x004fc400078ec0ff */
        /* <DEDUP_REMOVED lines=16> */
[----:B------:R-:W-:Y:S02]  /*198370*/  SHF.R.U32.HI R9, RZ, 0x8, R8 ;  /* 0x00000008ff097819 */ /* 0x000fe40000011608 */
[----:B------:R-:W-:Y:S02]  /*198380*/  SHF.R.U32.HI R15, RZ, 0x8, R11 ;  /* 0x00000008ff0f7819 */ /* 0x000fe4000001160b */
[--C-:B------:R-:W-:Y:S02]  /*198390*/  PRMT R11, R11, 0x3340, R2.reuse ;  /* 0x000033400b0b7816 */ /* 0x100fe40000000002 */
[----:B------:R-:W-:-:S02]  /*1983a0*/  SHF.R.U32.HI R8, RZ, 0x8, R2 ;  /* 0x00000008ff087819 */ /* 0x000fc40000011602 */
        /* <DEDUP_REMOVED lines=38> */
[--C-:B------:R-:W-:Y:S02]  /*198610*/  SHF.R.U32.HI R15, RZ, 0x8, R9.reuse ;  /* 0x00000008ff0f7819 */ /* 0x100fe40000011609 */
[----:B------:R-:W-:-:S02]  /*198620*/  PRMT R14, R13, 0x3340, R9 ;  /* 0x000033400d0e7816 */ /* 0x000fc40000000009 */
[----:B------:R-:W-:Y:S02]  /*198630*/  PRMT R9, R12, 0x3340, R8 ;  /* 0x000033400c097816 */ /* 0x000fe40000000008 */
[----:B------:R-:W-:Y:S02]  /*198640*/  SHF.R.U32.HI R16, RZ, 0x8, R13 ;  /* 0x00000008ff107819 */ /* 0x000fe4000001160d */
[----:B------:R-:W-:Y:S02]  /*198650*/  SHF.R.U32.HI R13, RZ, 0x8, R12 ;  /* 0x00000008ff0d7819 */ /* 0x000fe4000001160c */
[----:B------:R-:W-:Y:S01]  /*198660*/  SHF.R.U32.HI R12, RZ, 0x8, R8 ;  /* 0x00000008ff0c7819 */ /* 0x000fe20000011608 */
        /* <DEDUP_REMOVED lines=15> */
[----:B------:R-:W-:Y:S02]  /*198760*/  LOP3.LUT R0, R15, 0xffff, RZ, 0xc0, !PT ;  /* 0x0000ffff0f007812 */ /* 0x000fe400078ec0ff */
[----:B------:R-:W-:Y:S02]  /*198770*/  PRMT R12, R13, 0x3340, R12 ;  /* 0x000033400d0c7816 */ /* 0x000fe4000000000c */
[----:B0-----:R-:W-:-:S02]  /*198780*/  LOP3.LUT R10, R2, 0xffff, RZ, 0xc0, !PT ;  /* 0x0000ffff020a7812 */ /* 0x001fc400078ec0ff */
[----:B------:R-:W-:Y:S02]  /*198790*/  LOP3.LUT R2, R16, 0xffff, RZ, 0xc0, !PT ;  /* 0x0000ffff10027812 */ /* 0x000fe400078ec0ff */
[----:B------:R-:W-:Y:S02]  /*1987a0*/  PRMT R8, R9, 0x3340, R8 ;  /* 0x0000334009087816 */ /* 0x000fe40000000008 */
        /* <DEDUP_REMOVED lines=170> */
[----:B------:R-:W-:Y:S01]  /*199250*/  PRMT R12, R12, 0x3340, R8 ;  /* 0x000033400c0c7816 */ /* 0x000fe20000000008 */
[----:B------:R0:W-:Y:S04]  /*199260*/  STL [R1+0xeb0], R13 ;  /* 0x000eb00d01007387 */ /* 0x0001e80000100800 */
[----:B------:R1:W-:Y:S01]  /*199270*/  STL [R1+0xeac], R12 ;  /* 0x000eac0c01007387 */ /* 0x0003e20000100800 */
[----:B0-----:R-:W-:Y:S02]  /*199280*/  SHF.R.U32.HI R13, RZ, 0x8, R10 ;  /* 0x00000008ff0d7819 */ /* 0x001fe4000001160a */
[----:B------:R-:W-:-:S02]  /*199290*/  PRMT R10, R10, 0x3340, R0 ;  /* 0x000033400a0a7816 */ /* 0x000fc40000000000 */
[----:B-1----:R-:W-:-:S03]  /*1992a0*/  SHF.R.U32.HI R12, RZ, 0x8, R0 ;  /* 0x00000008ff0c7819 */ /* 0x002fc60000011600 */
[----:B------:R0:W-:Y:S01]  /*1992b0*/  STL [R1+0xeb4], R10 ;  /* 0x000eb40a01007387 */ /* 0x0001e20000100800 */
[----:B------:R-:W-:Y:S02]  /*1992c0*/  SHF.R.U32.HI R8, RZ, 0x8, R8 ;  /* 0x00000008ff087819 */ /* 0x000fe40000011608 */
[----:B------:R-:W-:Y:S02]  /*1992d0*/  SHF.R.U32.HI R14, RZ, 0x8, R11 ;  /* 0x00000008ff0e7819 */ /* 0x000fe4000001160b */
[--C-:B------:R-:W-:Y:S02]  /*1992e0*/  SHF.R.U32.HI R0, RZ, 0x8, R2.reuse ;  /* 0x00000008ff007819 */ /* 0x100fe40000011602 */
[----:B------:R-:W-:Y:S02]  /*1992f0*/  LOP3.LUT R13, R13, 0xffff, RZ, 0xc0, !PT ;  /* 0x0000ffff0d0d7812 */ /* 0x000fe400078ec0ff */
[----:B------:R-:W-:Y:S02]  /*199300*/  LOP3.LUT R12, R12, 0xffff, RZ, 0xc0, !PT ;  /* 0x0000ffff0c0c7812 */ /* 0x000fe400078ec0ff */
[----:B0-----:R-:W-:-:S02]  /*199310*/  PRMT R10, R11, 0x3340, R2 ;  /* 0x000033400b0a7816 */ /* 0x001fc40000000002 */
        /* <DEDUP_REMOVED lines=8> */
[----:B0-----:R-:W-:Y:S02]  /*1993a0*/  LOP3.LUT R10, R16, 0xffff, RZ, 0xc0, !PT ;  /* 0x0000ffff100a7812 */ /* 0x001fe400078ec0ff */
[----:B------:R-:W-:Y:S02]  /*1993b0*/  PRMT R0, R2, 0x3340, R0 ;  /* 0x0000334002007816 */ /* 0x000fe40000000000 */
[----:B------:R-:W-:Y:S01]  /*1993c0*/  PRMT R9, R10, 0x3340, R9 ;  /* 0x000033400a097816 */ /* 0x000fe20000000009 */
[----:B------:R-:W-:Y:S01]  /*1993d0*/  STL [R1+0x34c], R12 ;  /* 0x00034c0c01007387 */ /* 0x000fe20000100800 */
[----:B------:R-:W-:-:S03]  /*1993e0*/  LOP3.LUT R2, R44, 0xffff, RZ, 0xc0, !PT ;  /* 0x0000ffff2c027812 */ /* 0x000fc600078ec0ff */
[----:B------:R-:W-:Y:S04]  /*1993f0*/  STL [R1+0x348], R9 ;  /* 0x0003480901007387 */ /* 0x000fe80000100800 */
[----:B------:R-:W-:Y:S04]  /*199400*/  STL [R1+0x344], R8 ;  /* 0x0003440801007387 */ /* 0x000fe80000100800 */
        /* <DEDUP_REMOVED lines=65> */
[----:B------:R-:W-:Y:S02]  /*199820*/  PRMT R15, R13, 0x3340, R9 ;  /* 0x000033400d0f7816 */ /* 0x000fe40000000009 */
[----:B------:R-:W-:Y:S02]  /*199830*/  SHF.R.U32.HI R16, RZ, 0x8, R13 ;  /* 0x00000008ff107819 */ /* 0x000fe4000001160d */
[----:B------:R-:W-:-:S02]  /*199840*/  SHF.R.U32.HI R14, RZ, 0x8, R9 ;  /* 0x00000008ff0e7819 */ /* 0x000fc40000011609 */
[----:B------:R-:W-:Y:S02]  /*199850*/  SHF.R.U32.HI R13, RZ, 0x8, R12 ;  /* 0x00000008ff0d7819 */ /* 0x000fe4000001160c */
[--C-:B------:R-:W-:Y:S01]  /*199860*/  PRMT R12, R12, 0x3340, R8.reuse ;  /* 0x000033400c0c7816 */ /* 0x100fe20000000008 */
[----:B------:R0:W-:Y:S01]  /*199870*/  STL [R1+0xe94], R15 ;  /* 0x000e940f01007387 */ /* 0x0001e20000100800 */
[----:B------:R-:W-:Y:S02]  /*199880*/  SHF.R.U32.HI R9, RZ, 0x8, R8 ;  /* 0x00000008ff097819 */ /* 0x000fe40000011608 */
[--C-:B------:R-:W-:Y:S01]  /*199890*/  SHF.R.U32.HI R8, RZ, 0x8, R2.reuse ;  /* 0x00000008ff087819 */ /* 0x100fe20000011602 */
[----:B------:R1:W-:Y:S01]  /*1998a0*/  STL [R1+0xe90], R12 ;  /* 0x000e900c01007387 */ /* 0x0003e20000100800 */
[----:B0-----:R-:W-:Y:S02]  /*1998b0*/  SHF.R.U32.HI R15, RZ, 0x8, R11 ;  /* 0x00000008ff0f7819 */ /* 0x001fe4000001160b */
[----:B------:R-:W-:-:S02]  /*1998c0*/  PRMT R11, R11, 0x3340, R2 ;  /* 0x000033400b0b7816 */ /* 0x000fc40000000002 */
[----:B------:R-:W-:Y:S02]  /*1998d0*/  SHF.R.U32.HI R2, RZ, 0x8, R10 ;  /* 0x00000008ff027819 */ /* 0x000fe4000001160a */
[--C-:B------:R-:W-:Y:S02]  /*1998e0*/  PRMT R10, R10, 0x3340, R0.reuse ;  /* 0x000033400a0a7816 */ /* 0x100fe40000000000 */
[----:B------:R-:W-:Y:S02]  /*1998f0*/  SHF.R.U32.HI R0, RZ, 0x8, R0 ;  /* 0x00000008ff007819 */ /* 0x000fe40000011600 */
[----:B-1----:R-:W-:Y:S01]  /*199900*/  LOP3.LUT R12, R16, 0xffff, RZ, 0xc0, !PT ;  /* 0x0000ffff100c7812 */ /* 0x002fe200078ec0ff */
[----:B------:R0:W-:Y:S04]  /*199910*/  STL [R1+0xe8c], R11 ;  /* 0x000e8c0b01007387 */ /* 0x0001e80000100800 */
[----:B------:R1:W-:Y:S01]  /*199920*/  STL [R1+0xe88], R10 ;  /* 0x000e880a01007387 */ /* 0x0003e20000100800 */
[----:B------:R-:W-:-:S02]  /*199930*/  LOP3.LUT R13, R13, 0xffff, RZ, 0xc0, !PT ;  /* 0x0000ffff0d0d7812 */ /* 0x000fc400078ec0ff */
[----:B------:R-:W-:Y:S02]  /*199940*/  LOP3.LUT R8, R8, 0xffff, RZ, 0xc0, !PT ;  /* 0x0000ffff08087812 */ /* 0x000fe400078ec0ff */
[----:B------:R-:W-:Y:S02]  /*199950*/  LOP3.LUT R2, R2, 0xffff, RZ, 0xc0, !PT ;  /* 0x0000ffff02027812 */ /* 0x000fe400078ec0ff */
[----:B------:R-:W-:Y:S02]  /*199960*/  LOP3.LUT R0, R0, 0xffff, RZ, 0xc0, !PT ;  /* 0x0000ffff00007812 */ /* 0x000fe400078ec0ff */
[----:B0-----:R-:W-:Y:S02]  /*199970*/  LOP3.LUT R11, R14, 0xffff, RZ, 0xc0, !PT ;  /* 0x0000ffff0e0b7812 */ /* 0x001fe400078ec0ff */
[----:B-1----:R-:W-:Y:S02]  /*199980*/  LOP3.LUT R10, R9, 0xffff, RZ, 0xc0, !PT ;  /* 0x0000ffff090a7812 */ /* 0x002fe400078ec0ff */
        /* <DEDUP_REMOVED lines=30> */
[----:B------:R-:W-:Y:S01]  /*199b70*/  PRMT R8, R11, 0x3340, R2 ;  /* 0x000033400b087816 */ /* 0x000fe20000000002 */
[----:B------:R0:W-:Y:S04]  /*199b80*/  STL [R1+0xe78], R14 ;  /* 0x000e780e01007387 */ /* 0x0001e80000100800 */
[----:B------:R1:W-:Y:S04]  /*199b90*/  STL [R1+0xe84], R9 ;  /* 0x000e840901007387 */ /* 0x0003e80000100800 */
[----:B------:R1:W-:Y:S01]  /*199ba0*/  STL [R1+0xe80], R8 ;  /* 0x000e800801007387 */ /* 0x0003e20000100800 */
[----:B------:R-:W-:-:S02]  /*199bb0*/  LOP3.LUT R13, R13, 0xffff, RZ, 0xc0, !PT ;  /* 0x0000ffff0d0d7812 */ /* 0x000fc400078ec0ff */
[----:B------:R-:W-:Y:S02]  /*199bc0*/  LOP3.LUT R12, R12, 0xffff, RZ, 0xc0, !PT ;  /* 0x0000ffff0c0c7812 */ /* 0x000fe400078ec0ff */
[----:B0-----:R-:W-:Y:S02]  /*199bd0*/  SHF.R.U32.HI R14, RZ, 0x8, R11 ;  /* 0x00000008ff0e7819 */ /* 0x001fe4000001160b */
[----:B-1----:R-:W-:Y:S02]  /*199be0*/  SHF.R.U32.HI R9, RZ, 0x8, R2 ;  /* 0x00000008ff097819 */ /* 0x002fe40000011602 */
[----:B------:R-:W-:Y:S02]  /*199bf0*/  PRMT R2, R10, 0x3340, R0 ;  /* 0x000033400a027816 */ /* 0x000fe40000000000 */
        /* <DEDUP_REMOVED lines=34> */
[----:B------:R-:W-:-:S02]  /*199e20*/  PRMT R14, R13, 0x3340, R9 ;  /* 0x000033400d0e7816 */ /* 0x000fc40000000009 */
[----:B------:R-:W-:Y:S02]  /*199e30*/  SHF.R.U32.HI R15, RZ, 0x8, R9 ;  /* 0x00000008ff0f7819 */ /* 0x000fe40000011609 */
        /* <DEDUP_REMOVED lines=44> */
[----:B------:R-:W-:-:S04]  /*19a100*/  LOP3.LUT R13, R18, 0xffff, RZ, 0xc0, !PT ;  /* 0x0000ffff120d7812 */ /* 0x000fc800078ec0ff */
[----:B------:R-:W-:Y:S02]  /*19a110*/  SHF.R.U32.HI R16, RZ, 0x8, R13 ;  /* 0x00000008ff107819 */ /* 0x000fe4000001160d */
[--C-:B------:R-:W-:Y:S02]  /*19a120*/  PRMT R13, R13, 0x3340, R9.reuse ;  /* 0x000033400d0d7816 */ /* 0x100fe40000000009 */
[----:B------:R-:W-:-:S03]  /*19a130*/  SHF.R.U32.HI R15, RZ, 0x8, R9 ;  /* 0x00000008ff0f7819 */ /* 0x000fc60000011609 */
[----:B------:R0:W-:Y:S01]  /*19a140*/  STL [R1+0xe38], R13 ;  /* 0x000e380d01007387 */ /* 0x0001e20000100800 */
[----:B------:R-:W-:Y:S02]  /*19a150*/  SHF.R.U32.HI R9, RZ, 0x8, R12 ;  /* 0x00000008ff097819 */ /* 0x000fe4000001160c */
[--C-:B------:R-:W-:Y:S02]  /*19a160*/  SHF.R.U32.HI R14, RZ, 0x8, R8.reuse ;  /* 0x00000008ff0e7819 */ /* 0x100fe40000011608 */
[----:B0-----:R-:W-:Y:S02]  /*19a170*/  PRMT R13, R12, 0x3340, R8 ;  /* 0x000033400c0d7816 */ /* 0x001fe40000000008 */
[----:B------:R-:W-:Y:S02]  /*19a180*/  SHF.R.U32.HI R12, RZ, 0x8, R11 ;  /* 0x00000008ff0c7819 */ /* 0x000fe4000001160b */
[--C-:B------:R-:W-:Y:S02]  /*19a190*/  PRMT R8, R11, 0x3340, R2.reuse ;  /* 0x000033400b087816 */ /* 0x100fe40000000002 */
[----:B------:R-:W-:-:S02]  /*19a1a0*/  SHF.R.U32.HI R11, RZ, 0x8, R2 ;  /* 0x00000008ff0b7819 */ /* 0x000fc40000011602 */
[----:B------:R-:W-:Y:S01]  /*19a1b0*/  PRMT R2, R10, 0x3340, R0 ;  /* 0x000033400a027816 */ /* 0x000fe20000000000 */
[----:B------:R0:W-:Y:S04]  /*19a1c0*/  STL [R1+0xe34], R13 ;  /* 0x000e340d01007387 */ /* 0x0001e80000100800 */
[----:B------:R1:W-:Y:S01]  /*19a1d0*/  STL [R1+0xe60], R8 ;  /* 0x000e600801007387 */ /* 0x0003e20000100800 */
[----:B------:R-:W-:Y:S02]  /*19a1e0*/  LOP3.LUT R12, R12, 0xffff, RZ, 0xc0, !PT ;  /* 0x0000ffff0c0c7812 */ /* 0x000fe400078ec0ff */
[----:B------:R-:W-:Y:S01]  /*19a1f0*/  LOP3.LUT R11, R11, 0xffff, RZ, 0xc0, !PT ;  /* 0x0000ffff0b0b7812 */ /* 0x000fe200078ec0ff */
[----:B------:R1:W-:Y:S01]  /*19a200*/  STL [R1+0xe3c], R2 ;  /* 0x000e3c0201007387 */ /* 0x0003e20000100800 */
[----:B0-----:R-:W-:-:S02]  /*19a210*/  SHF.R.U32.HI R13, RZ, 0x8, R10 ;  /* 0x00000008ff0d7819 */ /* 0x001fc4000001160a */
[----:B------:R-:W-:Y:S02]  /*19a220*/  SHF.R.U32.HI R10, RZ, 0x8, R0 ;  /* 0x00000008ff0a7819 */ /* 0x000fe40000011600 */
[----:B-1----:R-:W-:Y:S02]  /*19a230*/  LOP3.LUT R8, R16, 0xffff, RZ, 0xc0, !PT ;  /* 0x0000ffff10087812 */ /* 0x002fe400078ec0ff */
[----:B------:R-:W-:Y:S02]  /*19a240*/  LOP3.LUT R13, R13, 0xffff, RZ, 0xc0, !PT ;  /* 0x0000ffff0d0d7812 */ /* 0x000fe400078ec0ff */
[----:B------:R-:W-:Y:S02]  /*19a250*/  LOP3.LUT R10, R10, 0xffff, RZ, 0xc0, !PT ;  /* 0x0000ffff0a0a7812 */ /* 0x000fe400078ec0ff */
[----:B------:R-:W-:Y:S02]  /*19a260*/  LOP3.LUT R2, R15, 0xffff, RZ, 0xc0, !PT ;  /* 0x0000ffff0f027812 */ /* 0x000fe400078ec0ff */
[----:B------:R-:W-:-:S02]  /*19a270*/  LOP3.LUT R9, R9, 0xffff, RZ, 0xc0, !PT ;  /* 0x0000ffff09097812 */ /* 0x000fc400078ec0ff */
[----:B------:R-:W-:Y:S02]  /*19a280*/  LOP3.LUT R0, R14, 0xffff, RZ, 0xc0, !PT ;  /* 0x0000ffff0e007812 */ /* 0x000fe400078ec0ff */
[----:B------:R-:W-:Y:S02]  /*19a290*/  PRMT R11, R12, 0x3340, R11 ;  /* 0x000033400c0b7816 */ /* 0x000fe4000000000b */
[----:B------:R-:W-:Y:S02]  /*19a2a0*/  PRMT R10, R13, 0x3340, R10 ;  /* 0x000033400d0a7816 */ /* 0x000fe4000000000a */
        /* <DEDUP_REMOVED lines=26> */
[--C-:B------:R-:W-:Y:S02]  /*19a450*/  PRMT R9, R12, 0x3340, R8.reuse ;  /* 0x000033400c097816 */ /* 0x100fe40000000008 */
[----:B------:R-:W-:Y:S01]  /*19a460*/  SHF.R.U32.HI R14, RZ, 0x8, R8 ;  /* 0x00000008ff0e7819 */ /* 0x000fe20000011608 */
[----:B------:R0:W-:Y:S01]  /*19a470*/  STL [R1+0xcb8], R13 ;  /* 0x000cb80d01007387 */ /* 0x0001e20000100800 */
[----:B------:R-:W-:-:S02]  /*19a480*/  PRMT R8, R11, 0x3340, R2 ;  /* 0x000033400b087816 */ /* 0x000fc40000000002 */
[----:B------:R-:W-:Y:S02]  /*19a490*/  SHF.R.U32.HI R12, RZ, 0x8, R2 ;  /* 0x00000008ff0c7819 */ /* 0x000fe40000011602 */
[----:B------:R-:W-:Y:S01]  /*19a4a0*/  PRMT R2, R10, 0x3340, R0 ;  /* 0x000033400a027816 */ /* 0x000fe20000000000 */
[----:B------:R1:W-:Y:S01]  /*19a4b0*/  STL [R1+0xcb4], R9 ;  /* 0x000cb40901007387 */ /* 0x0003e20000100800 */
[----:B0-----:R-:W-:Y:S02]  /*19a4c0*/  SHF.R.U32.HI R13, RZ, 0x8, R11 ;  /* 0x00000008ff0d7819 */ /* 0x001fe4000001160b */
[----:B------:R-:W-:Y:S02]  /*19a4d0*/  SHF.R.U32.HI R11, RZ, 0x8, R10 ;  /* 0x00000008ff0b7819 */ /* 0x000fe4000001160a */
[----:B------:R-:W-:Y:S02]  /*19a4e0*/  SHF.R.U32.HI R10, RZ, 0x8, R0 ;  /* 0x00000008ff0a7819 */ /* 0x000fe40000011600 */
[----:B------:R-:W-:-:S02]  /*19a4f0*/  LOP3.LUT R12, R12, 0xffff, RZ, 0xc0, !PT ;  /* 0x0000ffff0c0c7812 */ /* 0x000fc400078ec0ff */
[----:B------:R-:W-:Y:S01]  /*19a500*/  LOP3.LUT R13, R13, 0xffff, RZ, 0xc0, !PT ;  /* 0x0000ffff0d0d7812 */ /* 0x000fe200078ec0ff */
[----:B------:R0:W-:Y:S01]  /*19a510*/  STL [R1+0xe30], R8 ;  /* 0x000e300801007387 */ /* 0x0001e20000100800 */
[----:B------:R-:W-:Y:S02]  /*19a520*/  LOP3.LUT R11, R11, 0xffff, RZ, 0xc0, !PT ;  /* 0x0000ffff0b0b7812 */ /* 0x000fe400078ec0ff */
[----:B------:R-:W-:Y:S01]  /*19a530*/  LOP3.LUT R10, R10, 0xffff, RZ, 0xc0, !PT ;  /* 0x0000ffff0a0a7812 */ /* 0x000fe200078ec0ff */
[----:B------:R0:W-:Y:S01]  /*19a540*/  STL [R1+0xcbc], R2 ;  /* 0x000cbc0201007387 */ /* 0x0001e20000100800 */
[----:B-1----:R-:W-:Y:S02]  /*19a550*/  LOP3.LUT R9, R17, 0xffff, RZ, 0xc0, !PT ;  /* 0x0000ffff11097812 */ /* 0x002fe400078ec0ff */
[----:B------:R-:W-:Y:S02]  /*19a560*/  LOP3.LUT R0, R14, 0xffff, RZ, 0xc0, !PT ;  /* 0x0000ffff0e007812 */ /* 0x000fe400078ec0ff */
[----:B------:R-:W-:-:S02]  /*19a570*/  PRMT R12, R13, 0x3340, R12 ;  /* 0x000033400d0c7816 */ /* 0x000fc4000000000c */
        /* <DEDUP_REMOVED lines=68> */
[----:B------:R-:W2:Y:S01]  /*19a9c0*/  LDL.LU R35, [R1+0x2f00] ;  /* 0x002f000001237983 */ /* 0x000ea20000300800 */
        /* <DEDUP_REMOVED lines=36> */
[----:B0-----:R-:W-:-:S03]  /*19ac10*/  LOP3.LUT R2, R46, 0xffff, RZ, 0xc0, !PT ;  /* 0x0000ffff2e027812 */ /* 0x001fc600078ec0ff */
[----:B------:R-:W5:Y:S01]  /*19ac20*/  LDL.LU R46, [R1+0x7c98] ;  /* 0x007c9800012e7983 */ /* 0x000f620000300800 */
[----:B-1----:R-:W-:Y:S02]  /*19ac30*/  LOP3.LUT R0, R41, 0xffff, RZ, 0xc0, !PT ;  /* 0x0000ffff29007812 */ /* 0x002fe400078ec0ff */
[----:B----4-:R-:W-:Y:S02]  /*19ac40*/  LOP3.LUT R12, R55, 0xffff, RZ, 0xc0, !PT ;  /* 0x0000ffff370c7812 */ /* 0x010fe400078ec0ff */
[----:B------:R-:W4:Y:S01]  /*19ac50*/  LDL.LU R55, [R1+0x2fc8] ;  /* 0x002fc80001377983 */ /* 0x000f220000300800 */
[----:B---3--:R-:W-:-:S03]  /*19ac60*/  LOP3.LUT R11, R56, 0xffff, RZ, 0xc0, !PT ;  /* 0x0000ffff380b7812 */ /* 0x008fc600078ec0ff */
[----:B------:R-:W3:Y:S01]  /*19ac70*/  LDL.LU R56, [R1+0x2fc0] ;  /* 0x002fc00001387983 */ /* 0x000ee20000300800 */
[----:B--2---:R-:W-:Y:S01]  /*19ac80*/  LOP3.LUT R10, R35, 0xffff, RZ, 0xc0, !PT ;  /* 0x0000ffff230a7812 */ /* 0x004fe200078ec0ff */
[----:B------:R-:W-:Y:S01]  /*19ac90*/  IMAD.MOV.U32 R35, RZ, RZ, R25 ;  /* 0x000000ffff237224 */ /* 0x000fe200078e0019 */
[----:B-----5:R-:W-:Y:S02]  /*19aca0*/  LOP3.LUT R9, R27, 0xffff, RZ, 0xc0, !PT ;  /* 0x0000ffff1b097812 */ /* 0x020fe400078ec0ff */
[----:B------:R-:W-:Y:S01]  /*19acb0*/  LOP3.LUT R8, R26, 0xffff, RZ, 0xc0, !PT ;  /* 0x0000ffff1a087812 */ /* 0x000fe200078ec0ff */
[----:B------:R-:W2:Y:S04]  /*19acc0*/  LDL.LU R27, [R1+0x2fbc] ;  /* 0x002fbc00011b7983 */ /* 0x000ea80000300800 */
[----:B------:R-:W5:Y:S04]  /*19acd0*/  LDL.LU R26, [R1+0x2f10] ;  /* 0x002f1000011a7983 */ /* 0x000f680000300800 */
[----:B------:R-:W2:Y:S04]  /*19ace0*/  LDL.LU R25, [R1+0x18f0] ;  /* 0x0018f00001197983 */ /* 0x000ea80000300800 */
[----:B------:R-:W5:Y:S01]  /*19acf0*/  LDL.LU R41, [R1+0x7c94] ;  /* 0x007c940001297983 */ /* 0x000f620000300800 */
[----:B------:R-:W-:-:S04]  /*19ad00*/  LOP3.LUT R13, R57, 0xffff, RZ, 0xc0, !PT ;  /* 0x0000ffff390d7812 */ /* 0x000fc800078ec0ff */
[----:B------:R-:W-:Y:S02]  /*19ad10*/  SHF.R.U32.HI R17, RZ, 0x8, R13 ;  /* 0x00000008ff117819 */ /* 0x000fe4000001160d */
[--C-:B------:R-:W-:Y:S02]  /*19ad20*/  PRMT R13, R13, 0x3340, R9.reuse ;  /* 0x000033400d0d7816 */ /* 0x100fe40000000009 */
[----:B------:R-:W-:Y:S02]  /*19ad30*/  SHF.R.U32.HI R14, RZ, 0x8, R9 ;  /* 0x00000008ff0e7819 */ /* 0x000fe40000011609 */
[----:B------:R-:W-:Y:S02]  /*19ad40*/  SHF.R.U32.HI R9, RZ, 0x8, R12 ;  /* 0x00000008ff097819 */ /* 0x000fe4000001160c */
[----:B------:R-:W-:Y:S02]  /*19ad50*/  PRMT R12, R12, 0x3340, R8 ;  /* 0x000033400c0c7816 */ /* 0x000fe40000000008 */
[----:B------:R-:W-:Y:S01]  /*19ad60*/  SHF.R.U32.HI R16, RZ, 0x8, R11 ;  /* 0x00000008ff107819 */ /* 0x000fe2000001160b */
[----:B------:R0:W-:Y:S01]  /*19ad70*/  STL [R1+0x290], R13 ;  /* 0x0002900d01007387 */ /* 0x0001e20000100800 */
[----:B------:R-:W-:-:S03]  /*19ad80*/  PRMT R11, R11, 0x3340, R2 ;  /* 0x000033400b0b7816 */ /* 0x000fc60000000002 */
[----:B------:R1:W-:Y:S01]  /*19ad90*/  STL [R1+0x28c], R12 ;  /* 0x00028c0c01007387 */ /* 0x0003e20000100800 */
[----:B------:R-:W-:Y:S02]  /*19ada0*/  SHF.R.U32.HI R8, RZ, 0x8, R8 ;  /* 0x00000008ff087819 */ /* 0x000fe40000011608 */
[----:B0-----:R-:W-:Y:S02]  /*19adb0*/  SHF.R.U32.HI R13, RZ, 0x8, R2 ;  /* 0x00000008ff0d7819 */ /* 0x001fe40000011602 */
[--C-:B------:R-:W-:Y:S01]  /*19adc0*/  PRMT R2, R10, 0x3340, R0.reuse ;  /* 0x000033400a027816 */ /* 0x100fe20000000000 */
[----:B------:R-:W-:Y:S01]  /*19add0*/  STL [R1+0x288], R11 ;  /* 0x0002880b01007387 */ /* 0x000fe20000100800 */
[----:B-1----:R-:W-:Y:S02]  /*19ade0*/  SHF.R.U32.HI R12, RZ, 0x8, R0 ;  /* 0x00000008ff0c7819 */ /* 0x002fe40000011600 */
[----:B------:R-:W-:Y:S01]  /*19adf0*/  LOP3.LUT R0, R14, 0xffff, RZ, 0xc0, !PT ;  /* 0x0000ffff0e007812 */ /* 0x000fe200078ec0ff */
[----:B------:R0:W-:Y:S01]  /*19ae00*/  STL [R1+0x284], R2 ;  /* 0x0002840201007387 */ /* 0x0001e20000100800 */
[----:B------:R-:W-:-:S02]  /*19ae10*/  SHF.R.U32.HI R15, RZ, 0x8, R10 ;  /* 0x00000008ff0f7819 */ /* 0x000fc4000001160a */
[----:B------:R-:W-:Y:S02]  /*19ae20*/  LOP3.LUT R9, R9, 0xffff, RZ, 0xc0, !PT ;  /* 0x0000ffff09097812 */ /* 0x000fe400078ec0ff */
[----:B------:R-:W-:Y:S02]  /*19ae30*/  LOP3.LUT R8, R8, 0xffff, RZ, 0xc0, !PT ;  /* 0x0000ffff08087812 */ /* 0x000fe400078ec0ff */
[----:B------:R-:W-:Y:S02]  /*19ae40*/  LOP3.LUT R10, R13, 0xffff, RZ, 0xc0, !PT ;  /* 0x0000ffff0d0a7812 */ /* 0x000fe400078ec0ff */
[----:B0-----:R-:W-:Y:S02]  /*19ae50*/  LOP3.LUT R2, R17, 0xffff, RZ, 0xc0, !PT ;  /* 0x0000ffff11027812 */ /* 0x001fe400078ec0ff */
[----:B------:R-:W-:Y:S02]  /*19ae60*/  LOP3.LUT R11, R16, 0xffff, RZ, 0xc0, !PT ;  /* 0x0000ffff100b7812 */ /* 0x000fe400078ec0ff */
[----:B------:R-:W-:-:S02]  /*19ae70*/  LOP3.LUT R13, R15, 0xffff, RZ, 0xc0, !PT ;  /* 0x0000ffff0f0d7812 */ /* 0x000fc400078ec0ff */
[----:B------:R-:W-:Y:S02]  /*19ae80*/  PRMT R0, R2, 0x3340, R0 ;  /* 0x0000334002007816 */ /* 0x000fe40000000000 */
[----:B------:R-:W-:Y:S02]  /*19ae90*/  LOP3.LUT R12, R12, 0xffff, RZ, 0xc0, !PT ;  /* 0x0000ffff0c0c7812 */ /* 0x000fe400078ec0ff */
[----:B------:R-:W-:Y:S02]  /*19aea0*/  PRMT R8, R9, 0x3340, R8 ;  /* 0x0000334009087816 */ /* 0x000fe40000000008 */
[----:B------:R-:W-:Y:S01]  /*19aeb0*/  PRMT R2, R11, 0x3340, R10 ;  /* 0x000033400b027816 */ /* 0x000fe2000000000a */
[----:B------:R0:W-:Y:S04]  /*19aec0*/  STL [R1+0x1dc], R0 ;  /* 0x0001dc0001007387 */ /* 0x0001e80000100800 */
[----:B------:R-:W-:Y:S04]  /*19aed0*/  STL [R1+0x1e0], R8 ;  /* 0x0001e00801007387 */ /* 0x000fe80000100800 */
[----:B------:R1:W-:Y:S01]  /*19aee0*/  STL [R1+0x1e4], R2 ;  /* 0x0001e40201007387 */ /* 0x0003e20000100800 */
[----:B0-----:R-:W-:-:S02]  /*19aef0*/  PRMT R0, R13, 0x3340, R12 ;  /* 0x000033400d007816 */ /* 0x001fc4000000000c */
[----:B-1----:R-:W-:-:S03]  /*19af00*/  LOP3.LUT R2, R46, 0xffff, RZ, 0xc0, !PT ;  /* 0x0000ffff2e027812 */ /* 0x002fc600078ec0ff */
[----:B------:R0:W-:Y:S02]  /*19af10*/  STL [R1+0x1e8], R0 ;  /* 0x0001e80001007387 */ /* 0x0001e40000100800 */
[----:B0-----:R-:W-:Y:S02]  /*19af20*/  LOP3.LUT R0, R58, 0xffff, RZ, 0xc0, !PT ;  /* 0x0000ffff3a007812 */ /* 0x001fe400078ec0ff */
[----:B----4-:R-:W-:Y:S02]  /*19af30*/  LOP3.LUT R13, R55, 0xffff, RZ, 0xc0, !PT ;  /* 0x0000ffff370d7812 */ /* 0x010fe400078ec0ff */
[----:B---3--:R-:W-:Y:S02]  /*19af40*/  LOP3.LUT R12, R56, 0xffff, RZ, 0xc0, !PT ;  /* 0x0000ffff380c7812 */ /* 0x008fe400078ec0ff */
[----:B------:R-:W-:Y:S02]  /*19af50*/  SHF.R.U32.HI R15, RZ, 0x8, R13 ;  /* 0x00000008ff0f7819 */ /* 0x000fe4000001160d */
[----:B--2---:R-:W-:-:S02]  /*19af60*/  LOP3.LUT R9, R25, 0xffff, RZ, 0xc0, !PT ;  /* 0x0000ffff19097812 */ /* 0x004fc400078ec0ff */
[----:B-----5:R-:W-:Y:S02]  /*19af70*/  LOP3.LUT R8, R41, 0xffff, RZ, 0xc0, !PT ;  /* 0x0000ffff29087812 */ /* 0x020fe400078ec0ff */
[----:B------:R-:W-:Y:S01]  /*19af80*/  LOP3.LUT R11, R27, 0xffff, RZ, 0xc0, !PT ;  /* 0x0000ffff1b0b7812 */ /* 0x000fe200078ec0ff */
[----:B------:R-:W2:Y:S01]  /*19af90*/  LDL.LU R41, [R1+0x7c90] ;  /* 0x007c900001297983 */ /* 0x000ea20000300800 */
[--C-:B------:R-:W-:Y:S02]  /*19afa0*/  PRMT R13, R13, 0x3340, R9.reuse ;  /* 0x000033400d0d7816 */ /* 0x100fe40000000009 */
[----:B------:R-:W-:Y:S02]  /*19afb0*/  SHF.R.U32.HI R14, RZ, 0x8, R9 ;  /* 0x00000008ff0e7819 */ /* 0x000fe40000011609 */
[----:B------:R-:W-:Y:S02]  /*19afc0*/  SHF.R.U32.HI R9, RZ, 0x8, R12 ;  /* 0x00000008ff097819 */ /* 0x000fe4000001160c */
[----:B------:R-:W-:-:S02]  /*19afd0*/  PRMT R12, R12, 0x3340, R8 ;  /* 0x000033400c0c7816 */ /* 0x000fc40000000008 */
[----:B------:R-:W-:Y:S01]  /*19afe0*/  PRMT R16, R11, 0x3340, R2 ;  /* 0x000033400b107816 */ /* 0x000fe20000000002 */
[----:B------:R-:W3:Y:S01]  /*19aff0*/  LDL.LU R46, [R1+0x7c8c] ;  /* 0x007c8c00012e7983 */ /* 0x000ee20000300800 */
[----:B------:R-:W-:-:S03]  /*19b000*/  LOP3.LUT R10, R26, 0xffff, RZ, 0xc0, !PT ;  /* 0x0000ffff1a0a7812 */ /* 0x000fc600078ec0ff */
[----:B------:R-:W4:Y:S04]  /*19b010*/  LDL.LU R58, [R1+0x7c88] ;  /* 0x007c8800013a7983 */ /* 0x000f280000300800 */
[----:B------:R0:W-:Y:S01]  /*19b020*/  STL [R1+0x274], R13 ;  /* 0x0002740d01007387 */ /* 0x0001e20000100800 */
[----:B------:R-:W-:-:S03]  /*19b030*/  SHF.R.U32.HI R8, RZ, 0x8, R8 ;  /* 0x00000008ff087819 */ /* 0x000fc60000011608 */
[----:B------:R1:W-:Y:S04]  /*19b040*/  STL [R1+0x280], R12 ;  /* 0x0002800c01007387 */ /* 0x0003e80000100800 */
[----:B------:R5:W-:Y:S01]  /*19b050*/  STL [R1+0x27c], R16 ;  /* 0x00027c1001007387 */ /* 0x000be20000100800 */
[----:B0-----:R-:W-:Y:S02]  /*19b060*/  SHF.R.U32.HI R13, RZ, 0x8, R11 ;  /* 0x00000008ff0d7819 */ /* 0x001fe4000001160b */
[----:B------:R-:W-:Y:S02]  /*19b070*/  SHF.R.U32.HI R11, RZ, 0x8, R10 ;  /* 0x00000008ff0b7819 */ /* 0x000fe4000001160a */
[----:B-1----:R-:W-:Y:S02]  /*19b080*/  SHF.R.U32.HI R12, RZ, 0x8, R2 ;  /* 0x00000008ff0c7819 */ /* 0x002fe40000011602 */
[----:B-----5:R-:W-:-:S02]  /*19b090*/  PRMT R16, R10, 0x3340, R0 ;  /* 0x000033400a107816 */ /* 0x020fc40000000000 */
[----:B------:R-:W-:Y:S02]  /*19b0a0*/  SHF.R.U32.HI R10, RZ, 0x8, R0 ;  /* 0x00000008ff0a7819 */ /* 0x000fe40000011600 */
[----:B------:R-:W-:Y:S02]  /*19b0b0*/  LOP3.LUT R2, R9, 0xffff, RZ, 0xc0, !PT ;  /* 0x0000ffff09027812 */ /* 0x000fe400078ec0ff */
[----:B------:R-:W-:Y:S02]  /*19b0c0*/  LOP3.LUT R0, R8, 0xffff, RZ, 0xc0, !PT ;  /* 0x0000ffff08007812 */ /* 0x000fe400078ec0ff */
[----:B------:R-:W-:Y:S02]  /*19b0d0*/  LOP3.LUT R9, R13, 0xffff, RZ, 0xc0, !PT ;  /* 0x0000ffff0d097812 */ /* 0x000fe400078ec0ff */
[----:B------:R-:W-:Y:S02]  /*19b0e0*/  LOP3.LUT R8, R12, 0xffff, RZ, 0xc0, !PT ;  /* 0x0000ffff0c087812 */ /* 0x000fe400078ec0ff */
[----:B------:R-:W-:-:S02]  /*19b0f0*/  PRMT R0, R2, 0x3340, R0 ;  /* 0x0000334002007816 */ /* 0x000fc40000000000 */
[----:B------:R-:W-:Y:S01]  /*19b100*/  PRMT R8, R9, 0x3340, R8 ;  /* 0x0000334009087816 */ /* 0x000fe20000000008 */
[----:B------:R-:W-:Y:S04]  /*19b110*/  STL [R1+0x278], R16 ;  /* 0x0002781001007387 */ /* 0x000fe80000100800 */
[----:B------:R0:W-:Y:S04]  /*19b120*/  STL [R1+0x1cc], R0 ;  /* 0x0001cc0001007387 */ /* 0x0001e80000100800 */
[----:B------:R-:W-:Y:S04]  /*19b130*/  STL [R1+0x1d0], R8 ;  /* 0x0001d00801007387 */ /* 0x000fe80000100800 */
[----:B------:R-:W5:Y:S01]  /*19b140*/  LDL.LU R25, [R1+0x2fdc] ;  /* 0x002fdc0001197983 */ /* 0x000f620000300800 */
[----:B------:R-:W-:-:S02]  /*19b150*/  LOP3.LUT R11, R11, 0xffff, RZ, 0xc0, !PT ;  /* 0x0000ffff0b0b7812 */ /* 0x000fc400078ec0ff */
[----:B------:R-:W-:Y:S02]  /*19b160*/  LOP3.LUT R10, R10, 0xffff, RZ, 0xc0, !PT ;  /* 0x0000ffff0a0a7812 */ /* 0x000fe400078ec0ff */
[----:B------:R-:W-:Y:S02]  /*19b170*/  LOP3.LUT R13, R15, 0xffff, RZ, 0xc0, !PT ;  /* 0x0000ffff0f0d7812 */ /* 0x000fe400078ec0ff */
[----:B------:R-:W-:Y:S02]  /*19b180*/  LOP3.LUT R12, R14, 0xffff, RZ, 0xc0, !PT ;  /* 0x0000ffff0e0c7812 */ /* 0x000fe400078ec0ff */
[----:B------:R-:W-:Y:S02]  /*19b190*/  PRMT R2, R11, 0x3340, R10 ;  /* 0x000033400b027816 */ /* 0x000fe4000000000a */
[----:B0-----:R-:W-:-:S03]  /*19b1a0*/  PRMT R0, R13, 0x3340, R12 ;  /* 0x000033400d007816 */ /* 0x001fc6000000000c */
[----:B------:R-:W-:Y:S04]  /*19b1b0*/  STL [R1+0x1d4], R2 ;  /* 0x0001d40201007387 */ /* 0x000fe80000100800 */
[----:B------:R0:W-:Y:S04]  /*19b1c0*/  STL [R1+0x1c8], R0 ;  /* 0x0001c80001007387 */ /* 0x0001e80000100800 */
[----:B------:R-:W2:Y:S01]  /*19b1d0*/  LDL.LU R26, [R1+0x18f4] ;  /* 0x0018f400011a7983 */ /* 0x000ea20000300800 */
[----:B------:R-:W-:-:S04]  /*19b1e0*/  IMAD.MOV.U32 R18, RZ, RZ, R35 ;  /* 0x000000ffff127224 */ /* 0x000fc800078e0023 */
[----:B0-----:R-:W-:-:S05]  /*19b1f0*/  VIADD R0, R18, 0x119 ;  /* 0x0000011912007836 */ /* 0x001fca0000000000 */
[----:B------:R-:W-:Y:S02]  /*19b200*/  ISETP.GE.AND P0, PT, R0, UR50, PT ;  /* 0x0000003200007c0c */ /* 0x000fe4000bf06270 */
[----:B-----5:R-:W-:Y:S02]  /*19b210*/  LOP3.LUT R11, R25, 0xffff, RZ, 0xc0, !PT ;  /* 0x0000ffff190b7812 */ /* 0x020fe400078ec0ff */
[----:B------:R-:W5:Y:S01]  /*19b220*/  LDL.LU R25, [R1+0x2f20] ;  /* 0x002f200001197983 */ /* 0x000f620000300800 */
[----:B----4-:R-:W-:Y:S02]  /*19b230*/  ISETP.LT.AND P1, PT, R58, UR6, !P0 ;  /* 0x000000063a007c0c */ /* 0x010fe4000c721270 */
[----:B---3--:R-:W-:Y:S02]  /*19b240*/  ISETP.LT.AND P0, PT, R46, UR4, !P0 ;  /* 0x000000042e007c0c */ /* 0x008fe4000c701270 */
[----:B--2---:R-:W-:Y:S01]  /*19b250*/  LOP3.LUT R41, R41, 0xffffbfff, RZ, 0xc0, !PT ;  /* 0xffffbfff29297812 */ /* 0x004fe200078ec0ff */
[----:B------:R-:W0:Y:S01]  /*19b260*/  LDCU UR6, c[0x0][0x398] ;  /* 0x00007300ff0677ac */ /* 0x000e220008000800 */
[----:B------:R-:W-:Y:S01]  /*19b270*/  VIADD R0, R18, 0x117 ;  /* 0x0000011712007836 */ /* 0x000fe20000000000 */
[----:B------:R-:W-:Y:S01]  /*19b280*/  UMOV UR50, UR48 ;  /* 0x0000003000327c82 */ /* 0x000fe20008000000 */
[----:B------:R-:W1:Y:S05]  /*19b290*/  LDCU UR4, c[0x0][0x398] ;  /* 0x00007300ff0477ac */ /* 0x000e6a0008000800 */
[----:B------:R-:W-:-:S04]  /*19b2a0*/  @P1 LOP3.LUT R41, R41, 0x4000, RZ, 0xfc, !PT ;  /* 0x0000400029291812 */ /* 0x000fc800078efcff */
[----:B------:R-:W-:-:S04]  /*19b2b0*/  LOP3.LUT R41, R41, 0xffffdfff, RZ, 0xc0, !PT ;  /* 0xffffdfff29297812 */ /* 0x000fc800078ec0ff */
[----:B------:R-:W-:Y:S02]  /*19b2c0*/  @P0 LOP3.LUT R41, R41, 0x2000, RZ, 0xfc, !PT ;  /* 0x0000200029290812 */ /* 0x000fe400078efcff */
[----:B------:R-:W-:Y:S02]  /*19b2d0*/  ISETP.GE.AND P0, PT, R0, UR50, PT ;  /* 0x0000003200007c0c */ /* 0x000fe4000bf06270 */
[----:B------:R-:W-:Y:S02]  /*19b2e0*/  LOP3.LUT R0, R44, 0xffff, RZ, 0xc0, !PT ;  /* 0x0000ffff2c007812 */ /* 0x000fe400078ec0ff */
[----:B------:R-:W2:Y:S01]  /*19b2f0*/  LDL.LU R44, [R1+0x7c84] ;  /* 0x007c8400012c7983 */ /* 0x000ea20000300800 */
[----:B0-----:R-:W-:Y:S02]  /*19b300*/  ISETP.LT.AND P1, PT, R58, UR6, !P0 ;  /* 0x000000063a007c0c */ /* 0x001fe4000c721270 */
[----:B-1----:R-:W-:Y:S02]  /*19b310*/  ISETP.LT.AND P0, PT, R46, UR4, !P0 ;  /* 0x000000042e007c0c */ /* 0x002fe4000c701270 */
[----:B------:R-:W-:-:S02]  /*19b320*/  LOP3.LUT R41, R41, 0xffffefff, RZ, 0xc0, !PT ;  /* 0xffffefff29297812 */ /* 0x000fc400078ec0ff */
[----:B------:R-:W-:Y:S02]  /*19b330*/  LOP3.LUT R9, R26, 0xffff, RZ, 0xc0, !PT ;  /* 0x0000ffff1a097812 */ /* 0x000fe400078ec0ff */
[----:B------:R-:W-:Y:S01]  /*19b340*/  SHF.R.U32.HI R14, RZ, 0x8, R11 ;  /* 0x00000008ff0e7819 */ /* 0x000fe2000001160b */
[----:B------:R-:W-:Y:S01]  /*19b350*/  VIADD R2, R18, 0x115 ;  /* 0x0000011512027836 */ /* 0x000fe20000000000 */
[----:B------:R-:W-:Y:S01]  /*19b360*/  UMOV UR48, UR46 ;  /* 0x0000002e00307c82 */ /* 0x000fe20008000000 */
[--C-:B------:R-:W-:Y:S02]  /*19b370*/  PRMT R11, R11, 0x3340, R9.reuse ;  /* 0x000033400b0b7816 */ /* 0x100fe40000000009 */
[----:B------:R-:W-:Y:S01]  /*19b380*/  SHF.R.U32.HI R12, RZ, 0x8, R9 ;  /* 0x00000008ff0c7819 */ /* 0x000fe20000011609 */
[----:B------:R-:W0:Y:S01]  /*19b390*/  LDCU UR4, c[0x0][0x398] ;  /* 0x00007300ff0477ac */ /* 0x000e220008000800 */
[----:B------:R-:W1:Y:S01]  /*19b3a0*/  LDCU UR6, c[0x0][0x398] ;  /* 0x00007300ff0677ac */ /* 0x000e620008000800 */
[----:B------:R-:W-:Y:S01]  /*19b3b0*/  @P1 LOP3.LUT R41, R41, 0x1000, RZ, 0xfc, !PT ;  /* 0x0000100029291812 */ /* 0x000fe200078efcff */
[----:B------:R3:W-:Y:S03]  /*19b3c0*/  STL [R1+0x270], R11 ;  /* 0x0002700b01007387 */ /* 0x0007e60000100800 */
[----:B------:R-:W-:Y:S01]  /*19b3d0*/  LOP3.LUT R41, R41, 0xfffff7ff, RZ, 0xc0, !PT ;  /* 0xfffff7ff29297812 */ /* 0x000fe200078ec0ff */
[----:B------:R-:W-:Y:S01]  /*19b3e0*/  UMOV UR50, UR48 ;  /* 0x0000003000327c82 */ /* 0x000fe20008000000 */
[----:B------:R-:W-:-:S02]  /*19b3f0*/  LOP3.LUT R9, R14, 0xffff, RZ, 0xc0, !PT ;  /* 0x0000ffff0e097812 */ /* 0x000fc400078ec0ff */
[----:B------:R-:W-:Y:S02]  /*19b400*/  @P0 LOP3.LUT R41, R41, 0x800, RZ, 0xfc, !PT ;  /* 0x0000080029290812 */ /* 0x000fe400078efcff */
[----:B---3--:R-:W-:Y:S02]  /*19b410*/  SHF.R.U32.HI R11, RZ, 0x8, R0 ;  /* 0x00000008ff0b7819 */ /* 0x008fe40000011600 */
[----:B------:R-:W-:Y:S02]  /*19b420*/  ISETP.GE.AND P0, PT, R2, UR50, PT ;  /* 0x0000003202007c0c */ /* 0x000fe4000bf06270 */
[----:B------:R-:W-:Y:S01]  /*19b430*/  LOP3.LUT R2, R11, 0xffff, RZ, 0xc0, !PT ;  /* 0x0000ffff0b027812 */ /* 0x000fe200078ec0ff */
[----:B------:R-:W-:Y:S01]  /*19b440*/  UMOV UR46, UR42 ;  /* 0x0000002a002e7c82 */ /* 0x000fe20008000000 */
[----:B------:R-:W-:Y:S01]  /*19b450*/  UMOV UR42, UR40 ;  /* 0x00000028002a7c82 */ /* 0x000fe20008000000 */
[----:B------:R-:W-:Y:S01]  /*19b460*/  UMOV UR40, UR38 ;  /* 0x0000002600287c82 */ /* 0x000fe20008000000 */
[----:B------:R-:W-:Y:S01]  /*19b470*/  UMOV UR38, UR10 ;  /* 0x0000000a00267c82 */ /* 0x000fe20008000000 */
[----:B------:R-:W3:Y:S01]  /*19b480*/  LDCU UR10, c[0x0][0x398] ;  /* 0x00007300ff0a77ac */ /* 0x000ee20008000800 */
[----:B------:R-:W-:Y:S01]  /*19b490*/  UMOV UR48, UR46 ;  /* 0x0000002e00307c82 */ /* 0x000fe20008000000 */
[----:B------:R-:W-:Y:S01]  /*19b4a0*/  UMOV UR46, UR42 ;  /* 0x0000002a002e7c82 */ /* 0x000fe20008000000 */
[----:B------:R-:W-:Y:S01]  /*19b4b0*/  UMOV UR42, UR40 ;  /* 0x00000028002a7c82 */ /* 0x000fe20008000000 */
[----:B------:R-:W-:Y:S01]  /*19b4c0*/  UMOV UR40, UR38 ;  /* 0x0000002600287c82 */ /* 0x000fe20008000000 */
[----:B------:R-:W-:Y:S01]  /*19b4d0*/  UMOV UR38, UR36 ;  /* 0x0000002400267c82 */ /* 0x000fe20008000000 */
[----:B------:R-:W-:Y:S01]  /*19b4e0*/  UMOV UR36, UR28 ;  /* 0x0000001c00247c82 */ /* 0x000fe20008000000 */
[----:B------:R-:W-:Y:S01]  /*19b4f0*/  UMOV UR28, UR8 ;  /* 0x00000008001c7c82 */ /* 0x000fe20008000000 */
[----:B------:R-:W4:Y:S01]  /*19b500*/  LDCU UR8, c[0x0][0x398] ;  /* 0x00007300ff0877ac */ /* 0x000f220008000800 */
[----:B------:R-:W-:-:S02]  /*19b510*/  LOP3.LUT R41, R41, 0xfffffbff, RZ, 0xc0, !PT ;  /* 0xfffffbff29297812 */ /* 0x000fc400078ec0ff */
[----:B---3--:R-:W-:Y:S01]  /*19b520*/  ISETP.LT.AND P1, PT, R58, UR10, !P0 ;  /* 0x0000000a3a007c0c */ /* 0x008fe2000c721270 */
[----:B------:R-:W-:Y:S01]  /*19b530*/  VIADD R8, R18, 0x113 ;  /* 0x0000011312087836 */ /* 0x000fe20000000000 */
[----:B------:R-:W-:Y:S01]  /*19b540*/  UMOV UR52, UR48 ;  /* 0x0000003000347c82 */ /* 0x000fe20008000000 */
[----:B------:R-:W-:Y:S01]  /*19b550*/  UMOV UR50, UR46 ;  /* 0x0000002e00327c82 */ /* 0x000fe20008000000 */
[----:B------:R-:W3:Y:S01]  /*19b560*/  LDCU UR10, c[0x0][0x398] ;  /* 0x00007300ff0a77ac */ /* 0x000ee20008000800 */
[----:B----4-:R-:W-:-:S08]  /*19b570*/  ISETP.LT.AND P0, PT, R46, UR8, !P0 ;  /* 0x000000082e007c0c */ /* 0x010fd0000c701270 */
[----:B------:R-:W-:Y:S01]  /*19b580*/  @P1 LOP3.LUT R41, R41, 0x400, RZ, 0xfc, !PT ;  /* 0x0000040029291812 */ /* 0x000fe200078efcff */
[----:B------:R-:W-:Y:S01]  /*19b590*/  UMOV UR46, UR12 ;  /* 0x0000000c002e7c82 */ /* 0x000fe20008000000 */
[----:B------:R-:W4:Y:S01]  /*19b5a0*/  LDCU UR12, c[0x0][0x398] ;  /* 0x00007300ff0c77ac */ /* 0x000f220008000800 */
[----:B------:R-:W2:Y:S01]  /*19b5b0*/  LDCU UR8, c[0x0][0x398] ;  /* 0x00007300ff0877ac */ /* 0x000ea20008000800 */
[----:B------:R-:W-:-:S04]  /*19b5c0*/  LOP3.LUT R41, R41, 0xfffffdff, RZ, 0xc0, !PT ;  /* 0xfffffdff29297812 */ /* 0x000fc800078ec0ff */
[----:B------:R-:W-:Y:S02]  /*19b5d0*/  @P0 LOP3.LUT R41, R41, 0x200, RZ, 0xfc, !PT ;  /* 0x0000020029290812 */ /* 0x000fe400078efcff */
[----:B------:R-:W-:-:S04]  /*19b5e0*/  ISETP.GE.AND P0, PT, R8, UR52, PT ;  /* 0x0000003408007c0c */ /* 0x000fc8000bf06270 */
[----:B0-----:R-:W-:Y:S02]  /*19b5f0*/  ISETP.LT.AND P1, PT, R58, UR4, !P0 ;  /* 0x000000043a007c0c */ /* 0x001fe4000c721270 */
[----:B-1----:R-:W-:Y:S02]  /*19b600*/  ISETP.LT.AND P0, PT, R46, UR6, !P0 ;  /* 0x000000062e007c0c */ /* 0x002fe4000c701270 */
[----:B------:R-:W-:Y:S02]  /*19b610*/  LOP3.LUT R41, R41, 0xfffffeff, RZ, 0xc0, !PT ;  /* 0xfffffeff29297812 */ /* 0x000fe400078ec0ff */
[----:B-----5:R-:W-:Y:S01]  /*19b620*/  LOP3.LUT R10, R25, 0xffff, RZ, 0xc0, !PT ;  /* 0x0000ffff190a7812 */ /* 0x020fe200078ec0ff */
[----:B------:R-:W-:Y:S01]  /*19b630*/  UMOV UR48, UR42 ;  /* 0x0000002a00307c82 */ /* 0x000fe20008000000 */
[----:B------:R-:W0:Y:S01]  /*19b640*/  LDCU UR4, c[0x0][0x398] ;  /* 0x00007300ff0477ac */ /* 0x000e220008000800 */
[----:B------:R-:W1:Y:S01]  /*19b650*/  LDCU UR6, c[0x0][0x398] ;  /* 0x00007300ff0677ac */ /* 0x000e620008000800 */
[----:B------:R-:W-:-:S02]  /*19b660*/  SHF.R.U32.HI R13, RZ, 0x8, R10 ;  /* 0x00000008ff0d7819 */ /* 0x000fc4000001160a */
[----:B------:R-:W-:Y:S02]  /*19b670*/  PRMT R10, R10, 0x3340, R0 ;  /* 0x000033400a0a7816 */ /* 0x000fe40000000000 */
[----:B------:R-:W-:-:S03]  /*19b680*/  LOP3.LUT R0, R12, 0xffff, RZ, 0xc0, !PT ;  /* 0x0000ffff0c007812 */ /* 0x000fc600078ec0ff */
[----:B------:R5:W-:Y:S01]  /*19b690*/  STL [R1+0x26c], R10 ;  /* 0x00026c0a01007387 */ /* 0x000be20000100800 */
[----:B------:R-:W-:Y:S02]  /*19b6a0*/  PRMT R0, R9, 0x3340, R0 ;  /* 0x0000334009007816 */ /* 0x000fe40000000000 */
[----:B-----5:R-:W-:-:S03]  /*19b6b0*/  LOP3.LUT R10, R13, 0xffff, RZ, 0xc0, !PT ;  /* 0x0000ffff0d0a7812 */ /* 0x020fc600078ec0ff */
[----:B------:R5:W-:Y:S04]  /*19b6c0*/  STL [R1+0x1bc], R0 ;  /* 0x0001bc0001007387 */ /* 0x000be80000100800 */
[----:B------:R-:W3:Y:S04]  /*19b6d0*/  LDL.LU R27, [R1+0x2fe0] ;  /* 0x002fe000011b7983 */ /* 0x000ee80000300800 */
[----:B------:R-:W3:Y:S01]  /*19b6e0*/  LDL.LU R26, [R1+0x2f24] ;  /* 0x002f2400011a7983 */ /* 0x000ee20000300800 */
[----:B------:R-:W-:-:S05]  /*19b6f0*/  PRMT R2, R10, 0x3340, R2 ;  /* 0x000033400a027816 */ /* 0x000fca0000000002 */
[----:B------:R0:W-:Y:S04]  /*19b700*/  STL [R1+0x1c0], R2 ;  /* 0x0001c00201007387 */ /* 0x0001e80000100800 */
[----:B------:R-:W3:Y:S01]  /*19b710*/  LDL.LU R25, [R1+0x1900] ;  /* 0x0019000001197983 */ /* 0x000ee20000300800 */
[----:B------:R-:W-:Y:S01]  /*19b720*/  @P1 LOP3.LUT R41, R41, 0x100, RZ, 0xfc, !PT ;  /* 0x0000010029291812 */ /* 0x000fe200078efcff */
[----:B-----5:R-:W-:-:S03]  /*19b730*/  VIADD R0, R18, 0x111 ;  /* 0x0000011112007836 */ /* 0x020fc60000000000 */
[----:B------:R-:W-:-:S04]  /*19b740*/  LOP3.LUT R41, R41, 0xffffff7f, RZ, 0xc0, !PT ;  /* 0xffffff7f29297812 */ /* 0x000fc800078ec0ff */
[----:B------:R-:W-:Y:S02]  /*19b750*/  @P0 LOP3.LUT R41, R41, 0x80, RZ, 0xfc, !PT ;  /* 0x0000008029290812 */ /* 0x000fe400078efcff */
[----:B------:R-:W-:Y:S01]  /*19b760*/  ISETP.GE.AND P0, PT, R0, UR50, PT ;  /* 0x0000003200007c0c */ /* 0x000fe2000bf06270 */
[----:B------:R-:W-:-:S03]  /*19b770*/  UMOV UR42, UR40 ;  /* 0x00000028002a7c82 */ /* 0x000fc60008000000 */
[----:B----4-:R-:W-:Y:S01]  /*19b780*/  ISETP.LT.AND P1, PT, R58, UR12, !P0 ;  /* 0x0000000c3a007c0c */ /* 0x010fe2000c721270 */
[----:B------:R-:W-:Y:S01]  /*19b790*/  UMOV UR40, UR38 ;  /* 0x0000002600287c82 */ /* 0x000fe20008000000 */
[----:B------:R-:W-:Y:S01]  /*19b7a0*/  UMOV UR38, UR34 ;  /* 0x0000002200267c82 */ /* 0x000fe20008000000 */
[----:B------:R-:W-:Y:S01]  /*19b7b0*/  UMOV UR34, UR30 ;  /* 0x0000001e00227c82 */ /* 0x000fe20008000000 */
[----:B------:R-:W-:Y:S01]  /*19b7c0*/  UMOV UR30, UR14 ;  /* 0x0000000e001e7c82 */ /* 0x000fe20008000000 */
[----:B------:R-:W4:Y:S01]  /*19b7d0*/  LDCU UR14, c[0x0][0x398] ;  /* 0x00007300ff0e77ac */ /* 0x000f220008000800 */
[----:B--2---:R-:W-:Y:S02]  /*19b7e0*/  ISETP.LT.AND P0, PT, R46, UR8, !P0 ;  /* 0x000000082e007c0c */ /* 0x004fe4000c701270 */
[----:B------:R-:W-:Y:S01]  /*19b7f0*/  LOP3.LUT R41, R41, 0xffffffbf, RZ, 0xc0, !PT ;  /* 0xffffffbf29297812 */ /* 0x000fe200078ec0ff */
[----:B------:R-:W-:Y:S01]  /*19b800*/  VIADD R0, R18, 0x10f ;  /* 0x0000010f12007836 */ /* 0x000fe20000000000 */
[----:B------:R-:W-:Y:S01]  /*19b810*/  UMOV UR50, UR48 ;  /* 0x0000003000327c82 */ /* 0x000fe20008000000 */
[----:B------:R-:W2:Y:S01]  /*19b820*/  LDCU UR8, c[0x0][0x398] ;  /* 0x00007300ff0877ac */ /* 0x000ea20008000800 */
[----:B------:R-:W5:Y:S01]  /*19b830*/  LDCU UR12, c[0x0][0x398] ;  /* 0x00007300ff0c77ac */ /* 0x000f620008000800 */
[----:B------:R-:W-:-:S04]  /*19b840*/  @P1 LOP3.LUT R41, R41, 0x40, RZ, 0xfc, !PT ;  /* 0x0000004029291812 */ /* 0x000fc800078efcff */
[----:B------:R-:W-:-:S04]  /*19b850*/  LOP3.LUT R41, R41, 0xffffffdf, RZ, 0xc0, !PT ;  /* 0xffffffdf29297812 */ /* 0x000fc800078ec0ff */
[----:B------:R-:W-:Y:S02]  /*19b860*/  @P0 LOP3.LUT R41, R41, 0x20, RZ, 0xfc, !PT ;  /* 0x0000002029290812 */ /* 0x000fe400078efcff */
[----:B------:R-:W-:-:S04]  /*19b870*/  ISETP.GE.AND P0, PT, R0, UR50, PT ;  /* 0x0000003200007c0c */ /* 0x000fc8000bf06270 */
[----:B----4-:R-:W-:Y:S02]  /*19b880*/  ISETP.LT.AND P1, PT, R58, UR14, !P0 ;  /* 0x0000000e3a007c0c */ /* 0x010fe4000c721270 */
[----:B0-----:R-:W-:Y:S02]  /*19b890*/  ISETP.LT.AND P0, PT, R46, UR4, !P0 ;  /* 0x000000042e007c0c */ /* 0x001fe4000c701270 */
[----:B------:R-:W-:Y:S01]  /*19b8a0*/  LOP3.LUT R41, R41, 0xffffffef, RZ, 0xc0, !PT ;  /* 0xffffffef29297812 */ /* 0x000fe200078ec0ff */
[C---:B------:R-:W-:Y:S01]  /*19b8b0*/  VIADD R0, R18.reuse, 0x10d ;  /* 0x0000010d12007836 */ /* 0x040fe20000000000 */
[----:B------:R-:W-:Y:S01]  /*19b8c0*/  UMOV UR48, UR46 ;  /* 0x0000002e00307c82 */ /* 0x000fe20008000000 */
[----:B------:R-:W0:Y:S01]  /*19b8d0*/  LDCU UR4, c[0x0][0x398] ;  /* 0x00007300ff0477ac */ /* 0x000e220008000800 */
[----:B------:R-:W-:Y:S01]  /*19b8e0*/  VIADD R2, R18, 0x109 ;  /* 0x0000010912027836 */ /* 0x000fe20000000000 */
[----:B------:R-:W-:Y:S01]  /*19b8f0*/  LOP3.LUT R44, R44, 0x7fffffff, RZ, 0xc0, !PT ;  /* 0x7fffffff2c2c7812 */ /* 0x000fe200078ec0ff */
[----:B------:R-:W4:Y:S03]  /*19b900*/  LDCU UR14, c[0x0][0x398] ;  /* 0x00007300ff0e77ac */ /* 0x000f260008000800 */
[----:B------:R-:W-:-:S04]  /*19b910*/  @P1 LOP3.LUT R41, R41, 0x10, RZ, 0xfc, !PT ;  /* 0x0000001029291812 */ /* 0x000fc800078efcff */
[----:B------:R-:W-:-:S04]  /*19b920*/  LOP3.LUT R41, R41, 0xfffffff7, RZ, 0xc0, !PT ;  /* 0xfffffff729297812 */ /* 0x000fc800078ec0ff */
[----:B------:R-:W-:Y:S02]  /*19b930*/  @P0 LOP3.LUT R41, R41, 0x8, RZ, 0xfc, !PT ;  /* 0x0000000829290812 */ /* 0x000fe400078efcff */
[----:B------:R-:W-:-:S04]  /*19b940*/  ISETP.GE.AND P0, PT, R0, UR42, PT ;  /* 0x0000002a00007c0c */ /* 0x000fc8000bf06270 */
[----:B-1----:R-:W-:Y:S02]  /*19b950*/  ISETP.LT.AND P1, PT, R58, UR6, !P0 ;  /* 0x000000063a007c0c */ /* 0x002fe4000c721270 */
[----:B---3--:R-:W-:Y:S02]  /*19b960*/  ISETP.LT.AND P0, PT, R46, UR10, !P0 ;  /* 0x0000000a2e007c0c */ /* 0x008fe4000c701270 */
[----:B------:R-:W-:Y:S01]  /*19b970*/  LOP3.LUT R41, R41, 0xfffffffb, RZ, 0xc0, !PT ;  /* 0xfffffffb29297812 */ /* 0x000fe200078ec0ff */
[C---:B------:R-:W-:Y:S01]  /*19b980*/  VIADD R0, R18.reuse, 0x10b ;  /* 0x0000010b12007836 */ /* 0x040fe20000000000 */
[----:B------:R-:W-:Y:S01]  /*19b990*/  UMOV UR46, UR44 ;  /* 0x0000002c002e7c82 */ /* 0x000fe20008000000 */
[----:B------:R-:W-:Y:S01]  /*19b9a0*/  UMOV UR50, UR48 ;  /* 0x0000003000327c82 */ /* 0x000fe20008000000 */
[----:B------:R-:W-:Y:S01]  /*19b9b0*/  UMOV UR52, UR46 ;  /* 0x0000002e00347c82 */ /* 0x000fe20008000000 */
[C---:B------:R-:W-:Y:S02]  /*19b9c0*/  VIADD R8, R18.reuse, 0x107 ;  /* 0x0000010712087836 */ /* 0x040fe40000000000 */
[C---:B------:R-:W-:Y:S01]  /*19b9d0*/  VIADD R9, R18.reuse, 0x105 ;  /* 0x0000010512097836 */ /* 0x040fe20000000000 */
[----:B------:R-:W-:Y:S01]  /*19b9e0*/  UMOV UR42, UR28 ;  /* 0x0000001c002a7c82 */ /* 0x000fe20008000000 */
[----:B------:R-:W-:Y:S01]  /*19b9f0*/  VIADD R10, R18, 0x103 ;  /* 0x00000103120a7836 */ /* 0x000fe20000000000 */
[----:B------:R-:W1:Y:S01]  /*19ba00*/  LDCU UR6, c[0x0][0x398] ;  /* 0x00007300ff0677ac */ /* 0x000e620008000800 */
[----:B------:R-:W3:Y:S01]  /*19ba10*/  LDCU UR10, c[0x0][0x398] ;  /* 0x00007300ff0a77ac */ /* 0x000ee20008000800 */
[----:B------:R-:W-:Y:S01]  /*19ba20*/  @P1 LOP3.LUT R41, R41, 0x4, RZ, 0xfc, !PT ;  /* 0x0000000429291812 */ /* 0x000fe200078efcff */
[----:B------:R-:W-:Y:S01]  /*19ba30*/  UMOV UR44, UR18 ;  /* 0x00000012002c7c82 */ /* 0x000fe20008000000 */
[----:B------:R-:W0:Y:S01]  /*19ba40*/  LDCU UR18, c[0x0][0x398] ;  /* 0x00007300ff1277ac */ /* 0x000e220008000800 */
[----:B------:R-:W-:Y:S01]  /*19ba50*/  UMOV UR48, UR16 ;  /* 0x0000001000307c82 */ /* 0x000fe20008000000 */
[----:B------:R-:W-:Y:S01]  /*19ba60*/  LOP3.LUT R41, R41, 0xfffffffd, RZ, 0xc0, !PT ;  /* 0xfffffffd29297812 */ /* 0x000fe200078ec0ff */
[----:B------:R-:W0:Y:S01]  /*19ba70*/  LDCU UR16, c[0x0][0x398] ;  /* 0x00007300ff1077ac */ /* 0x000e220008000800 */
[----:B------:R-:W0:Y:S02]  /*19ba80*/  LDCU UR28, c[0x0][0x398] ;  /* 0x00007300ff1c77ac */ /* 0x000e240008000800 */
[----:B------:R-:W-:-:S02]  /*19ba90*/  @P0 LOP3.LUT R41, R41, 0x2, RZ, 0xfc, !PT ;  /* 0x0000000229290812 */ /* 0x000fc400078efcff */
[----:B------:R-:W-:-:S04]  /*19baa0*/  ISETP.GE.AND P0, PT, R0, UR52, PT ;  /* 0x0000003400007c0c */ /* 0x000fc8000bf06270 */
[----:B--2---:R-:W-:Y:S02]  /*19bab0*/  ISETP.LT.AND P1, PT, R58, UR8, !P0 ;  /* 0x000000083a007c0c */ /* 0x004fe4000c721270 */
[----:B-----5:R-:W-:Y:S02]  /*19bac0*/  ISETP.LT.AND P0, PT, R46, UR12, !P0 ;  /* 0x0000000c2e007c0c */ /* 0x020fe4000c701270 */
[----:B------:R-:W-:Y:S01]  /*19bad0*/  LOP3.LUT R41, R41, 0xfffffffe, RZ, 0xc0, !PT ;  /* 0xfffffffe29297812 */ /* 0x000fe200078ec0ff */
[----:B------:R-:W-:Y:S01]  /*19bae0*/  UMOV UR52, UR50 ;  /* 0x0000003200347c82 */ /* 0x000fe20008000000 */
[----:B------:R-:W-:Y:S01]  /*19baf0*/  LOP3.LUT R0, R47, 0xffff, RZ, 0xc0, !PT ;  /* 0x0000ffff2f007812 */ /* 0x000fe200078ec0ff */
[----:B------:R-:W-:Y:S01]  /*19bb00*/  UMOV UR46, UR44 ;  /* 0x0000002c002e7c82 */ /* 0x000fe20008000000 */
[----:B------:R-:W2:Y:S01]  /*19bb10*/  LDCU UR8, c[0x0][0x398] ;  /* 0x00007300ff0877ac */ /* 0x000ea20008000800 */
[----:B------:R-:W5:Y:S06]  /*19bb20*/  LDCU UR12, c[0x0][0x398] ;  /* 0x00007300ff0c77ac */ /* 0x000f6c0008000800 */
[----:B------:R-:W-:-:S02]  /*19bb30*/  @P0 LOP3.LUT R44, R44, 0x80000000, RZ, 0xfc, !PT ;  /* 0x800000002c2c0812 */ /* 0x000fc400078efcff */
[----:B------:R-:W-:Y:S02]  /*19bb40*/  ISETP.GE.AND P0, PT, R2, UR54, PT ;  /* 0x0000003602007c0c */ /* 0x000fe4000bf06270 */
[----:B------:R-:W-:Y:S01]  /*19bb50*/  @P1 LOP3.LUT R41, R41, 0x1, RZ, 0xfc, !PT ;  /* 0x0000000129291812 */ /* 0x000fe200078efcff */
[----:B------:R-:W-:Y:S01]  /*19bb60*/  UMOV UR44, UR40 ;  /* 0x00000028002c7c82 */ /* 0x000fe20008000000 */
[----:B------:R-:W-:Y:S02]  /*19bb70*/  LOP3.LUT R44, R44, 0xbfffffff, RZ, 0xc0, !PT ;  /* 0xbfffffff2c2c7812 */ /* 0x000fe400078ec0ff */
[----:B0-----:R-:W-:Y:S02]  /*19bb80*/  ISETP.LT.AND P1, PT, R58, UR18, !P0 ;  /* 0x000000123a007c0c */ /* 0x001fe4000c721270 */
[----:B------:R-:W-:Y:S01]  /*19bb90*/  ISETP.LT.AND P0, PT, R46, UR4, !P0 ;  /* 0x000000042e007c0c */ /* 0x000fe2000c701270 */
[----:B------:R-:W-:Y:S04]  /*19bba0*/  STL [R1+0x7b74], R41 ;  /* 0x007b742901007387 */ /* 0x000fe80000100800 */
[----:B------:R-:W3:Y:S01]  /*19bbb0*/  LDL.LU R47, [R1+0x7c80] ;  /* 0x007c8000012f7983 */ /* 0x000ee20000300800 */
[----:B------:R-:W-:Y:S01]  /*19bbc0*/  UMOV UR40, UR24 ;  /* 0x0000001800287c82 */ /* 0x000fe20008000000 */
[----:B------:R-:W-:Y:S01]  /*19bbd0*/  UMOV UR50, UR38 ;  /* 0x0000002600327c82 */ /* 0x000fe20008000000 */
[----:B------:R-:W0:Y:S01]  /*19bbe0*/  LDCU UR18, c[0x0][0x398] ;  /* 0x00007300ff1277ac */ /* 0x000e220008000800 */
[----:B------:R-:W0:Y:S02]  /*19bbf0*/  LDCU UR54, c[0x0][0x398] ;  /* 0x00007300ff3677ac */ /* 0x000e240008000800 */
[----:B------:R-:W-:Y:S01]  /*19bc00*/  @P1 LOP3.LUT R44, R44, 0x40000000, RZ, 0xfc, !PT ;  /* 0x400000002c2c1812 */ /* 0x000fe200078efcff */
[----:B------:R-:W0:Y:S03]  /*19bc10*/  LDCU UR4, c[0x0][0x398] ;  /* 0x00007300ff0477ac */ /* 0x000e260008000800 */
[----:B------:R-:W-:-:S04]  /*19bc20*/  LOP3.LUT R44, R44, 0xdfffffff, RZ, 0xc0, !PT ;  /* 0xdfffffff2c2c7812 */ /* 0x000fc800078ec0ff */
[----:B------:R-:W-:Y:S02]  /*19bc30*/  @P0 LOP3.LUT R44, R44, 0x20000000, RZ, 0xfc, !PT ;  /* 0x200000002c2c0812 */ /* 0x000fe400078efcff */
[----:B------:R-:W-:-:S04]  /*19bc40*/  ISETP.GE.AND P0, PT, R8, UR52, PT ;  /* 0x0000003408007c0c */ /* 0x000fc8000bf06270 */
[----:B------:R-:W-:Y:S02]  /*19bc50*/  ISETP.LT.AND P1, PT, R58, UR16, !P0 ;  /* 0x000000103a007c0c */ /* 0x000fe4000c721270 */
[----:B----4-:R-:W-:Y:S02]  /*19bc60*/  ISETP.LT.AND P0, PT, R46, UR14, !P0 ;  /* 0x0000000e2e007c0c */ /* 0x010fe4000c701270 */
[----:B------:R-:W-:Y:S01]  /*19bc70*/  LOP3.LUT R44, R44, 0xefffffff, RZ, 0xc0, !PT ;  /* 0xefffffff2c2c7812 */ /* 0x000fe200078ec0ff */
[----:B------:R-:W-:Y:S01]  /*19bc80*/  UMOV UR24, UR22 ;  /* 0x0000001600187c82 */ /* 0x000fe20008000000 */
[----:B------:R-:W4:Y:S01]  /*19bc90*/  LDCU UR22, c[0x0][0x398] ;  /* 0x00007300ff1677ac */ /* 0x000f220008000800 */
[----:B------:R-:W-:Y:S02]  /*19bca0*/  LOP3.LUT R13, R27, 0xffff, RZ, 0xc0, !PT ;  /* 0x0000ffff1b0d7812 */ /* 0x000fe400078ec0ff */
[----:B------:R-:W-:Y:S02]  /*19bcb0*/  LOP3.LUT R12, R26, 0xffff, RZ, 0xc0, !PT ;  /* 0x0000ffff1a0c7812 */ /* 0x000fe400078ec0ff */
[----:B------:R-:W-:-:S02]  /*19bcc0*/  LOP3.LUT R11, R25, 0xffff, RZ, 0xc0, !PT ;  /* 0x0000ffff190b7812 */ /* 0x000fc400078ec0ff */
[----:B------:R-:W-:Y:S01]  /*19bcd0*/  @P1 LOP3.LUT R44, R44, 0x10000000, RZ, 0xfc, !PT ;  /* 0x100000002c2c1812 */ /* 0x000fe200078efcff */
[----:B------:R-:W-:Y:S01]  /*19bce0*/  UMOV UR38, UR26 ;  /* 0x0000001a00267c82 */ /* 0x000fe20008000000 */
[--C-:B------:R-:W-:Y:S02]  /*19bcf0*/  PRMT R8, R12, 0x3340, R0.reuse ;  /* 0x000033400c087816 */ /* 0x100fe40000000000 */
[----:B------:R-:W-:Y:S02]  /*19bd00*/  PRMT R2, R13, 0x3340, R11 ;  /* 0x000033400d027816 */ /* 0x000fe4000000000b */
[----:B------:R-:W-:Y:S02]  /*19bd10*/  SHF.R.U32.HI R0, RZ, 0x8, R0 ;  /* 0x00000008ff007819 */ /* 0x000fe40000011600 */
[----:B------:R-:W-:Y:S02]  /*19bd20*/  LOP3.LUT R44, R44, 0xf7ffffff, RZ, 0xc0, !PT ;  /* 0xf7ffffff2c2c7812 */ /* 0x000fe400078ec0ff */
[----:B------:R-:W-:Y:S01]  /*19bd30*/  SHF.R.U32.HI R14, RZ, 0x8, R13 ;  /* 0x00000008ff0e7819 */ /* 0x000fe2000001160d */
[----:B------:R-:W0:Y:S01]  /*19bd40*/  LDCU UR26, c[0x0][0x398] ;  /* 0x00007300ff1a77ac */ /* 0x000e220008000800 */
[----:B------:R1:W-:Y:S01]  /*19bd50*/  STL [R1+0x264], R2 ;  /* 0x0002640201007387 */ /* 0x0003e20000100800 */
[----:B------:R-:W-:-:S02]  /*19bd60*/  SHF.R.U32.HI R11, RZ, 0x8, R11 ;  /* 0x00000008ff0b7819 */ /* 0x000fc4000001160b */
[----:B------:R-:W-:Y:S02]  /*19bd70*/  LOP3.LUT R0, R0, 0xffff, RZ, 0xc0, !PT ;  /* 0x0000ffff00007812 */ /* 0x000fe400078ec0ff */
[----:B------:R-:W-:Y:S01]  /*19bd80*/  @P0 LOP3.LUT R44, R44, 0x8000000, RZ, 0xfc, !PT ;  /* 0x080000002c2c0812 */ /* 0x000fe200078efcff */
[----:B------:R0:W-:Y:S01]  /*19bd90*/  STL [R1+0x268], R8 ;  /* 0x0002680801007387 */ /* 0x0001e20000100800 */
[----:B------:R-:W2:Y:S01]  /*19bda0*/  LDCU UR14, c[0x0][0x398] ;  /* 0x00007300ff0e77ac */ /* 0x000ea20008000800 */
[----:B------:R-:W2:Y:S01]  /*19bdb0*/  LDCU UR16, c[0x0][0x398] ;  /* 0x00007300ff1077ac */ /* 0x000ea20008000800 */
[----:B-1----:R-:W-:Y:S02]  /*19bdc0*/  SHF.R.U32.HI R2, RZ, 0x8, R12 ;  /* 0x00000008ff027819 */ /* 0x002fe4000001160c */
[----:B------:R-:W-:Y:S02]  /*19bdd0*/  ISETP.GE.AND P0, PT, R9, UR44, PT ;  /* 0x0000002c09007c0c */ /* 0x000fe4000bf06270 */
[----:B------:R-:W-:-:S02]  /*19bde0*/  LOP3.LUT R2, R2, 0xffff, RZ, 0xc0, !PT ;  /* 0x0000ffff02027812 */ /* 0x000fc400078ec0ff */
[----:B------:R-:W-:Y:S02]  /*19bdf0*/  LOP3.LUT R9, R14, 0xffff, RZ, 0xc0, !PT ;  /* 0x0000ffff0e097812 */ /* 0x000fe400078ec0ff */
[----:B0-----:R-:W-:Y:S02]  /*19be00*/  LOP3.LUT R8, R11, 0xffff, RZ, 0xc0, !PT ;  /* 0x0000ffff0b087812 */ /* 0x001fe400078ec0ff */
[----:B------:R-:W-:Y:S02]  /*19be10*/  PRMT R0, R2, 0x3340, R0 ;  /* 0x0000334002007816 */ /* 0x000fe40000000000 */
[----:B------:R-:W-:-:S03]  /*19be20*/  PRMT R2, R9, 0x3340, R8 ;  /* 0x0000334009027816 */ /* 0x000fc60000000008 */
[----:B------:R0:W-:Y:S04]  /*19be30*/  STL [R1+0x1b8], R0 ;  /* 0x0001b80001007387 */ /* 0x0001e80000100800 */
[----:B------:R-:W5:Y:S04]  /*19be40*/  LDL.LU R27, [R1+0x2fe4] ;  /* 0x002fe400011b7983 */ /* 0x000f680000300800 */
[----:B------:R-:W5:Y:S04]  /*19be50*/  LDL.LU R26, [R1+0x2f34] ;  /* 0x002f3400011a7983 */ /* 0x000f680000300800 */
[----:B------:R1:W-:Y:S04]  /*19be60*/  STL [R1+0x1b0], R2 ;  /* 0x0001b00201007387 */ /* 0x0003e80000100800 */
[----:B------:R-:W5:Y:S01]  /*19be70*/  LDL.LU R25, [R1+0x1904] ;  /* 0x0019040001197983 */ /* 0x000f620000300800 */
[----:B----4-:R-:W-:-:S02]  /*19be80*/  ISETP.LT.AND P1, PT, R58, UR22, !P0 ;  /* 0x000000163a007c0c */ /* 0x010fc4000c721270 */
[----:B------:R-:W-:Y:S02]  /*19be90*/  ISETP.LT.AND P0, PT, R46, UR20, !P0 ;  /* 0x000000142e007c0c */ /* 0x000fe4000c701270 */
[----:B------:R-:W-:Y:S01]  /*19bea0*/  LOP3.LUT R44, R44, 0xfbffffff, RZ, 0xc0, !PT ;  /* 0xfbffffff2c2c7812 */ /* 0x000fe200078ec0ff */
[----:B------:R-:W-:Y:S01]  /*19beb0*/  UMOV UR44, UR42 ;  /* 0x0000002a002c7c82 */ /* 0x000fe20008000000 */
[----:B------:R-:W4:Y:S01]  /*19bec0*/  LDCU UR20, c[0x0][0x398] ;  /* 0x00007300ff1477ac */ /* 0x000f220008000800 */
[----:B0-----:R-:W-:Y:S01]  /*19bed0*/  VIADD R0, R18, 0x101 ;  /* 0x0000010112007836 */ /* 0x001fe20000000000 */
[----:B------:R-:W0:Y:S05]  /*19bee0*/  LDCU UR22, c[0x0][0x398] ;  /* 0x00007300ff1677ac */ /* 0x000e2a0008000800 */
[----:B------:R-:W-:-:S04]  /*19bef0*/  @P1 LOP3.LUT R44, R44, 0x4000000, RZ, 0xfc, !PT ;  /* 0x040000002c2c1812 */ /* 0x000fc800078efcff */
[----:B------:R-:W-:-:S04]  /*19bf00*/  LOP3.LUT R44, R44, 0xfdffffff, RZ, 0xc0, !PT ;  /* 0xfdffffff2c2c7812 */ /* 0x000fc800078ec0ff */
[----:B------:R-:W-:Y:S02]  /*19bf10*/  @P0 LOP3.LUT R44, R44, 0x2000000, RZ, 0xfc, !PT ;  /* 0x020000002c2c0812 */ /* 0x000fe400078efcff */
[----:B------:R-:W-:-:S04]  /*19bf20*/  ISETP.GE.AND P0, PT, R10, UR50, PT ;  /* 0x000000320a007c0c */ /* 0x000fc8000bf06270 */
[----:B------:R-:W-:Y:S02]  /*19bf30*/  ISETP.LT.AND P1, PT, R58, UR28, !P0 ;  /* 0x0000001c3a007c0c */ /* 0x000fe4000c721270 */
[----:B------:R-:W-:Y:S02]  /*19bf40*/  ISETP.LT.AND P0, PT, R46, UR26, !P0 ;  /* 0x0000001a2e007c0c */ /* 0x000fe4000c701270 */
[----:B------:R-:W-:Y:S01]  /*19bf50*/  LOP3.LUT R44, R44, 0xfeffffff, RZ, 0xc0, !PT ;  /* 0xfeffffff2c2c7812 */ /* 0x000fe200078ec0ff */
[----:B------:R-:W-:Y:S01]  /*19bf60*/  UMOV UR50, UR48 ;  /* 0x0000003000327c82 */ /* 0x000fe20008000000 */
[----:B------:R-:W-:Y:S01]  /*19bf70*/  UMOV UR42, UR40 ;  /* 0x00000028002a7c82 */ /* 0x000fe20008000000 */
[C---:B-1----:R-:W-:Y:S01]  /*19bf80*/  VIADD R2, R18.reuse, 0xf9 ;  /* 0x000000f912027836 */ /* 0x042fe20000000000 */
[----:B------:R-:W-:Y:S01]  /*19bf90*/  UMOV UR52, UR38 ;  /* 0x0000002600347c82 */ /* 0x000fe20008000000 */
[----:B------:R-:W1:Y:S01]  /*19bfa0*/  LDCU UR26, c[0x0][0x398] ;  /* 0x00007300ff1a77ac */ /* 0x000e620008000800 */
[----:B------:R-:W-:-:S02]  /*19bfb0*/  VIADD R8, R18, 0xf7 ;  /* 0x000000f712087836 */ /* 0x000fc40000000000 */
[----:B------:R-:W-:Y:S01]  /*19bfc0*/  VIADD R9, R18, 0xf5 ;  /* 0x000000f512097836 */ /* 0x000fe20000000000 */
[----:B------:R-:W0:Y:S01]  /*19bfd0*/  LDCU UR28, c[0x0][0x398] ;  /* 0x00007300ff1c77ac */ /* 0x000e220008000800 */
[----:B------:R-:W-:Y:S01]  /*19bfe0*/  @P1 LOP3.LUT R44, R44, 0x1000000, RZ, 0xfc, !PT ;  /* 0x010000002c2c1812 */ /* 0x000fe200078efcff */
[----:B------:R-:W-:Y:S01]  /*19bff0*/  UMOV UR40, UR24 ;  /* 0x0000001800287c82 */ /* 0x000fe20008000000 */
[----:B------:R-:W-:Y:S01]  /*19c000*/  UMOV UR48, UR46 ;  /* 0x0000002e00307c82 */ /* 0x000fe20008000000 */
[----:B------:R-:W0:Y:S01]  /*19c010*/  LDCU UR24, c[0x0][0x398] ;  /* 0x00007300ff1877ac */ /* 0x000e220008000800 */
[----:B------:R-:W-:Y:S01]  /*19c020*/  LOP3.LUT R44, R44, 0xff7fffff, RZ, 0xc0, !PT ;  /* 0xff7fffff2c2c7812 */ /* 0x000fe200078ec0ff */
[----:B------:R-:W-:Y:S01]  /*19c030*/  VIADD R10, R18, 0xf3 ;  /* 0x000000f3120a7836 */ /* 0x000fe20000000000 */
[----:B------:R-:W0:Y:S02]  /*19c040*/  LDCU UR38, c[0x0][0x398] ;  /* 0x00007300ff2677ac */ /* 0x000e240008000800 */
[----:B------:R-:W-:-:S02]  /*19c050*/  @P0 LOP3.LUT R44, R44, 0x800000, RZ, 0xfc, !PT ;  /* 0x008000002c2c0812 */ /* 0x000fc400078efcff */
[----:B------:R-:W-:-:S04]  /*19c060*/  ISETP.GE.AND P0, PT, R0, UR44, PT ;  /* 0x0000002c00007c0c */ /* 0x000fc8000bf06270 */
[----:B------:R-:W-:Y:S02]  /*19c070*/  ISETP.LT.AND P1, PT, R58, UR6, !P0 ;  /* 0x000000063a007c0c */ /* 0x000fe4000c721270 */
[----:B--2---:R-:W-:Y:S02]  /*19c080*/  ISETP.LT.AND P0, PT, R46, UR8, !P0 ;  /* 0x000000082e007c0c */ /* 0x004fe4000c701270 */
[----:B------:R-:W-:Y:S01]  /*19c090*/  LOP3.LUT R44, R44, 0xffbfffff, RZ, 0xc0, !PT ;  /* 0xffbfffff2c2c7812 */ /* 0x000fe200078ec0ff */
[----:B------:R-:W-:Y:S01]  /*19c0a0*/  VIADD R0, R18, 0xff ;  /* 0x000000ff12007836 */ /* 0x000fe20000000000 */
[----:B------:R-:W-:Y:S01]  /*19c0b0*/  UMOV UR44, UR40 ;  /* 0x00000028002c7c82 */ /* 0x000fe20008000000 */
[----:B------:R-:W-:Y:S01]  /*19c0c0*/  UMOV UR56, UR48 ;  /* 0x0000003000387c82 */ /* 0x000fe20008000000 */
[----:B------:R-:W-:Y:S01]  /*19c0d0*/  UMOV UR46, UR34 ;  /* 0x00000022002e7c82 */ /* 0x000fe20008000000 */
[----:B------:R-:W2:Y:S01]  /*19c0e0*/  LDCU UR8, c[0x0][0x398] ;  /* 0x00007300ff0877ac */ /* 0x000ea20008000800 */
[----:B------:R-:W0:Y:S03]  /*19c0f0*/  LDCU UR6, c[0x0][0x398] ;  /* 0x00007300ff0677ac */ /* 0x000e260008000800 */
[----:B------:R-:W-:-:S04]  /*19c100*/  @P1 LOP3.LUT R44, R44, 0x400000, RZ, 0xfc, !PT ;  /* 0x004000002c2c1812 */ /* 0x000fc800078efcff */
[----:B------:R-:W-:-:S04]  /*19c110*/  LOP3.LUT R44, R44, 0xffdfffff, RZ, 0xc0, !PT ;  /* 0xffdfffff2c2c7812 */ /* 0x000fc800078ec0ff */
[----:B------:R-:W-:Y:S02]  /*19c120*/  @P0 LOP3.LUT R44, R44, 0x200000, RZ, 0xfc, !PT ;  /* 0x002000002c2c0812 */ /* 0x000fe400078efcff */
[----:B------:R-:W-:-:S04]  /*19c130*/  ISETP.GE.AND P0, PT, R0, UR50, PT ;  /* 0x0000003200007c0c */ /* 0x000fc8000bf06270 */
[----:B------:R-:W-:Y:S02]  /*19c140*/  ISETP.LT.AND P1, PT, R58, UR4, !P0 ;  /* 0x000000043a007c0c */ /* 0x000fe4000c721270 */
[----:B---3--:R-:W-:Y:S02]  /*19c150*/  ISETP.LT.AND P0, PT, R46, UR10, !P0 ;  /* 0x0000000a2e007c0c */ /* 0x008fe4000c701270 */
[----:B------:R-:W-:Y:S01]  /*19c160*/  LOP3.LUT R44, R44, 0xffefffff, RZ, 0xc0, !PT ;  /* 0xffefffff2c2c7812 */ /* 0x000fe200078ec0ff */
[----:B------:R-:W-:Y:S01]  /*19c170*/  VIADD R0, R18, 0xfd ;  /* 0x000000fd12007836 */ /* 0x000fe20000000000 */
[----:B------:R-:W-:Y:S01]  /*19c180*/  UMOV UR50, UR42 ;  /* 0x0000002a00327c82 */ /* 0x000fe20008000000 */
[----:B------:R-:W-:Y:S01]  /*19c190*/  UMOV UR48, UR46 ;  /* 0x0000002e00307c82 */ /* 0x000fe20008000000 */
[----:B------:R-:W-:Y:S01]  /*19c1a0*/  UMOV UR34, UR30 ;  /* 0x0000001e00227c82 */ /* 0x000fe20008000000 */
[----:B------:R-:W3:Y:S01]  /*19c1b0*/  LDCU UR30, c[0x0][0x398] ;  /* 0x00007300ff1e77ac */ /* 0x000ee20008000800 */
[----:B------:R-:W-:Y:S01]  /*19c1c0*/  UMOV UR40, UR36 ;  /* 0x0000002400287c82 */ /* 0x000fe20008000000 */
[----:B------:R-:W0:Y:S01]  /*19c1d0*/  LDCU UR36, c[0x0][0x398] ;  /* 0x00007300ff2477ac */ /* 0x000e220008000800 */
[----:B------:R-:W0:Y:S01]  /*19c1e0*/  LDCU UR4, c[0x0][0x398] ;  /* 0x00007300ff0477ac */ /* 0x000e220008000800 */
[----:B------:R-:W0:Y:S01]  /*19c1f0*/  LDCU UR46, c[0x0][0x398] ;  /* 0x00007300ff2e77ac */ /* 0x000e220008000800 */
[----:B------:R-:W0:Y:S01]  /*19c200*/  LDCU UR42, c[0x0][0x398] ;  /* 0x00007300ff2a77ac */ /* 0x000e220008000800 */
[----:B------:R-:W-:Y:S01]  /*19c210*/  @P1 LOP3.LUT R44, R44, 0x100000, RZ, 0xfc, !PT ;  /* 0x001000002c2c1812 */ /* 0x000fe200078efcff */
[----:B------:R-:W0:Y:S03]  /*19c220*/  LDCU UR10, c[0x0][0x398] ;  /* 0x00007300ff0a77ac */ /* 0x000e260008000800 */
[----:B------:R-:W-:-:S04]  /*19c230*/  LOP3.LUT R44, R44, 0xfff7ffff, RZ, 0xc0, !PT ;  /* 0xfff7ffff2c2c7812 */ /* 0x000fc800078ec0ff */
[----:B------:R-:W-:Y:S02]  /*19c240*/  @P0 LOP3.LUT R44, R44, 0x80000, RZ, 0xfc, !PT ;  /* 0x000800002c2c0812 */ /* 0x000fe400078efcff */
[----:B------:R-:W-:Y:S02]  /*19c250*/  ISETP.GE.AND P0, PT, R0, UR44, PT ;  /* 0x0000002c00007c0c */ /* 0x000fe4000bf06270 */
[----:B------:R-:W-:Y:S02]  /*19c260*/  LOP3.LUT R44, R44, 0xfffbffff, RZ, 0xc0, !PT ;  /* 0xfffbffff2c2c7812 */ /* 0x000fe400078ec0ff */
[----:B-----5:R-:W-:Y:S02]  /*19c270*/  ISETP.LT.AND P1, PT, R58, UR12, !P0 ;  /* 0x0000000c3a007c0c */ /* 0x020fe4000c721270 */
[----:B------:R-:W-:Y:S01]  /*19c280*/  ISETP.LT.AND P0, PT, R46, UR14, !P0 ;  /* 0x0000000e2e007c0c */ /* 0x000fe2000c701270 */
[----:B------:R-:W-:Y:S01]  /*19c290*/  VIADD R0, R18, 0xfb ;  /* 0x000000fb12007836 */ /* 0x000fe20000000000 */
[----:B------:R-:W5:Y:S01]  /*19c2a0*/  LDCU UR44, c[0x0][0x398] ;  /* 0x00007300ff2c77ac */ /* 0x000f620008000800 */
[----:B------:R-:W0:Y:S01]  /*19c2b0*/  LDCU UR14, c[0x0][0x398] ;  /* 0x00007300ff0e77ac */ /* 0x000e220008000800 */
[----:B------:R-:W0:Y:S07]  /*19c2c0*/  LDCU UR12, c[0x0][0x398] ;  /* 0x00007300ff0c77ac */ /* 0x000e2e0008000800 */
[----:B------:R-:W-:-:S04]  /*19c2d0*/  @P1 LOP3.LUT R44, R44, 0x40000, RZ, 0xfc, !PT ;  /* 0x000400002c2c1812 */ /* 0x000fc800078efcff */
[----:B------:R-:W-:-:S04]  /*19c2e0*/  LOP3.LUT R44, R44, 0xfffdffff, RZ, 0xc0, !PT ;  /* 0xfffdffff2c2c7812 */ /* 0x000fc800078ec0ff */
[----:B------:R-:W-:Y:S02]  /*19c2f0*/  @P0 LOP3.LUT R44, R44, 0x20000, RZ, 0xfc, !PT ;  /* 0x000200002c2c0812 */ /* 0x000fe400078efcff */
[----:B------:R-:W-:-:S04]  /*19c300*/  ISETP.GE.AND P0, PT, R0, UR56, PT ;  /* 0x0000003800007c0c */ /* 0x000fc8000bf06270 */
[----:B------:R-:W-:Y:S02]  /*19c310*/  ISETP.LT.AND P1, PT, R58, UR18, !P0 ;  /* 0x000000123a007c0c */ /* 0x000fe4000c721270 */
[----:B------:R-:W-:Y:S02]  /*19c320*/  ISETP.LT.AND P0, PT, R46, UR16, !P0 ;  /* 0x000000102e007c0c */ /* 0x000fe4000c701270 */
[----:B------:R-:W-:Y:S02]  /*19c330*/  LOP3.LUT R0, R45, 0xffff, RZ, 0xc0, !PT ;  /* 0x0000ffff2d007812 */ /* 0x000fe400078ec0ff */
[----:B------:R-:W-:Y:S01]  /*19c340*/  LOP3.LUT R44, R44, 0xfffeffff, RZ, 0xc0, !PT ;  /* 0xfffeffff2c2c7812 */ /* 0x000fe200078ec0ff */
[----:B------:R-:W5:Y:S01]  /*19c350*/  LDL.LU R45, [R1+0x7c7c] ;  /* 0x007c7c00012d7983 */ /* 0x000f620000300800 */
[----:B------:R-:W0:Y:S01]  /*19c360*/  LDCU UR18, c[0x0][0x398] ;  /* 0x00007300ff1277ac */ /* 0x000e220008000800 */
[----:B------:R-:W0:Y:S04]  /*19c370*/  LDCU UR16, c[0x0][0x398] ;  /* 0x00007300ff1077ac */ /* 0x000e280008000800 */
[----:B------:R-:W-:-:S04]  /*19c380*/  @P1 LOP3.LUT R44, R44, 0x10000, RZ, 0xfc, !PT ;  /* 0x000100002c2c1812 */ /* 0x000fc800078efcff */
[----:B------:R-:W-:-:S04]  /*19c390*/  LOP3.LUT R44, R44, 0xffff7fff, RZ, 0xc0, !PT ;  /* 0xffff7fff2c2c7812 */ /* 0x000fc800078ec0ff */
[----:B------:R-:W-:Y:S02]  /*19c3a0*/  @P0 LOP3.LUT R44, R44, 0x8000, RZ, 0xfc, !PT ;  /* 0x000080002c2c0812 */ /* 0x000fe400078efcff */
[----:B------:R-:W-:Y:S02]  /*19c3b0*/  ISETP.GE.AND P0, PT, R2, UR52, PT ;  /* 0x0000003402007c0c */ /* 0x000fe4000bf06270 */
[----:B------:R-:W-:Y:S02]  /*19c3c0*/  LOP3.LUT R13, R27, 0xffff, RZ, 0xc0, !PT ;  /* 0x0000ffff1b0d7812 */ /* 0x000fe400078ec0ff */
[----:B----4-:R-:W-:Y:S02]  /*19c3d0*/  ISETP.LT.AND P1, PT, R58, UR20, !P0 ;  /* 0x000000143a007c0c */ /* 0x010fe4000c721270 */
[----:B0-----:R-:W-:Y:S02]  /*19c3e0*/  ISETP.LT.AND P0, PT, R46, UR22, !P0 ;  /* 0x000000162e007c0c */ /* 0x001fe4000c701270 */
[----:B------:R-:W-:-:S02]  /*19c3f0*/  LOP3.LUT R44, R44, 0xffffbfff, RZ, 0xc0, !PT ;  /* 0xffffbfff2c2c7812 */ /* 0x000fc400078ec0ff */
[----:B------:R-:W-:Y:S02]  /*19c400*/  LOP3.LUT R11, R25, 0xffff, RZ, 0xc0, !PT ;  /* 0x0000ffff190b7812 */ /* 0x000fe400078ec0ff */
[----:B------:R-:W-:Y:S02]  /*19c410*/  LOP3.LUT R12, R26, 0xffff, RZ, 0xc0, !PT ;  /* 0x0000ffff1a0c7812 */ /* 0x000fe400078ec0ff */
[----:B------:R-:W-:Y:S01]  /*19c420*/  SHF.R.U32.HI R14, RZ, 0x8, R13 ;  /* 0x00000008ff0e7819 */ /* 0x000fe2000001160d */
[----:B------:R-:W0:Y:S01]  /*19c430*/  LDCU UR20, c[0x0][0x398] ;  /* 0x00007300ff1477ac */ /* 0x000e220008000800 */
[----:B------:R-:W4:Y:S01]  /*19c440*/  LDCU UR22, c[0x0][0x398] ;  /* 0x00007300ff1677ac */ /* 0x000f220008000800 */
[----:B------:R-:W-:Y:S01]  /*19c450*/  UMOV UR56, UR74 ;  /* 0x0000004a00387c82 */ /* 0x000fe20008000000 */
[----:B------:R-:W0:Y:S01]  /*19c460*/  LDCU UR52, c[0x0][0x398] ;  /* 0x00007300ff3477ac */ /* 0x000e220008000800 */
[----:B------:R-:W-:Y:S02]  /*19c470*/  @P1 LOP3.LUT R44, R44, 0x4000, RZ, 0xfc, !PT ;  /* 0x000040002c2c1812 */ /* 0x000fe400078efcff */
[----:B------:R-:W-:Y:S01]  /*19c480*/  PRMT R2, R13, 0x3340, R11 ;  /* 0x000033400d027816 */ /* 0x000fe2000000000b */
[----:B------:R-:W0:Y:S01]  /*19c490*/  LDCU UR74, c[0x0][0x398] ;  /* 0x00007300ff4a77ac */ /* 0x000e220008000800 */
[----:B------:R-:W-:-:S04]  /*19c4a0*/  LOP3.LUT R44, R44, 0xffffdfff, RZ, 0xc0, !PT ;  /* 0xffffdfff2c2c7812 */ /* 0x000fc800078ec0ff */
[----:B------:R-:W-:Y:S02]  /*19c4b0*/  @P0 LOP3.LUT R44, R44, 0x2000, RZ, 0xfc, !PT ;  /* 0x000020002c2c0812 */ /* 0x000fe400078efcff */
[----:B------:R-:W-:Y:S02]  /*19c4c0*/  ISETP.GE.AND P0, PT, R8, UR50, PT ;  /* 0x0000003208007c0c */ /* 0x000fe4000bf06270 */
[----:B------:R-:W-:Y:S02]  /*19c4d0*/  LOP3.LUT R44, R44, 0xffffefff, RZ, 0xc0, !PT ;  /* 0xffffefff2c2c7812 */ /* 0x000fe400078ec0ff */
[----:B------:R-:W-:Y:S02]  /*19c4e0*/  ISETP.LT.AND P1, PT, R58, UR24, !P0 ;  /* 0x000000183a007c0c */ /* 0x000fe4000c721270 */
[----:B-1----:R-:W-:Y:S01]  /*19c4f0*/  ISETP.LT.AND P0, PT, R46, UR26, !P0 ;  /* 0x0000001a2e007c0c */ /* 0x002fe2000c701270 */
[----:B------:R1:W-:Y:S01]  /*19c500*/  STL [R1+0x260], R2 ;  /* 0x0002600201007387 */ /* 0x0003e20000100800 */
[----:B------:R-:W-:-:S02]  /*19c510*/  SHF.R.U32.HI R11, RZ, 0x8, R11 ;  /* 0x00000008ff0b7819 */ /* 0x000fc4000001160b */
[----:B------:R-:W-:Y:S02]  /*19c520*/  SHF.R.U32.HI R13, RZ, 0x8, R12 ;  /* 0x00000008ff0d7819 */ /* 0x000fe4000001160c */
[--C-:B------:R-:W-:Y:S01]  /*19c530*/  SHF.R.U32.HI R8, RZ, 0x8, R0.reuse ;  /* 0x00000008ff087819 */ /* 0x100fe20000011600 */
[----:B------:R-:W0:Y:S01]  /*19c540*/  LDCU UR26, c[0x0][0x398] ;  /* 0x00007300ff1a77ac */ /* 0x000e220008000800 */
[----:B------:R-:W0:Y:S01]  /*19c550*/  LDCU UR24, c[0x0][0x398] ;  /* 0x00007300ff1877ac */ /* 0x000e220008000800 */
[----:B------:R-:W0:Y:S01]  /*19c560*/  LDCU UR50, c[0x0][0x398] ;  /* 0x00007300ff3277ac */ /* 0x000e220008000800 */
[----:B-1----:R-:W-:Y:S02]  /*19c570*/  PRMT R2, R12, 0x3340, R0 ;  /* 0x000033400c027816 */ /* 0x002fe40000000000 */
[----:B------:R-:W-:Y:S02]  /*19c580*/  @P1 LOP3.LUT R44, R44, 0x1000, RZ, 0xfc, !PT ;  /* 0x000010002c2c1812 */ /* 0x000fe400078efcff */
[----:B------:R-:W-:-:S02]  /*19c590*/  LOP3.LUT R0, R11, 0xffff, RZ, 0xc0, !PT ;  /* 0x0000ffff0b007812 */ /* 0x000fc400078ec0ff */
[----:B------:R-:W-:Y:S01]  /*19c5a0*/  LOP3.LUT R44, R44, 0xfffff7ff, RZ, 0xc0, !PT ;  /* 0xfffff7ff2c2c7812 */ /* 0x000fe200078ec0ff */
[----:B------:R1:W-:Y:S01]  /*19c5b0*/  STL [R1+0x25c], R2 ;  /* 0x00025c0201007387 */ /* 0x0003e20000100800 */
[----:B------:R-:W-:Y:S02]  /*19c5c0*/  LOP3.LUT R8, R8, 0xffff, RZ, 0xc0, !PT ;  /* 0x0000ffff08087812 */ /* 0x000fe400078ec0ff */
[----:B------:R-:W-:Y:S02]  /*19c5d0*/  @P0 LOP3.LUT R44, R44, 0x800, RZ, 0xfc, !PT ;  /* 0x000008002c2c0812 */ /* 0x000fe400078efcff */
[----:B------:R-:W-:Y:S02]  /*19c5e0*/  ISETP.GE.AND P0, PT, R9, UR48, PT ;  /* 0x0000003009007c0c */ /* 0x000fe4000bf06270 */
[----:B------:R-:W-:Y:S02]  /*19c5f0*/  LOP3.LUT R9, R13, 0xffff, RZ, 0xc0, !PT ;  /* 0x0000ffff0d097812 */ /* 0x000fe400078ec0ff */
[----:B-1----:R-:W-:-:S04]  /*19c600*/  LOP3.LUT R2, R14, 0xffff, RZ, 0xc0, !PT ;  /* 0x0000ffff0e027812 */ /* 0x002fc800078ec0ff */
[----:B------:R-:W-:Y:S02]  /*19c610*/  PRMT R0, R2, 0x3340, R0 ;  /* 0x0000334002007816 */ /* 0x000fe40000000000 */
[----:B------:R-:W-:-:S03]  /*19c620*/  PRMT R2, R9, 0x3340, R8 ;  /* 0x0000334009027816 */ /* 0x000fc60000000008 */
[----:B------:R1:W-:Y:S04]  /*19c630*/  STL [R1+0x1a4], R0 ;  /* 0x0001a40001007387 */ /* 0x0003e80000100800 */
[----:B------:R-:W4:Y:S04]  /*19c640*/  LDL.LU R35, [R1+0x2fec] ;  /* 0x002fec0001237983 */ /* 0x000f280000300800 */
[----:B------:R-:W4:Y:S04]  /*19c650*/  LDL.LU R27, [R1+0x2fe8] ;  /* 0x002fe800011b7983 */ /* 0x000f280000300800 */
[----:B------:R0:W-:Y:S04]  /*19c660*/  STL [R1+0x1a8], R2 ;  /* 0x0001a80201007387 */ /* 0x0001e80000100800 */
[----:B------:R-:W4:Y:S04]  /*19c670*/  LDL.LU R26, [R1+0x1914] ;  /* 0x00191400011a7983 */ /* 0x000f280000300800 */
[----:B------:R-:W4:Y:S01]  /*19c680*/  LDL.LU R25, [R1+0x1910] ;  /* 0x0019100001197983 */ /* 0x000f220000300800 */
[----:B---3--:R-:W-:-:S02]  /*19c690*/  ISETP.LT.AND P1, PT, R58, UR30, !P0 ;  /* 0x0000001e3a007c0c */ /* 0x008fc4000c721270 */
[----:B------:R-:W-:Y:S02]  /*19c6a0*/  ISETP.LT.AND P0, PT, R46, UR28, !P0 ;  /* 0x0000001c2e007c0c */ /* 0x000fe4000c701270 */
[----:B------:R-:W-:Y:S01]  /*19c6b0*/  LOP3.LUT R44, R44, 0xfffffbff, RZ, 0xc0, !PT ;  /* 0xfffffbff2c2c7812 */ /* 0x000fe200078ec0ff */
[----:B------:R-:W-:Y:S01]  /*19c6c0*/  UMOV UR48, UR32 ;  /* 0x0000002000307c82 */ /* 0x000fe20008000000 */
[C---:B-1----:R-:W-:Y:S02]  /*19c6d0*/  VIADD R0, R18.reuse, 0xf1 ;  /* 0x000000f112007836 */ /* 0x042fe40000000000 */
[C---:B------:R-:W-:Y:S02]  /*19c6e0*/  VIADD R8, R18.reuse, 0xe7 ;  /* 0x000000e712087836 */ /* 0x040fe40000000000 */
[C---:B------:R-:W-:Y:S02]  /*19c6f0*/  VIADD R9, R18.reuse, 0xe5 ;  /* 0x000000e512097836 */ /* 0x040fe40000000000 */
[----:B0-----:R-:W-:Y:S01]  /*19c700*/  VIADD R2, R18, 0xe9 ;  /* 0x000000e912027836 */ /* 0x001fe20000000000 */
[----:B------:R-:W0:Y:S01]  /*19c710*/  LDCU UR30, c[0x0][0x398] ;  /* 0x00007300ff1e77ac */ /* 0x000e220008000800 */
[----:B------:R-:W1:Y:S01]  /*19c720*/  LDCU UR32, c[0x0][0x398] ;  /* 0x00007300ff2077ac */ /* 0x000e620008000800 */
[----:B------:R-:W3:Y:S01]  /*19c730*/  LDCU UR28, c[0x0][0x398] ;  /* 0x00007300ff1c77ac */ /* 0x000ee20008000800 */
[----:B------:R-:W-:-:S04]  /*19c740*/  @P1 LOP3.LUT R44, R44, 0x400, RZ, 0xfc, !PT ;  /* 0x000004002c2c1812 */ /* 0x000fc800078efcff */
[----:B------:R-:W-:-:S04]  /*19c750*/  LOP3.LUT R44, R44, 0xfffffdff, RZ, 0xc0, !PT ;  /* 0xfffffdff2c2c7812 */ /* 0x000fc800078ec0ff */
[----:B------:R-:W-:Y:S02]  /*19c760*/  @P0 LOP3.LUT R44, R44, 0x200, RZ, 0xfc, !PT ;  /* 0x000002002c2c0812 */ /* 0x000fe400078efcff */
[----:B------:R-:W-:Y:S02]  /*19c770*/  ISETP.GE.AND P0, PT, R10, UR34, PT ;  /* 0x000000220a007c0c */ /* 0x000fe4000bf06270 */
[----:B------:R-:W-:Y:S02]  /*19c780*/  LOP3.LUT R44, R44, 0xfffffeff, RZ, 0xc0, !PT ;  /* 0xfffffeff2c2c7812 */ /* 0x000fe400078ec0ff */
[----:B--2---:R-:W-:Y:S02]  /*19c790*/  ISETP.LT.AND P1, PT, R58, UR8, !P0 ;  /* 0x000000083a007c0c */ /* 0x004fe4000c721270 */
[----:B------:R-:W-:Y:S02]  /*19c7a0*/  ISETP.LT.AND P0, PT, R46, UR6, !P0 ;  /* 0x000000062e007c0c */ /* 0x000fe4000c701270 */
[----:B-----5:R-:W-:-:S09]  /*19c7b0*/  LOP3.LUT R45, R45, 0x7fffffff, RZ, 0xc0, !PT ;  /* 0x7fffffff2d2d7812 */ /* 0x020fd200078ec0ff */
[----:B------:R-:W-:Y:S01]  /*19c7c0*/  @P1 LOP3.LUT R44, R44, 0x100, RZ, 0xfc, !PT ;  /* 0x000001002c2c1812 */ /* 0x000fe200078efcff */
[----:B------:R-:W-:Y:S01]  /*19c7d0*/  VIADD R10, R18, 0xe3 ;  /* 0x000000e3120a7836 */ /* 0x000fe20000000000 */
[----:B------:R-:W2:Y:S01]  /*19c7e0*/  LDCU UR8, c[0x0][0x398] ;  /* 0x00007300ff0877ac */ /* 0x000ea20008000800 */
[----:B------:R-:W5:Y:S01]  /*19c7f0*/  LDCU UR34, c[0x0][0x398] ;  /* 0x00007300ff2277ac */ /* 0x000f620008000800 */
[----:B------:R-:W-:Y:S01]  /*19c800*/  LOP3.LUT R44, R44, 0xffffff7f, RZ, 0xc0, !PT ;  /* 0xffffff7f2c2c7812 */ /* 0x000fe200078ec0ff */
[----:B------:R-:W0:Y:S03]  /*19c810*/  LDCU UR6, c[0x0][0x398] ;  /* 0x00007300ff0677ac */ /* 0x000e260008000800 */
[----:B------:R-:W-:Y:S02]  /*19c820*/  @P0 LOP3.LUT R44, R44, 0x80, RZ, 0xfc, !PT ;  /* 0x000000802c2c0812 */ /* 0x000fe400078efcff */
[----:B------:R-:W-:-:S02]  /*19c830*/  ISETP.GE.AND P0, PT, R0, UR40, PT ;  /* 0x0000002800007c0c */ /* 0x000fc4000bf06270 */
[----:B------:R-:W-:Y:S02]  /*19c840*/  LOP3.LUT R44, R44, 0xffffffbf, RZ, 0xc0, !PT ;  /* 0xffffffbf2c2c7812 */ /* 0x000fe400078ec0ff */
[----:B------:R-:W-:Y:S02]  /*19c850*/  ISETP.LT.AND P1, PT, R58, UR36, !P0 ;  /* 0x000000243a007c0c */ /* 0x000fe4000c721270 */
[----:B------:R-:W-:Y:S01]  /*19c860*/  ISETP.LT.AND P0, PT, R46, UR4, !P0 ;  /* 0x000000042e007c0c */ /* 0x000fe2000c701270 */
[----:B------:R-:W-:Y:S01]  /*19c870*/  VIADD R0, R18, 0xef ;  /* 0x000000ef12007836 */ /* 0x000fe20000000000 */
[----:B------:R-:W0:Y:S01]  /*19c880*/  LDCU UR36, c[0x0][0x398] ;  /* 0x00007300ff2477ac */ /* 0x000e220008000800 */
[----:B------:R-:W0:Y:S01]  /*19c890*/  LDCU UR4, c[0x0][0x398] ;  /* 0x00007300ff0477ac */ /* 0x000e220008000800 */
[----:B------:R-:W0:Y:S07]  /*19c8a0*/  LDCU UR40, c[0x0][0x398] ;  /* 0x00007300ff2877ac */ /* 0x000e2e0008000800 */
[----:B------:R-:W-:-:S04]  /*19c8b0*/  @P1 LOP3.LUT R44, R44, 0x40, RZ, 0xfc, !PT ;  /* 0x000000402c2c1812 */ /* 0x000fc800078efcff */
[----:B------:R-:W-:-:S04]  /*19c8c0*/  LOP3.LUT R44, R44, 0xffffffdf, RZ, 0xc0, !PT ;  /* 0xffffffdf2c2c7812 */ /* 0x000fc800078ec0ff */
[----:B------:R-:W-:Y:S02]  /*19c8d0*/  @P0 LOP3.LUT R44, R44, 0x20, RZ, 0xfc, !PT ;  /* 0x000000202c2c0812 */ /* 0x000fe400078efcff */
[----:B------:R-:W-:Y:S02]  /*19c8e0*/  ISETP.GE.AND P0, PT, R0, UR48, PT ;  /* 0x0000003000007c0c */ /* 0x000fe4000bf06270 */
        /* <DEDUP_REMOVED lines=13> */
[----:B------:R-:W-:Y:S01]  /*19c9c0*/  LOP3.LUT R44, R44, 0xfffffffb, RZ, 0xc0, !PT ;  /* 0xfffffffb2c2c7812 */ /* 0x000fe200078ec0ff */
[----:B------:R-:W-:Y:S01]  /*19c9d0*/  VIADD R0, R18, 0xeb ;  /* 0x000000eb12007836 */ /* 0x000fe20000000000 */
[----:B------:R-:W-:Y:S01]  /*19c9e0*/  UMOV UR70, UR68 ;  /* 0x0000004400467c82 */ /* 0x000fe20008000000 */
[----:B------:R-:W0:Y:S01]  /*19c9f0*/  LDCU UR68, c[0x0][0x398] ;  /* 0x00007300ff4477ac */ /* 0x000e220008000800 */
[----:B------:R-:W0:Y:S01]  /*19ca00*/  LDCU UR44, c[0x0][0x398] ;  /* 0x00007300ff2c77ac */ /* 0x000e220008000800 */
[----:B------:R-:W0:Y:S04]  /*19ca10*/  LDCU UR42, c[0x0][0x398] ;  /* 0x00007300ff2a77ac */ /* 0x000e280008000800 */
[----:B------:R-:W-:-:S04]  /*19ca20*/  @P1 LOP3.LUT R44, R44, 0x4, RZ, 0xfc, !PT ;  /* 0x000000042c2c1812 */ /* 0x000fc800078efcff */
[----:B------:R-:W-:-:S04]  /*19ca30*/  LOP3.LUT R44, R44, 0xfffffffd, RZ, 0xc0, !PT ;  /* 0xfffffffd2c2c7812 */ /* 0x000fc800078ec0ff */
[----:B------:R-:W-:Y:S02]  /*19ca40*/  @P0 LOP3.LUT R44, R44, 0x2, RZ, 0xfc, !PT ;  /* 0x000000022c2c0812 */ /* 0x000fe400078efcff */
[----:B------:R-:W-:Y:S01]  /*19ca50*/  ISETP.GE.AND P0, PT, R0, UR66, PT ;  /* 0x0000004200007c0c */ /* 0x000fe2000bf06270 */
[----:B------:R-:W0:Y:S03]  /*19ca60*/  LDCU UR66, c[0x0][0x398] ;  /* 0x00007300ff4277ac */ /* 0x000e260008000800 */
[----:B------:R-:W-:Y:S02]  /*19ca70*/  ISETP.LT.AND P1, PT, R58, UR54, !P0 ;  /* 0x000000363a007c0c */ /* 0x000fe4000c721270 */
[----:B------:R-:W-:Y:S02]  /*19ca80*/  ISETP.LT.AND P0, PT, R46, UR14, !P0 ;  /* 0x0000000e2e007c0c */ /* 0x000fe4000c701270 */
[----:B------:R-:W-:Y:S01]  /*19ca90*/  LOP3.LUT R44, R44, 0xfffffffe, RZ, 0xc0, !PT ;  /* 0xfffffffe2c2c7812 */ /* 0x000fe200078ec0ff */
[----:B------:R-:W0:Y:S01]  /*19caa0*/  LDCU UR14, c[0x0][0x398] ;  /* 0x00007300ff0e77ac */ /* 0x000e220008000800 */
[----:B------:R-:W0:Y:S09]  /*19cab0*/  LDCU UR54, c[0x0][0x398] ;  /* 0x00007300ff3677ac */ /* 0x000e320008000800 */
[----:B------:R-:W-:-:S02]  /*19cac0*/  @P0 LOP3.LUT R45, R45, 0x80000000, RZ, 0xfc, !PT ;  /* 0x800000002d2d0812 */ /* 0x000fc400078efcff */
[----:B------:R-:W-:Y:S02]  /*19cad0*/  ISETP.GE.AND P0, PT, R2, UR76, PT ;  /* 0x0000004c02007c0c */ /* 0x000fe4000bf06270 */
[----:B------:R-:W-:Y:S01]  /*19cae0*/  @P1 LOP3.LUT R44, R44, 0x1, RZ, 0xfc, !PT ;  /* 0x000000012c2c1812 */ /* 0x000fe200078efcff */
[----:B------:R-:W0:Y:S01]  /*19caf0*/  LDCU UR76, c[0x0][0x398] ;  /* 0x00007300ff4c77ac */ /* 0x000e220008000800 */
[----:B------:R-:W-:Y:S02]  /*19cb00*/  ISETP.LT.AND P1, PT, R58, UR10, !P0 ;  /* 0x0000000a3a007c0c */ /* 0x000fe4000c721270 */
[----:B------:R-:W-:Y:S02]  /*19cb10*/  ISETP.LT.AND P0, PT, R46, UR12, !P0 ;  /* 0x0000000c2e007c0c */ /* 0x000fe4000c701270 */
[----:B------:R-:W-:Y:S01]  /*19cb20*/  LOP3.LUT R45, R45, 0xbfffffff, RZ, 0xc0, !PT ;  /* 0xbfffffff2d2d7812 */ /* 0x000fe200078ec0ff */
[----:B------:R-:W-:Y:S04]  /*19cb30*/  STL [R1+0x7b78], R44 ;  /* 0x007b782c01007387 */ /* 0x000fe80000100800 */
[----:B------:R-:W5:Y:S01]  /*19cb40*/  LDL.LU R55, [R1+0x2f44] ;  /* 0x002f440001377983 */ /* 0x000f620000300800 */
[----:B------:R-:W0:Y:S01]  /*19cb50*/  LDCU UR10, c[0x0][0x398] ;  /* 0x00007300ff0a77ac */ /* 0x000e220008000800 */
[----:B------:R-:W0:Y:S02]  /*19cb60*/  LDCU UR12, c[0x0][0x398] ;  /* 0x00007300ff0c77ac */ /* 0x000e240008000800 */
[----:B------:R-:W-:-:S04]  /*19cb70*/  @P1 LOP3.LUT R45, R45, 0x40000000, RZ, 0xfc, !PT ;  /* 0x400000002d2d1812 */ /* 0x000fc800078efcff */
[----:B------:R-:W-:-:S04]  /*19cb80*/  LOP3.LUT R45, R45, 0xdfffffff, RZ, 0xc0, !PT ;  /* 0xdfffffff2d2d7812 */ /* 0x000fc800078ec0ff */
[----:B------:R-:W-:Y:S02]  /*19cb90*/  @P0 LOP3.LUT R45, R45, 0x20000000, RZ, 0xfc, !PT ;  /* 0x200000002d2d0812 */ /* 0x000fe400078efcff */
[----:B------:R-:W-:Y:S02]  /*19cba0*/  ISETP.GE.AND P0, PT, R8, UR72, PT ;  /* 0x0000004808007c0c */ /* 0x000fe4000bf06270 */
[----:B------:R-:W-:Y:S02]  /*19cbb0*/  LOP3.LUT R45, R45, 0xefffffff, RZ, 0xc0, !PT ;  /* 0xefffffff2d2d7812 */ /* 0x000fe400078ec0ff */
[----:B------:R-:W-:Y:S02]  /*19cbc0*/  ISETP.LT.AND P1, PT, R58, UR20, !P0 ;  /* 0x000000143a007c0c */ /* 0x000fe4000c721270 */
[----:B------:R-:W-:Y:S02]  /*19cbd0*/  ISETP.LT.AND P0, PT, R46, UR18, !P0 ;  /* 0x000000122e007c0c */ /* 0x000fe4000c701270 */
[----:B----4-:R-:W-:-:S09]  /*19cbe0*/  LOP3.LUT R13, R35, 0xffff, RZ, 0xc0, !PT ;  /* 0x0000ffff230d7812 */ /* 0x010fd200078ec0ff */
[----:B------:R-:W-:Y:S01]  /*19cbf0*/  @P1 LOP3.LUT R45, R45, 0x10000000, RZ, 0xfc, !PT ;  /* 0x100000002d2d1812 */ /* 0x000fe200078efcff */
[----:B------:R-:W4:Y:S01]  /*19cc00*/  LDL.LU R35, [R1+0x2f40] ;  /* 0x002f400001237983 */ /* 0x000f220000300800 */
[----:B------:R-:W-:Y:S02]  /*19cc10*/  LOP3.LUT R0, R25, 0xffff, RZ, 0xc0, !PT ;  /* 0x0000ffff19007812 */ /* 0x000fe400078ec0ff */
[----:B------:R-:W-:Y:S01]  /*19cc20*/  LOP3.LUT R45, R45, 0xf7ffffff, RZ, 0xc0, !PT ;  /* 0xf7ffffff2d2d7812 */ /* 0x000fe200078ec0ff */
[----:B------:R-:W4:Y:S01]  /*19cc30*/  LDL.LU R25, [R1+0x300] ;  /* 0x0003000001197983 */ /* 0x000f220000300800 */
[----:B------:R-:W-:Y:S02]  /*19cc40*/  LOP3.LUT R11, R26, 0xffff, RZ, 0xc0, !PT ;  /* 0x0000ffff1a0b7812 */ /* 0x000fe400078ec0ff */
[----:B------:R-:W-:Y:S02]  /*19cc50*/  LOP3.LUT R12, R27, 0xffff, RZ, 0xc0, !PT ;  /* 0x0000ffff1b0c7812 */ /* 0x000fe400078ec0ff */
[----:B------:R-:W-:-:S02]  /*19cc60*/  @P0 LOP3.LUT R45, R45, 0x8000000, RZ, 0xfc, !PT ;  /* 0x080000002d2d0812 */ /* 0x000fc400078efcff */
[----:B------:R-:W-:Y:S01]  /*19cc70*/  ISETP.GE.AND P0, PT, R9, UR70, PT ;  /* 0x0000004609007c0c */ /* 0x000fe2000bf06270 */
[----:B------:R-:W-:Y:S01]  /*19cc80*/  VIADD R8, R18, 0xd7 ;  /* 0x000000d712087836 */ /* 0x000fe20000000000 */
[----:B------:R-:W0:Y:S01]  /*19cc90*/  LDCU UR72, c[0x0][0x398] ;  /* 0x00007300ff4877ac */ /* 0x000e220008000800 */
[----:B------:R-:W-:Y:S02]  /*19cca0*/  LOP3.LUT R45, R45, 0xfbffffff, RZ, 0xc0, !PT ;  /* 0xfbffffff2d2d7812 */ /* 0x000fe400078ec0ff */
[----:B------:R-:W-:Y:S02]  /*19ccb0*/  ISETP.LT.AND P1, PT, R58, UR16, !P0 ;  /* 0x000000103a007c0c */ /* 0x000fe4000c721270 */
[----:B------:R-:W-:Y:S02]  /*19ccc0*/  ISETP.LT.AND P0, PT, R46, UR26, !P0 ;  /* 0x0000001a2e007c0c */ /* 0x000fe4000c701270 */
[----:B------:R-:W-:Y:S02]  /*19ccd0*/  SHF.R.U32.HI R14, RZ, 0x8, R13 ;  /* 0x00000008ff0e7819 */ /* 0x000fe4000001160d */
[----:B------:R-:W-:-:S02]  /*19cce0*/  SHF.R.U32.HI R26, RZ, 0x8, R11 ;  /* 0x00000008ff1a7819 */ /* 0x000fc4000001160b */
[--C-:B------:R-:W-:Y:S02]  /*19ccf0*/  PRMT R56, R12, 0x3340, R0.reuse ;  /* 0x000033400c387816 */ /* 0x100fe40000000000 */
[----:B------:R-:W-:Y:S02]  /*19cd00*/  SHF.R.U32.HI R27, RZ, 0x8, R0 ;  /* 0x00000008ff1b7819 */ /* 0x000fe40000011600 */
[----:B------:R-:W-:Y:S01]  /*19cd10*/  SHF.R.U32.HI R2, RZ, 0x8, R12 ;  /* 0x00000008ff027819 */ /* 0x000fe2000001160c */
[----:B------:R-:W-:Y:S01]  /*19cd20*/  VIADD R9, R18, 0xd5 ;  /* 0x000000d512097836 */ /* 0x000fe20000000000 */
[----:B------:R-:W-:Y:S01]  /*19cd30*/  PRMT R57, R13, 0x3340, R11 ;  /* 0x000033400d397816 */ /* 0x000fe2000000000b */
        /* <DEDUP_REMOVED lines=10> */
[----:B------:R-:W-:Y:S02]  /*19cde0*/  ISETP.LT.AND P1, PT, R58, UR24, !P0 ;  /* 0x000000183a007c0c */ /* 0x000fe4000c721270 */
[----:B------:R-:W-:Y:S02]  /*19cdf0*/  ISETP.LT.AND P0, PT, R46, UR22, !P0 ;  /* 0x000000162e007c0c */ /* 0x000fe4000c701270 */
[----:B------:R-:W-:-:S02]  /*19ce00*/  LOP3.LUT R0, R14, 0xffff, RZ, 0xc0, !PT ;  /* 0x0000ffff0e007812 */ /* 0x000fc400078ec0ff */
[----:B------:R-:W-:Y:S02]  /*19ce10*/  LOP3.LUT R26, R26, 0xffff, RZ, 0xc0, !PT ;  /* 0x0000ffff1a1a7812 */ /* 0x000fe400078ec0ff */
[----:B------:R-:W-:Y:S02]  /*19ce20*/  LOP3.LUT R2, R2, 0xffff, RZ, 0xc0, !PT ;  /* 0x0000ffff02027812 */ /* 0x000fe400078ec0ff */
[----:B------:R-:W-:Y:S01]  /*19ce30*/  LOP3.LUT R27, R27, 0xffff, RZ, 0xc0, !PT ;  /* 0x0000ffff1b1b7812 */ /* 0x000fe200078ec0ff */
[----:B------:R-:W-:Y:S01]  /*19ce40*/  VIADD R10, R18, 0xd3 ;  /* 0x000000d3120a7836 */ /* 0x000fe20000000000 */
[----:B------:R-:W-:Y:S01]  /*19ce50*/  PRMT R26, R0, 0x3340, R26 ;  /* 0x00003340001a7816 */ /* 0x000fe2000000001a */
[----:B------:R-:W-:Y:S01]  /*19ce60*/  VIADD R0, R18, 0xe1 ;  /* 0x000000e112007836 */ /* 0x000fe20000000000 */
[----:B------:R-:W1:Y:S01]  /*19ce70*/  LDCU UR64, c[0x0][0x398] ;  /* 0x00007300ff4077ac */ /* 0x000e620008000800 */
[----:B------:R-:W2:Y:S01]  /*19ce80*/  LDCU UR24, c[0x0][0x398] ;  /* 0x00007300ff1877ac */ /* 0x000ea20008000800 */
[----:B------:R-:W-:Y:S01]  /*19ce90*/  @P1 LOP3.LUT R45, R45, 0x1000000, RZ, 0xfc, !PT ;  /* 0x010000002d2d1812 */ /* 0x000fe200078efcff */
[----:B------:R-:W2:Y:S03]  /*19cea0*/  LDCU UR22, c[0x0][0x398] ;  /* 0x00007300ff1677ac */ /* 0x000ea60008000800 */
[----:B------:R-:W-:-:S04]  /*19ceb0*/  LOP3.LUT R45, R45, 0xff7fffff, RZ, 0xc0, !PT ;  /* 0xff7fffff2d2d7812 */ /* 0x000fc800078ec0ff */
[----:B------:R-:W-:Y:S02]  /*19cec0*/  @P0 LOP3.LUT R45, R45, 0x800000, RZ, 0xfc, !PT ;  /* 0x008000002d2d0812 */ /* 0x000fe400078efcff */
[----:B------:R-:W-:Y:S02]  /*19ced0*/  ISETP.GE.AND P0, PT, R0, UR56, PT ;  /* 0x0000003800007c0c */ /* 0x000fe4000bf06270 */
[----:B------:R-:W-:Y:S02]  /*19cee0*/  LOP3.LUT R45, R45, 0xffbfffff, RZ, 0xc0, !PT ;  /* 0xffbfffff2d2d7812 */ /* 0x000fe400078ec0ff */
[----:B0-----:R-:W-:Y:S02]  /*19cef0*/  ISETP.LT.AND P1, PT, R58, UR30, !P0 ;  /* 0x0000001e3a007c0c */ /* 0x001fe4000c721270 */
[----:B-1----:R-:W-:Y:S01]  /*19cf00*/  ISETP.LT.AND P0, PT, R46, UR32, !P0 ;  /* 0x000000202e007c0c */ /* 0x002fe2000c701270 */
[----:B------:R-:W-:Y:S01]  /*19cf10*/  VIADD R0, R18, 0xdf ;  /* 0x000000df12007836 */ /* 0x000fe20000000000 */
[----:B------:R-:W-:Y:S01]  /*19cf20*/  PRMT R27, R2, 0x3340, R27 ;  /* 0x00003340021b7816 */ /* 0x000fe2000000001b */
[----:B------:R-:W0:Y:S01]  /*19cf30*/  LDCU UR30, c[0x0][0x398] ;  /* 0x00007300ff1e77ac */ /* 0x000e220008000800 */
[----:B------:R-:W1:Y:S07]  /*19cf40*/  LDCU UR56, c[0x0][0x398] ;  /* 0x00007300ff3877ac */ /* 0x000e6e0008000800 */
[----:B------:R-:W-:Y:S01]  /*19cf50*/  @P1 LOP3.LUT R45, R45, 0x400000, RZ, 0xfc, !PT ;  /* 0x004000002d2d1812 */ /* 0x000fe200078efcff */
[----:B------:R-:W0:Y:S03]  /*19cf60*/  LDCU UR32, c[0x0][0x398] ;  /* 0x00007300ff2077ac */ /* 0x000e260008000800 */
[----:B------:R-:W-:-:S04]  /*19cf70*/  LOP3.LUT R45, R45, 0xffdfffff, RZ, 0xc0, !PT ;  /* 0xffdfffff2d2d7812 */ /* 0x000fc800078ec0ff */
[----:B------:R-:W-:Y:S02]  /*19cf80*/  @P0 LOP3.LUT R45, R45, 0x200000, RZ, 0xfc, !PT ;  /* 0x002000002d2d0812 */ /* 0x000fe400078efcff */
[----:B------:R-:W-:Y:S02]  /*19cf90*/  ISETP.GE.AND P0, PT, R0, UR65, PT ;  /* 0x0000004100007c0c */ /* 0x000fe4000bf06270 */
[----:B------:R-:W-:Y:S02]  /*19cfa0*/  LOP3.LUT R45, R45, 0xffefffff, RZ, 0xc0, !PT ;  /* 0xffefffff2d2d7812 */ /* 0x000fe400078ec0ff */
[----:B---3--:R-:W-:Y:S02]  /*19cfb0*/  ISETP.LT.AND P1, PT, R58, UR28, !P0 ;  /* 0x0000001c3a007c0c */ /* 0x008fe4000c721270 */
[----:B--2---:R-:W-:Y:S01]  /*19cfc0*/  ISETP.LT.AND P0, PT, R46, UR8, !P0 ;  /* 0x000000082e007c0c */ /* 0x004fe2000c701270 */
[C---:B------:R-:W-:Y:S02]  /*19cfd0*/  VIADD R0, R18.reuse, 0xdd ;  /* 0x000000dd12007836 */ /* 0x040fe40000000000 */
[----:B------:R-:W-:Y:S01]  /*19cfe0*/  VIADD R2, R18, 0xd9 ;  /* 0x000000d912027836 */ /* 0x000fe20000000000 */
[----:B------:R-:W2:Y:S01]  /*19cff0*/  LDCU UR8, c[0x0][0x398] ;  /* 0x00007300ff0877ac */ /* 0x000ea20008000800 */
[----:B------:R-:W3:Y:S01]  /*19d000*/  LDCU UR28, c[0x0][0x398] ;  /* 0x00007300ff1c77ac */ /* 0x000ee20008000800 */
[----:B------:R-:W0:Y:S05]  /*19d010*/  LDCU UR65, c[0x0][0x398] ;  /* 0x00007300ff4177ac */ /* 0x000e2a0008000800 */
[----:B------:R-:W-:-:S04]  /*19d020*/  @P1 LOP3.LUT R45, R45, 0x100000, RZ, 0xfc, !PT ;  /* 0x001000002d2d1812 */ /* 0x000fc800078efcff */
        /* <DEDUP_REMOVED lines=13> */
[----:B------:R-:W-:Y:S02]  /*19d100*/  ISETP.GE.AND P0, PT, R0, UR69, PT ;  /* 0x0000004500007c0c */ /* 0x000fe4000bf06270 */
[----:B------:R-:W-:Y:S01]  /*19d110*/  LOP3.LUT R0, R47, 0xffff, RZ, 0xc0, !PT ;  /* 0x0000ffff2f007812 */ /* 0x000fe200078ec0ff */
[----:B------:R-:W0:Y:S01]  /*19d120*/  LDCU UR69, c[0x0][0x398] ;  /* 0x00007300ff4577ac */ /* 0x000e220008000800 */
[----:B------:R-:W2:Y:S04]  /*19d130*/  LDL.LU R47, [R1+0x7c78] ;  /* 0x007c7800012f7983 */ /* 0x000ea80000300800 */
[----:B------:R-:W3:Y:S04]  /*19d140*/  LDL.LU R41, [R1+0x2f54] ;  /* 0x002f540001297983 */ /* 0x000ee80000300800 */
[----:B------:R-:W3:Y:S04]  /*19d150*/  LDL.LU R15, [R1+0x2f50] ;  /* 0x002f5000010f7983 */ /* 0x000ee80000300800 */
[----:B------:R-:W3:Y:S04]  /*19d160*/  LDL.LU R16, [R1+0x30c] ;  /* 0x00030c0001107983 */ /* 0x000ee80000300800 */
[----:B------:R-:W5:Y:S01]  /*19d170*/  LDL.LU R17, [R1+0x304] ;  /* 0x0003040001117983 */ /* 0x000f620000300800 */
[----:B------:R-:W-:-:S02]  /*19d180*/  ISETP.LT.AND P1, PT, R58, UR36, !P0 ;  /* 0x000000243a007c0c */ /* 0x000fc4000c721270 */
[----:B------:R-:W-:Y:S02]  /*19d190*/  ISETP.LT.AND P0, PT, R46, UR4, !P0 ;  /* 0x000000042e007c0c */ /* 0x000fe4000c701270 */
[----:B------:R-:W-:Y:S01]  /*19d1a0*/  LOP3.LUT R45, R45, 0xfffeffff, RZ, 0xc0, !PT ;  /* 0xfffeffff2d2d7812 */ /* 0x000fe200078ec0ff */
[----:B------:R-:W0:Y:S01]  /*19d1b0*/  LDCU UR4, c[0x0][0x398] ;  /* 0x00007300ff0477ac */ /* 0x000e220008000800 */
[----:B------:R-:W0:Y:S07]  /*19d1c0*/  LDCU UR36, c[0x0][0x398] ;  /* 0x00007300ff2477ac */ /* 0x000e2e0008000800 */
        /* <DEDUP_REMOVED lines=16> */
[----:B------:R-:W-:Y:S02]  /*19d2d0*/  ISETP.LT.AND P0, PT, R46, UR50, !P0 ;  /* 0x000000322e007c0c */ /* 0x000fe4000c701270 */
[----:B------:R-:W-:-:S02]  /*19d2e0*/  LOP3.LUT R13, R55, 0xffff, RZ, 0xc0, !PT ;  /* 0x0000ffff370d7812 */ /* 0x000fc400078ec0ff */
[----:B----4-:R-:W-:-:S07]  /*19d2f0*/  LOP3.LUT R12, R35, 0xffff, RZ, 0xc0, !PT ;  /* 0x0000ffff230c7812 */ /* 0x010fce00078ec0ff */
[----:B------:R-:W-:Y:S02]  /*19d300*/  @P1 LOP3.LUT R45, R45, 0x1000, RZ, 0xfc, !PT ;  /* 0x000010002d2d1812 */ /* 0x000fe400078efcff */
[----:B------:R-:W-:Y:S02]  /*19d310*/  LOP3.LUT R11, R25, 0xffff, RZ, 0xc0, !PT ;  /* 0x0000ffff190b7812 */ /* 0x000fe400078ec0ff */
[----:B------:R-:W-:Y:S01]  /*19d320*/  LOP3.LUT R45, R45, 0xfffff7ff, RZ, 0xc0, !PT ;  /* 0xfffff7ff2d2d7812 */ /* 0x000fe200078ec0ff */
[----:B------:R-:W-:Y:S01]  /*19d330*/  VIADD R8, R18, 0xc7 ;  /* 0x000000c712087836 */ /* 0x000fe20000000000 */
[----:B------:R-:W4:Y:S01]  /*19d340*/  LDCU UR52, c[0x0][0x398] ;  /* 0x00007300ff3477ac */ /* 0x000f220008000800 */
[----:B------:R-:W0:Y:S01]  /*19d350*/  LDCU UR50, c[0x0][0x398] ;  /* 0x00007300ff3277ac */ /* 0x000e220008000800 */
[----:B------:R-:W-:Y:S02]  /*19d360*/  @P0 LOP3.LUT R45, R45, 0x800, RZ, 0xfc, !PT ;  /* 0x000008002d2d0812 */ /* 0x000fe400078efcff */
[----:B------:R-:W-:Y:S01]  /*19d370*/  ISETP.GE.AND P0, PT, R9, UR75, PT ;  /* 0x0000004b09007c0c */ /* 0x000fe2000bf06270 */
[----:B------:R-:W0:Y:S01]  /*19d380*/  LDCU UR73, c[0x0][0x398] ;  /* 0x00007300ff4977ac */ /* 0x000e220008000800 */
[----:B------:R-:W-:-:S02]  /*19d390*/  LOP3.LUT R45, R45, 0xfffffbff, RZ, 0xc0, !PT ;  /* 0xfffffbff2d2d7812 */ /* 0x000fc400078ec0ff */
[----:B------:R-:W-:Y:S02]  /*19d3a0*/  ISETP.LT.AND P1, PT, R58, UR48, !P0 ;  /* 0x000000303a007c0c */ /* 0x000fe4000c721270 */
[----:B------:R-:W-:Y:S02]  /*19d3b0*/  ISETP.LT.AND P0, PT, R46, UR46, !P0 ;  /* 0x0000002e2e007c0c */ /* 0x000fe4000c701270 */
[----:B------:R-:W-:Y:S02]  /*19d3c0*/  PRMT R55, R13, 0x3340, R11 ;  /* 0x000033400d377816 */ /* 0x000fe4000000000b */
[----:B------:R-:W-:Y:S02]  /*19d3d0*/  SHF.R.U32.HI R14, RZ, 0x8, R13 ;  /* 0x00000008ff0e7819 */ /* 0x000fe4000001160d */
[--C-:B------:R-:W-:Y:S02]  /*19d3e0*/  PRMT R35, R12, 0x3340, R0.reuse ;  /* 0x000033400c237816 */ /* 0x100fe40000000000 */
[----:B------:R-:W-:-:S02]  /*19d3f0*/  SHF.R.U32.HI R25, RZ, 0x8, R0 ;  /* 0x00000008ff197819 */ /* 0x000fc40000011600 */
[----:B------:R-:W-:Y:S01]  /*19d400*/  SHF.R.U32.HI R2, RZ, 0x8, R12 ;  /* 0x00000008ff027819 */ /* 0x000fe2000001160c */
[----:B------:R-:W-:Y:S01]  /*19d410*/  VIADD R9, R18, 0xc5 ;  /* 0x000000c512097836 */ /* 0x000fe20000000000 */
[----:B------:R-:W0:Y:S01]  /*19d420*/  LDCU UR48, c[0x0][0x398] ;  /* 0x00007300ff3077ac */ /* 0x000e220008000800 */
[----:B------:R-:W0:Y:S01]  /*19d430*/  LDCU UR75, c[0x0][0x398] ;  /* 0x00007300ff4b77ac */ /* 0x000e220008000800 */
[----:B------:R-:W-:Y:S01]  /*19d440*/  @P1 LOP3.LUT R45, R45, 0x400, RZ, 0xfc, !PT ;  /* 0x000004002d2d1812 */ /* 0x000fe200078efcff */
[----:B------:R-:W0:Y:S03]  /*19d450*/  LDCU UR46, c[0x0][0x398] ;  /* 0x00007300ff2e77ac */ /* 0x000e260008000800 */
[----:B------:R-:W-:-:S04]  /*19d460*/  LOP3.LUT R45, R45, 0xfffffdff, RZ, 0xc0, !PT ;  /* 0xfffffdff2d2d7812 */ /* 0x000fc800078ec0ff */
[----:B------:R-:W-:Y:S02]  /*19d470*/  @P0 LOP3.LUT R45, R45, 0x200, RZ, 0xfc, !PT ;  /* 0x000002002d2d0812 */ /* 0x000fe400078efcff */
[----:B------:R-:W-:Y:S02]  /*19d480*/  ISETP.GE.AND P0, PT, R10, UR77, PT ;  /* 0x0000004d0a007c0c */ /* 0x000fe4000bf06270 */
[----:B------:R-:W-:Y:S02]  /*19d490*/  SHF.R.U32.HI R11, RZ, 0x8, R11 ;  /* 0x00000008ff0b7819 */ /* 0x000fe4000001160b */
[----:B------:R-:W-:Y:S02]  /*19d4a0*/  LOP3.LUT R45, R45, 0xfffffeff, RZ, 0xc0, !PT ;  /* 0xfffffeff2d2d7812 */ /* 0x000fe400078ec0ff */
[----:B------:R-:W-:Y:S02]  /*19d4b0*/  ISETP.LT.AND P1, PT, R58, UR60, !P0 ;  /* 0x0000003c3a007c0c */ /* 0x000fe4000c721270 */
[----:B------:R-:W-:-:S02]  /*19d4c0*/  ISETP.LT.AND P0, PT, R46, UR58, !P0 ;  /* 0x0000003a2e007c0c */ /* 0x000fc4000c701270 */
[----:B------:R-:W-:Y:S02]  /*19d4d0*/  LOP3.LUT R0, R14, 0xffff, RZ, 0xc0, !PT ;  /* 0x0000ffff0e007812 */ /* 0x000fe400078ec0ff */
[----:B------:R-:W-:Y:S02]  /*19d4e0*/  LOP3.LUT R11, R11, 0xffff, RZ, 0xc0, !PT ;  /* 0x0000ffff0b0b7812 */ /* 0x000fe400078ec0ff */
[----:B------:R-:W-:Y:S02]  /*19d4f0*/  LOP3.LUT R2, R2, 0xffff, RZ, 0xc0, !PT ;  /* 0x0000ffff02027812 */ /* 0x000fe400078ec0ff */
[----:B------:R-:W-:Y:S02]  /*19d500*/  LOP3.LUT R25, R25, 0xffff, RZ, 0xc0, !PT ;  /* 0x0000ffff19197812 */ /* 0x000fe400078ec0ff */
[----:B--2---:R-:W-:Y:S02]  /*19d510*/  LOP3.LUT R47, R47, 0x7fffffff, RZ, 0xc0, !PT ;  /* 0x7fffffff2f2f7812 */ /* 0x004fe400078ec0ff */
[----:B------:R-:W-:-:S02]  /*19d520*/  @P1 LOP3.LUT R45, R45, 0x100, RZ, 0xfc, !PT ;  /* 0x000001002d2d1812 */ /* 0x000fc400078efcff */
[----:B------:R-:W-:Y:S01]  /*19d530*/  PRMT R11, R0, 0x3340, R11 ;  /* 0x00003340000b7816 */ /* 0x000fe2000000000b */
[----:B------:R-:W-:Y:S01]  /*19d540*/  VIADD R0, R18, 0xd1 ;  /* 0x000000d112007836 */ /* 0x000fe20000000000 */
[----:B---3--:R-:W-:Y:S02]  /*19d550*/  LOP3.LUT R12, R16, 0xffff, RZ, 0xc0, !PT ;  /* 0x0000ffff100c7812 */ /* 0x008fe400078ec0ff */
[----:B------:R-:W-:Y:S02]  /*19d560*/  LOP3.LUT R45, R45, 0xffffff7f, RZ, 0xc0, !PT ;  /* 0xffffff7f2d2d7812 */ /* 0x000fe400078ec0ff */
[----:B------:R-:W-:Y:S01]  /*19d570*/  LOP3.LUT R13, R15, 0xffff, RZ, 0xc0, !PT ;  /* 0x0000ffff0f0d7812 */ /* 0x000fe200078ec0ff */
[----:B------:R-:W-:Y:S01]  /*19d580*/  VIADD R10, R18, 0xc3 ;  /* 0x000000c3120a7836 */ /* 0x000fe20000000000 */
[----:B------:R-:W2:Y:S01]  /*19d590*/  LDCU UR58, c[0x0][0x398] ;  /* 0x00007300ff3a77ac */ /* 0x000ea20008000800 */
[----:B------:R-:W-:Y:S02]  /*19d5a0*/  @P0 LOP3.LUT R45, R45, 0x80, RZ, 0xfc, !PT ;  /* 0x000000802d2d0812 */ /* 0x000fe400078efcff */
[----:B------:R-:W-:Y:S01]  /*19d5b0*/  ISETP.GE.AND P0, PT, R0, UR5, PT ;  /* 0x0000000500007c0c */ /* 0x000fe2000bf06270 */
[----:B------:R-:W3:Y:S01]  /*19d5c0*/  LDCU UR60, c[0x0][0x398] ;  /* 0x00007300ff3c77ac */ /* 0x000ee20008000800 */
[----:B------:R-:W0:Y:S01]  /*19d5d0*/  LDCU UR77, c[0x0][0x398] ;  /* 0x00007300ff4d77ac */ /* 0x000e220008000800 */
[----:B------:R-:W-:-:S02]  /*19d5e0*/  LOP3.LUT R45, R45, 0xffffffbf, RZ, 0xc0, !PT ;  /* 0xffffffbf2d2d7812 */ /* 0x000fc400078ec0ff */
[----:B------:R-:W-:Y:S02]  /*19d5f0*/  ISETP.LT.AND P1, PT, R58, UR68, !P0 ;  /* 0x000000443a007c0c */ /* 0x000fe4000c721270 */
[----:B------:R-:W-:Y:S01]  /*19d600*/  ISETP.LT.AND P0, PT, R46, UR66, !P0 ;  /* 0x000000422e007c0c */ /* 0x000fe2000c701270 */
[----:B------:R-:W-:Y:S01]  /*19d610*/  VIADD R0, R18, 0xcf ;  /* 0x000000cf12007836 */ /* 0x000fe20000000000 */
[----:B------:R-:W-:Y:S02]  /*19d620*/  PRMT R25, R2, 0x3340, R25 ;  /* 0x0000334002197816 */ /* 0x000fe40000000019 */
[----:B------:R-:W-:Y:S01]  /*19d630*/  LOP3.LUT R14, R41, 0xffff, RZ, 0xc0, !PT ;  /* 0x0000ffff290e7812 */ /* 0x000fe200078ec0ff */
[----:B------:R-:W0:Y:S01]  /*19d640*/  LDCU UR68, c[0x0][0x398] ;  /* 0x00007300ff4477ac */ /* 0x000e220008000800 */
[----:B------:R-:W0:Y:S05]  /*19d650*/  LDCU UR5, c[0x0][0x398] ;  /* 0x00007300ff0577ac */ /* 0x000e2a0008000800 */
[----:B------:R-:W-:Y:S01]  /*19d660*/  @P1 LOP3.LUT R45, R45, 0x40, RZ, 0xfc, !PT ;  /* 0x000000402d2d1812 */ /* 0x000fe200078efcff */
[----:B------:R-:W0:Y:S03]  /*19d670*/  LDCU UR66, c[0x0][0x398] ;  /* 0x00007300ff4277ac */ /* 0x000e260008000800 */
[----:B------:R-:W-:-:S04]  /*19d680*/  LOP3.LUT R45, R45, 0xffffffdf, RZ, 0xc0, !PT ;  /* 0xffffffdf2d2d7812 */ /* 0x000fc800078ec0ff */
[----:B------:R-:W-:Y:S02]  /*19d690*/  @P0 LOP3.LUT R45, R45, 0x20, RZ, 0xfc, !PT ;  /* 0x000000202d2d0812 */ /* 0x000fe400078efcff */
[----:B------:R-:W-:Y:S02]  /*19d6a0*/  ISETP.GE.AND P0, PT, R0, UR7, PT ;  /* 0x0000000700007c0c */ /* 0x000fe4000bf06270 */
[----:B------:R-:W-:Y:S02]  /*19d6b0*/  LOP3.LUT R45, R45, 0xffffffef, RZ, 0xc0, !PT ;  /* 0xffffffef2d2d7812 */ /* 0x000fe400078ec0ff */
[----:B------:R-:W-:Y:S02]  /*19d6c0*/  ISETP.LT.AND P1, PT, R58, UR10, !P0 ;  /* 0x0000000a3a007c0c */ /* 0x000fe4000c721270 */
[----:B------:R-:W-:Y:S01]  /*19d6d0*/  ISETP.LT.AND P0, PT, R46, UR12, !P0 ;  /* 0x0000000c2e007c0c */ /* 0x000fe2000c701270 */
[C---:B------:R-:W-:Y:S02]  /*19d6e0*/  VIADD R0, R18.reuse, 0xcd ;  /* 0x000000cd12007836 */ /* 0x040fe40000000000 */
[----:B------:R-:W-:Y:S01]  /*19d6f0*/  VIADD R2, R18, 0xc9 ;  /* 0x000000c912027836 */ /* 0x000fe20000000000 */
[----:B------:R-:W-:Y:S01]  /*19d700*/  SHF.R.U32.HI R15, RZ, 0x8, R14 ;  /* 0x00000008ff0f7819 */ /* 0x000fe2000001160e */
[----:B------:R-:W0:Y:S01]  /*19d710*/  LDCU UR10, c[0x0][0x398] ;  /* 0x00007300ff0a77ac */ /* 0x000e220008000800 */
[----:B------:R-:W0:Y:S01]  /*19d720*/  LDCU UR7, c[0x0][0x398] ;  /* 0x00007300ff0777ac */ /* 0x000e220008000800 */
[----:B------:R-:W0:Y:S04]  /*19d730*/  LDCU UR12, c[0x0][0x398] ;  /* 0x00007300ff0c77ac */ /* 0x000e280008000800 */
[----:B------:R-:W-:-:S04]  /*19d740*/  @P1 LOP3.LUT R45, R45, 0x10, RZ, 0xfc, !PT ;  /* 0x000000102d2d1812 */ /* 0x000fc800078efcff */
[----:B------:R-:W-:-:S04]  /*19d750*/  LOP3.LUT R45, R45, 0xfffffff7, RZ, 0xc0, !PT ;  /* 0xfffffff72d2d7812 */ /* 0x000fc800078ec0ff */
[----:B------:R-:W-:Y:S02]  /*19d760*/  @P0 LOP3.LUT R45, R45, 0x8, RZ, 0xfc, !PT ;  /* 0x000000082d2d0812 */ /* 0x000fe400078efcff */
[----:B------:R-:W-:Y:S02]  /*19d770*/  ISETP.GE.AND P0, PT, R0, UR9, PT ;  /* 0x0000000900007c0c */ /* 0x000fe4000bf06270 */
[----:B------:R-:W-:Y:S02]  /*19d780*/  LOP3.LUT R45, R45, 0xfffffffb, RZ, 0xc0, !PT ;  /* 0xfffffffb2d2d7812 */ /* 0x000fe400078ec0ff */
[----:B0-----:R-:W-:Y:S02]  /*19d790*/  ISETP.LT.AND P1, PT, R58, UR69, !P0 ;  /* 0x000000453a007c0c */ /* 0x001fe4000c721270 */
[----:B------:R-:W-:Y:S01]  /*19d7a0*/  ISETP.LT.AND P0, PT, R46, UR14, !P0 ;  /* 0x0000000e2e007c0c */ /* 0x000fe2000c701270 */
[----:B------:R-:W0:Y:S01]  /*19d7b0*/  LDCU UR69, c[0x0][0x398] ;  /* 0x00007300ff4577ac */ /* 0x000e220008000800 */
[----:B------:R-:W-:Y:S01]  /*19d7c0*/  VIADD R0, R18, 0xcb ;  /* 0x000000cb12007836 */ /* 0x000fe20000000000 */
        /* <DEDUP_REMOVED lines=8> */
[----:B0-----:R-:W-:Y:S01]  /*19d850*/  ISETP.LT.AND P0, PT, R46, UR69, !P0 ;  /* 0x000000452e007c0c */ /* 0x001fe2000c701270 */
[----:B------:R-:W0:Y:S01]  /*19d860*/  LDCU UR71, c[0x0][0x398] ;  /* 0x00007300ff4777ac */ /* 0x000e220008000800 */
[----:B-----5:R-:W-:Y:S01]  /*19d870*/  LOP3.LUT R0, R17, 0xffff, RZ, 0xc0, !PT ;  /* 0x0000ffff11007812 */ /* 0x020fe200078ec0ff */
[----:B------:R-:W5:Y:S01]  /*19d880*/  LDCU UR11, c[0x0][0x398] ;  /* 0x00007300ff0b77ac */ /* 0x000f620008000800 */
[----:B------:R-:W0:Y:S09]  /*19d890*/  LDCU UR69, c[0x0][0x398] ;  /* 0x00007300ff4577ac */ /* 0x000e320008000800 */
[----:B------:R-:W-:-:S02]  /*19d8a0*/  @P0 LOP3.LUT R47, R47, 0x80000000, RZ, 0xfc, !PT ;  /* 0x800000002f2f0812 */ /* 0x000fc400078efcff */
[----:B------:R-:W-:Y:S02]  /*19d8b0*/  ISETP.GE.AND P0, PT, R2, UR13, PT ;  /* 0x0000000d02007c0c */ /* 0x000fe4000bf06270 */
[----:B------:R-:W-:Y:S02]  /*19d8c0*/  @P1 LOP3.LUT R45, R45, 0x1, RZ, 0xfc, !PT ;  /* 0x000000012d2d1812 */ /* 0x000fe400078efcff */
[----:B------:R-:W-:Y:S02]  /*19d8d0*/  LOP3.LUT R47, R47, 0xbfffffff, RZ, 0xc0, !PT ;  /* 0xbfffffff2f2f7812 */ /* 0x000fe400078ec0ff */
[----:B------:R-:W-:Y:S02]  /*19d8e0*/  ISETP.LT.AND P1, PT, R58, UR76, !P0 ;  /* 0x0000004c3a007c0c */ /* 0x000fe4000c721270 */
[----:B------:R-:W-:Y:S02]  /*19d8f0*/  ISETP.LT.AND P0, PT, R46, UR74, !P0 ;  /* 0x0000004a2e007c0c */ /* 0x000fe4000c701270 */
[----:B------:R-:W-:Y:S01]  /*19d900*/  PRMT R2, R14, 0x3340, R12 ;  /* 0x000033400e027816 */ /* 0x000fe2000000000c */
[----:B------:R-:W-:Y:S01]  /*19d910*/  STL [R1+0x7b7c], R45 ;  /* 0x007b7c2d01007387 */ /* 0x000fe20000100800 */
[----:B------:R-:W0:Y:S01]  /*19d920*/  LDCU UR13, c[0x0][0x398] ;  /* 0x00007300ff0d77ac */ /* 0x000e220008000800 */
[----:B------:R-:W0:Y:S01]  /*19d930*/  LDCU UR74, c[0x0][0x398] ;  /* 0x00007300ff4a77ac */ /* 0x000e220008000800 */
[----:B------:R-:W0:Y:S05]  /*19d940*/  LDCU UR76, c[0x0][0x398] ;  /* 0x00007300ff4c77ac */ /* 0x000e2a0008000800 */
[----:B------:R-:W-:-:S04]  /*19d950*/  @P1 LOP3.LUT R47, R47, 0x40000000, RZ, 0xfc, !PT ;  /* 0x400000002f2f1812 */ /* 0x000fc800078efcff */
[----:B------:R-:W-:-:S04]  /*19d960*/  LOP3.LUT R47, R47, 0xdfffffff, RZ, 0xc0, !PT ;  /* 0xdfffffff2f2f7812 */ /* 0x000fc800078ec0ff */
[----:B------:R-:W-:Y:S02]  /*19d970*/  @P0 LOP3.LUT R47, R47, 0x20000000, RZ, 0xfc, !PT ;  /* 0x200000002f2f0812 */ /* 0x000fe400078efcff */
[----:B------:R-:W-:Y:S02]  /*19d980*/  ISETP.GE.AND P0, PT, R8, UR15, PT ;  /* 0x0000000f08007c0c */ /* 0x000fe4000bf06270 */
[----:B------:R-:W-:Y:S02]  /*19d990*/  LOP3.LUT R47, R47, 0xefffffff, RZ, 0xc0, !PT ;  /* 0xefffffff2f2f7812 */ /* 0x000fe400078ec0ff */
[----:B0-----:R-:W-:Y:S02]  /*19d9a0*/  ISETP.LT.AND P1, PT, R58, UR71, !P0 ;  /* 0x000000473a007c0c */ /* 0x001fe4000c721270 */
[----:B------:R-:W-:Y:S01]  /*19d9b0*/  ISETP.LT.AND P0, PT, R46, UR64, !P0 ;  /* 0x000000402e007c0c */ /* 0x000fe2000c701270 */
[----:B------:R0:W-:Y:S01]  /*19d9c0*/  STL [R1+0x248], R2 ;  /* 0x0002480201007387 */ /* 0x0001e20000100800 */
[----:B------:R-:W-:-:S02]  /*19d9d0*/  SHF.R.U32.HI R12, RZ, 0x8, R12 ;  /* 0x00000008ff0c7819 */ /* 0x000fc4000001160c */
[----:B------:R-:W-:Y:S02]  /*19d9e0*/  SHF.R.U32.HI R14, RZ, 0x8, R13 ;  /* 0x00000008ff0e7819 */ /* 0x000fe4000001160d */
[--C-:B------:R-:W-:Y:S01]  /*19d9f0*/  SHF.R.U32.HI R8, RZ, 0x8, R0.reuse ;  /* 0x00000008ff087819 */ /* 0x100fe20000011600 */
[----:B------:R-:W1:Y:S01]  /*19da00*/  LDCU UR15, c[0x0][0x398] ;  /* 0x00007300ff0f77ac */ /* 0x000e620008000800 */
[----:B------:R-:W1:Y:S01]  /*19da10*/  LDCU UR64, c[0x0][0x398] ;  /* 0x00007300ff4077ac */ /* 0x000e620008000800 */
[----:B------:R-:W1:Y:S01]  /*19da20*/  LDCU UR71, c[0x0][0x398] ;  /* 0x00007300ff4777ac */ /* 0x000e620008000800 */
[----:B0-----:R-:W-:Y:S02]  /*19da30*/  PRMT R2, R13, 0x3340, R0 ;  /* 0x000033400d027816 */ /* 0x001fe40000000000 */
        /* <DEDUP_REMOVED lines=8> */
[----:B0-----:R-:W-:-:S04]  /*19dac0*/  LOP3.LUT R2, R15, 0xffff, RZ, 0xc0, !PT ;  /* 0x0000ffff0f027812 */ /* 0x001fc800078ec0ff */
[----:B------:R-:W-:Y:S02]  /*19dad0*/  PRMT R0, R2, 0x3340, R0 ;  /* 0x0000334002007816 */ /* 0x000fe40000000000 */
[----:B------:R-:W-:-:S03]  /*19dae0*/  PRMT R2, R9, 0x3340, R8 ;  /* 0x0000334009027816 */ /* 0x000fc60000000008 */
[----:B------:R0:W-:Y:S04]  /*19daf0*/  STL [R1+0x19c], R0 ;  /* 0x00019c0001007387 */ /* 0x0001e80000100800 */
[----:B------:R-:W2:Y:S04]  /*19db00*/  LDL.LU R41, [R1+0x2f5c] ;  /* 0x002f5c0001297983 */ /* 0x000ea80000300800 */
[----:B------:R-:W3:Y:S04]  /*19db10*/  LDL.LU R16, [R1+0x2f58] ;  /* 0x002f580001107983 */ /* 0x000ee80000300800 */
[----:B------:R0:W-:Y:S04]  /*19db20*/  STL [R1+0x1a0], R2 ;  /* 0x0001a00201007387 */ /* 0x0001e80000100800 */
[----:B------:R-:W3:Y:S01]  /*19db30*/  LDL.LU R17, [R1+0x354] ;  /* 0x0003540001117983 */ /* 0x000ee20000300800 */
[----:B------:R-:W-:-:S02]  /*19db40*/  ISETP.LT.AND P1, PT, R58, UR72, !P0 ;  /* 0x000000483a007c0c */ /* 0x000fc4000c721270 */
[----:B------:R-:W-:Y:S02]  /*19db50*/  ISETP.LT.AND P0, PT, R46, UR70, !P0 ;  /* 0x000000462e007c0c */ /* 0x000fe4000c701270 */
[----:B------:R-:W-:Y:S01]  /*19db60*/  LOP3.LUT R47, R47, 0xfbffffff, RZ, 0xc0, !PT ;  /* 0xfbffffff2f2f7812 */ /* 0x000fe200078ec0ff */
[C---:B------:R-:W-:Y:S02]  /*19db70*/  VIADD R8, R18.reuse, 0xb8 ;  /* 0x000000b812087836 */ /* 0x040fe40000000000 */
[C---:B------:R-:W-:Y:S02]  /*19db80*/  VIADD R9, R18.reuse, 0xb7 ;  /* 0x000000b712097836 */ /* 0x040fe40000000000 */
[----:B0-----:R-:W-:Y:S01]  /*19db90*/  VIADD R0, R18, 0xc1 ;  /* 0x000000c112007836 */ /* 0x001fe20000000000 */
[----:B------:R-:W0:Y:S01]  /*19dba0*/  LDCU UR70, c[0x0][0x398] ;  /* 0x00007300ff4677ac */ /* 0x000e220008000800 */
[----:B------:R-:W0:Y:S02]  /*19dbb0*/  LDCU UR72, c[0x0][0x398] ;  /* 0x00007300ff4877ac */ /* 0x000e240008000800 */
        /* <DEDUP_REMOVED lines=8> */
[----:B------:R-:W0:Y:S01]  /*19dc40*/  LDCU.64 UR16, c[0x0][0x398] ;  /* 0x00007300ff1077ac */ /* 0x000e220008000a00 */
[----:B------:R-:W0:Y:S06]  /*19dc50*/  LDCU.64 UR18, c[0x0][0x398] ;  /* 0x00007300ff1277ac */ /* 0x000e2c0008000a00 */
        /* <DEDUP_REMOVED lines=8> */
[----:B------:R-:W0:Y:S07]  /*19dce0*/  LDCU.64 UR20, c[0x0][0x398] ;  /* 0x00007300ff1477ac */ /* 0x000e2e0008000a00 */
[----:B------:R-:W-:-:S04]  /*19dcf0*/  @P1 LOP3.LUT R47, R47, 0x400000, RZ, 0xfc, !PT ;  /* 0x004000002f2f1812 */ /* 0x000fc800078efcff */
[----:B------:R-:W-:-:S04]  /*19dd00*/  LOP3.LUT R47, R47, 0xffdfffff, RZ, 0xc0, !PT ;  /* 0xffdfffff2f2f7812 */ /* 0x000fc800078ec0ff */
[----:B------:R-:W-:Y:S02]  /*19dd10*/  @P0 LOP3.LUT R47, R47, 0x200000, RZ, 0xfc, !PT ;  /* 0x002000002f2f0812 */ /* 0x000fe400078efcff */
[----:B------:R-:W-:-:S04]  /*19dd20*/  ISETP.GE.AND P0, PT, R0, UR23, PT ;  /* 0x0000001700007c0c */ /* 0x000fc8000bf06270 */
[----:B------:R-:W-:Y:S02]  /*19dd30*/  ISETP.LT.AND P1, PT, R58, UR22, !P0 ;  /* 0x000000163a007c0c */ /* 0x000fe4000c721270 */
[----:B------:R-:W-:Y:S02]  /*19dd40*/  ISETP.LT.AND P0, PT, R46, UR24, !P0 ;  /* 0x000000182e007c0c */ /* 0x000fe4000c701270 */
[----:B------:R-:W-:Y:S01]  /*19dd50*/  LOP3.LUT R47, R47, 0xffefffff, RZ, 0xc0, !PT ;  /* 0xffefffff2f2f7812 */ /* 0x000fe200078ec0ff */
[C---:B------:R-:W-:Y:S02]  /*19dd60*/  VIADD R0, R18.reuse, 0xbd ;  /* 0x000000bd12007836 */ /* 0x040fe40000000000 */
[----:B------:R-:W-:Y:S01]  /*19dd70*/  VIADD R10, R18, 0xb6 ;  /* 0x000000b6120a7836 */ /* 0x000fe20000000000 */
[----:B------:R-:W0:Y:S05]  /*19dd80*/  LDCU.64 UR22, c[0x0][0x398] ;  /* 0x00007300ff1677ac */ /* 0x000e2a0008000a00 */
        /* <DEDUP_REMOVED lines=8> */
[----:B------:R-:W0:Y:S09]  /*19de10*/  LDCU.64 UR24, c[0x0][0x398] ;  /* 0x00007300ff1877ac */ /* 0x000e320008000a00 */
[----:B------:R-:W-:-:S04]  /*19de20*/  @P1 LOP3.LUT R47, R47, 0x40000, RZ, 0xfc, !PT ;  /* 0x000400002f2f1812 */ /* 0x000fc800078efcff */
[----:B------:R-:W-:-:S04]  /*19de30*/  LOP3.LUT R47, R47, 0xfffdffff, RZ, 0xc0, !PT ;  /* 0xfffdffff2f2f7812 */ /* 0x000fc800078ec0ff */
[----:B------:R-:W-:Y:S02]  /*19de40*/  @P0 LOP3.LUT R47, R47, 0x20000, RZ, 0xfc, !PT ;  /* 0x000200002f2f0812 */ /* 0x000fe400078efcff */
[----:B------:R-:W-:Y:S02]  /*19de50*/  ISETP.GE.AND P0, PT, R0, UR27, PT ;  /* 0x0000001b00007c0c */ /* 0x000fe4000bf06270 */
[----:B------:R-:W-:Y:S02]  /*19de60*/  LOP3.LUT R47, R47, 0xfffeffff, RZ, 0xc0, !PT ;  /* 0xfffeffff2f2f7812 */ /* 0x000fe400078ec0ff */
[----:B------:R-:W-:Y:S02]  /*19de70*/  ISETP.LT.AND P1, PT, R58, UR6, !P0 ;  /* 0x000000063a007c0c */ /* 0x000fe4000c721270 */
[----:B------:R-:W-:Y:S02]  /*19de80*/  ISETP.LT.AND P0, PT, R46, UR32, !P0 ;  /* 0x000000202e007c0c */ /* 0x000fe4000c701270 */
[----:B------:R-:W-:Y:S01]  /*19de90*/  LOP3.LUT R0, R48, 0xffff, RZ, 0xc0, !PT ;  /* 0x0000ffff30007812 */ /* 0x000fe200078ec0ff */
[----:B------:R-:W0:Y:S01]  /*19dea0*/  LDCU.64 UR26, c[0x0][0x398] ;  /* 0x00007300ff1a77ac */ /* 0x000e220008000a00 */
[----:B------:R-:W4:Y:S01]  /*19deb0*/  LDL.LU R48, [R1+0x7c74] ;  /* 0x007c740001307983 */ /* 0x000f220000300800 */
[----:B------:R-:W0:Y:S06]  /*19dec0*/  LDCU UR32, c[0x0][0x398] ;  /* 0x00007300ff2077ac */ /* 0x000e2c0008000800 */
[----:B------:R-:W-:-:S04]  /*19ded0*/  @P1 LOP3.LUT R47, R47, 0x10000, RZ, 0xfc, !PT ;  /* 0x000100002f2f1812 */ /* 0x000fc800078efcff */
[----:B------:R-:W-:-:S04]  /*19dee0*/  LOP3.LUT R47, R47, 0xffff7fff, RZ, 0xc0, !PT ;  /* 0xffff7fff2f2f7812 */ /* 0x000fc800078ec0ff */
[----:B------:R-:W-:Y:S02]  /*19def0*/  @P0 LOP3.LUT R47, R47, 0x8000, RZ, 0xfc, !PT ;  /* 0x000080002f2f0812 */ /* 0x000fe400078efcff */
[----:B------:R-:W-:Y:S01]  /*19df00*/  ISETP.GE.AND P0, PT, R2, UR29, PT ;  /* 0x0000001d02007c0c */ /* 0x000fe2000bf06270 */
[----:B------:R-:W0:Y:S03]  /*19df10*/  LDCU.64 UR28, c[0x0][0x398] ;  /* 0x00007300ff1c77ac */ /* 0x000e260008000a00 */
[----:B------:R-:W-:Y:S02]  /*19df20*/  ISETP.LT.AND P1, PT, R58, UR4, !P0 ;  /* 0x000000043a007c0c */ /* 0x000fe4000c721270 */
[----:B------:R-:W-:Y:S02]  /*19df30*/  ISETP.LT.AND P0, PT, R46, UR30, !P0 ;  /* 0x0000001e2e007c0c */ /* 0x000fe4000c701270 */
[----:B------:R-:W-:Y:S01]  /*19df40*/  LOP3.LUT R47, R47, 0xffffbfff, RZ, 0xc0, !PT ;  /* 0xffffbfff2f2f7812 */ /* 0x000fe200078ec0ff */
[----:B------:R-:W0:Y:S08]  /*19df50*/  LDCU UR30, c[0x0][0x398] ;  /* 0x00007300ff1e77ac */ /* 0x000e300008000800 */
[----:B------:R-:W-:-:S04]  /*19df60*/  @P1 LOP3.LUT R47, R47, 0x4000, RZ, 0xfc, !PT ;  /* 0x000040002f2f1812 */ /* 0x000fc800078efcff */
[----:B------:R-:W-:-:S04]  /*19df70*/  LOP3.LUT R47, R47, 0xffffdfff, RZ, 0xc0, !PT ;  /* 0xffffdfff2f2f7812 */ /* 0x000fc800078ec0ff */
[----:B------:R-:W-:Y:S02]  /*19df80*/  @P0 LOP3.LUT R47, R47, 0x2000, RZ, 0xfc, !PT ;  /* 0x000020002f2f0812 */ /* 0x000fe400078efcff */
[----:B------:R-:W-:Y:S01]  /*19df90*/  ISETP.GE.AND P0, PT, R8, UR31, PT ;  /* 0x0000001f08007c0c */ /* 0x000fe2000bf06270 */
[----:B------:R-:W0:Y:S01]  /*19dfa0*/  LDCU UR31, c[0x0][0x398] ;  /* 0x00007300ff1f77ac */ /* 0x000e220008000800 */
[----:B--2---:R-:W-:Y:S02]  /*19dfb0*/  LOP3.LUT R14, R41, 0xffff, RZ, 0xc0, !PT ;  /* 0x0000ffff290e7812 */ /* 0x004fe400078ec0ff */
[----:B---3--:R-:W-:Y:S02]  /*19dfc0*/  LOP3.LUT R12, R17, 0xffff, RZ, 0xc0, !PT ;  /* 0x0000ffff110c7812 */ /* 0x008fe400078ec0ff */
[----:B------:R-:W-:Y:S02]  /*19dfd0*/  LOP3.LUT R13, R16, 0xffff, RZ, 0xc0, !PT ;  /* 0x0000ffff100d7812 */ /* 0x000fe400078ec0ff */
[----:B------:R-:W-:-:S02]  /*19dfe0*/  PRMT R2, R14, 0x3340, R12 ;  /* 0x000033400e027816 */ /* 0x000fc4000000000c */
[----:B------:R-:W-:-:S03]  /*19dff0*/  SHF.R.U32.HI R16, RZ, 0x8, R14 ;  /* 0x00000008ff107819 */ /* 0x000fc6000001160e */
[----:B------:R2:W-:Y:S01]  /*19e000*/  STL [R1+0x24c], R2 ;  /* 0x00024c0201007387 */ /* 0x0005e20000100800 */
[----:B------:R-:W-:Y:S02]  /*19e010*/  SHF.R.U32.HI R14, RZ, 0x8, R12 ;  /* 0x00000008ff0e7819 */ /* 0x000fe4000001160c */
[----:B------:R-:W-:Y:S02]  /*19e020*/  LOP3.LUT R12, R16, 0xffff, RZ, 0xc0, !PT ;  /* 0x0000ffff100c7812 */ /* 0x000fe400078ec0ff */
[----:B--2---:R-:W-:Y:S02]  /*19e030*/  PRMT R2, R13, 0x3340, R0 ;  /* 0x000033400d027816 */ /* 0x004fe40000000000 */
[----:B------:R-:W-:-:S03]  /*19e040*/  SHF.R.U32.HI R15, RZ, 0x8, R13 ;  /* 0x00000008ff0f7819 */ /* 0x000fc6000001160d */
[----:B------:R2:W-:Y:S01]  /*19e050*/  STL [R1+0x258], R2 ;  /* 0x0002580201007387 */ /* 0x0005e20000100800 */
[----:B------:R-:W-:Y:S02]  /*19e060*/  LOP3.LUT R8, R15, 0xffff, RZ, 0xc0, !PT ;  /* 0x0000ffff0f087812 */ /* 0x000fe400078ec0ff */
[----:B--2---:R-:W-:Y:S02]  /*19e070*/  SHF.R.U32.HI R2, RZ, 0x8, R0 ;  /* 0x00000008ff027819 */ /* 0x004fe40000011600 */
[----:B------:R-:W-:-:S04]  /*19e080*/  LOP3.LUT R0, R14, 0xffff, RZ, 0xc0, !PT ;  /* 0x0000ffff0e007812 */ /* 0x000fc800078ec0ff */
[----:B------:R-:W-:Y:S02]  /*19e090*/  PRMT R0, R12, 0x3340, R0 ;  /* 0x000033400c007816 */ /* 0x000fe40000000000 */
[----:B------:R-:W-:-:S03]  /*19e0a0*/  LOP3.LUT R2, R2, 0xffff, RZ, 0xc0, !PT ;  /* 0x0000ffff02027812 */ /* 0x000fc600078ec0ff */
[----:B------:R2:W-:Y:S04]  /*19e0b0*/  STL [R1+0x1ac], R0 ;  /* 0x0001ac0001007387 */ /* 0x0005e80000100800 */
[----:B------:R-:W3:Y:S04]  /*19e0c0*/  LDL.LU R45, [R1+0x2f64] ;  /* 0x002f6400012d7983 */ /* 0x000ee80000300800 */
[----:B------:R-:W5:Y:S01]  /*19e0d0*/  LDL.LU R44, [R1+0x2f60] ;  /* 0x002f6000012c7983 */ /* 0x000f620000300800 */
[----:B--2---:R-:W-:-:S05]  /*19e0e0*/  PRMT R0, R8, 0x3340, R2 ;  /* 0x0000334008007816 */ /* 0x004fca0000000002 */
[----:B------:R2:W-:Y:S04]  /*19e0f0*/  STL [R1+0x1b4], R0 ;  /* 0x0001b40001007387 */ /* 0x0005e80000100800 */
[----:B------:R-:W5:Y:S04]  /*19e100*/  LDL.LU R41, [R1+0x368] ;  /* 0x0003680001297983 */ /* 0x000f680000300800 */
[----:B------:R-:W5:Y:S01]  /*19e110*/  LDL.LU R17, [R1+0x310] ;  /* 0x0003100001117983 */ /* 0x000f620000300800 */
[----:B0-----:R-:W-:Y:S02]  /*19e120*/  ISETP.LT.AND P1, PT, R58, UR16, !P0 ;  /* 0x000000103a007c0c */ /* 0x001fe4000c721270 */
[----:B------:R-:W-:-:S02]  /*19e130*/  ISETP.LT.AND P0, PT, R46, UR38, !P0 ;  /* 0x000000262e007c0c */ /* 0x000fc4000c701270 */
[----:B------:R-:W-:Y:S01]  /*19e140*/  LOP3.LUT R47, R47, 0xffffefff, RZ, 0xc0, !PT ;  /* 0xffffefff2f2f7812 */ /* 0x000fe200078ec0ff */
[C---:B------:R-:W-:Y:S02]  /*19e150*/  VIADD R2, R18.reuse, 0xb1 ;  /* 0x000000b112027836 */ /* 0x040fe40000000000 */
[----:B------:R-:W-:Y:S01]  /*19e160*/  VIADD R8, R18, 0xb0 ;  /* 0x000000b012087836 */ /* 0x000fe20000000000 */
[----:B------:R-:W0:Y:S05]  /*19e170*/  LDCU UR38, c[0x0][0x398] ;  /* 0x00007300ff2677ac */ /* 0x000e2a0008000800 */
[----:B------:R-:W-:-:S04]  /*19e180*/  @P1 LOP3.LUT R47, R47, 0x1000, RZ, 0xfc, !PT ;  /* 0x000010002f2f1812 */ /* 0x000fc800078efcff */
[----:B------:R-:W-:-:S04]  /*19e190*/  LOP3.LUT R47, R47, 0xfffff7ff, RZ, 0xc0, !PT ;  /* 0xfffff7ff2f2f7812 */ /* 0x000fc800078ec0ff */
[----:B------:R-:W-:Y:S02]  /*19e1a0*/  @P0 LOP3.LUT R47, R47, 0x800, RZ, 0xfc, !PT ;  /* 0x000008002f2f0812 */ /* 0x000fe400078efcff */
[----:B------:R-:W-:Y:S02]  /*19e1b0*/  ISETP.GE.AND P0, PT, R9, UR33, PT ;  /* 0x0000002109007c0c */ /* 0x000fe4000bf06270 */
[----:B------:R-:W-:Y:S02]  /*19e1c0*/  LOP3.LUT R47, R47, 0xfffffbff, RZ, 0xc0, !PT ;  /* 0xfffffbff2f2f7812 */ /* 0x000fe400078ec0ff */
[----:B------:R-:W-:Y:S02]  /*19e1d0*/  ISETP.LT.AND P1, PT, R58, UR18, !P0 ;  /* 0x000000123a007c0c */ /* 0x000fe4000c721270 */
[----:B------:R-:W-:Y:S01]  /*19e1e0*/  ISETP.LT.AND P0, PT, R46, UR36, !P0 ;  /* 0x000000242e007c0c */ /* 0x000fe2000c701270 */
[----:B--2---:R-:W-:Y:S01]  /*19e1f0*/  VIADD R0, R18, 0xb5 ;  /* 0x000000b512007836 */ /* 0x004fe20000000000 */
[----:B----4-:R-:W-:-:S09]  /*19e200*/  LOP3.LUT R48, R48, 0x7fffffff, RZ, 0xc0, !PT ;  /* 0x7fffffff30307812 */ /* 0x010fd200078ec0ff */
[----:B------:R-:W-:Y:S01]  /*19e210*/  @P1 LOP3.LUT R47, R47, 0x400, RZ, 0xfc, !PT ;  /* 0x000004002f2f1812 */ /* 0x000fe200078efcff */
[----:B------:R-:W-:Y:S01]  /*19e220*/  VIADD R9, R18, 0xaf ;  /* 0x000000af12097836 */ /* 0x000fe20000000000 */
[----:B------:R-:W2:Y:S01]  /*19e230*/  LDCU UR36, c[0x0][0x398] ;  /* 0x00007300ff2477ac */ /* 0x000ea20008000800 */
[----:B------:R-:W4:Y:S01]  /*19e240*/  LDCU UR33, c[0x0][0x398] ;  /* 0x00007300ff2177ac */ /* 0x000f220008000800 */
        /* <DEDUP_REMOVED lines=8> */
[----:B------:R-:W0:Y:S08]  /*19e2d0*/  LDCU UR34, c[0x0][0x398] ;  /* 0x00007300ff2277ac */ /* 0x000e300008000800 */
        /* <DEDUP_REMOVED lines=38> */
[----:B------:R-:W1:Y:S10]  /*19e540*/  LDCU UR52, c[0x0][0x398] ;  /* 0x00007300ff3477ac */ /* 0x000e740008000800 */
[----:B------:R-:W-:-:S02]  /*19e550*/  @P0 LOP3.LUT R48, R48, 0x80000000, RZ, 0xfc, !PT ;  /* 0x8000000030300812 */ /* 0x000fc400078efcff */
[----:B------:R-:W-:Y:S02]  /*19e560*/  ISETP.GE.AND P0, PT, R2, UR19, PT ;  /* 0x0000001302007c0c */ /* 0x000fe4000bf06270 */
[----:B------:R-:W-:Y:S01]  /*19e570*/  @P1 LOP3.LUT R47, R47, 0x1, RZ, 0xfc, !PT ;  /* 0x000000012f2f1812 */ /* 0x000fe200078efcff */
[----:B------:R-:W1:Y:S01]  /*19e580*/  LDCU.64 UR18, c[0x0][0x398] ;  /* 0x00007300ff1277ac */ /* 0x000e620008000a00 */
[----:B0-----:R-:W-:Y:S02]  /*19e590*/  ISETP.LT.AND P1, PT, R58, UR16, !P0 ;  /* 0x000000103a007c0c */ /* 0x001fe4000c721270 */
[----:B------:R-:W-:Y:S01]  /*19e5a0*/  ISETP.LT.AND P0, PT, R46, UR54, !P0 ;  /* 0x000000362e007c0c */ /* 0x000fe2000c701270 */
[----:B------:R-:W-:Y:S01]  /*19e5b0*/  STL [R1+0x7b80], R47 ;  /* 0x007b802f01007387 */ /* 0x000fe20000100800 */
[----:B------:R-:W-:Y:S01]  /*19e5c0*/  LOP3.LUT R48, R48, 0xbfffffff, RZ, 0xc0, !PT ;  /* 0xbfffffff30307812 */ /* 0x000fe200078ec0ff */
[----:B------:R-:W0:Y:S08]  /*19e5d0*/  LDCU UR54, c[0x0][0x398] ;  /* 0x00007300ff3677ac */ /* 0x000e300008000800 */
[----:B------:R-:W-:-:S04]  /*19e5e0*/  @P1 LOP3.LUT R48, R48, 0x40000000, RZ, 0xfc, !PT ;  /* 0x4000000030301812 */ /* 0x000fc800078efcff */
[----:B------:R-:W-:-:S04]  /*19e5f0*/  LOP3.LUT R48, R48, 0xdfffffff, RZ, 0xc0, !PT ;  /* 0xdfffffff30307812 */ /* 0x000fc800078ec0ff */
[----:B------:R-:W-:Y:S02]  /*19e600*/  @P0 LOP3.LUT R48, R48, 0x20000000, RZ, 0xfc, !PT ;  /* 0x2000000030300812 */ /* 0x000fe400078efcff */
[----:B------:R-:W-:Y:S01]  /*19e610*/  ISETP.GE.AND P0, PT, R8, UR21, PT ;  /* 0x0000001508007c0c */ /* 0x000fe2000bf06270 */
[----:B------:R-:W0:Y:S01]  /*19e620*/  LDCU.64 UR20, c[0x0][0x398] ;  /* 0x00007300ff1477ac */ /* 0x000e220008000a00 */
[----:B---3--:R-:W-:Y:S02]  /*19e630*/  LOP3.LUT R14, R45, 0xffff, RZ, 0xc0, !PT ;  /* 0x0000ffff2d0e7812 */ /* 0x008fe400078ec0ff */
[----:B-----5:R-:W-:Y:S02]  /*19e640*/  LOP3.LUT R13, R44, 0xffff, RZ, 0xc0, !PT ;  /* 0x0000ffff2c0d7812 */ /* 0x020fe400078ec0ff */
[----:B------:R-:W-:Y:S02]  /*19e650*/  LOP3.LUT R12, R41, 0xffff, RZ, 0xc0, !PT ;  /* 0x0000ffff290c7812 */ /* 0x000fe400078ec0ff */
[----:B------:R-:W-:-:S02]  /*19e660*/  LOP3.LUT R0, R17, 0xffff, RZ, 0xc0, !PT ;  /* 0x0000ffff11007812 */ /* 0x000fc400078ec0ff */
[----:B------:R-:W-:Y:S02]  /*19e670*/  PRMT R2, R14, 0x3340, R12 ;  /* 0x000033400e027816 */ /* 0x000fe4000000000c */
[----:B------:R-:W-:-:S03]  /*19e680*/  SHF.R.U32.HI R16, RZ, 0x8, R14 ;  /* 0x00000008ff107819 */ /* 0x000fc6000001160e */
[----:B------:R3:W-:Y:S01]  /*19e690*/  STL [R1+0x254], R2 ;  /* 0x0002540201007387 */ /* 0x0007e20000100800 */
[----:B------:R-:W-:Y:S02]  /*19e6a0*/  SHF.R.U32.HI R14, RZ, 0x8, R12 ;  /* 0x00000008ff0e7819 */ /* 0x000fe4000001160c */
[----:B------:R-:W-:Y:S02]  /*19e6b0*/  LOP3.LUT R12, R16, 0xffff, RZ, 0xc0, !PT ;  /* 0x0000ffff100c7812 */ /* 0x000fe400078ec0ff */
[----:B---3--:R-:W-:Y:S02]  /*19e6c0*/  PRMT R2, R13, 0x3340, R0 ;  /* 0x000033400d027816 */ /* 0x008fe40000000000 */
[----:B------:R-:W-:-:S03]  /*19e6d0*/  SHF.R.U32.HI R15, RZ, 0x8, R13 ;  /* 0x00000008ff0f7819 */ /* 0x000fc6000001160d */
[----:B------:R3:W-:Y:S01]  /*19e6e0*/  STL [R1+0x35c], R2 ;  /* 0x00035c0201007387 */ /* 0x0007e20000100800 */
[----:B------:R-:W-:Y:S02]  /*19e6f0*/  LOP3.LUT R8, R15, 0xffff, RZ, 0xc0, !PT ;  /* 0x0000ffff0f087812 */ /* 0x000fe400078ec0ff */
[----:B---3--:R-:W-:Y:S02]  /*19e700*/  SHF.R.U32.HI R2, RZ, 0x8, R0 ;  /* 0x00000008ff027819 */ /* 0x008fe40000011600 */
[----:B------:R-:W-:-:S04]  /*19e710*/  LOP3.LUT R0, R14, 0xffff, RZ, 0xc0, !PT ;  /* 0x0000ffff0e007812 */ /* 0x000fc800078ec0ff */
[----:B------:R-:W-:Y:S02]  /*19e720*/  PRMT R0, R12, 0x3340, R0 ;  /* 0x000033400c007816 */ /* 0x000fe40000000000 */
[----:B------:R-:W-:-:S03]  /*19e730*/  LOP3.LUT R2, R2, 0xffff, RZ, 0xc0, !PT ;  /* 0x0000ffff02027812 */ /* 0x000fc600078ec0ff */
[----:B------:R3:W-:Y:S04]  /*19e740*/  STL [R1+0x1c4], R0 ;  /* 0x0001c40001007387 */ /* 0x0007e80000100800 */
[----:B------:R-:W5:Y:S04]  /*19e750*/  LDL.LU R44, [R1+0x2f74] ;  /* 0x002f7400012c7983 */ /* 0x000f680000300800 */
[----:B------:R-:W2:Y:S01]  /*19e760*/  LDL.LU R41, [R1+0x2f68] ;  /* 0x002f680001297983 */ /* 0x000ea20000300800 */
[----:B---3--:R-:W-:-:S05]  /*19e770*/  PRMT R0, R8, 0x3340, R2 ;  /* 0x0000334008007816 */ /* 0x008fca0000000002 */
[----:B------:R3:W-:Y:S04]  /*19e780*/  STL [R1+0x1d8], R0 ;  /* 0x0001d80001007387 */ /* 0x0007e80000100800 */
[----:B------:R-:W4:Y:S01]  /*19e790*/  LDL.LU R17, [R1+0x370] ;  /* 0x0003700001117983 */ /* 0x000f220000300800 */
[----:B-1----:R-:W-:Y:S02]  /*19e7a0*/  ISETP.LT.AND P1, PT, R58, UR18, !P0 ;  /* 0x000000123a007c0c */ /* 0x002fe4000c721270 */
[----:B------:R-:W-:Y:S02]  /*19e7b0*/  ISETP.LT.AND P0, PT, R46, UR56, !P0 ;  /* 0x000000382e007c0c */ /* 0x000fe4000c701270 */
[----:B------:R-:W-:Y:S01]  /*19e7c0*/  LOP3.LUT R48, R48, 0xefffffff, RZ, 0xc0, !PT ;  /* 0xefffffff30307812 */ /* 0x000fe200078ec0ff */
[----:B------:R-:W-:-:S02]  /*19e7d0*/  VIADD R2, R18, 0xa9 ;  /* 0x000000a912027836 */ /* 0x000fc40000000000 */
[----:B------:R-:W-:Y:S01]  /*19e7e0*/  VIADD R8, R18, 0xa8 ;  /* 0x000000a812087836 */ /* 0x000fe20000000000 */
[----:B------:R-:W1:Y:S05]  /*19e7f0*/  LDCU UR56, c[0x0][0x398] ;  /* 0x00007300ff3877ac */ /* 0x000e6a0008000800 */
[----:B------:R-:W-:-:S04]  /*19e800*/  @P1 LOP3.LUT R48, R48, 0x10000000, RZ, 0xfc, !PT ;  /* 0x1000000030301812 */ /* 0x000fc800078efcff */
[----:B------:R-:W-:-:S04]  /*19e810*/  LOP3.LUT R48, R48, 0xf7ffffff, RZ, 0xc0, !PT ;  /* 0xf7ffffff30307812 */ /* 0x000fc800078ec0ff */
[----:B------:R-:W-:Y:S02]  /*19e820*/  @P0 LOP3.LUT R48, R48, 0x8000000, RZ, 0xfc, !PT ;  /* 0x0800000030300812 */ /* 0x000fe400078efcff */
[----:B------:R-:W-:Y:S01]  /*19e830*/  ISETP.GE.AND P0, PT, R9, UR23, PT ;  /* 0x0000001709007c0c */ /* 0x000fe2000bf06270 */
[----:B------:R-:W1:Y:S03]  /*19e840*/  LDCU.64 UR22, c[0x0][0x398] ;  /* 0x00007300ff1677ac */ /* 0x000e660008000a00 */
[----:B0-----:R-:W-:Y:S02]  /*19e850*/  ISETP.LT.AND P1, PT, R58, UR20, !P0 ;  /* 0x000000143a007c0c */ /* 0x001fe4000c721270 */
[----:B------:R-:W-:Y:S02]  /*19e860*/  ISETP.LT.AND P0, PT, R46, UR58, !P0 ;  /* 0x0000003a2e007c0c */ /* 0x000fe4000c701270 */
[----:B------:R-:W-:Y:S01]  /*19e870*/  LOP3.LUT R48, R48, 0xfbffffff, RZ, 0xc0, !PT ;  /* 0xfbffffff30307812 */ /* 0x000fe200078ec0ff */
[----:B---3--:R-:W-:-:S02]  /*19e880*/  VIADD R0, R18, 0xad ;  /* 0x000000ad12007836 */ /* 0x008fc40000000000 */
[----:B------:R-:W-:Y:S01]  /*19e890*/  VIADD R9, R18, 0xa7 ;  /* 0x000000a712097836 */ /* 0x000fe20000000000 */
[----:B------:R-:W0:Y:S05]  /*19e8a0*/  LDCU UR58, c[0x0][0x398] ;  /* 0x00007300ff3a77ac */ /* 0x000e2a0008000800 */
[----:B------:R-:W-:-:S04]  /*19e8b0*/  @P1 LOP3.LUT R48, R48, 0x4000000, RZ, 0xfc, !PT ;  /* 0x0400000030301812 */ /* 0x000fc800078efcff */
[----:B------:R-:W-:-:S04]  /*19e8c0*/  LOP3.LUT R48, R48, 0xfdffffff, RZ, 0xc0, !PT ;  /* 0xfdffffff30307812 */ /* 0x000fc800078ec0ff */
[----:B------:R-:W-:Y:S02]  /*19e8d0*/  @P0 LOP3.LUT R48, R48, 0x2000000, RZ, 0xfc, !PT ;  /* 0x0200000030300812 */ /* 0x000fe400078efcff */
[----:B------:R-:W-:Y:S01]  /*19e8e0*/  ISETP.GE.AND P0, PT, R10, UR25, PT ;  /* 0x000000190a007c0c */ /* 0x000fe2000bf06270 */
[----:B------:R-:W3:Y:S03]  /*19e8f0*/  LDCU.64 UR24, c[0x0][0x398] ;  /* 0x00007300ff1877ac */ /* 0x000ee60008000a00 */
[----:B-1----:R-:W-:Y:S02]  /*19e900*/  ISETP.LT.AND P1, PT, R58, UR22, !P0 ;  /* 0x000000163a007c0c */ /* 0x002fe4000c721270 */
[----:B------:R-:W-:Y:S02]  /*19e910*/  ISETP.LT.AND P0, PT, R46, UR60, !P0 ;  /* 0x0000003c2e007c0c */ /* 0x000fe4000c701270 */
[----:B------:R-:W-:Y:S01]  /*19e920*/  LOP3.LUT R48, R48, 0xfeffffff, RZ, 0xc0, !PT ;  /* 0xfeffffff30307812 */ /* 0x000fe200078ec0ff */
[----:B------:R-:W-:Y:S01]  /*19e930*/  VIADD R10, R18, 0xa6 ;  /* 0x000000a6120a7836 */ /* 0x000fe20000000000 */
[----:B------:R-:W1:Y:S07]  /*19e940*/  LDCU UR60, c[0x0][0x398] ;  /* 0x00007300ff3c77ac */ /* 0x000e6e0008000800 */
[----:B------:R-:W-:-:S04]  /*19e950*/  @P1 LOP3.LUT R48, R48, 0x1000000, RZ, 0xfc, !PT ;  /* 0x0100000030301812 */ /* 0x000fc800078efcff */
[----:B------:R-:W-:-:S04]  /*19e960*/  LOP3.LUT R48, R48, 0xff7fffff, RZ, 0xc0, !PT ;  /* 0xff7fffff30307812 */ /* 0x000fc800078ec0ff */
[----:B------:R-:W-:Y:S02]  /*19e970*/  @P0 LOP3.LUT R48, R48, 0x800000, RZ, 0xfc, !PT ;  /* 0x0080000030300812 */ /* 0x000fe400078efcff */
[----:B------:R-:W-:Y:S01]  /*19e980*/  ISETP.GE.AND P0, PT, R0, UR27, PT ;  /* 0x0000001b00007c0c */ /* 0x000fe2000bf06270 */
[----:B------:R-:W0:Y:S03]  /*19e990*/  LDCU.64 UR26, c[0x0][0x398] ;  /* 0x00007300ff1a77ac */ /* 0x000e260008000a00 */
[----:B---3--:R-:W-:Y:S02]  /*19e9a0*/  ISETP.LT.AND P1, PT, R58, UR24, !P0 ;  /* 0x000000183a007c0c */ /* 0x008fe4000c721270 */
[----:B------:R-:W-:Y:S02]  /*19e9b0*/  ISETP.LT.AND P0, PT, R46, UR67, !P0 ;  /* 0x000000432e007c0c */ /* 0x000fe4000c701270 */
[----:B------:R-:W-:Y:S01]  /*19e9c0*/  LOP3.LUT R48, R48, 0xffbfffff, RZ, 0xc0, !PT ;  /* 0xffbfffff30307812 */ /* 0x000fe200078ec0ff */
[----:B------:R-:W-:Y:S01]  /*19e9d0*/  VIADD R0, R18, 0xac ;  /* 0x000000ac12007836 */ /* 0x000fe20000000000 */
[----:B------:R-:W3:Y:S07]  /*19e9e0*/  LDCU UR67, c[0x0][0x398] ;  /* 0x00007300ff4377ac */ /* 0x000eee0008000800 */
        /* <DEDUP_REMOVED lines=8> */
[----:B------:R-:W-:Y:S01]  /*19ea70*/  VIADD R0, R18, 0xab ;  /* 0x000000ab12007836 */ /* 0x000fe20000000000 */
[----:B------:R-:W0:Y:S07]  /*19ea80*/  LDCU UR65, c[0x0][0x398] ;  /* 0x00007300ff4177ac */ /* 0x000e2e0008000800 */
[----:B------:R-:W-:-:S04]  /*19ea90*/  @P1 LOP3.LUT R48, R48, 0x100000, RZ, 0xfc, !PT ;  /* 0x0010000030301812 */ /* 0x000fc800078efcff */
[----:B------:R-:W-:-:S04]  /*19eaa0*/  LOP3.LUT R48, R48, 0xfff7ffff, RZ, 0xc0, !PT ;  /* 0xfff7ffff30307812 */ /* 0x000fc800078ec0ff */
[----:B------:R-:W-:Y:S02]  /*19eab0*/  @P0 LOP3.LUT R48, R48, 0x80000, RZ, 0xfc, !PT ;  /* 0x0008000030300812 */ /* 0x000fe400078efcff */
[----:B------:R-:W-:Y:S01]  /*19eac0*/  ISETP.GE.AND P0, PT, R0, UR17, PT ;  /* 0x0000001100007c0c */ /* 0x000fe2000bf06270 */
[----:B------:R-:W0:Y:S03]  /*19ead0*/  LDCU.64 UR16, c[0x0][0x398] ;  /* 0x00007300ff1077ac */ /* 0x000e260008000a00 */
        /* <DEDUP_REMOVED lines=9> */
[----:B------:R-:W1:Y:S03]  /*19eb70*/  LDCU.64 UR18, c[0x0][0x398] ;  /* 0x00007300ff1277ac */ /* 0x000e660008000a00 */
[----:B0-----:R-:W-:Y:S02]  /*19eb80*/  ISETP.LT.AND P1, PT, R58, UR16, !P0 ;  /* 0x000000103a007c0c */ /* 0x001fe4000c721270 */
[----:B------:R-:W-:Y:S02]  /*19eb90*/  ISETP.LT.AND P0, PT, R46, UR68, !P0 ;  /* 0x000000442e007c0c */ /* 0x000fe4000c701270 */
[----:B------:R-:W-:-:S02]  /*19eba0*/  LOP3.LUT R48, R48, 0xfffeffff, RZ, 0xc0, !PT ;  /* 0xfffeffff30307812 */ /* 0x000fc400078ec0ff */
[----:B------:R-:W-:Y:S01]  /*19ebb0*/  LOP3.LUT R0, R49, 0xffff, RZ, 0xc0, !PT ;  /* 0x0000ffff31007812 */ /* 0x000fe200078ec0ff */
[----:B------:R-:W0:Y:S01]  /*19ebc0*/  LDCU UR68, c[0x0][0x398] ;  /* 0x00007300ff4477ac */ /* 0x000e220008000800 */
[----:B------:R-:W3:Y:S05]  /*19ebd0*/  LDL.LU R49, [R1+0x7c70] ;  /* 0x007c700001317983 */ /* 0x000eea0000300800 */
[----:B------:R-:W-:-:S04]  /*19ebe0*/  @P1 LOP3.LUT R48, R48, 0x10000, RZ, 0xfc, !PT ;  /* 0x0001000030301812 */ /* 0x000fc800078efcff */
[----:B------:R-:W-:-:S04]  /*19ebf0*/  LOP3.LUT R48, R48, 0xffff7fff, RZ, 0xc0, !PT ;  /* 0xffff7fff30307812 */ /* 0x000fc800078ec0ff */
[----:B------:R-:W-:Y:S02]  /*19ec00*/  @P0 LOP3.LUT R48, R48, 0x8000, RZ, 0xfc, !PT ;  /* 0x0000800030300812 */ /* 0x000fe400078efcff */
[----:B------:R-:W-:Y:S01]  /*19ec10*/  ISETP.GE.AND P0, PT, R2, UR21, PT ;  /* 0x0000001502007c0c */ /* 0x000fe2000bf06270 */
[----:B------:R-:W0:Y:S03]  /*19ec20*/  LDCU.64 UR20, c[0x0][0x398] ;  /* 0x00007300ff1477ac */ /* 0x000e260008000a00 */
[----:B-1----:R-:W-:Y:S02]  /*19ec30*/  ISETP.LT.AND P1, PT, R58, UR18, !P0 ;  /* 0x000000123a007c0c */ /* 0x002fe4000c721270 */
[----:B------:R-:W-:Y:S02]  /*19ec40*/  ISETP.LT.AND P0, PT, R46, UR10, !P0 ;  /* 0x0000000a2e007c0c */ /* 0x000fe4000c701270 */
[----:B------:R-:W-:-:S09]  /*19ec50*/  LOP3.LUT R48, R48, 0xffffbfff, RZ, 0xc0, !PT ;  /* 0xffffbfff30307812 */ /* 0x000fd200078ec0ff */
[----:B------:R-:W-:-:S04]  /*19ec60*/  @P1 LOP3.LUT R48, R48, 0x4000, RZ, 0xfc, !PT ;  /* 0x0000400030301812 */ /* 0x000fc800078efcff */
[----:B------:R-:W-:-:S04]  /*19ec70*/  LOP3.LUT R48, R48, 0xffffdfff, RZ, 0xc0, !PT ;  /* 0xffffdfff30307812 */ /* 0x000fc800078ec0ff */
[----:B------:R-:W-:Y:S02]  /*19ec80*/  @P0 LOP3.LUT R48, R48, 0x2000, RZ, 0xfc, !PT ;  /* 0x0000200030300812 */ /* 0x000fe400078efcff */
[----:B------:R-:W-:Y:S01]  /*19ec90*/  ISETP.GE.AND P0, PT, R8, UR23, PT ;  /* 0x0000001708007c0c */ /* 0x000fe2000bf06270 */
[----:B------:R-:W1:Y:S01]  /*19eca0*/  LDCU.64 UR22, c[0x0][0x398] ;  /* 0x00007300ff1677ac */ /* 0x000e620008000a00 */
[----:B-----5:R-:W-:Y:S02]  /*19ecb0*/  LOP3.LUT R14, R44, 0xffff, RZ, 0xc0, !PT ;  /* 0x0000ffff2c0e7812 */ /* 0x020fe400078ec0ff */
[----:B--2---:R-:W-:Y:S02]  /*19ecc0*/  LOP3.LUT R13, R41, 0xffff, RZ, 0xc0, !PT ;  /* 0x0000ffff290d7812 */ /* 0x004fe400078ec0ff */
[----:B----4-:R-:W-:-:S04]  /*19ecd0*/  LOP3.LUT R12, R17, 0xffff, RZ, 0xc0, !PT ;  /* 0x0000ffff110c7812 */ /* 0x010fc800078ec0ff */
[----:B------:R-:W-:Y:S02]  /*19ece0*/  PRMT R2, R14, 0x3340, R12 ;  /* 0x000033400e027816 */ /* 0x000fe4000000000c */
        /* <DEDUP_REMOVED lines=13> */
[----:B------:R-:W4:Y:S04]  /*19edc0*/  LDL.LU R45, [R1+0x2f7c] ;  /* 0x002f7c00012d7983 */ /* 0x000f280000300800 */
[----:B------:R-:W5:Y:S01]  /*19edd0*/  LDL.LU R44, [R1+0x2f78] ;  /* 0x002f7800012c7983 */ /* 0x000f620000300800 */
[----:B--2---:R-:W-:-:S05]  /*19ede0*/  PRMT R0, R8, 0x3340, R2 ;  /* 0x0000334008007816 */ /* 0x004fca0000000002 */
[----:B------:R2:W-:Y:S04]  /*19edf0*/  STL [R1+0x1f0], R0 ;  /* 0x0001f00001007387 */ /* 0x0005e80000100800 */
[----:B------:R-:W5:Y:S04]  /*19ee00*/  LDL.LU R41, [R1+0x378] ;  /* 0x0003780001297983 */ /* 0x000f680000300800 */
[----:B------:R-:W5:Y:S01]  /*19ee10*/  LDL.LU R17, [R1+0x36c] ;  /* 0x00036c0001117983 */ /* 0x000f620000300800 */
[----:B0-----:R-:W-:Y:S02]  /*19ee20*/  ISETP.LT.AND P1, PT, R58, UR20, !P0 ;  /* 0x000000143a007c0c */ /* 0x001fe4000c721270 */
[----:B------:R-:W-:Y:S01]  /*19ee30*/  ISETP.LT.AND P0, PT, R46, UR7, !P0 ;  /* 0x000000072e007c0c */ /* 0x000fe2000c701270 */
[----:B------:R-:W0:Y:S01]  /*19ee40*/  LDCU.64 UR6, c[0x0][0x398] ;  /* 0x00007300ff0677ac */ /* 0x000e220008000a00 */
[----:B------:R-:W-:-:S09]  /*19ee50*/  LOP3.LUT R48, R48, 0xffffefff, RZ, 0xc0, !PT ;  /* 0xffffefff30307812 */ /* 0x000fd200078ec0ff */
[----:B------:R-:W-:-:S04]  /*19ee60*/  @P1 LOP3.LUT R48, R48, 0x1000, RZ, 0xfc, !PT ;  /* 0x0000100030301812 */ /* 0x000fc800078efcff */
[----:B------:R-:W-:-:S04]  /*19ee70*/  LOP3.LUT R48, R48, 0xfffff7ff, RZ, 0xc0, !PT ;  /* 0xfffff7ff30307812 */ /* 0x000fc800078ec0ff */
[----:B------:R-:W-:Y:S02]  /*19ee80*/  @P0 LOP3.LUT R48, R48, 0x800, RZ, 0xfc, !PT ;  /* 0x0000080030300812 */ /* 0x000fe400078efcff */
[----:B------:R-:W-:Y:S01]  /*19ee90*/  ISETP.GE.AND P0, PT, R9, UR25, PT ;  /* 0x0000001909007c0c */ /* 0x000fe2000bf06270 */
[----:B--2---:R-:W-:Y:S01]  /*19eea0*/  VIADD R0, R18, 0xa5 ;  /* 0x000000a512007836 */ /* 0x004fe20000000000 */
[----:B------:R-:W2:Y:S02]  /*19eeb0*/  LDCU.64 UR24, c[0x0][0x398] ;  /* 0x00007300ff1877ac */ /* 0x000ea40008000a00 */
[----:B0-----:R-:W-:Y:S02]  /*19eec0*/  ISETP.LT.AND P1, PT, R58, UR6, !P0 ;  /* 0x000000063a007c0c */ /* 0x001fe4000c721270 */
[----:B------:R-:W-:Y:S01]  /*19eed0*/  ISETP.LT.AND P0, PT, R46, UR5, !P0 ;  /* 0x000000052e007c0c */ /* 0x000fe2000c701270 */
[----:B------:R-:W0:Y:S01]  /*19eee0*/  LDCU.64 UR4, c[0x0][0x398] ;  /* 0x00007300ff0477ac */ /* 0x000e220008000a00 */
[----:B------:R-:W-:Y:S01]  /*19eef0*/  LOP3.LUT R48, R48, 0xfffffbff, RZ, 0xc0, !PT ;  /* 0xfffffbff30307812 */ /* 0x000fe200078ec0ff */
[----:B------:R-:W-:-:S02]  /*19ef00*/  VIADD R2, R18, 0xa1 ;  /* 0x000000a112027836 */ /* 0x000fc40000000000 */
[C---:B------:R-:W-:Y:S02]  /*19ef10*/  VIADD R8, R18.reuse, 0xa0 ;  /* 0x000000a012087836 */ /* 0x040fe40000000000 */
[----:B------:R-:W-:Y:S01]  /*19ef20*/  VIADD R9, R18, 0x9f ;  /* 0x0000009f12097836 */ /* 0x000fe20000000000 */
[----:B------:R-:W1:Y:S03]  /*19ef30*/  LDCU UR6, c[0x0][0x398] ;  /* 0x00007300ff0677ac */ /* 0x000e660008000800 */
[----:B------:R-:W-:-:S04]  /*19ef40*/  @P1 LOP3.LUT R48, R48, 0x400, RZ, 0xfc, !PT ;  /* 0x0000040030301812 */ /* 0x000fc800078efcff */
[----:B------:R-:W-:-:S04]  /*19ef50*/  LOP3.LUT R48, R48, 0xfffffdff, RZ, 0xc0, !PT ;  /* 0xfffffdff30307812 */ /* 0x000fc800078ec0ff */
[----:B------:R-:W-:Y:S02]  /*19ef60*/  @P0 LOP3.LUT R48, R48, 0x200, RZ, 0xfc, !PT ;  /* 0x0000020030300812 */ /* 0x000fe400078efcff */
[----:B------:R-:W-:Y:S01]  /*19ef70*/  ISETP.GE.AND P0, PT, R10, UR27, PT ;  /* 0x0000001b0a007c0c */ /* 0x000fe2000bf06270 */
[----:B------:R-:W1:Y:S03]  /*19ef80*/  LDCU.64 UR26, c[0x0][0x398] ;  /* 0x00007300ff1a77ac */ /* 0x000e660008000a00 */
[----:B0-----:R-:W-:Y:S02]  /*19ef90*/  ISETP.LT.AND P1, PT, R58, UR4, !P0 ;  /* 0x000000043a007c0c */ /* 0x001fe4000c721270 */
[----:B------:R-:W-:Y:S02]  /*19efa0*/  ISETP.LT.AND P0, PT, R46, UR14, !P0 ;  /* 0x0000000e2e007c0c */ /* 0x000fe4000c701270 */
[----:B------:R-:W-:-:S09]  /*19efb0*/  LOP3.LUT R48, R48, 0xfffffeff, RZ, 0xc0, !PT ;  /* 0xfffffeff30307812 */ /* 0x000fd200078ec0ff */
[----:B------:R-:W-:-:S04]  /*19efc0*/  @P1 LOP3.LUT R48, R48, 0x100, RZ, 0xfc, !PT ;  /* 0x0000010030301812 */ /* 0x000fc800078efcff */
[----:B------:R-:W-:-:S04]  /*19efd0*/  LOP3.LUT R48, R48, 0xffffff7f, RZ, 0xc0, !PT ;  /* 0xffffff7f30307812 */ /* 0x000fc800078ec0ff */
[----:B------:R-:W-:Y:S02]  /*19efe0*/  @P0 LOP3.LUT R48, R48, 0x80, RZ, 0xfc, !PT ;  /* 0x0000008030300812 */ /* 0x000fe400078efcff */
[----:B------:R-:W-:Y:S02]  /*19eff0*/  ISETP.GE.AND P0, PT, R0, UR29, PT ;  /* 0x0000001d00007c0c */ /* 0x000fe4000bf06270 */
[----:B------:R-:W-:Y:S02]  /*19f000*/  LOP3.LUT R48, R48, 0xffffffbf, RZ, 0xc0, !PT ;  /* 0xffffffbf30307812 */ /* 0x000fe400078ec0ff */
[----:B-1----:R-:W-:Y:S02]  /*19f010*/  ISETP.LT.AND P1, PT, R58, UR22, !P0 ;  /* 0x000000163a007c0c */ /* 0x002fe4000c721270 */
[----:B------:R-:W-:Y:S01]  /*19f020*/  ISETP.LT.AND P0, PT, R46, UR12, !P0 ;  /* 0x0000000c2e007c0c */ /* 0x000fe2000c701270 */
[----:B------:R-:W-:Y:S01]  /*19f030*/  VIADD R0, R18, 0xa4 ;  /* 0x000000a412007836 */ /* 0x000fe20000000000 */
[----:B---3--:R-:W-:-:S09]  /*19f040*/  LOP3.LUT R49, R49, 0x7fffffff, RZ, 0xc0, !PT ;  /* 0x7fffffff31317812 */ /* 0x008fd200078ec0ff */
[----:B------:R-:W-:Y:S01]  /*19f050*/  @P1 LOP3.LUT R48, R48, 0x40, RZ, 0xfc, !PT ;  /* 0x0000004030301812 */ /* 0x000fe200078efcff */
[----:B------:R-:W-:Y:S01]  /*19f060*/  VIADD R10, R18, 0x9e ;  /* 0x0000009e120a7836 */ /* 0x000fe20000000000 */
[----:B------:R-:W0:Y:S01]  /*19f070*/  LDCU.64 UR28, c[0x0][0x398] ;  /* 0x00007300ff1c77ac */ /* 0x000e220008000a00 */
[----:B------:R-:W1:Y:S01]  /*19f080*/  LDCU UR12, c[0x0][0x398] ;  /* 0x00007300ff0c77ac */ /* 0x000e620008000800 */
[----:B------:R-:W-:-:S04]  /*19f090*/  LOP3.LUT R48, R48, 0xffffffdf, RZ, 0xc0, !PT ;  /* 0xffffffdf30307812 */ /* 0x000fc800078ec0ff */
[----:B------:R-:W-:Y:S02]  /*19f0a0*/  @P0 LOP3.LUT R48, R48, 0x20, RZ, 0xfc, !PT ;  /* 0x0000002030300812 */ /* 0x000fe400078efcff */
[----:B------:R-:W-:Y:S01]  /*19f0b0*/  ISETP.GE.AND P0, PT, R0, UR17, PT ;  /* 0x0000001100007c0c */ /* 0x000fe2000bf06270 */
[----:B------:R-:W3:Y:S03]  /*19f0c0*/  LDCU.64 UR16, c[0x0][0x398] ;  /* 0x00007300ff1077ac */ /* 0x000ee60008000a00 */
[----:B--2---:R-:W-:Y:S02]  /*19f0d0*/  ISETP.LT.AND P1, PT, R58, UR24, !P0 ;  /* 0x000000183a007c0c */ /* 0x004fe4000c721270 */
[----:B------:R-:W-:Y:S02]  /*19f0e0*/  ISETP.LT.AND P0, PT, R46, UR9, !P0 ;  /* 0x000000092e007c0c */ /* 0x000fe4000c701270 */
[----:B------:R-:W-:Y:S01]  /*19f0f0*/  LOP3.LUT R48, R48, 0xffffffef, RZ, 0xc0, !PT ;  /* 0xffffffef30307812 */ /* 0x000fe200078ec0ff */
[----:B------:R-:W-:Y:S01]  /*19f100*/  VIADD R0, R18, 0xa3 ;  /* 0x000000a312007836 */ /* 0x000fe20000000000 */
[----:B------:R-:W2:Y:S07]  /*19f110*/  LDCU.64 UR8, c[0x0][0x398] ;  /* 0x00007300ff0877ac */ /* 0x000eae0008000a00 */
[----:B------:R-:W-:-:S04]  /*19f120*/  @P1 LOP3.LUT R48, R48, 0x10, RZ, 0xfc, !PT ;  /* 0x0000001030301812 */ /* 0x000fc800078efcff */
[----:B------:R-:W-:-:S04]  /*19f130*/  LOP3.LUT R48, R48, 0xfffffff7, RZ, 0xc0, !PT ;  /* 0xfffffff730307812 */ /* 0x000fc800078ec0ff */
[----:B------:R-:W-:Y:S02]  /*19f140*/  @P0 LOP3.LUT R48, R48, 0x8, RZ, 0xfc, !PT ;  /* 0x0000000830300812 */ /* 0x000fe400078efcff */
[----:B------:R-:W-:Y:S02]  /*19f150*/  ISETP.GE.AND P0, PT, R0, UR19, PT ;  /* 0x0000001300007c0c */ /* 0x000fe4000bf06270 */
[----:B------:R-:W-:Y:S02]  /*19f160*/  LOP3.LUT R48, R48, 0xfffffffb, RZ, 0xc0, !PT ;  /* 0xfffffffb30307812 */ /* 0x000fe400078ec0ff */
[----:B---3--:R-:W-:Y:S02]  /*19f170*/  ISETP.LT.AND P1, PT, R58, UR16, !P0 ;  /* 0x000000103a007c0c */ /* 0x008fe4000c721270 */
[----:B------:R-:W-:Y:S01]  /*19f180*/  ISETP.LT.AND P0, PT, R46, UR48, !P0 ;  /* 0x000000302e007c0c */ /* 0x000fe2000c701270 */
[----:B------:R-:W-:Y:S01]  /*19f190*/  VIADD R0, R18, 0xa2 ;  /* 0x000000a212007836 */ /* 0x000fe20000000000 */
[----:B------:R-:W3:Y:S01]  /*19f1a0*/  LDCU.64 UR18, c[0x0][0x398] ;  /* 0x00007300ff1277ac */ /* 0x000ee20008000a00 */
        /* <DEDUP_REMOVED lines=9> */
[----:B------:R-:W1:Y:S01]  /*19f240*/  LDCU UR26, c[0x0][0x398] ;  /* 0x00007300ff1a77ac */ /* 0x000e620008000800 */
[----:B------:R-:W1:Y:S09]  /*19f250*/  LDCU UR46, c[0x0][0x398] ;  /* 0x00007300ff2e77ac */ /* 0x000e720008000800 */
[----:B------:R-:W-:-:S02]  /*19f260*/  @P0 LOP3.LUT R49, R49, 0x80000000, RZ, 0xfc, !PT ;  /* 0x8000000031310812 */ /* 0x000fc400078efcff */
[----:B------:R-:W-:Y:S02]  /*19f270*/  ISETP.GE.AND P0, PT, R2, UR7, PT ;  /* 0x0000000702007c0c */ /* 0x000fe4000bf06270 */
[----:B------:R-:W-:Y:S01]  /*19f280*/  @P1 LOP3.LUT R48, R48, 0x1, RZ, 0xfc, !PT ;  /* 0x0000000130301812 */ /* 0x000fe200078efcff */
[----:B------:R-:W1:Y:S01]  /*19f290*/  LDCU UR7, c[0x0][0x398] ;  /* 0x00007300ff0777ac */ /* 0x000e620008000800 */
[----:B0-----:R-:W-:Y:S02]  /*19f2a0*/  ISETP.LT.AND P1, PT, R58, UR20, !P0 ;  /* 0x000000143a007c0c */ /* 0x001fe4000c721270 */
[----:B------:R-:W-:Y:S01]  /*19f2b0*/  ISETP.LT.AND P0, PT, R46, UR11, !P0 ;  /* 0x0000000b2e007c0c */ /* 0x000fe2000c701270 */
[----:B------:R0:W-:Y:S01]  /*19f2c0*/  STL [R1+0x7b84], R48 ;  /* 0x007b843001007387 */ /* 0x0001e20000100800 */
[----:B------:R-:W-:Y:S01]  /*19f2d0*/  LOP3.LUT R49, R49, 0xbfffffff, RZ, 0xc0, !PT ;  /* 0xbfffffff31317812 */ /* 0x000fe200078ec0ff */
[----:B------:R-:W0:Y:S08]  /*19f2e0*/  LDCU.64 UR10, c[0x0][0x398] ;  /* 0x00007300ff0a77ac */ /* 0x000e300008000a00 */
[----:B------:R-:W-:-:S04]  /*19f2f0*/  @P1 LOP3.LUT R49, R49, 0x40000000, RZ, 0xfc, !PT ;  /* 0x4000000031311812 */ /* 0x000fc800078efcff */
[----:B------:R-:W-:-:S04]  /*19f300*/  LOP3.LUT R49, R49, 0xdfffffff, RZ, 0xc0, !PT ;  /* 0xdfffffff31317812 */ /* 0x000fc800078ec0ff */
[----:B------:R-:W-:Y:S02]  /*19f310*/  @P0 LOP3.LUT R49, R49, 0x20000000, RZ, 0xfc, !PT ;  /* 0x2000000031310812 */ /* 0x000fe400078efcff */
[----:B------:R-:W-:Y:S01]  /*19f320*/  ISETP.GE.AND P0, PT, R8, UR5, PT ;  /* 0x0000000508007c0c */ /* 0x000fe2000bf06270 */
[----:B0-----:R-:W-:Y:S01]  /*19f330*/  IMAD.MOV.U32 R48, RZ, RZ, R18 ;  /* 0x000000ffff307224 */ /* 0x001fe200078e0012 */
[----:B------:R-:W0:Y:S01]  /*19f340*/  LDCU.64 UR4, c[0x0][0x398] ;  /* 0x00007300ff0477ac */ /* 0x000e220008000a00 */
[----:B----4-:R-:W-:Y:S02]  /*19f350*/  LOP3.LUT R14, R45, 0xffff, RZ, 0xc0, !PT ;  /* 0x0000ffff2d0e7812 */ /* 0x010fe400078ec0ff */
        /* <DEDUP_REMOVED lines=8> */
[----:B----4-:R-:W-:Y:S02]  /*19f3e0*/  PRMT R2, R13, 0x3340, R0 ;  /* 0x000033400d027816 */ /* 0x010fe40000000000 */
[----:B------:R-:W-:-:S03]  /*19f3f0*/  SHF.R.U32.HI R15, RZ, 0x8, R13 ;  /* 0x00000008ff0f7819 */ /* 0x000fc6000001160d */
[----:B------:R4:W-:Y:S01]  /*19f400*/  STL [R1+0x36c], R2 ;  /* 0x00036c0201007387 */ /* 0x0009e20000100800 */
[----:B------:R-:W-:Y:S02]  /*19f410*/  LOP3.LUT R8, R15, 0xffff, RZ, 0xc0, !PT ;  /* 0x0000ffff0f087812 */ /* 0x000fe400078ec0ff */
[----:B----4-:R-:W-:Y:S02]  /*19f420*/  SHF.R.U32.HI R2, RZ, 0x8, R0 ;  /* 0x00000008ff027819 */ /* 0x010fe40000011600 */
[----:B------:R-:W-:-:S04]  /*19f430*/  LOP3.LUT R0, R14, 0xffff, RZ, 0xc0, !PT ;  /* 0x0000ffff0e007812 */ /* 0x000fc800078ec0ff */
[----:B------:R-:W-:Y:S02]  /*19f440*/  PRMT R0, R12, 0x3340, R0 ;  /* 0x000033400c007816 */ /* 0x000fe40000000000 */
[----:B------:R-:W-:-:S03]  /*19f450*/  LOP3.LUT R2, R2, 0xffff, RZ, 0xc0, !PT ;  /* 0x0000ffff02027812 */ /* 0x000fc600078ec0ff */
[----:B------:R4:W-:Y:S04]  /*19f460*/  STL [R1+0x2c0], R0 ;  /* 0x0002c00001007387 */ /* 0x0009e80000100800 */
[----:B------:R-:W5:Y:S04]  /*19f470*/  LDL.LU R41, [R1+0x2f84] ;  /* 0x002f840001297983 */ /* 0x000f680000300800 */
[----:B------:R-:W5:Y:S01]  /*19f480*/  LDL.LU R17, [R1+0x2f80] ;  /* 0x002f800001117983 */ /* 0x000f620000300800 */
[----:B----4-:R-:W-:-:S05]  /*19f490*/  PRMT R0, R8, 0x3340, R2 ;  /* 0x0000334008007816 */ /* 0x010fca0000000002 */
[----:B------:R4:W-:Y:S04]  /*19f4a0*/  STL [R1+0x2c4], R0 ;  /* 0x0002c40001007387 */ /* 0x0009e80000100800 */
[----:B------:R-:W5:Y:S01]  /*19f4b0*/  LDL.LU R18, [R1+0x380] ;  /* 0x0003800001127983 */ /* 0x000f620000300800 */
[----:B------:R-:W-:Y:S02]  /*19f4c0*/  ISETP.LT.AND P1, PT, R58, UR10, !P0 ;  /* 0x0000000a3a007c0c */ /* 0x000fe4000c721270 */
[----:B------:R-:W-:Y:S02]  /*19f4d0*/  ISETP.LT.AND P0, PT, R46, UR50, !P0 ;  /* 0x000000322e007c0c */ /* 0x000fe4000c701270 */
[----:B------:R-:W-:Y:S01]  /*19f4e0*/  LOP3.LUT R49, R49, 0xefffffff, RZ, 0xc0, !PT ;  /* 0xefffffff31317812 */ /* 0x000fe200078ec0ff */
[----:B------:R-:W-:-:S02]  /*19f4f0*/  VIADD R2, R48, 0x99 ;  /* 0x0000009930027836 */ /* 0x000fc40000000000 */
[----:B------:R-:W-:Y:S01]  /*19f500*/  VIADD R8, R48, 0x98 ;  /* 0x0000009830087836 */ /* 0x000fe20000000000 */
[----:B------:R-:W0:Y:S05]  /*19f510*/  LDCU UR50, c[0x0][0x398] ;  /* 0x00007300ff3277ac */ /* 0x000e2a0008000800 */
[----:B------:R-:W-:-:S04]  /*19f520*/  @P1 LOP3.LUT R49, R49, 0x10000000, RZ, 0xfc, !PT ;  /* 0x1000000031311812 */ /* 0x000fc800078efcff */
[----:B------:R-:W-:-:S04]  /*19f530*/  LOP3.LUT R49, R49, 0xf7ffffff, RZ, 0xc0, !PT ;  /* 0xf7ffffff31317812 */ /* 0x000fc800078ec0ff */
[----:B------:R-:W-:Y:S02]  /*19f540*/  @P0 LOP3.LUT R49, R49, 0x8000000, RZ, 0xfc, !PT ;  /* 0x0800000031310812 */ /* 0x000fe400078efcff */
[----:B------:R-:W-:Y:S01]  /*19f550*/  ISETP.GE.AND P0, PT, R9, UR23, PT ;  /* 0x0000001709007c0c */ /* 0x000fe2000bf06270 */
[----:B----4-:R-:W-:Y:S01]  /*19f560*/  VIADD R0, R48, 0x9d ;  /* 0x0000009d30007836 */ /* 0x010fe20000000000 */
[----:B------:R-:W4:Y:S02]  /*19f570*/  LDCU.64 UR22, c[0x0][0x398] ;  /* 0x00007300ff1677ac */ /* 0x000f240008000a00 */
[----:B0-----:R-:W-:Y:S02]  /*19f580*/  ISETP.LT.AND P1, PT, R58, UR4, !P0 ;  /* 0x000000043a007c0c */ /* 0x001fe4000c721270 */
[----:B------:R-:W-:Y:S02]  /*19f590*/  ISETP.LT.AND P0, PT, R46, UR13, !P0 ;  /* 0x0000000d2e007c0c */ /* 0x000fe4000c701270 */
[----:B------:R-:W-:Y:S01]  /*19f5a0*/  LOP3.LUT R49, R49, 0xfbffffff, RZ, 0xc0, !PT ;  /* 0xfbffffff31317812 */ /* 0x000fe200078ec0ff */
[----:B------:R-:W-:Y:S01]  /*19f5b0*/  VIADD R9, R48, 0x97 ;  /* 0x0000009730097836 */ /* 0x000fe20000000000 */
[----:B------:R-:W0:Y:S01]  /*19f5c0*/  LDCU UR13, c[0x0][0x398] ;  /* 0x00007300ff0d77ac */ /* 0x000e220008000800 */
        /* <DEDUP_REMOVED lines=15> */
[----:B------:R-:W-:Y:S02]  /*19f6c0*/  ISETP.GE.AND P0, PT, R0, UR17, PT ;  /* 0x0000001100007c0c */ /* 0x000fe4000bf06270 */
[----:B------:R-:W-:Y:S02]  /*19f6d0*/  LOP3.LUT R49, R49, 0xffbfffff, RZ, 0xc0, !PT ;  /* 0xffbfffff31317812 */ /* 0x000fe400078ec0ff */
[----:B--2---:R-:W-:Y:S02]  /*19f6e0*/  ISETP.LT.AND P1, PT, R58, UR8, !P0 ;  /* 0x000000083a007c0c */ /* 0x004fe4000c721270 */
[----:B------:R-:W-:Y:S01]  /*19f6f0*/  ISETP.LT.AND P0, PT, R46, UR15, !P0 ;  /* 0x0000000f2e007c0c */ /* 0x000fe2000c701270 */
[----:B------:R-:W-:Y:S01]  /*19f700*/  VIADD R0, R48, 0x9c ;  /* 0x0000009c30007836 */ /* 0x000fe20000000000 */
[----:B------:R-:W2:Y:S01]  /*19f710*/  LDCU.64 UR16, c[0x0][0x398] ;  /* 0x00007300ff1077ac */ /* 0x000ea20008000a00 */
[----:B------:R-:W0:Y:S01]  /*19f720*/  LDCU.64 UR14, c[0x0][0x398] ;  /* 0x00007300ff0e77ac */ /* 0x000e220008000a00 */
[----:B------:R-:W0:Y:S07]  /*19f730*/  LDCU UR8, c[0x0][0x398] ;  /* 0x00007300ff0877ac */ /* 0x000e2e0008000800 */
        /* <DEDUP_REMOVED lines=8> */
[----:B------:R-:W3:Y:S01]  /*19f7c0*/  LDCU UR64, c[0x0][0x398] ;  /* 0x00007300ff4077ac */ /* 0x000ee20008000800 */
[----:B------:R-:W-:-:S02]  /*19f7d0*/  PRMT R32, R40, 0x5410, R32 ;  /* 0x0000541028207816 */ /* 0x000fc40000000020 */
[----:B------:R-:W-:Y:S02]  /*19f7e0*/  PRMT R33, R39, 0x5410, R33 ;  /* 0x0000541027217816 */ /* 0x000fe40000000021 */
[----:B------:R-:W-:Y:S02]  /*19f7f0*/  PRMT R34, R38, 0x5410, R34 ;  /* 0x0000541026227816 */ /* 0x000fe40000000022 */
[----:B------:R-:W-:Y:S01]  /*19f800*/  PRMT R24, R3, 0x5410, R24 ;  /* 0x0000541003187816 */ /* 0x000fe20000000018 */
[----:B------:R-:W0:Y:S01]  /*19f810*/  LDCU UR27, c[0x0][0x398] ;  /* 0x00007300ff1b77ac */ /* 0x000e220008000800 */
        /* <DEDUP_REMOVED lines=9> */
[----:B------:R-:W0:Y:S08]  /*19f8b0*/  LDCU UR71, c[0x0][0x398] ;  /* 0x00007300ff4777ac */ /* 0x000e300008000800 */
[----:B------:R-:W-:-:S04]  /*19f8c0*/  @P1 LOP3.LUT R49, R49, 0x40000, RZ, 0xfc, !PT ;  /* 0x0004000031311812 */ /* 0x000fc800078efcff */
[----:B------:R-:W-:-:S04]  /*19f8d0*/  LOP3.LUT R49, R49, 0xfffdffff, RZ, 0xc0, !PT ;  /* 0xfffdffff31317812 */ /* 0x000fc800078ec0ff */
[----:B------:R-:W-:Y:S02]  /*19f8e0*/  @P0 LOP3.LUT R49, R49, 0x20000, RZ, 0xfc, !PT ;  /* 0x0002000031310812 */ /* 0x000fe400078efcff */
[----:B------:R-:W-:Y:S02]  /*19f8f0*/  ISETP.GE.AND P0, PT, R0, UR11, PT ;  /* 0x0000000b00007c0c */ /* 0x000fe4000bf06270 */
[----:B------:R-:W-:Y:S02]  /*19f900*/  LOP3.LUT R49, R49, 0xfffeffff, RZ, 0xc0, !PT ;  /* 0xfffeffff31317812 */ /* 0x000fe400078ec0ff */
[----:B0-----:R-:W-:Y:S02]  /*19f910*/  ISETP.LT.AND P1, PT, R58, UR24, !P0 ;  /* 0x000000183a007c0c */ /* 0x001fe4000c721270 */
[----:B------:R-:W-:Y:S02]  /*19f920*/  ISETP.LT.AND P0, PT, R46, UR70, !P0 ;  /* 0x000000462e007c0c */ /* 0x000fe4000c701270 */
[----:B------:R-:W-:Y:S01]  /*19f930*/  LOP3.LUT R0, R50, 0xffff, RZ, 0xc0, !PT ;  /* 0x0000ffff32007812 */ /* 0x000fe200078ec0ff */
[----:B------:R-:W0:Y:S01]  /*19f940*/  LDCU.64 UR10, c[0x0][0x398] ;  /* 0x00007300ff0a77ac */ /* 0x000e220008000a00 */
[----:B------:R-:W3:Y:S01]  /*19f950*/  LDL.LU R50, [R1+0x7c6c] ;  /* 0x007c6c0001327983 */ /* 0x000ee20000300800 */
[----:B------:R-:W0:Y:S06]  /*19f960*/  LDCU UR70, c[0x0][0x398] ;  /* 0x00007300ff4677ac */ /* 0x000e2c0008000800 */
[----:B------:R-:W-:-:S04]  /*19f970*/  @P1 LOP3.LUT R49, R49, 0x10000, RZ, 0xfc, !PT ;  /* 0x0001000031311812 */ /* 0x000fc800078efcff */
[----:B------:R-:W-:-:S04]  /*19f980*/  LOP3.LUT R49, R49, 0xffff7fff, RZ, 0xc0, !PT ;  /* 0xffff7fff31317812 */ /* 0x000fc800078ec0ff */
[----:B------:R-:W-:Y:S02]  /*19f990*/  @P0 LOP3.LUT R49, R49, 0x8000, RZ, 0xfc, !PT ;  /* 0x0000800031310812 */ /* 0x000fe400078efcff */
[----:B------:R-:W-:Y:S01]  /*19f9a0*/  ISETP.GE.AND P0, PT, R2, UR5, PT ;  /* 0x0000000502007c0c */ /* 0x000fe2000bf06270 */
[----:B------:R-:W0:Y:S03]  /*19f9b0*/  LDCU UR5, c[0x0][0x398] ;  /* 0x00007300ff0577ac */ /* 0x000e260008000800 */
[----:B----4-:R-:W-:Y:S02]  /*19f9c0*/  ISETP.LT.AND P1, PT, R58, UR22, !P0 ;  /* 0x000000163a007c0c */ /* 0x010fe4000c721270 */
[----:B------:R-:W-:Y:S02]  /*19f9d0*/  ISETP.LT.AND P0, PT, R46, UR72, !P0 ;  /* 0x000000482e007c0c */ /* 0x000fe4000c701270 */
[----:B------:R-:W-:Y:S01]  /*19f9e0*/  LOP3.LUT R49, R49, 0xffffbfff, RZ, 0xc0, !PT ;  /* 0xffffbfff31317812 */ /* 0x000fe200078ec0ff */
[----:B------:R-:W4:Y:S08]  /*19f9f0*/  LDCU UR72, c[0x0][0x398] ;  /* 0x00007300ff4877ac */ /* 0x000f300008000800 */
[----:B------:R-:W-:-:S04]  /*19fa00*/  @P1 LOP3.LUT R49, R49, 0x4000, RZ, 0xfc, !PT ;  /* 0x0000400031311812 */ /* 0x000fc800078efcff */
[----:B------:R-:W-:-:S04]  /*19fa10*/  LOP3.LUT R49, R49, 0xffffdfff, RZ, 0xc0, !PT ;  /* 0xffffdfff31317812 */ /* 0x000fc800078ec0ff */
[----:B------:R-:W-:Y:S02]  /*19fa20*/  @P0 LOP3.LUT R49, R49, 0x2000, RZ, 0xfc, !PT ;  /* 0x0000200031310812 */ /* 0x000fe400078efcff */
[----:B------:R-:W-:Y:S01]  /*19fa30*/  ISETP.GE.AND P0, PT, R8, UR29, PT ;  /* 0x0000001d08007c0c */ /* 0x000fe2000bf06270 */
[----:B------:R-:W0:Y:S01]  /*19fa40*/  LDCU UR29, c[0x0][0x398] ;  /* 0x00007300ff1d77ac */ /* 0x000e220008000800 */
[----:B-----5:R-:W-:Y:S02]  /*19fa50*/  LOP3.LUT R14, R41, 0xffff, RZ, 0xc0, !PT ;  /* 0x0000ffff290e7812 */ /* 0x020fe400078ec0ff */
[----:B------:R-:W-:Y:S02]  /*19fa60*/  LOP3.LUT R13, R17, 0xffff, RZ, 0xc0, !PT ;  /* 0x0000ffff110d7812 */ /* 0x000fe400078ec0ff */
[----:B------:R-:W-:-:S04]  /*19fa70*/  LOP3.LUT R12, R18, 0xffff, RZ, 0xc0, !PT ;  /* 0x0000ffff120c7812 */ /* 0x000fc800078ec0ff */
[----:B------:R-:W-:Y:S02]  /*19fa80*/  PRMT R2, R14, 0x3340, R12 ;  /* 0x000033400e027816 */ /* 0x000fe4000000000c */
[----:B------:R-:W-:-:S03]  /*19fa90*/  SHF.R.U32.HI R16, RZ, 0x8, R14 ;  /* 0x00000008ff107819 */ /* 0x000fc6000001160e */
[----:B------:R5:W-:Y:S01]  /*19faa0*/  STL [R1+0x368], R2 ;  /* 0x0003680201007387 */ /* 0x000be20000100800 */
[----:B------:R-:W-:Y:S02]  /*19fab0*/  SHF.R.U32.HI R14, RZ, 0x8, R12 ;  /* 0x00000008ff0e7819 */ /* 0x000fe4000001160c */
[----:B------:R-:W-:Y:S02]  /*19fac0*/  LOP3.LUT R12, R16, 0xffff, RZ, 0xc0, !PT ;  /* 0x0000ffff100c7812 */ /* 0x000fe400078ec0ff */
[----:B-----5:R-:W-:Y:S02]  /*19fad0*/  PRMT R2, R13, 0x3340, R0 ;  /* 0x000033400d027816 */ /* 0x020fe40000000000 */
[----:B------:R-:W-:-:S03]  /*19fae0*/  SHF.R.U32.HI R15, RZ, 0x8, R13 ;  /* 0x00000008ff0f7819 */ /* 0x000fc6000001160d */
[----:B------:R5:W-:Y:S01]  /*19faf0*/  STL [R1+0xa30], R2 ;  /* 0x000a300201007387 */ /* 0x000be20000100800 */
[----:B------:R-:W-:Y:S02]  /*19fb00*/  LOP3.LUT R8, R15, 0xffff, RZ, 0xc0, !PT ;  /* 0x0000ffff0f087812 */ /* 0x000fe400078ec0ff */
[----:B-----5:R-:W-:Y:S02]  /*19fb10*/  SHF.R.U32.HI R2, RZ, 0x8, R0 ;  /* 0x00000008ff027819 */ /* 0x020fe40000011600 */
[----:B------:R-:W-:-:S04]  /*19fb20*/  LOP3.LUT R0, R14, 0xffff, RZ, 0xc0, !PT ;  /* 0x0000ffff0e007812 */ /* 0x000fc800078ec0ff */
[----:B------:R-:W-:Y:S02]  /*19fb30*/  PRMT R0, R12, 0x3340, R0 ;  /* 0x000033400c007816 */ /* 0x000fe40000000000 */
[----:B------:R-:W-:-:S03]  /*19fb40*/  LOP3.LUT R2, R2, 0xffff, RZ, 0xc0, !PT ;  /* 0x0000ffff02027812 */ /* 0x000fc600078ec0ff */
[----:B------:R5:W-:Y:S04]  /*19fb50*/  STL [R1+0x2c8], R0 ;  /* 0x0002c80001007387 */ /* 0x000be80000100800 */
[----:B------:R-:W4:Y:S04]  /*19fb60*/  LDL.LU R44, [R1+0x2f8c] ;  /* 0x002f8c00012c7983 */ /* 0x000f280000300800 */
[----:B------:R-:W4:Y:S01]  /*19fb70*/  LDL.LU R41, [R1+0x2f88] ;  /* 0x002f880001297983 */ /* 0x000f220000300800 */
[----:B-----5:R-:W-:-:S05]  /*19fb80*/  PRMT R0, R8, 0x3340, R2 ;  /* 0x0000334008007816 */ /* 0x020fca0000000002 */
[----:B------:R5:W-:Y:S04]  /*19fb90*/  STL [R1+0x2cc], R0 ;  /* 0x0002cc0001007387 */ /* 0x000be80000100800 */
[----:B------:R-:W4:Y:S04]  /*19fba0*/  LDL.LU R17, [R1+0x388] ;  /* 0x0003880001117983 */ /* 0x000f280000300800 */
[----:B------:R-:W4:Y:S01]  /*19fbb0*/  LDL.LU R18, [R1+0x37c] ;  /* 0x00037c0001127983 */ /* 0x000f220000300800 */
[----:B------:R-:W-:Y:S02]  /*19fbc0*/  ISETP.LT.AND P1, PT, R58, UR14, !P0 ;  /* 0x0000000e3a007c0c */ /* 0x000fe4000c721270 */
        /* <DEDUP_REMOVED lines=10> */
[----:B--2---:R-:W-:Y:S02]  /*19fc70*/  ISETP.LT.AND P1, PT, R58, UR20, !P0 ;  /* 0x000000143a007c0c */ /* 0x004fe4000c721270 */
[----:B------:R-:W-:Y:S01]  /*19fc80*/  ISETP.LT.AND P0, PT, R46, UR73, !P0 ;  /* 0x000000492e007c0c */ /* 0x000fe2000c701270 */
[----:B-----5:R-:W-:Y:S01]  /*19fc90*/  VIADD R0, R48, 0x95 ;  /* 0x0000009530007836 */ /* 0x020fe20000000000 */
[----:B---3--:R-:W-:-:S09]  /*19fca0*/  LOP3.LUT R50, R50, 0x7fffffff, RZ, 0xc0, !PT ;  /* 0x7fffffff32327812 */ /* 0x008fd200078ec0ff */
[----:B------:R-:W-:Y:S01]  /*19fcb0*/  @P1 LOP3.LUT R49, R49, 0x400, RZ, 0xfc, !PT ;  /* 0x0000040031311812 */ /* 0x000fe200078efcff */
[----:B------:R-:W-:Y:S01]  /*19fcc0*/  VIADD R9, R48, 0x8f ;  /* 0x0000008f30097836 */ /* 0x000fe20000000000 */
[----:B------:R-:W2:Y:S01]  /*19fcd0*/  LDCU UR9, c[0x0][0x398] ;  /* 0x00007300ff0977ac */ /* 0x000ea20008000800 */
[----:B------:R-:W3:Y:S01]  /*19fce0*/  LDCU UR73, c[0x0][0x398] ;  /* 0x00007300ff4977ac */ /* 0x000ee20008000800 */
[----:B------:R-:W-:-:S04]  /*19fcf0*/  LOP3.LUT R49, R49, 0xfffffdff, RZ, 0xc0, !PT ;  /* 0xfffffdff31317812 */ /* 0x000fc800078ec0ff */
[----:B------:R-:W-:Y:S02]  /*19fd00*/  @P0 LOP3.LUT R49, R49, 0x200, RZ, 0xfc, !PT ;  /* 0x0000020031310812 */ /* 0x000fe400078efcff */
[----:B------:R-:W-:Y:S01]  /*19fd10*/  ISETP.GE.AND P0, PT, R10, UR19, PT ;  /* 0x000000130a007c0c */ /* 0x000fe2000bf06270 */
[----:B------:R-:W5:Y:S03]  /*19fd20*/  LDCU.64 UR18, c[0x0][0x398] ;  /* 0x00007300ff1277ac */ /* 0x000f660008000a00 */
[----:B0-----:R-:W-:Y:S02]  /*19fd30*/  ISETP.LT.AND P1, PT, R58, UR10, !P0 ;  /* 0x0000000a3a007c0c */ /* 0x001fe4000c721270 */
[----:B------:R-:W-:Y:S02]  /*19fd40*/  ISETP.LT.AND P0, PT, R46, UR75, !P0 ;  /* 0x0000004b2e007c0c */ /* 0x000fe4000c701270 */
[----:B------:R-:W-:-:S02]  /*19fd50*/  LOP3.LUT R49, R49, 0xfffffeff, RZ, 0xc0, !PT ;  /* 0xfffffeff31317812 */ /* 0x000fc400078ec0ff */
[----:B----4-:R-:W-:-:S07]  /*19fd60*/  LOP3.LUT R14, R44, 0xffff, RZ, 0xc0, !PT ;  /* 0x0000ffff2c0e7812 */ /* 0x010fce00078ec0ff */
[----:B------:R-:W-:Y:S02]  /*19fd70*/  @P1 LOP3.LUT R49, R49, 0x100, RZ, 0xfc, !PT ;  /* 0x0000010031311812 */ /* 0x000fe400078efcff */
[----:B------:R-:W-:Y:S02]  /*19fd80*/  LOP3.LUT R13, R41, 0xffff, RZ, 0xc0, !PT ;  /* 0x0000ffff290d7812 */ /* 0x000fe400078ec0ff */
[----:B------:R-:W-:Y:S02]  /*19fd90*/  LOP3.LUT R12, R17, 0xffff, RZ, 0xc0, !PT ;  /* 0x0000ffff110c7812 */ /* 0x000fe400078ec0ff */
[----:B------:R-:W-:Y:S01]  /*19fda0*/  LOP3.LUT R49, R49, 0xffffff7f, RZ, 0xc0, !PT ;  /* 0xffffff7f31317812 */ /* 0x000fe200078ec0ff */
[----:B------:R-:W-:Y:S01]  /*19fdb0*/  VIADD R10, R48, 0x8e ;  /* 0x0000008e300a7836 */ /* 0x000fe20000000000 */
[----:B------:R-:W0:Y:S02]  /*19fdc0*/  LDCU UR75, c[0x0][0x398] ;  /* 0x00007300ff4b77ac */ /* 0x000e240008000800 */
[----:B------:R-:W-:-:S02]  /*19fdd0*/  @P0 LOP3.LUT R49, R49, 0x80, RZ, 0xfc, !PT ;  /* 0x0000008031310812 */ /* 0x000fc400078efcff */
[----:B------:R-:W-:Y:S01]  /*19fde0*/  ISETP.GE.AND P0, PT, R0, UR17, PT ;  /* 0x0000001100007c0c */ /* 0x000fe2000bf06270 */
[----:B------:R-:W4:Y:S03]  /*19fdf0*/  LDCU.64 UR16, c[0x0][0x398] ;  /* 0x00007300ff1077ac */ /* 0x000f260008000a00 */
[----:B-----5:R-:W-:Y:S02]  /*19fe00*/  ISETP.LT.AND P1, PT, R58, UR18, !P0 ;  /* 0x000000123a007c0c */ /* 0x020fe4000c721270 */
[----:B------:R-:W-:Y:S02]  /*19fe10*/  ISETP.LT.AND P0, PT, R46, UR77, !P0 ;  /* 0x0000004d2e007c0c */ /* 0x000fe4000c701270 */
[----:B------:R-:W-:Y:S01]  /*19fe20*/  LOP3.LUT R49, R49, 0xffffffbf, RZ, 0xc0, !PT ;  /* 0xffffffbf31317812 */ /* 0x000fe200078ec0ff */
[----:B------:R-:W-:Y:S01]  /*19fe30*/  VIADD R0, R48, 0x94 ;  /* 0x0000009430007836 */ /* 0x000fe20000000000 */
[----:B------:R-:W-:-:S02]  /*19fe40*/  SHF.R.U32.HI R16, RZ, 0x8, R14 ;  /* 0x00000008ff107819 */ /* 0x000fc4000001160e */
[----:B------:R-:W-:Y:S01]  /*19fe50*/  SHF.R.U32.HI R15, RZ, 0x8, R13 ;  /* 0x00000008ff0f7819 */ /* 0x000fe2000001160d */
[----:B------:R-:W5:Y:S04]  /*19fe60*/  LDCU UR77, c[0x0][0x398] ;  /* 0x00007300ff4d77ac */ /* 0x000f680008000800 */
[----:B------:R-:W-:-:S04]  /*19fe70*/  @P1 LOP3.LUT R49, R49, 0x40, RZ, 0xfc, !PT ;  /* 0x0000004031311812 */ /* 0x000fc800078efcff */
[----:B------:R-:W-:-:S04]  /*19fe80*/  LOP3.LUT R49, R49, 0xffffffdf, RZ, 0xc0, !PT ;  /* 0xffffffdf31317812 */ /* 0x000fc800078ec0ff */
[----:B------:R-:W-:Y:S02]  /*19fe90*/  @P0 LOP3.LUT R49, R49, 0x20, RZ, 0xfc, !PT ;  /* 0x0000002031310812 */ /* 0x000fe400078efcff */
[----:B------:R-:W-:Y:S01]  /*19fea0*/  ISETP.GE.AND P0, PT, R0, UR25, PT ;  /* 0x0000001900007c0c */ /* 0x000fe2000bf06270 */
[----:B------:R-:W0:Y:S03]  /*19feb0*/  LDCU.64 UR24, c[0x0][0x398] ;  /* 0x00007300ff1877ac */ /* 0x000e260008000a00 */
[----:B----4-:R-:W-:Y:S02]  /*19fec0*/  ISETP.LT.AND P1, PT, R58, UR16, !P0 ;  /* 0x000000103a007c0c */ /* 0x010fe4000c721270 */
[----:B------:R-:W-:Y:S02]  /*19fed0*/  ISETP.LT.AND P0, PT, R46, UR76, !P0 ;  /* 0x0000004c2e007c0c */ /* 0x000fe4000c701270 */
[----:B------:R-:W-:Y:S01]  /*19fee0*/  LOP3.LUT R49, R49, 0xffffffef, RZ, 0xc0, !PT ;  /* 0xffffffef31317812 */ /* 0x000fe200078ec0ff */
[----:B------:R-:W-:Y:S01]  /*19fef0*/  VIADD R0, R48, 0x93 ;  /* 0x0000009330007836 */ /* 0x000fe20000000000 */
[----:B------:R-:W4:Y:S07]  /*19ff00*/  LDCU UR76, c[0x0][0x398] ;  /* 0x00007300ff4c77ac */ /* 0x000f2e0008000800 */
        /* <DEDUP_REMOVED lines=17> */
[----:B------:R-:W-:-:S02]  /*1a0020*/  LOP3.LUT R49, R49, 0xfffffffe, RZ, 0xc0, !PT ;  /* 0xfffffffe31317812 */ /* 0x000fc400078ec0ff */
[----:B------:R-:W-:Y:S01]  /*1a0030*/  LOP3.LUT R0, R18, 0xffff, RZ, 0xc0, !PT ;  /* 0x0000ffff12007812 */ /* 0x000fe200078ec0ff */
[----:B------:R-:W1:Y:S08]  /*1a0040*/  LDCU UR31, c[0x0][0x398] ;  /* 0x00007300ff1f77ac */ /* 0x000e700008000800 */
[----:B------:R-:W-:Y:S02]  /*1a0050*/  @P0 LOP3.LUT R50, R50, 0x80000000, RZ, 0xfc, !PT ;  /* 0x8000000032320812 */ /* 0x000fe400078efcff */
[----:B------:R-:W-:-:S02]  /*1a0060*/  ISETP.GE.AND P0, PT, R2, UR21, PT ;  /* 0x0000001502007c0c */ /* 0x000fc4000bf06270 */
[----:B------:R-:W-:Y:S02]  /*1a0070*/  @P1 LOP3.LUT R49, R49, 0x1, RZ, 0xfc, !PT ;  /* 0x0000000131311812 */ /* 0x000fe400078efcff */
[--C-:B------:R-:W-:Y:S02]  /*1a0080*/  PRMT R2, R14, 0x3340, R12.reuse ;  /* 0x000033400e027816 */ /* 0x100fe4000000000c */
[----:B------:R-:W-:Y:S02]  /*1a0090*/  LOP3.LUT R50, R50, 0xbfffffff, RZ, 0xc0, !PT ;  /* 0xbfffffff32327812 */ /* 0x000fe400078ec0ff */
[----:B0-----:R-:W-:Y:S02]  /*1a00a0*/  ISETP.LT.AND P1, PT, R58, UR14, !P0 ;  /* 0x0000000e3a007c0c */ /* 0x001fe4000c721270 */
[----:B------:R-:W-:Y:S01]  /*1a00b0*/  ISETP.LT.AND P0, PT, R46, UR35, !P0 ;  /* 0x000000232e007c0c */ /* 0x000fe2000c701270 */
[----:B------:R-:W-:Y:S04]  /*1a00c0*/  STL [R1+0x7b88], R49 ;  /* 0x007b883101007387 */ /* 0x000fe80000100800 */
[----:B------:R0:W-:Y:S01]  /*1a00d0*/  STL [R1+0x9e8], R2 ;  /* 0x0009e80201007387 */ /* 0x0001e20000100800 */
[----:B------:R-:W-:-:S02]  /*1a00e0*/  SHF.R.U32.HI R14, RZ, 0x8, R12 ;  /* 0x00000008ff0e7819 */ /* 0x000fc4000001160c */
[----:B------:R-:W-:Y:S01]  /*1a00f0*/  LOP3.LUT R12, R16, 0xffff, RZ, 0xc0, !PT ;  /* 0x0000ffff100c7812 */ /* 0x000fe200078ec0ff */
[----:B------:R-:W1:Y:S01]  /*1a0100*/  LDCU.64 UR20, c[0x0][0x398] ;  /* 0x00007300ff1477ac */ /* 0x000e620008000a00 */
[----:B------:R-:W1:Y:S01]  /*1a0110*/  LDCU UR35, c[0x0][0x398] ;  /* 0x00007300ff2377ac */ /* 0x000e620008000800 */
[----:B0-----:R-:W-:Y:S02]  /*1a0120*/  PRMT R2, R13, 0x3340, R0 ;  /* 0x000033400d027816 */ /* 0x001fe40000000000 */
[----:B------:R-:W-:-:S03]  /*1a0130*/  @P1 LOP3.LUT R50, R50, 0x40000000, RZ, 0xfc, !PT ;  /* 0x4000000032321812 */ /* 0x000fc600078efcff */
[----:B------:R0:W-:Y:S01]  /*1a0140*/  STL [R1+0xa3c], R2 ;  /* 0x000a3c0201007387 */ /* 0x0001e20000100800 */
[----:B------:R-:W-:-:S04]  /*1a0150*/  LOP3.LUT R50, R50, 0xdfffffff, RZ, 0xc0, !PT ;  /* 0xdfffffff32327812 */ /* 0x000fc800078ec0ff */
[----:B------:R-:W-:Y:S02]  /*1a0160*/  @P0 LOP3.LUT R50, R50, 0x20000000, RZ, 0xfc, !PT ;  /* 0x2000000032320812 */ /* 0x000fe400078efcff */
[----:B0-----:R-:W-:Y:S02]  /*1a0170*/  SHF.R.U32.HI R2, RZ, 0x8, R0 ;  /* 0x00000008ff027819 */ /* 0x001fe40000011600 */
[----:B------:R-:W-:Y:S02]  /*1a0180*/  LOP3.LUT R0, R14, 0xffff, RZ, 0xc0, !PT ;  /* 0x0000ffff0e007812 */ /* 0x000fe400078ec0ff */
[----:B------:R-:W-:Y:S02]  /*1a0190*/  ISETP.GE.AND P0, PT, R8, UR11, PT ;  /* 0x0000000b08007c0c */ /* 0x000fe4000bf06270 */
[----:B------:R-:W-:Y:S02]  /*1a01a0*/  LOP3.LUT R8, R15, 0xffff, RZ, 0xc0, !PT ;  /* 0x0000ffff0f087812 */ /* 0x000fe400078ec0ff */
[----:B------:R-:W-:-:S02]  /*1a01b0*/  LOP3.LUT R2, R2, 0xffff, RZ, 0xc0, !PT ;  /* 0x0000ffff02027812 */ /* 0x000fc400078ec0ff */
[----:B------:R-:W-:Y:S01]  /*1a01c0*/  PRMT R0, R12, 0x3340, R0 ;  /* 0x000033400c007816 */ /* 0x000fe20000000000 */
[----:B------:R-:W0:Y:S04]  /*1a01d0*/  LDCU.64 UR10, c[0x0][0x398] ;  /* 0x00007300ff0a77ac */ /* 0x000e280008000a00 */
[----:B------:R1:W-:Y:S04]  /*1a01e0*/  STL [R1+0x2d0], R0 ;  /* 0x0002d00001007387 */ /* 0x0003e80000100800 */
[----:B------:R-:W2:Y:S04]  /*1a01f0*/  LDL.LU R41, [R1+0x2f9c] ;  /* 0x002f9c0001297983 */ /* 0x000ea80000300800 */
[----:B------:R-:W3:Y:S01]  /*1a0200*/  LDL.LU R17, [R1+0x2f90] ;  /* 0x002f900001117983 */ /* 0x000ee20000300800 */
[----:B-1----:R-:W-:-:S05]  /*1a0210*/  PRMT R0, R8, 0x3340, R2 ;  /* 0x0000334008007816 */ /* 0x002fca0000000002 */
[----:B------:R1:W-:Y:S04]  /*1a0220*/  STL [R1+0x2d4], R0 ;  /* 0x0002d40001007387 */ /* 0x0003e80000100800 */
[----:B------:R-:W4:Y:S01]  /*1a0230*/  LDL.LU R18, [R1+0x980] ;  /* 0x0009800001127983 */ /* 0x000f220000300800 */
        /* <DEDUP_REMOVED lines=10> */
[----:B------:R-:W5:Y:S03]  /*1a02e0*/  LDCU.64 UR18, c[0x0][0x398] ;  /* 0x00007300ff1277ac */ /* 0x000f660008000a00 */
[----:B0-----:R-:W-:Y:S02]  /*1a02f0*/  ISETP.LT.AND P1, PT, R58, UR10, !P0 ;  /* 0x0000000a3a007c0c */ /* 0x001fe4000c721270 */
[----:B------:R-:W-:Y:S02]  /*1a0300*/  ISETP.LT.AND P0, PT, R46, UR37, !P0 ;  /* 0x000000252e007c0c */ /* 0x000fe4000c701270 */
[----:B------:R-:W-:Y:S01]  /*1a0310*/  LOP3.LUT R50, R50, 0xfbffffff, RZ, 0xc0, !PT ;  /* 0xfbffffff32327812 */ /* 0x000fe200078ec0ff */
[----:B-1----:R-:W-:-:S02]  /*1a0320*/  VIADD R0, R48, 0x8d ;  /* 0x0000008d30007836 */ /* 0x002fc40000000000 */
[----:B------:R-:W-:Y:S01]  /*1a0330*/  VIADD R9, R48, 0x87 ;  /* 0x0000008730097836 */ /* 0x000fe20000000000 */
[----:B------:R-:W0:Y:S05]  /*1a0340*/  LDCU UR37, c[0x0][0x398] ;  /* 0x00007300ff2577ac */ /* 0x000e2a0008000800 */
[----:B------:R-:W-:-:S04]  /*1a0350*/  @P1 LOP3.LUT R50, R50, 0x4000000, RZ, 0xfc, !PT ;  /* 0x0400000032321812 */ /* 0x000fc800078efcff */
[----:B------:R-:W-:-:S04]  /*1a0360*/  LOP3.LUT R50, R50, 0xfdffffff, RZ, 0xc0, !PT ;  /* 0xfdffffff32327812 */ /* 0x000fc800078ec0ff */
[----:B------:R-:W-:Y:S02]  /*1a0370*/  @P0 LOP3.LUT R50, R50, 0x2000000, RZ, 0xfc, !PT ;  /* 0x0200000032320812 */ /* 0x000fe400078efcff */
[----:B------:R-:W-:Y:S01]  /*1a0380*/  ISETP.GE.AND P0, PT, R10, UR17, PT ;  /* 0x000000110a007c0c */ /* 0x000fe2000bf06270 */
[----:B------:R-:W1:Y:S03]  /*1a0390*/  LDCU.64 UR16, c[0x0][0x398] ;  /* 0x00007300ff1077ac */ /* 0x000e660008000a00 */
[----:B-----5:R-:W-:Y:S02]  /*1a03a0*/  ISETP.LT.AND P1, PT, R58, UR18, !P0 ;  /* 0x000000123a007c0c */ /* 0x020fe4000c721270 */
[----:B------:R-:W-:Y:S02]  /*1a03b0*/  ISETP.LT.AND P0, PT, R46, UR58, !P0 ;  /* 0x0000003a2e007c0c */ /* 0x000fe4000c701270 */
[----:B------:R-:W-:Y:S01]  /*1a03c0*/  LOP3.LUT R50, R50, 0xfeffffff, RZ, 0xc0, !PT ;  /* 0xfeffffff32327812 */ /* 0x000fe200078ec0ff */
[----:B------:R-:W5:Y:S08]  /*1a03d0*/  LDCU UR58, c[0x0][0x398] ;  /* 0x00007300ff3a77ac */ /* 0x000f700008000800 */
[----:B------:R-:W-:-:S04]  /*1a03e0*/  @P1 LOP3.LUT R50, R50, 0x1000000, RZ, 0xfc, !PT ;  /* 0x0100000032321812 */ /* 0x000fc800078efcff */
[----:B------:R-:W-:-:S04]  /*1a03f0*/  LOP3.LUT R50, R50, 0xff7fffff, RZ, 0xc0, !PT ;  /* 0xff7fffff32327812 */ /* 0x000fc800078ec0ff */
[----:B------:R-:W-:Y:S02]  /*1a0400*/  @P0 LOP3.LUT R50, R50, 0x800000, RZ, 0xfc, !PT ;  /* 0x0080000032320812 */ /* 0x000fe400078efcff */
[----:B------:R-:W-:Y:S01]  /*1a0410*/  ISETP.GE.AND P0, PT, R0, UR25, PT ;  /* 0x0000001900007c0c */ /* 0x000fe2000bf06270 */
[----:B------:R-:W0:Y:S03]  /*1a0420*/  LDCU.64 UR24, c[0x0][0x398] ;  /* 0x00007300ff1877ac */ /* 0x000e260008000a00 */
[----:B-1----:R-:W-:Y:S02]  /*1a0430*/  ISETP.LT.AND P1, PT, R58, UR16, !P0 ;  /* 0x000000103a007c0c */ /* 0x002fe4000c721270 */
[----:B-----5:R-:W-:Y:S02]  /*1a0440*/  ISETP.LT.AND P0, PT, R46, UR58, !P0 ;  /* 0x0000003a2e007c0c */ /* 0x020fe4000c701270 */
        /* <DEDUP_REMOVED lines=19> */
[----:B-----5:R-:W-:Y:S02]  /*1a0580*/  ISETP.LT.AND P1, PT, R58, UR22, !P0 ;  /* 0x000000163a007c0c */ /* 0x020fe4000c721270 */
[----:B------:R-:W-:Y:S02]  /*1a0590*/  ISETP.LT.AND P0, PT, R46, UR68, !P0 ;  /* 0x000000442e007c0c */ /* 0x000fe4000c701270 */
[----:B------:R-:W-:Y:S01]  /*1a05a0*/  LOP3.LUT R50, R50, 0xfffbffff, RZ, 0xc0, !PT ;  /* 0xfffbffff32327812 */ /* 0x000fe200078ec0ff */
[----:B------:R-:W5:Y:S01]  /*1a05b0*/  LDCU UR68, c[0x0][0x398] ;  /* 0x00007300ff4477ac */ /* 0x000f620008000800 */
[----:B------:R-:W-:-:S07]  /*1a05c0*/  VIADD R0, R48, 0x8a ;  /* 0x0000008a30007836 */ /* 0x000fce0000000000 */
[----:B------:R-:W-:-:S04]  /*1a05d0*/  @P1 LOP3.LUT R50, R50, 0x40000, RZ, 0xfc, !PT ;  /* 0x0004000032321812 */ /* 0x000fc800078efcff */
[----:B------:R-:W-:-:S04]  /*1a05e0*/  LOP3.LUT R50, R50, 0xfffdffff, RZ, 0xc0, !PT ;  /* 0xfffdffff32327812 */ /* 0x000fc800078ec0ff */
[----:B------:R-:W-:Y:S02]  /*1a05f0*/  @P0 LOP3.LUT R50, R50, 0x20000, RZ, 0xfc, !PT ;  /* 0x0002000032320812 */ /* 0x000fe400078efcff */
[----:B------:R-:W-:Y:S01]  /*1a0600*/  ISETP.GE.AND P0, PT, R0, UR21, PT ;  /* 0x0000001500007c0c */ /* 0x000fe2000bf06270 */
[----:B------:R-:W1:Y:S03]  /*1a0610*/  LDCU.64 UR20, c[0x0][0x398] ;  /* 0x00007300ff1477ac */ /* 0x000e660008000a00 */
[----:B0-----:R-:W-:Y:S02]  /*1a0620*/  ISETP.LT.AND P1, PT, R58, UR14, !P0 ;  /* 0x0000000e3a007c0c */ /* 0x001fe4000c721270 */
[----:B-----5:R-:W-:Y:S02]  /*1a0630*/  ISETP.LT.AND P0, PT, R46, UR68, !P0 ;  /* 0x000000442e007c0c */ /* 0x020fe4000c701270 */
[----:B------:R-:W-:Y:S01]  /*1a0640*/  LOP3.LUT R50, R50, 0xfffeffff, RZ, 0xc0, !PT ;  /* 0xfffeffff32327812 */ /* 0x000fe200078ec0ff */
[----:B------:R-:W0:Y:S08]  /*1a0650*/  LDCU UR68, c[0x0][0x398] ;  /* 0x00007300ff4477ac */ /* 0x000e300008000800 */
[----:B------:R-:W-:-:S04]  /*1a0660*/  @P1 LOP3.LUT R50, R50, 0x10000, RZ, 0xfc, !PT ;  /* 0x0001000032321812 */ /* 0x000fc800078efcff */
[----:B------:R-:W-:-:S04]  /*1a0670*/  LOP3.LUT R50, R50, 0xffff7fff, RZ, 0xc0, !PT ;  /* 0xffff7fff32327812 */ /* 0x000fc800078ec0ff */
[----:B------:R-:W-:Y:S02]  /*1a0680*/  @P0 LOP3.LUT R50, R50, 0x8000, RZ, 0xfc, !PT ;  /* 0x0000800032320812 */ /* 0x000fe400078efcff */
[----:B------:R-:W-:Y:S02]  /*1a0690*/  ISETP.GE.AND P0, PT, R2, UR11, PT ;  /* 0x0000000b02007c0c */ /* 0x000fe4000bf06270 */
[----:B------:R-:W-:Y:S01]  /*1a06a0*/  LOP3.LUT R0, R51, 0xffff, RZ, 0xc0, !PT ;  /* 0x0000ffff33007812 */ /* 0x000fe200078ec0ff */
[----:B------:R-:W5:Y:S01]  /*1a06b0*/  LDCU.64 UR10, c[0x0][0x398] ;  /* 0x00007300ff0a77ac */ /* 0x000f620008000a00 */
[----:B------:R-:W5:Y:S01]  /*1a06c0*/  LDL.LU R51, [R1+0x7c68] ;  /* 0x007c680001337983 */ /* 0x000f620000300800 */
[----:B-1----:R-:W-:Y:S02]  /*1a06d0*/  ISETP.LT.AND P1, PT, R58, UR20, !P0 ;  /* 0x000000143a007c0c */ /* 0x002fe4000c721270 */
[----:B0-----:R-:W-:Y:S02]  /*1a06e0*/  ISETP.LT.AND P0, PT, R46, UR68, !P0 ;  /* 0x000000442e007c0c */ /* 0x001fe4000c701270 */
[----:B------:R-:W-:Y:S01]  /*1a06f0*/  LOP3.LUT R50, R50, 0xffffbfff, RZ, 0xc0, !PT ;  /* 0xffffbfff32327812 */ /* 0x000fe200078ec0ff */
[----:B------:R-:W0:Y:S08]  /*1a0700*/  LDCU UR68, c[0x0][0x398] ;  /* 0x00007300ff4477ac */ /* 0x000e300008000800 */
[----:B------:R-:W-:-:S04]  /*1a0710*/  @P1 LOP3.LUT R50, R50, 0x4000, RZ, 0xfc, !PT ;  /* 0x0000400032321812 */ /* 0x000fc800078efcff */
[----:B------:R-:W-:-:S04]  /*1a0720*/  LOP3.LUT R50, R50, 0xffffdfff, RZ, 0xc0, !PT ;  /* 0xffffdfff32327812 */ /* 0x000fc800078ec0ff */
[----:B------:R-:W-:Y:S02]  /*1a0730*/  @P0 LOP3.LUT R50, R50, 0x2000, RZ, 0xfc, !PT ;  /* 0x0000200032320812 */ /* 0x000fe400078efcff */
[----:B------:R-:W-:Y:S01]  /*1a0740*/  ISETP.GE.AND P0, PT, R8, UR19, PT ;  /* 0x0000001308007c0c */ /* 0x000fe2000bf06270 */
[----:B------:R-:W1:Y:S01]  /*1a0750*/  LDCU.64 UR18, c[0x0][0x398] ;  /* 0x00007300ff1277ac */ /* 0x000e620008000a00 */
[----:B--2---:R-:W-:Y:S02]  /*1a0760*/  LOP3.LUT R14, R41, 0xffff, RZ, 0xc0, !PT ;  /* 0x0000ffff290e7812 */ /* 0x004fe400078ec0ff */
[----:B---3--:R-:W-:Y:S02]  /*1a0770*/  LOP3.LUT R13, R17, 0xffff, RZ, 0xc0, !PT ;  /* 0x0000ffff110d7812 */ /* 0x008fe400078ec0ff */
        /* <DEDUP_REMOVED lines=16> */
[----:B------:R-:W4:Y:S01]  /*1a0880*/  LDL.LU R41, [R1+0x2fa0] ;  /* 0x002fa00001297983 */ /* 0x000f220000300800 */
[----:B--2---:R-:W-:-:S05]  /*1a0890*/  PRMT R0, R8, 0x3340, R2 ;  /* 0x0000334008007816 */ /* 0x004fca0000000002 */
[----:B------:R2:W-:Y:S04]  /*1a08a0*/  STL [R1+0x2dc], R0 ;  /* 0x0002dc0001007387 */ /* 0x0005e80000100800 */
[----:B------:R-:W4:Y:S04]  /*1a08b0*/  LDL.LU R17, [R1+0x988] ;  /* 0x0009880001117983 */ /* 0x000f280000300800 */
[----:B------:R-:W4:Y:S01]  /*1a08c0*/  LDL.LU R18, [R1+0x390] ;  /* 0x0003900001127983 */ /* 0x000f220000300800 */
[----:B-----5:R-:W-:Y:S02]  /*1a08d0*/  ISETP.LT.AND P1, PT, R58, UR10, !P0 ;  /* 0x0000000a3a007c0c */ /* 0x020fe4000c721270 */
[----:B0-----:R-:W-:-:S02]  /*1a08e0*/  ISETP.LT.AND P0, PT, R46, UR68, !P0 ;  /* 0x000000442e007c0c */ /* 0x001fc4000c701270 */
[----:B------:R-:W-:Y:S01]  /*1a08f0*/  LOP3.LUT R50, R50, 0xffffefff, RZ, 0xc0, !PT ;  /* 0xffffefff32327812 */ /* 0x000fe200078ec0ff */
[----:B------:R-:W0:Y:S08]  /*1a0900*/  LDCU UR68, c[0x0][0x398] ;  /* 0x00007300ff4477ac */ /* 0x000e300008000800 */
[----:B------:R-:W-:-:S04]  /*1a0910*/  @P1 LOP3.LUT R50, R50, 0x1000, RZ, 0xfc, !PT ;  /* 0x0000100032321812 */ /* 0x000fc800078efcff */
[----:B------:R-:W-:-:S04]  /*1a0920*/  LOP3.LUT R50, R50, 0xfffff7ff, RZ, 0xc0, !PT ;  /* 0xfffff7ff32327812 */ /* 0x000fc800078ec0ff */
[----:B------:R-:W-:Y:S02]  /*1a0930*/  @P0 LOP3.LUT R50, R50, 0x800, RZ, 0xfc, !PT ;  /* 0x0000080032320812 */ /* 0x000fe400078efcff */
[----:B------:R-:W-:Y:S01]  /*1a0940*/  ISETP.GE.AND P0, PT, R9, UR17, PT ;  /* 0x0000001109007c0c */ /* 0x000fe2000bf06270 */
[----:B------:R-:W5:Y:S03]  /*1a0950*/  LDCU.64 UR16, c[0x0][0x398] ;  /* 0x00007300ff1077ac */ /* 0x000f660008000a00 */
        /* <DEDUP_REMOVED lines=8> */
[----:B------:R-:W1:Y:S03]  /*1a09e0*/  LDCU.64 UR24, c[0x0][0x398] ;  /* 0x00007300ff1877ac */ /* 0x000e660008000a00 */
[----:B-----5:R-:W-:Y:S02]  /*1a09f0*/  ISETP.LT.AND P1, PT, R58, UR16, !P0 ;  /* 0x000000103a007c0c */ /* 0x020fe4000c721270 */
[----:B0-----:R-:W-:Y:S02]  /*1a0a00*/  ISETP.LT.AND P0, PT, R46, UR68, !P0 ;  /* 0x000000442e007c0c */ /* 0x001fe4000c701270 */
[----:B------:R-:W-:Y:S01]  /*1a0a10*/  LOP3.LUT R50, R50, 0xfffffeff, RZ, 0xc0, !PT ;  /* 0xfffffeff32327812 */ /* 0x000fe200078ec0ff */
[----:B------:R-:W0:Y:S01]  /*1a0a20*/  LDCU UR68, c[0x0][0x398] ;  /* 0x00007300ff4477ac */ /* 0x000e220008000800 */
[----:B--2---:R-:W-:-:S07]  /*1a0a30*/  VIADD R0, R48, 0x85 ;  /* 0x0000008530007836 */ /* 0x004fce0000000000 */
[----:B------:R-:W-:-:S04]  /*1a0a40*/  @P1 LOP3.LUT R50, R50, 0x100, RZ, 0xfc, !PT ;  /* 0x0000010032321812 */ /* 0x000fc800078efcff */
[----:B------:R-:W-:-:S04]  /*1a0a50*/  LOP3.LUT R50, R50, 0xffffff7f, RZ, 0xc0, !PT ;  /* 0xffffff7f32327812 */ /* 0x000fc800078ec0ff */
[----:B------:R-:W-:Y:S02]  /*1a0a60*/  @P0 LOP3.LUT R50, R50, 0x80, RZ, 0xfc, !PT ;  /* 0x0000008032320812 */ /* 0x000fe400078efcff */
[----:B------:R-:W-:Y:S01]  /*1a0a70*/  ISETP.GE.AND P0, PT, R0, UR23, PT ;  /* 0x0000001700007c0c */ /* 0x000fe2000bf06270 */
[----:B------:R-:W2:Y:S03]  /*1a0a80*/  LDCU.64 UR22, c[0x0][0x398] ;  /* 0x00007300ff1677ac */ /* 0x000ea60008000a00 */
[----:B-1----:R-:W-:Y:S02]  /*1a0a90*/  ISETP.LT.AND P1, PT, R58, UR24, !P0 ;  /* 0x000000183a007c0c */ /* 0x002fe4000c721270 */
[----:B0-----:R-:W-:Y:S02]  /*1a0aa0*/  ISETP.LT.AND P0, PT, R46, UR68, !P0 ;  /* 0x000000442e007c0c */ /* 0x001fe4000c701270 */
[----:B------:R-:W-:Y:S01]  /*1a0ab0*/  LOP3.LUT R50, R50, 0xffffffbf, RZ, 0xc0, !PT ;  /* 0xffffffbf32327812 */ /* 0x000fe200078ec0ff */
[----:B------:R-:W0:Y:S01]  /*1a0ac0*/  LDCU UR68, c[0x0][0x398] ;  /* 0x00007300ff4477ac */ /* 0x000e220008000800 */
[----:B------:R-:W-:-:S07]  /*1a0ad0*/  VIADD R0, R48, 0x84 ;  /* 0x0000008430007836 */ /* 0x000fce0000000000 */
[----:B------:R-:W-:-:S04]  /*1a0ae0*/  @P1 LOP3.LUT R50, R50, 0x40, RZ, 0xfc, !PT ;  /* 0x0000004032321812 */ /* 0x000fc800078efcff */
[----:B------:R-:W-:-:S04]  /*1a0af0*/  LOP3.LUT R50, R50, 0xffffffdf, RZ, 0xc0, !PT ;  /* 0xffffffdf32327812 */ /* 0x000fc800078ec0ff */
[----:B------:R-:W-:Y:S02]  /*1a0b00*/  @P0 LOP3.LUT R50, R50, 0x20, RZ, 0xfc, !PT ;  /* 0x0000002032320812 */ /* 0x000fe400078efcff */
[----:B------:R-:W-:Y:S01]  /*1a0b10*/  ISETP.GE.AND P0, PT, R0, UR15, PT ;  /* 0x0000000f00007c0c */ /* 0x000fe2000bf06270 */
[----:B------:R-:W1:Y:S03]  /*1a0b20*/  LDCU.64 UR14, c[0x0][0x398] ;  /* 0x00007300ff0e77ac */ /* 0x000e660008000a00 */
[----:B--2---:R-:W-:Y:S02]  /*1a0b30*/  ISETP.LT.AND P1, PT, R58, UR22, !P0 ;  /* 0x000000163a007c0c */ /* 0x004fe4000c721270 */
        /* <DEDUP_REMOVED lines=20> */
[----:B0-----:R-:W-:Y:S01]  /*1a0c80*/  ISETP.LT.AND P0, PT, R46, UR68, !P0 ;  /* 0x000000442e007c0c */ /* 0x001fe2000c701270 */
[----:B------:R-:W0:Y:S01]  /*1a0c90*/  LDCU UR68, c[0x0][0x398] ;  /* 0x00007300ff4477ac */ /* 0x000e220008000800 */
[----:B------:R-:W-:Y:S01]  /*1a0ca0*/  VIADD R2, R48, 0x81 ;  /* 0x0000008130027836 */ /* 0x000fe20000000000 */
[----:B------:R-:W-:-:S02]  /*1a0cb0*/  LOP3.LUT R51, R51, 0x7fffffff, RZ, 0xc0, !PT ;  /* 0x7fffffff33337812 */ /* 0x000fc400078ec0ff */
[----:B------:R-:W-:-:S08]  /*1a0cc0*/  LOP3.LUT R50, R50, 0xfffffffe, RZ, 0xc0, !PT ;  /* 0xfffffffe32327812 */ /* 0x000fd000078ec0ff */
[----:B------:R-:W-:Y:S02]  /*1a0cd0*/  @P0 LOP3.LUT R51, R51, 0x80000000, RZ, 0xfc, !PT ;  /* 0x8000000033330812 */ /* 0x000fe400078efcff */
[----:B------:R-:W-:Y:S02]  /*1a0ce0*/  ISETP.GE.AND P0, PT, R2, UR19, PT ;  /* 0x0000001302007c0c */ /* 0x000fe4000bf06270 */
[----:B------:R-:W-:Y:S01]  /*1a0cf0*/  @P1 LOP3.LUT R50, R50, 0x1, RZ, 0xfc, !PT ;  /* 0x0000000132321812 */ /* 0x000fe200078efcff */
[----:B------:R-:W-:Y:S01]  /*1a0d00*/  VIADD R8, R48, 0x80 ;  /* 0x0000008030087836 */ /* 0x000fe20000000000 */
[----:B------:R-:W-:Y:S02]  /*1a0d10*/  LOP3.LUT R51, R51, 0xbfffffff, RZ, 0xc0, !PT ;  /* 0xbfffffff33337812 */ /* 0x000fe400078ec0ff */
[----:B-1----:R-:W-:Y:S02]  /*1a0d20*/  ISETP.LT.AND P1, PT, R58, UR10, !P0 ;  /* 0x0000000a3a007c0c */ /* 0x002fe4000c721270 */
[----:B0-----:R-:W-:Y:S01]  /*1a0d30*/  ISETP.LT.AND P0, PT, R46, UR68, !P0 ;  /* 0x000000442e007c0c */ /* 0x001fe2000c701270 */
[----:B------:R-:W-:Y:S01]  /*1a0d40*/  STL [R1+0x7b8c], R50 ;  /* 0x007b8c3201007387 */ /* 0x000fe20000100800 */
[----:B------:R-:W0:Y:S01]  /*1a0d50*/  LDCU.64 UR18, c[0x0][0x398] ;  /* 0x00007300ff1277ac */ /* 0x000e220008000a00 */
[----:B------:R-:W1:Y:S08]  /*1a0d60*/  LDCU UR68, c[0x0][0x398] ;  /* 0x00007300ff4477ac */ /* 0x000e700008000800 */
[----:B------:R-:W-:-:S04]  /*1a0d70*/  @P1 LOP3.LUT R51, R51, 0x40000000, RZ, 0xfc, !PT ;  /* 0x4000000033331812 */ /* 0x000fc800078efcff */
[----:B------:R-:W-:-:S04]  /*1a0d80*/  LOP3.LUT R51, R51, 0xdfffffff, RZ, 0xc0, !PT ;  /* 0xdfffffff33337812 */ /* 0x000fc800078ec0ff */
[----:B------:R-:W-:Y:S02]  /*1a0d90*/  @P0 LOP3.LUT R51, R51, 0x20000000, RZ, 0xfc, !PT ;  /* 0x2000000033330812 */ /* 0x000fe400078efcff */
[----:B------:R-:W-:Y:S01]  /*1a0da0*/  ISETP.GE.AND P0, PT, R8, UR17, PT ;  /* 0x0000001108007c0c */ /* 0x000fe2000bf06270 */
[----:B------:R-:W2:Y:S01]  /*1a0db0*/  LDCU.64 UR16, c[0x0][0x398] ;  /* 0x00007300ff1077ac */ /* 0x000ea20008000a00 */
[----:B---3--:R-:W-:Y:S02]  /*1a0dc0*/  LOP3.LUT R14, R44, 0xffff, RZ, 0xc0, !PT ;  /* 0x0000ffff2c0e7812 */ /* 0x008fe400078ec0ff */
[----:B----4-:R-:W-:Y:S02]  /*1a0dd0*/  LOP3.LUT R13, R41, 0xffff, RZ, 0xc0, !PT ;  /* 0x0000ffff290d7812 */ /* 0x010fe400078ec0ff */
        /* <DEDUP_REMOVED lines=16> */
[----:B------:R-:W4:Y:S04]  /*1a0ee0*/  LDL.LU R41, [R1+0x2fac] ;  /* 0x002fac0001297983 */ /* 0x000f280000300800 */
[----:B------:R-:W5:Y:S01]  /*1a0ef0*/  LDL.LU R17, [R1+0x2fa8] ;  /* 0x002fa80001117983 */ /* 0x000f620000300800 */
[----:B---3--:R-:W-:-:S05]  /*1a0f00*/  PRMT R0, R8, 0x3340, R2 ;  /* 0x0000334008007816 */ /* 0x008fca0000000002 */
[----:B------:R3:W-:Y:S04]  /*1a0f10*/  STL [R1+0x2e4], R0 ;  /* 0x0002e40001007387 */ /* 0x0007e80000100800 */
[----:B------:R-:W5:Y:S01]  /*1a0f20*/  LDL.LU R18, [R1+0x9b0] ;  /* 0x0009b00001127983 */ /* 0x000f620000300800 */
[----:B0-----:R-:W-:Y:S02]  /*1a0f30*/  ISETP.LT.AND P1, PT, R58, UR18, !P0 ;  /* 0x000000123a007c0c */ /* 0x001fe4000c721270 */
[----:B-1----:R-:W-:Y:S02]  /*1a0f40*/  ISETP.LT.AND P0, PT, R46, UR68, !P0 ;  /* 0x000000442e007c0c */ /* 0x002fe4000c701270 */
        /* <DEDUP_REMOVED lines=22> */
[----:B---3--:R-:W-:-:S07]  /*1a10b0*/  VIADD R0, R48, 0x7d ;  /* 0x0000007d30007836 */ /* 0x008fce0000000000 */
        /* <DEDUP_REMOVED lines=8> */
[----:B------:R-:W-:-:S02]  /*1a1140*/  VIADD R0, R48, 0x7c ;  /* 0x0000007c30007836 */ /* 0x000fc40000000000 */
[C---:B------:R-:W-:Y:S02]  /*1a1150*/  VIADD R2, R48.reuse, 0x79 ;  /* 0x0000007930027836 */ /* 0x040fe40000000000 */
[C---:B------:R-:W-:Y:S02]  /*1a1160*/  VIADD R8, R48.reuse, 0x78 ;  /* 0x0000007830087836 */ /* 0x040fe40000000000 */
[----:B------:R-:W-:Y:S01]  /*1a1170*/  VIADD R9, R48, 0x77 ;  /* 0x0000007730097836 */ /* 0x000fe20000000000 */
[----:B----4-:R-:W-:Y:S02]  /*1a1180*/  LOP3.LUT R14, R41, 0xffff, RZ, 0xc0, !PT ;  /* 0x0000ffff290e7812 */ /* 0x010fe400078ec0ff */
[----:B------:R-:W-:Y:S02]  /*1a1190*/  @P1 LOP3.LUT R51, R51, 0x400000, RZ, 0xfc, !PT ;  /* 0x0040000033331812 */ /* 0x000fe400078efcff */
[----:B-----5:R-:W-:Y:S02]  /*1a11a0*/  LOP3.LUT R13, R17, 0xffff, RZ, 0xc0, !PT ;  /* 0x0000ffff110d7812 */ /* 0x020fe400078ec0ff */
[----:B------:R-:W-:-:S02]  /*1a11b0*/  LOP3.LUT R12, R18, 0xffff, RZ, 0xc0, !PT ;  /* 0x0000ffff120c7812 */ /* 0x000fc400078ec0ff */
[----:B------:R-:W-:Y:S01]  /*1a11c0*/  LOP3.LUT R51, R51, 0xffdfffff, RZ, 0xc0, !PT ;  /* 0xffdfffff33337812 */ /* 0x000fe200078ec0ff */
[----:B------:R-:W-:Y:S01]  /*1a11d0*/  VIADD R10, R48, 0x76 ;  /* 0x00000076300a7836 */ /* 0x000fe20000000000 */
[----:B------:R-:W0:Y:S02]  /*1a11e0*/  LDCU UR68, c[0x0][0x398] ;  /* 0x00007300ff4477ac */ /* 0x000e240008000800 */
[----:B------:R-:W-:Y:S02]  /*1a11f0*/  @P0 LOP3.LUT R51, R51, 0x200000, RZ, 0xfc, !PT ;  /* 0x0020000033330812 */ /* 0x000fe400078efcff */
[----:B------:R-:W-:Y:S01]  /*1a1200*/  ISETP.GE.AND P0, PT, R0, UR21, PT ;  /* 0x0000001500007c0c */ /* 0x000fe2000bf06270 */
[----:B------:R-:W2:Y:S03]  /*1a1210*/  LDCU.64 UR20, c[0x0][0x398] ;  /* 0x00007300ff1477ac */ /* 0x000ea60008000a00 */
[----:B-1----:R-:W-:-:S02]  /*1a1220*/  ISETP.LT.AND P1, PT, R58, UR14, !P0 ;  /* 0x0000000e3a007c0c */ /* 0x002fc4000c721270 */
[----:B------:R-:W-:Y:S02]  /*1a1230*/  ISETP.LT.AND P0, PT, R46, UR67, !P0 ;  /* 0x000000432e007c0c */ /* 0x000fe4000c701270 */
[----:B------:R-:W-:Y:S01]  /*1a1240*/  LOP3.LUT R51, R51, 0xffefffff, RZ, 0xc0, !PT ;  /* 0xffefffff33337812 */ /* 0x000fe200078ec0ff */
[----:B------:R-:W-:Y:S01]  /*1a1250*/  VIADD R0, R48, 0x7b ;  /* 0x0000007b30007836 */ /* 0x000fe20000000000 */
[----:B------:R-:W-:Y:S02]  /*1a1260*/  SHF.R.U32.HI R16, RZ, 0x8, R14 ;  /* 0x00000008ff107819 */ /* 0x000fe4000001160e */
[----:B------:R-:W-:Y:S01]  /*1a1270*/  SHF.R.U32.HI R15, RZ, 0x8, R13 ;  /* 0x00000008ff0f7819 */ /* 0x000fe2000001160d */
[----:B------:R-:W1:Y:S04]  /*1a1280*/  LDCU UR67, c[0x0][0x398] ;  /* 0x00007300ff4377ac */ /* 0x000e680008000800 */
[----:B------:R-:W-:-:S04]  /*1a1290*/  @P1 LOP3.LUT R51, R51, 0x100000, RZ, 0xfc, !PT ;  /* 0x0010000033331812 */ /* 0x000fc800078efcff */
        /* <DEDUP_REMOVED lines=8> */
[----:B------:R-:W2:Y:S07]  /*1a1320*/  LDCU UR65, c[0x0][0x398] ;  /* 0x00007300ff4177ac */ /* 0x000eae0008000800 */
[----:B------:R-:W-:-:S04]  /*1a1330*/  @P1 LOP3.LUT R51, R51, 0x40000, RZ, 0xfc, !PT ;  /* 0x0004000033331812 */ /* 0x000fc800078efcff */
[----:B------:R-:W-:-:S04]  /*1a1340*/  LOP3.LUT R51, R51, 0xfffdffff, RZ, 0xc0, !PT ;  /* 0xfffdffff33337812 */ /* 0x000fc800078ec0ff */
[----:B------:R-:W-:Y:S02]  /*1a1350*/  @P0 LOP3.LUT R51, R51, 0x20000, RZ, 0xfc, !PT ;  /* 0x0002000033330812 */ /* 0x000fe400078efcff */
[----:B------:R-:W-:Y:S01]  /*1a1360*/  ISETP.GE.AND P0, PT, R0, UR19, PT ;  /* 0x0000001300007c0c */ /* 0x000fe2000bf06270 */
[----:B------:R-:W4:Y:S03]  /*1a1370*/  LDCU.64 UR18, c[0x0][0x398] ;  /* 0x00007300ff1277ac */ /* 0x000f260008000a00 */
[----:B---3--:R-:W-:Y:S02]  /*1a1380*/  ISETP.LT.AND P1, PT, R58, UR10, !P0 ;  /* 0x0000000a3a007c0c */ /* 0x008fe4000c721270 */
[----:B------:R-:W-:Y:S02]  /*1a1390*/  ISETP.LT.AND P0, PT, R46, UR60, !P0 ;  /* 0x0000003c2e007c0c */ /* 0x000fe4000c701270 */
[----:B------:R-:W-:-:S02]  /*1a13a0*/  LOP3.LUT R51, R51, 0xfffeffff, RZ, 0xc0, !PT ;  /* 0xfffeffff33337812 */ /* 0x000fc400078ec0ff */
[----:B------:R-:W-:Y:S01]  /*1a13b0*/  LOP3.LUT R0, R52, 0xffff, RZ, 0xc0, !PT ;  /* 0x0000ffff34007812 */ /* 0x000fe200078ec0ff */
[----:B------:R-:W3:Y:S01]  /*1a13c0*/  LDCU UR60, c[0x0][0x398] ;  /* 0x00007300ff3c77ac */ /* 0x000ee20008000800 */
[----:B------:R-:W5:Y:S05]  /*1a13d0*/  LDL.LU R52, [R1+0x7c64] ;  /* 0x007c640001347983 */ /* 0x000f6a0000300800 */
[----:B------:R-:W-:-:S04]  /*1a13e0*/  @P1 LOP3.LUT R51, R51, 0x10000, RZ, 0xfc, !PT ;  /* 0x0001000033331812 */ /* 0x000fc800078efcff */
[----:B------:R-:W-:-:S04]  /*1a13f0*/  LOP3.LUT R51, R51, 0xffff7fff, RZ, 0xc0, !PT ;  /* 0xffff7fff33337812 */ /* 0x000fc800078ec0ff */
[----:B------:R-:W-:Y:S02]  /*1a1400*/  @P0 LOP3.LUT R51, R51, 0x8000, RZ, 0xfc, !PT ;  /* 0x0000800033330812 */ /* 0x000fe400078efcff */
[----:B------:R-:W-:Y:S02]  /*1a1410*/  ISETP.GE.AND P0, PT, R2, UR17, PT ;  /* 0x0000001102007c0c */ /* 0x000fe4000bf06270 */
[--C-:B------:R-:W-:Y:S01]  /*1a1420*/  PRMT R2, R14, 0x3340, R12.reuse ;  /* 0x000033400e027816 */ /* 0x100fe2000000000c */
[----:B------:R-:W0:Y:S01]  /*1a1430*/  LDCU.64 UR16, c[0x0][0x398] ;  /* 0x00007300ff1077ac */ /* 0x000e220008000a00 */
[----:B----4-:R-:W-:Y:S02]  /*1a1440*/  ISETP.LT.AND P1, PT, R58, UR18, !P0 ;  /* 0x000000123a007c0c */ /* 0x010fe4000c721270 */
[----:B------:R-:W-:Y:S02]  /*1a1450*/  ISETP.LT.AND P0, PT, R46, UR56, !P0 ;  /* 0x000000382e007c0c */ /* 0x000fe4000c701270 */
[----:B------:R-:W-:Y:S01]  /*1a1460*/  LOP3.LUT R51, R51, 0xffffbfff, RZ, 0xc0, !PT ;  /* 0xffffbfff33337812 */ /* 0x000fe200078ec0ff */
[----:B------:R4:W-:Y:S01]  /*1a1470*/  STL [R1+0x9b0], R2 ;  /* 0x0009b00201007387 */ /* 0x0009e20000100800 */
[----:B------:R-:W-:-:S02]  /*1a1480*/  SHF.R.U32.HI R14, RZ, 0x8, R12 ;  /* 0x00000008ff0e7819 */ /* 0x000fc4000001160c */
[----:B------:R-:W-:Y:S01]  /*1a1490*/  LOP3.LUT R12, R16, 0xffff, RZ, 0xc0, !PT ;  /* 0x0000ffff100c7812 */ /* 0x000fe200078ec0ff */
[----:B------:R-:W0:Y:S01]  /*1a14a0*/  LDCU UR56, c[0x0][0x398] ;  /* 0x00007300ff3877ac */ /* 0x000e220008000800 */
[----:B----4-:R-:W-:-:S03]  /*1a14b0*/  PRMT R2, R13, 0x3340, R0 ;  /* 0x000033400d027816 */ /* 0x010fc60000000000 */
[----:B------:R-:W-:Y:S02]  /*1a14c0*/  @P1 LOP3.LUT R51, R51, 0x4000, RZ, 0xfc, !PT ;  /* 0x0000400033331812 */ /* 0x000fe400078efcff */
[----:B------:R4:W-:Y:S02]  /*1a14d0*/  STL [R1+0xa38], R2 ;  /* 0x000a380201007387 */ /* 0x0009e40000100800 */
[----:B------:R-:W-:-:S04]  /*1a14e0*/  LOP3.LUT R51, R51, 0xffffdfff, RZ, 0xc0, !PT ;  /* 0xffffdfff33337812 */ /* 0x000fc800078ec0ff */
[----:B------:R-:W-:Y:S02]  /*1a14f0*/  @P0 LOP3.LUT R51, R51, 0x2000, RZ, 0xfc, !PT ;  /* 0x0000200033330812 */ /* 0x000fe400078efcff */
[----:B----4-:R-:W-:Y:S02]  /*1a1500*/  SHF.R.U32.HI R2, RZ, 0x8, R0 ;  /* 0x00000008ff027819 */ /* 0x010fe40000011600 */
[----:B------:R-:W-:Y:S02]  /*1a1510*/  LOP3.LUT R0, R14, 0xffff, RZ, 0xc0, !PT ;  /* 0x0000ffff0e007812 */ /* 0x000fe400078ec0ff */
[----:B------:R-:W-:Y:S02]  /*1a1520*/  ISETP.GE.AND P0, PT, R8, UR25, PT ;  /* 0x0000001908007c0c */ /* 0x000fe4000bf06270 */
[----:B------:R-:W-:Y:S02]  /*1a1530*/  LOP3.LUT R8, R15, 0xffff, RZ, 0xc0, !PT ;  /* 0x0000ffff0f087812 */ /* 0x000fe400078ec0ff */
[----:B------:R-:W-:-:S02]  /*1a1540*/  LOP3.LUT R2, R2, 0xffff, RZ, 0xc0, !PT ;  /* 0x0000ffff02027812 */ /* 0x000fc400078ec0ff */
[----:B------:R-:W-:Y:S01]  /*1a1550*/  PRMT R0, R12, 0x3340, R0 ;  /* 0x000033400c007816 */ /* 0x000fe20000000000 */
[----:B------:R-:W4:Y:S04]  /*1a1560*/  LDCU.64 UR24, c[0x0][0x398] ;  /* 0x00007300ff1877ac */ /* 0x000f280008000a00 */
[----:B------:R0:W-:Y:S04]  /*1a1570*/  STL [R1+0x2e8], R0 ;  /* 0x0002e80001007387 */ /* 0x0001e80000100800 */
[----:B------:R-:W2:Y:S04]  /*1a1580*/  LDL.LU R44, [R1+0x2fb4] ;  /* 0x002fb400012c7983 */ /* 0x000ea80000300800 */
[----:B------:R-:W3:Y:S01]  /*1a1590*/  LDL.LU R41, [R1+0x2fb0] ;  /* 0x002fb00001297983 */ /* 0x000ee20000300800 */
[----:B0-----:R-:W-:-:S05]  /*1a15a0*/  PRMT R0, R8, 0x3340, R2 ;  /* 0x0000334008007816 */ /* 0x001fca0000000002 */
[----:B------:R0:W-:Y:S04]  /*1a15b0*/  STL [R1+0x2ec], R0 ;  /* 0x0002ec0001007387 */ /* 0x0001e80000100800 */
[----:B------:R-:W3:Y:S04]  /*1a15c0*/  LDL.LU R17, [R1+0x9b8] ;  /* 0x0009b80001117983 */ /* 0x000ee80000300800 */
[----:B------:R-:W3:Y:S01]  /*1a15d0*/  LDL.LU R18, [R1+0x98c] ;  /* 0x00098c0001127983 */ /* 0x000ee20000300800 */
        /* <DEDUP_REMOVED lines=9> */
[----:B------:R-:W-:Y:S01]  /*1a1670*/  ISETP.GE.AND P0, PT, R9, UR23, PT ;  /* 0x0000001709007c0c */ /* 0x000fe2000bf06270 */
[----:B------:R-:W1:Y:S03]  /*1a1680*/  LDCU.64 UR22, c[0x0][0x398] ;  /* 0x00007300ff1677ac */ /* 0x000e660008000a00 */
[----:B----4-:R-:W-:Y:S02]  /*1a1690*/  ISETP.LT.AND P1, PT, R58, UR24, !P0 ;  /* 0x000000183a007c0c */ /* 0x010fe4000c721270 */
[----:B------:R-:W-:Y:S02]  /*1a16a0*/  ISETP.LT.AND P0, PT, R46, UR52, !P0 ;  /* 0x000000342e007c0c */ /* 0x000fe4000c701270 */
[----:B------:R-:W-:Y:S01]  /*1a16b0*/  LOP3.LUT R51, R51, 0xfffffbff, RZ, 0xc0, !PT ;  /* 0xfffffbff33337812 */ /* 0x000fe200078ec0ff */
[----:B0-----:R-:W-:-:S02]  /*1a16c0*/  VIADD R0, R48, 0x75 ;  /* 0x0000007530007836 */ /* 0x001fc40000000000 */
[----:B------:R-:W-:Y:S01]  /*1a16d0*/  VIADD R9, R48, 0x6f ;  /* 0x0000006f30097836 */ /* 0x000fe20000000000 */
[----:B------:R-:W0:Y:S05]  /*1a16e0*/  LDCU UR52, c[0x0][0x398] ;  /* 0x00007300ff3477ac */ /* 0x000e2a0008000800 */
[----:B------:R-:W-:-:S04]  /*1a16f0*/  @P1 LOP3.LUT R51, R51, 0x400, RZ, 0xfc, !PT ;  /* 0x0000040033331812 */ /* 0x000fc800078efcff */
[----:B------:R-:W-:-:S04]  /*1a1700*/  LOP3.LUT R51, R51, 0xfffffdff, RZ, 0xc0, !PT ;  /* 0xfffffdff33337812 */ /* 0x000fc800078ec0ff */
[----:B------:R-:W-:Y:S02]  /*1a1710*/  @P0 LOP3.LUT R51, R51, 0x200, RZ, 0xfc, !PT ;  /* 0x0000020033330812 */ /* 0x000fe400078efcff */
[----:B------:R-:W-:Y:S01]  /*1a1720*/  ISETP.GE.AND P0, PT, R10, UR15, PT ;  /* 0x0000000f0a007c0c */ /* 0x000fe2000bf06270 */
[----:B------:R-:W4:Y:S03]  /*1a1730*/  LDCU.64 UR14, c[0x0][0x398] ;  /* 0x00007300ff0e77ac */ /* 0x000f260008000a00 */
[----:B-1----:R-:W-:Y:S02]  /*1a1740*/  ISETP.LT.AND P1, PT, R58, UR22, !P0 ;  /* 0x000000163a007c0c */ /* 0x002fe4000c721270 */
[----:B------:R-:W-:Y:S02]  /*1a1750*/  ISETP.LT.AND P0, PT, R46, UR44, !P0 ;  /* 0x0000002c2e007c0c */ /* 0x000fe4000c701270 */
[----:B------:R-:W-:-:S02]  /*1a1760*/  LOP3.LUT R51, R51, 0xfffffeff, RZ, 0xc0, !PT ;  /* 0xfffffeff33337812 */ /* 0x000fc400078ec0ff */
[----:B-----5:R-:W-:-:S07]  /*1a1770*/  LOP3.LUT R52, R52, 0x7fffffff, RZ, 0xc0, !PT ;  /* 0x7fffffff34347812 */ /* 0x020fce00078ec0ff */
[----:B------:R-:W-:Y:S02]  /*1a1780*/  @P1 LOP3.LUT R51, R51, 0x100, RZ, 0xfc, !PT ;  /* 0x0000010033331812 */ /* 0x000fe400078efcff */
[----:B--2---:R-:W-:Y:S02]  /*1a1790*/  LOP3.LUT R14, R44, 0xffff, RZ, 0xc0, !PT ;  /* 0x0000ffff2c0e7812 */ /* 0x004fe400078ec0ff */
[----:B------:R-:W-:Y:S02]  /*1a17a0*/  LOP3.LUT R51, R51, 0xffffff7f, RZ, 0xc0, !PT ;  /* 0xffffff7f33337812 */ /* 0x000fe400078ec0ff */
[----:B---3--:R-:W-:Y:S02]  /*1a17b0*/  LOP3.LUT R13, R41, 0xffff, RZ, 0xc0, !PT ;  /* 0x0000ffff290d7812 */ /* 0x008fe400078ec0ff */
[----:B------:R-:W-:Y:S02]  /*1a17c0*/  LOP3.LUT R12, R17, 0xffff, RZ, 0xc0, !PT ;  /* 0x0000ffff110c7812 */ /* 0x000fe400078ec0ff */
[----:B------:R-:W-:-:S02]  /*1a17d0*/  @P0 LOP3.LUT R51, R51, 0x80, RZ, 0xfc, !PT ;  /* 0x0000008033330812 */ /* 0x000fc400078efcff */
[----:B------:R-:W-:Y:S01]  /*1a17e0*/  ISETP.GE.AND P0, PT, R0, UR21, PT ;  /* 0x0000001500007c0c */ /* 0x000fe2000bf06270 */
[----:B------:R-:W1:Y:S01]  /*1a17f0*/  LDCU.64 UR20, c[0x0][0x398] ;  /* 0x00007300ff1477ac */ /* 0x000e620008000a00 */
[----:B------:R-:W-:Y:S01]  /*1a1800*/  VIADD R10, R48, 0x6e ;  /* 0x0000006e300a7836 */ /* 0x000fe20000000000 */
[----:B------:R-:W2:Y:S01]  /*1a1810*/  LDCU UR44, c[0x0][0x398] ;  /* 0x00007300ff2c77ac */ /* 0x000ea20008000800 */
[----:B----4-:R-:W-:Y:S02]  /*1a1820*/  ISETP.LT.AND P1, PT, R58, UR14, !P0 ;  /* 0x0000000e3a007c0c */ /* 0x010fe4000c721270 */
[----:B------:R-:W-:Y:S02]  /*1a1830*/  ISETP.LT.AND P0, PT, R46, UR42, !P0 ;  /* 0x0000002a2e007c0c */ /* 0x000fe4000c701270 */
[----:B------:R-:W-:Y:S01]  /*1a1840*/  LOP3.LUT R51, R51, 0xffffffbf, RZ, 0xc0, !PT ;  /* 0xffffffbf33337812 */ /* 0x000fe200078ec0ff */
[----:B------:R-:W-:Y:S01]  /*1a1850*/  VIADD R0, R48, 0x74 ;  /* 0x0000007430007836 */ /* 0x000fe20000000000 */
[----:B------:R-:W-:-:S02]  /*1a1860*/  SHF.R.U32.HI R16, RZ, 0x8, R14 ;  /* 0x00000008ff107819 */ /* 0x000fc4000001160e */
[----:B------:R-:W-:Y:S01]  /*1a1870*/  SHF.R.U32.HI R15, RZ, 0x8, R13 ;  /* 0x00000008ff0f7819 */ /* 0x000fe2000001160d */
[----:B------:R-:W3:Y:S04]  /*1a1880*/  LDCU UR42, c[0x0][0x398] ;  /* 0x00007300ff2a77ac */ /* 0x000ee80008000800 */
[----:B------:R-:W-:-:S04]  /*1a1890*/  @P1 LOP3.LUT R51, R51, 0x40, RZ, 0xfc, !PT ;  /* 0x0000004033331812 */ /* 0x000fc800078efcff */
[----:B------:R-:W-:-:S04]  /*1a18a0*/  LOP3.LUT R51, R51, 0xffffffdf, RZ, 0xc0, !PT ;  /* 0xffffffdf33337812 */ /* 0x000fc800078ec0ff */
[----:B------:R-:W-:Y:S02]  /*1a18b0*/  @P0 LOP3.LUT R51, R51, 0x20, RZ, 0xfc, !PT ;  /* 0x0000002033330812 */ /* 0x000fe400078efcff */
[----:B------:R-:W-:Y:S01]  /*1a18c0*/  ISETP.GE.AND P0, PT, R0, UR11, PT ;  /* 0x0000000b00007c0c */ /* 0x000fe2000bf06270 */
[----:B------:R-:W4:Y:S03]  /*1a18d0*/  LDCU.64 UR10, c[0x0][0x398] ;  /* 0x00007300ff0a77ac */ /* 0x000f260008000a00 */
        /* <DEDUP_REMOVED lines=9> */
[----:B------:R-:W5:Y:S03]  /*1a1970*/  LDCU.64 UR18, c[0x0][0x398] ;  /* 0x00007300ff1277ac */ /* 0x000f660008000a00 */
        /* <DEDUP_REMOVED lines=9> */
[----:B------:R-:W0:Y:S03]  /*1a1a10*/  LDCU.64 UR16, c[0x0][0x398] ;  /* 0x00007300ff1077ac */ /* 0x000e260008000a00 */
[----:B-----5:R-:W-:Y:S02]  /*1a1a20*/  ISETP.LT.AND P1, PT, R58, UR18, !P0 ;  /* 0x000000123a007c0c */ /* 0x020fe4000c721270 */
[----:B------:R-:W-:Y:S02]  /*1a1a30*/  ISETP.LT.AND P0, PT, R46, UR39, !P0 ;  /* 0x000000272e007c0c */ /* 0x000fe4000c701270 */
[----:B------:R-:W-:-:S02]  /*1a1a40*/  LOP3.LUT R51, R51, 0xfffffffe, RZ, 0xc0, !PT ;  /* 0xfffffffe33337812 */ /* 0x000fc400078ec0ff */
[----:B------:R-:W-:Y:S01]  /*1a1a50*/  LOP3.LUT R0, R18, 0xffff, RZ, 0xc0, !PT ;  /* 0x0000ffff12007812 */ /* 0x000fe200078ec0ff */
[----:B------:R-:W5:Y:S08]  /*1a1a60*/  LDCU UR39, c[0x0][0x398] ;  /* 0x00007300ff2777ac */ /* 0x000f700008000800 */
        /* <DEDUP_REMOVED lines=56> */
[----:B------:R-:W-:Y:S01]  /*1a1df0*/  VIADD R10, R48, 0x66 ;  /* 0x00000066300a7836 */ /* 0x000fe20000000000 */
[----:B------:R-:W5:Y:S07]  /*1a1e00*/  LDCU UR32, c[0x0][0x398] ;  /* 0x00007300ff2077ac */ /* 0x000f6e0008000800 */
        /* <DEDUP_REMOVED lines=18> */
[----:B------:R-:W-:-:S08]  /*1a1f30*/  VIADD R0, R48, 0x6b ;  /* 0x0000006b30007836 */ /* 0x000fd00000000000 */
        /* <DEDUP_REMOVED lines=8> */
[----:B------:R-:W0:Y:S01]  /*1a1fc0*/  LDCU.64 UR16, c[0x0][0x398] ;  /* 0x00007300ff1077ac */ /* 0x000e220008000a00 */
[----:B------:R-:W1:Y:S08]  /*1a1fd0*/  LDCU.64 UR12, c[0x0][0x398] ;  /* 0x00007300ff0c77ac */ /* 0x000e700008000a00 */
[----:B------:R-:W-:-:S04]  /*1a1fe0*/  @P1 LOP3.LUT R52, R52, 0x40000, RZ, 0xfc, !PT ;  /* 0x0004000034341812 */ /* 0x000fc800078efcff */
[----:B------:R-:W-:-:S04]  /*1a1ff0*/  LOP3.LUT R52, R52, 0xfffdffff, RZ, 0xc0, !PT ;  /* 0xfffdffff34347812 */ /* 0x000fc800078ec0ff */
[----:B------:R-:W-:Y:S02]  /*1a2000*/  @P0 LOP3.LUT R52, R52, 0x20000, RZ, 0xfc, !PT ;  /* 0x0002000034340812 */ /* 0x000fe400078efcff */
[----:B------:R-:W-:Y:S02]  /*1a2010*/  ISETP.GE.AND P0, PT, R0, UR25, PT ;  /* 0x0000001900007c0c */ /* 0x000fe4000bf06270 */
[----:B------:R-:W-:Y:S01]  /*1a2020*/  LOP3.LUT R0, R53, 0xffff, RZ, 0xc0, !PT ;  /* 0x0000ffff35007812 */ /* 0x000fe200078ec0ff */
[----:B------:R-:W1:Y:S01]  /*1a2030*/  LDCU.64 UR24, c[0x0][0x398] ;  /* 0x00007300ff1877ac */ /* 0x000e620008000a00 */
[----:B------:R-:W5:Y:S01]  /*1a2040*/  LDL.LU R53, [R1+0x7c60] ;  /* 0x007c600001357983 */ /* 0x000f620000300800 */
[----:B0-----:R-:W-:Y:S02]  /*1a2050*/  ISETP.LT.AND P1, PT, R58, UR16, !P0 ;  /* 0x000000103a007c0c */ /* 0x001fe4000c721270 */
[----:B------:R-:W-:Y:S02]  /*1a2060*/  ISETP.LT.AND P0, PT, R46, UR7, !P0 ;  /* 0x000000072e007c0c */ /* 0x000fe4000c701270 */
[----:B------:R-:W-:-:S09]  /*1a2070*/  LOP3.LUT R52, R52, 0xfffeffff, RZ, 0xc0, !PT ;  /* 0xfffeffff34347812 */ /* 0x000fd200078ec0ff */
        /* <DEDUP_REMOVED lines=8> */
[----:B------:R-:W1:Y:S08]  /*1a2100*/  LDCU.64 UR6, c[0x0][0x398] ;  /* 0x00007300ff0677ac */ /* 0x000e700008000a00 */
[----:B------:R-:W-:-:S04]  /*1a2110*/  @P1 LOP3.LUT R52, R52, 0x4000, RZ, 0xfc, !PT ;  /* 0x0000400034341812 */ /* 0x000fc800078efcff */
[----:B------:R-:W-:-:S04]  /*1a2120*/  LOP3.LUT R52, R52, 0xffffdfff, RZ, 0xc0, !PT ;  /* 0xffffdfff34347812 */ /* 0x000fc800078ec0ff */
[----:B------:R-:W-:Y:S02]  /*1a2130*/  @P0 LOP3.LUT R52, R52, 0x2000, RZ, 0xfc, !PT ;  /* 0x0000200034340812 */ /* 0x000fe400078efcff */
[----:B------:R-:W-:Y:S01]  /*1a2140*/  ISETP.GE.AND P0, PT, R8, UR15, PT ;  /* 0x0000000f08007c0c */ /* 0x000fe2000bf06270 */
[----:B------:R-:W0:Y:S01]  /*1a2150*/  LDCU.64 UR14, c[0x0][0x398] ;  /* 0x00007300ff0e77ac */ /* 0x000e220008000a00 */
        /* <DEDUP_REMOVED lines=23> */
[----:B-1----:R-:W-:Y:S02]  /*1a22d0*/  ISETP.LT.AND P1, PT, R58, UR6, !P0 ;  /* 0x000000063a007c0c */ /* 0x002fe4000c721270 */
[----:B------:R-:W-:-:S02]  /*1a22e0*/  ISETP.LT.AND P0, PT, R46, UR5, !P0 ;  /* 0x000000052e007c0c */ /* 0x000fc4000c701270 */
[----:B------:R-:W-:Y:S01]  /*1a22f0*/  LOP3.LUT R52, R52, 0xffffefff, RZ, 0xc0, !PT ;  /* 0xffffefff34347812 */ /* 0x000fe200078ec0ff */
[C---:B------:R-:W-:Y:S02]  /*1a2300*/  VIADD R2, R48.reuse, 0x61 ;  /* 0x0000006130027836 */ /* 0x040fe40000000000 */
[----:B------:R-:W-:Y:S01]  /*1a2310*/  VIADD R8, R48, 0x60 ;  /* 0x0000006030087836 */ /* 0x000fe20000000000 */
[----:B------:R-:W1:Y:S05]  /*1a2320*/  LDCU UR6, c[0x0][0x398] ;  /* 0x00007300ff0677ac */ /* 0x000e6a0008000800 */
[----:B------:R-:W-:-:S04]  /*1a2330*/  @P1 LOP3.LUT R52, R52, 0x1000, RZ, 0xfc, !PT ;  /* 0x0000100034341812 */ /* 0x000fc800078efcff */
[----:B------:R-:W-:-:S04]  /*1a2340*/  LOP3.LUT R52, R52, 0xfffff7ff, RZ, 0xc0, !PT ;  /* 0xfffff7ff34347812 */ /* 0x000fc800078ec0ff */
[----:B------:R-:W-:Y:S02]  /*1a2350*/  @P0 LOP3.LUT R52, R52, 0x800, RZ, 0xfc, !PT ;  /* 0x0000080034340812 */ /* 0x000fe400078efcff */
[----:B------:R-:W-:Y:S02]  /*1a2360*/  ISETP.GE.AND P0, PT, R9, UR21, PT ;  /* 0x0000001509007c0c */ /* 0x000fe4000bf06270 */
[----:B------:R-:W-:Y:S02]  /*1a2370*/  LOP3.LUT R52, R52, 0xfffffbff, RZ, 0xc0, !PT ;  /* 0xfffffbff34347812 */ /* 0x000fe400078ec0ff */
[----:B0-----:R-:W-:Y:S02]  /*1a2380*/  ISETP.LT.AND P1, PT, R58, UR14, !P0 ;  /* 0x0000000e3a007c0c */ /* 0x001fe4000c721270 */
[----:B------:R-:W-:Y:S01]  /*1a2390*/  ISETP.LT.AND P0, PT, R46, UR4, !P0 ;  /* 0x000000042e007c0c */ /* 0x000fe2000c701270 */
[----:B------:R-:W0:Y:S01]  /*1a23a0*/  LDCU.64 UR4, c[0x0][0x398] ;  /* 0x00007300ff0477ac */ /* 0x000e220008000a00 */
[----:B--2---:R-:W-:-:S02]  /*1a23b0*/  VIADD R0, R48, 0x65 ;  /* 0x0000006530007836 */ /* 0x004fc40000000000 */
[----:B------:R-:W-:Y:S01]  /*1a23c0*/  VIADD R9, R48, 0x5f ;  /* 0x0000005f30097836 */ /* 0x000fe20000000000 */
[----:B------:R-:W2:Y:S06]  /*1a23d0*/  LDCU.64 UR20, c[0x0][0x398] ;  /* 0x00007300ff1477ac */ /* 0x000eac0008000a00 */
        /* <DEDUP_REMOVED lines=8> */
[----:B-----5:R-:W-:-:S07]  /*1a2460*/  LOP3.LUT R53, R53, 0x7fffffff, RZ, 0xc0, !PT ;  /* 0x7fffffff35357812 */ /* 0x020fce00078ec0ff */
[----:B------:R-:W-:Y:S01]  /*1a2470*/  @P1 LOP3.LUT R52, R52, 0x100, RZ, 0xfc, !PT ;  /* 0x0000010034341812 */ /* 0x000fe200078efcff */
[----:B------:R-:W-:Y:S01]  /*1a2480*/  VIADD R10, R48, 0x5e ;  /* 0x0000005e300a7836 */ /* 0x000fe20000000000 */
[----:B------:R-:W0:Y:S01]  /*1a2490*/  LDCU UR9, c[0x0][0x398] ;  /* 0x00007300ff0977ac */ /* 0x000e220008000800 */
[----:B------:R-:W5:Y:S01]  /*1a24a0*/  LDCU UR4, c[0x0][0x398] ;  /* 0x00007300ff0477ac */ /* 0x000f620008000800 */
        /* <DEDUP_REMOVED lines=8> */
[----:B------:R-:W1:Y:S01]  /*1a2530*/  LDCU UR10, c[0x0][0x398] ;  /* 0x00007300ff0a77ac */ /* 0x000e620008000800 */
[----:B------:R-:W0:Y:S06]  /*1a2540*/  LDCU UR8, c[0x0][0x398] ;  /* 0x00007300ff0877ac */ /* 0x000e2c0008000800 */
        /* <DEDUP_REMOVED lines=18> */
[----:B------:R-:W1:Y:S01]  /*1a2670*/  LDCU.64 UR12, c[0x0][0x398] ;  /* 0x00007300ff0c77ac */ /* 0x000e620008000a00 */
[----:B------:R-:W0:Y:S08]  /*1a2680*/  LDCU UR29, c[0x0][0x398] ;  /* 0x00007300ff1d77ac */ /* 0x000e300008000800 */
        /* <DEDUP_REMOVED lines=8> */
[----:B------:R-:W0:Y:S10]  /*1a2710*/  LDCU UR30, c[0x0][0x398] ;  /* 0x00007300ff1e77ac */ /* 0x000e340008000800 */
[----:B------:R-:W-:-:S02]  /*1a2720*/  @P0 LOP3.LUT R53, R53, 0x80000000, RZ, 0xfc, !PT ;  /* 0x8000000035350812 */ /* 0x000fc400078efcff */
[----:B------:R-:W-:Y:S02]  /*1a2730*/  ISETP.GE.AND P0, PT, R2, UR15, PT ;  /* 0x0000000f02007c0c */ /* 0x000fe4000bf06270 */
[----:B------:R-:W-:Y:S01]  /*1a2740*/  @P1 LOP3.LUT R52, R52, 0x1, RZ, 0xfc, !PT ;  /* 0x0000000134341812 */ /* 0x000fe200078efcff */
[----:B------:R-:W0:Y:S01]  /*1a2750*/  LDCU.64 UR14, c[0x0][0x398] ;  /* 0x00007300ff0e77ac */ /* 0x000e220008000a00 */
[----:B-1----:R-:W-:Y:S02]  /*1a2760*/  ISETP.LT.AND P1, PT, R58, UR12, !P0 ;  /* 0x0000000c3a007c0c */ /* 0x002fe4000c721270 */
[----:B------:R-:W-:Y:S02]  /*1a2770*/  ISETP.LT.AND P0, PT, R46, UR31, !P0 ;  /* 0x0000001f2e007c0c */ /* 0x000fe4000c701270 */
[----:B------:R-:W-:Y:S01]  /*1a2780*/  LOP3.LUT R53, R53, 0xbfffffff, RZ, 0xc0, !PT ;  /* 0xbfffffff35357812 */ /* 0x000fe200078ec0ff */
[----:B------:R-:W-:Y:S01]  /*1a2790*/  STL [R1+0x7b94], R52 ;  /* 0x007b943401007387 */ /* 0x000fe20000100800 */
[----:B------:R-:W1:Y:S07]  /*1a27a0*/  LDCU UR31, c[0x0][0x398] ;  /* 0x00007300ff1f77ac */ /* 0x000e6e0008000800 */
        /* <DEDUP_REMOVED lines=8> */
[----:B------:R-:W0:Y:S08]  /*1a2830*/  LDCU UR34, c[0x0][0x398] ;  /* 0x00007300ff2277ac */ /* 0x000e300008000800 */
[----:B------:R-:W-:-:S04]  /*1a2840*/  @P1 LOP3.LUT R53, R53, 0x10000000, RZ, 0xfc, !PT ;  /* 0x1000000035351812 */ /* 0x000fc800078efcff */
[----:B------:R-:W-:-:S04]  /*1a2850*/  LOP3.LUT R53, R53, 0xf7ffffff, RZ, 0xc0, !PT ;  /* 0xf7ffffff35357812 */ /* 0x000fc800078ec0ff */
[----:B------:R-:W-:Y:S02]  /*1a2860*/  @P0 LOP3.LUT R53, R53, 0x8000000, RZ, 0xfc, !PT ;  /* 0x0800000035350812 */ /* 0x000fe400078efcff */
[----:B------:R-:W-:-:S04]  /*1a2870*/  ISETP.GE.AND P0, PT, R9, UR11, PT ;  /* 0x0000000b09007c0c */ /* 0x000fc8000bf06270 */
[----:B0-----:R-:W-:Y:S02]  /*1a2880*/  ISETP.LT.AND P1, PT, R58, UR14, !P0 ;  /* 0x0000000e3a007c0c */ /* 0x001fe4000c721270 */
[----:B------:R-:W-:Y:S02]  /*1a2890*/  ISETP.LT.AND P0, PT, R46, UR35, !P0 ;  /* 0x000000232e007c0c */ /* 0x000fe4000c701270 */
[----:B------:R-:W-:Y:S02]  /*1a28a0*/  LOP3.LUT R53, R53, 0xfbffffff, RZ, 0xc0, !PT ;  /* 0xfbffffff35357812 */ /* 0x000fe400078ec0ff */
[----:B---3--:R-:W-:-:S07]  /*1a28b0*/  LOP3.LUT R14, R44, 0xffff, RZ, 0xc0, !PT ;  /* 0x0000ffff2c0e7812 */ /* 0x008fce00078ec0ff */
[----:B------:R-:W-:Y:S02]  /*1a28c0*/  @P1 LOP3.LUT R53, R53, 0x4000000, RZ, 0xfc, !PT ;  /* 0x0400000035351812 */ /* 0x000fe400078efcff */
[----:B----4-:R-:W-:Y:S02]  /*1a28d0*/  LOP3.LUT R13, R41, 0xffff, RZ, 0xc0, !PT ;  /* 0x0000ffff290d7812 */ /* 0x010fe400078ec0ff */
[----:B------:R-:W-:Y:S02]  /*1a28e0*/  LOP3.LUT R12, R17, 0xffff, RZ, 0xc0, !PT ;  /* 0x0000ffff110c7812 */ /* 0x000fe400078ec0ff */
[----:B------:R-:W-:Y:S02]  /*1a28f0*/  LOP3.LUT R53, R53, 0xfdffffff, RZ, 0xc0, !PT ;  /* 0xfdffffff35357812 */ /* 0x000fe400078ec0ff */
[----:B------:R-:W-:Y:S01]  /*1a2900*/  LOP3.LUT R0, R18, 0xffff, RZ, 0xc0, !PT ;  /* 0x0000ffff12007812 */ /* 0x000fe200078ec0ff */
[----:B------:R-:W-:Y:S01]  /*1a2910*/  VIADD R9, R48, 0x57 ;  /* 0x0000005730097836 */ /* 0x000fe20000000000 */
[----:B------:R-:W-:-:S02]  /*1a2920*/  PRMT R2, R14, 0x3340, R12 ;  /* 0x000033400e027816 */ /* 0x000fc4000000000c */
[----:B------:R-:W-:Y:S02]  /*1a2930*/  @P0 LOP3.LUT R53, R53, 0x2000000, RZ, 0xfc, !PT ;  /* 0x0200000035350812 */ /* 0x000fe400078efcff */
[----:B------:R-:W-:Y:S02]  /*1a2940*/  ISETP.GE.AND P0, PT, R10, UR19, PT ;  /* 0x000000130a007c0c */ /* 0x000fe4000bf06270 */
[----:B------:R-:W-:Y:S02]  /*1a2950*/  PRMT R8, R13, 0x3340, R0 ;  /* 0x000033400d087816 */ /* 0x000fe40000000000 */
[----:B------:R-:W-:Y:S01]  /*1a2960*/  SHF.R.U32.HI R15, RZ, 0x8, R14 ;  /* 0x00000008ff0f7819 */ /* 0x000fe2000001160e */
[----:B------:R0:W-:Y:S01]  /*1a2970*/  STL [R1+0x9bc], R2 ;  /* 0x0009bc0201007387 */ /* 0x0001e20000100800 */
[----:B--2---:R-:W-:Y:S02]  /*1a2980*/  ISETP.LT.AND P1, PT, R58, UR20, !P0 ;  /* 0x000000143a007c0c */ /* 0x004fe4000c721270 */
[----:B------:R-:W-:Y:S01]  /*1a2990*/  SHF.R.U32.HI R14, RZ, 0x8, R13 ;  /* 0x00000008ff0e7819 */ /* 0x000fe2000001160d */
[----:B------:R2:W-:Y:S01]  /*1a29a0*/  STL [R1+0xa9c], R8 ;  /* 0x000a9c0801007387 */ /* 0x0005e20000100800 */
[----:B------:R-:W-:Y:S01]  /*1a29b0*/  SHF.R.U32.HI R0, RZ, 0x8, R0 ;  /* 0x00000008ff007819 */ /* 0x000fe20000011600 */
[----:B------:R-:W3:Y:S01]  /*1a29c0*/  LDCU.64 UR18, c[0x0][0x398] ;  /* 0x00007300ff1277ac */ /* 0x000ee20008000a00 */
[----:B------:R-:W-:-:S02]  /*1a29d0*/  VIADD R40, R48, 0xd ;  /* 0x0000000d30287836 */ /* 0x000fc40000000000 */
[C---:B------:R-:W-:Y:S02]  /*1a29e0*/  VIADD R3, R48.reuse, 0xf ;  /* 0x0000000f30037836 */ /* 0x040fe40000000000 */
[C---:B------:R-:W-:Y:S02]  /*1a29f0*/  VIADD R38, R48.reuse, 0x11 ;  /* 0x0000001130267836 */ /* 0x040fe40000000000 */
[----:B------:R-:W-:Y:S01]  /*1a2a00*/  VIADD R39, R48, 0x14 ;  /* 0x0000001430277836 */ /* 0x000fe20000000000 */
[----:B0-----:R-:W-:Y:S02]  /*1a2a10*/  SHF.R.U32.HI R2, RZ, 0x8, R12 ;  /* 0x00000008ff027819 */ /* 0x001fe4000001160c */
[----:B------:R-:W-:Y:S01]  /*1a2a20*/  LOP3.LUT R12, R15, 0xffff, RZ, 0xc0, !PT ;  /* 0x0000ffff0f0c7812 */ /* 0x000fe200078ec0ff */
[----:B------:R-:W0:Y:S01]  /*1a2a30*/  LDCU UR35, c[0x0][0x39c] ;  /* 0x00007380ff2377ac */ /* 0x000e220008000800 */
[----:B--2---:R-:W-:Y:S02]  /*1a2a40*/  LOP3.LUT R8, R2, 0xffff, RZ, 0xc0, !PT ;  /* 0x0000ffff02087812 */ /* 0x004fe400078ec0ff */
[----:B------:R-:W-:-:S02]  /*1a2a50*/  LOP3.LUT R2, R14, 0xffff, RZ, 0xc0, !PT ;  /* 0x0000ffff0e027812 */ /* 0x000fc400078ec0ff */
[----:B------:R-:W-:Y:S02]  /*1a2a60*/  LOP3.LUT R0, R0, 0xffff, RZ, 0xc0, !PT ;  /* 0x0000ffff00007812 */ /* 0x000fe400078ec0ff */
[----:B------:R-:W-:Y:S02]  /*1a2a70*/  ISETP.LT.AND P0, PT, R46, UR37, !P0 ;  /* 0x000000252e007c0c */ /* 0x000fe4000c701270 */
[----:B------:R-:W-:Y:S02]  /*1a2a80*/  PRMT R8, R12, 0x3340, R8 ;  /* 0x000033400c087816 */ /* 0x000fe40000000008 */
[----:B------:R-:W-:Y:S02]  /*1a2a90*/  LOP3.LUT R53, R53, 0xfeffffff, RZ, 0xc0, !PT ;  /* 0xfeffffff35357812 */ /* 0x000fe400078ec0ff */
[----:B------:R-:W-:Y:S01]  /*1a2aa0*/  PRMT R0, R2, 0x3340, R0 ;  /* 0x0000334002007816 */ /* 0x000fe20000000000 */
[----:B------:R-:W-:Y:S01]  /*1a2ab0*/  VIADD R10, R48, 0x56 ;  /* 0x00000056300a7836 */ /* 0x000fe20000000000 */
[----:B------:R-:W2:Y:S01]  /*1a2ac0*/  LDCU UR37, c[0x0][0x398] ;  /* 0x00007300ff2577ac */ /* 0x000ea20008000800 */
[----:B------:R-:W-:Y:S01]  /*1a2ad0*/  @P1 LOP3.LUT R53, R53, 0x1000000, RZ, 0xfc, !PT ;  /* 0x0100000035351812 */ /* 0x000fe200078efcff */
[----:B------:R-:W-:Y:S04]  /*1a2ae0*/  STL [R1+0x300], R8 ;  /* 0x0003000801007387 */ /* 0x000fe80000100800 */
[----:B------:R-:W4:Y:S04]  /*1a2af0*/  LDL.LU R41, [R1+0x2fd8] ;  /* 0x002fd80001297983 */ /* 0x000f280000300800 */
[----:B------:R-:W2:Y:S04]  /*1a2b00*/  LDL.LU R17, [R1+0x2fd4] ;  /* 0x002fd40001117983 */ /* 0x000ea80000300800 */
[----:B------:R0:W-:Y:S01]  /*1a2b10*/  STL [R1+0x304], R0 ;  /* 0x0003040001007387 */ /* 0x0001e20000100800 */
[----:B------:R-:W-:-:S03]  /*1a2b20*/  LOP3.LUT R53, R53, 0xff7fffff, RZ, 0xc0, !PT ;  /* 0xff7fffff35357812 */ /* 0x000fc600078ec0ff */
[----:B------:R-:W2:Y:S01]  /*1a2b30*/  LDL.LU R18, [R1+0xbe0] ;  /* 0x000be00001127983 */ /* 0x000ea20000300800 */
[----:B------:R-:W-:Y:S01]  /*1a2b40*/  @P0 LOP3.LUT R53, R53, 0x800000, RZ, 0xfc, !PT ;  /* 0x0080000035350812 */ /* 0x000fe200078efcff */
[----:B0-----:R-:W-:-:S05]  /*1a2b50*/  VIADD R0, R48, 0x5d ;  /* 0x0000005d30007836 */ /* 0x001fca0000000000 */
[----:B------:R-:W-:Y:S01]  /*1a2b60*/  ISETP.GE.AND P0, PT, R0, UR17, PT ;  /* 0x0000001100007c0c */ /* 0x000fe2000bf06270 */
[----:B------:R-:W0:Y:S03]  /*1a2b70*/  LDCU.64 UR16, c[0x0][0x398] ;  /* 0x00007300ff1077ac */ /* 0x000e260008000a00 */
[----:B---3--:R-:W-:Y:S02]  /*1a2b80*/  ISETP.LT.AND P1, PT, R58, UR18, !P0 ;  /* 0x000000123a007c0c */ /* 0x008fe4000c721270 */
[----:B------:R-:W-:Y:S02]  /*1a2b90*/  ISETP.LT.AND P0, PT, R46, UR50, !P0 ;  /* 0x000000322e007c0c */ /* 0x000fe4000c701270 */
[----:B------:R-:W-:Y:S01]  /*1a2ba0*/  LOP3.LUT R53, R53, 0xffbfffff, RZ, 0xc0, !PT ;  /* 0xffbfffff35357812 */ /* 0x000fe200078ec0ff */
[C---:B------:R-:W-:Y:S02]  /*1a2bb0*/  VIADD R0, R48.reuse, 0x5c ;  /* 0x0000005c30007836 */ /* 0x040fe40000000000 */
[----:B------:R-:W-:-:S02]  /*1a2bc0*/  VIADD R2, R48, 0x59 ;  /* 0x0000005930027836 */ /* 0x000fc40000000000 */
[----:B------:R-:W-:Y:S01]  /*1a2bd0*/  VIADD R8, R48, 0x58 ;  /* 0x0000005830087836 */ /* 0x000fe20000000000 */
[----:B------:R-:W3:Y:S03]  /*1a2be0*/  LDCU UR50, c[0x0][0x398] ;  /* 0x00007300ff3277ac */ /* 0x000ee60008000800 */
        /* <DEDUP_REMOVED lines=23> */
[----:B------:R-:W-:Y:S02]  /*1a2d60*/  ISETP.GE.AND P0, PT, R0, UR23, PT ;  /* 0x0000001700007c0c */ /* 0x000fe4000bf06270 */
[----:B------:R-:W-:Y:S01]  /*1a2d70*/  LOP3.LUT R0, R54, 0xffff, RZ, 0xc0, !PT ;  /* 0x0000ffff36007812 */ /* 0x000fe200078ec0ff */
[----:B------:R-:W0:Y:S01]  /*1a2d80*/  LDCU.64 UR22, c[0x0][0x398] ;  /* 0x00007300ff1677ac */ /* 0x000e220008000a00 */
[----:B------:R-:W3:Y:S01]  /*1a2d90*/  LDL.LU R54, [R1+0x7c5c] ;  /* 0x007c5c0001367983 */ /* 0x000ee20000300800 */
[----:B-1----:R-:W-:Y:S02]  /*1a2da0*/  ISETP.LT.AND P1, PT, R58, UR12, !P0 ;  /* 0x0000000c3a007c0c */ /* 0x002fe4000c721270 */
[----:B------:R-:W-:Y:S02]  /*1a2db0*/  ISETP.LT.AND P0, PT, R46, UR73, !P0 ;  /* 0x000000492e007c0c */ /* 0x000fe4000c701270 */
[----:B------:R-:W-:Y:S01]  /*1a2dc0*/  LOP3.LUT R53, R53, 0xfffeffff, RZ, 0xc0, !PT ;  /* 0xfffeffff35357812 */ /* 0x000fe200078ec0ff */
[----:B------:R-:W1:Y:S08]  /*1a2dd0*/  LDCU UR73, c[0x0][0x398] ;  /* 0x00007300ff4977ac */ /* 0x000e700008000800 */
        /* <DEDUP_REMOVED lines=8> */
[----:B------:R-:W0:Y:S08]  /*1a2e60*/  LDCU UR77, c[0x0][0x39c] ;  /* 0x00007380ff4d77ac */ /* 0x000e300008000800 */
[----:B------:R-:W-:-:S04]  /*1a2e70*/  @P1 LOP3.LUT R53, R53, 0x4000, RZ, 0xfc, !PT ;  /* 0x0000400035351812 */ /* 0x000fc800078efcff */
[----:B------:R-:W-:-:S04]  /*1a2e80*/  LOP3.LUT R53, R53, 0xffffdfff, RZ, 0xc0, !PT ;  /* 0xffffdfff35357812 */ /* 0x000fc800078ec0ff */
[----:B------:R-:W-:Y:S02]  /*1a2e90*/  @P0 LOP3.LUT R53, R53, 0x2000, RZ, 0xfc, !PT ;  /* 0x0000200035350812 */ /* 0x000fe400078efcff */
[----:B------:R-:W-:Y:S01]  /*1a2ea0*/  ISETP.GE.AND P0, PT, R8, UR21, PT ;  /* 0x0000001508007c0c */ /* 0x000fe2000bf06270 */
[----:B------:R-:W0:Y:S01]  /*1a2eb0*/  LDCU.64 UR20, c[0x0][0x398] ;  /* 0x00007300ff1477ac */ /* 0x000e220008000a00 */
[----:B----4-:R-:W-:Y:S02]  /*1a2ec0*/  LOP3.LUT R14, R41, 0xffff, RZ, 0xc0, !PT ;  /* 0x0000ffff290e7812 */ /* 0x010fe400078ec0ff */
[----:B--2---:R-:W-:Y:S02]  /*1a2ed0*/  LOP3.LUT R12, R18, 0xffff, RZ, 0xc0, !PT ;  /* 0x0000ffff120c7812 */ /* 0x004fe400078ec0ff */
[----:B------:R-:W-:Y:S02]  /*1a2ee0*/  LOP3.LUT R13, R17, 0xffff, RZ, 0xc0, !PT ;  /* 0x0000ffff110d7812 */ /* 0x000fe400078ec0ff */
[----:B------:R-:W-:-:S02]  /*1a2ef0*/  PRMT R2, R14, 0x3340, R12 ;  /* 0x000033400e027816 */ /* 0x000fc4000000000c */
[----:B------:R-:W-:Y:S02]  /*1a2f00*/  PRMT R8, R13, 0x3340, R0 ;  /* 0x000033400d087816 */ /* 0x000fe40000000000 */
[----:B------:R-:W-:Y:S01]  /*1a2f10*/  SHF.R.U32.HI R15, RZ, 0x8, R14 ;  /* 0x00000008ff0f7819 */ /* 0x000fe2000001160e */
[----:B------:R2:W-:Y:S01]  /*1a2f20*/  STL [R1+0xa98], R2 ;  /* 0x000a980201007387 */ /* 0x0005e20000100800 */
[----:B------:R-:W-:-:S03]  /*1a2f30*/  SHF.R.U32.HI R14, RZ, 0x8, R13 ;  /* 0x00000008ff0e7819 */ /* 0x000fc6000001160d */
[----:B------:R4:W-:Y:S01]  /*1a2f40*/  STL [R1+0xac4], R8 ;  /* 0x000ac40801007387 */ /* 0x0009e20000100800 */
[----:B------:R-:W-:Y:S02]  /*1a2f50*/  SHF.R.U32.HI R0, RZ, 0x8, R0 ;  /* 0x00000008ff007819 */ /* 0x000fe40000011600 */
[----:B--2---:R-:W-:Y:S02]  /*1a2f60*/  SHF.R.U32.HI R2, RZ, 0x8, R12 ;  /* 0x00000008ff027819 */ /* 0x004fe4000001160c */
[----:B------:R-:W-:Y:S02]  /*1a2f70*/  LOP3.LUT R12, R15, 0xffff, RZ, 0xc0, !PT ;  /* 0x0000ffff0f0c7812 */ /* 0x000fe400078ec0ff */
[----:B----4-:R-:W-:Y:S02]  /*1a2f80*/  LOP3.LUT R8, R2, 0xffff, RZ, 0xc0, !PT ;  /* 0x0000ffff02087812 */ /* 0x010fe400078ec0ff */
[----:B------:R-:W-:Y:S02]  /*1a2f90*/  LOP3.LUT R2, R14, 0xffff, RZ, 0xc0, !PT ;  /* 0x0000ffff0e027812 */ /* 0x000fe400078ec0ff */
[----:B------:R-:W-:-:S02]  /*1a2fa0*/  LOP3.LUT R0, R0, 0xffff, RZ, 0xc0, !PT ;  /* 0x0000ffff00007812 */ /* 0x000fc400078ec0ff */
[----:B------:R-:W-:Y:S02]  /*1a2fb0*/  PRMT R8, R12, 0x3340, R8 ;  /* 0x000033400c087816 */ /* 0x000fe40000000008 */
[----:B------:R-:W-:-:S03]  /*1a2fc0*/  PRMT R0, R2, 0x3340, R0 ;  /* 0x0000334002007816 */ /* 0x000fc60000000000 */
[----:B------:R-:W-:Y:S04]  /*1a2fd0*/  STL [R1+0x308], R8 ;  /* 0x0003080801007387 */ /* 0x000fe80000100800 */
[----:B------:R-:W2:Y:S04]  /*1a2fe0*/  LDL.LU R41, [R1+0x1960] ;  /* 0x0019600001297983 */ /* 0x000ea80000300800 */
[----:B------:R-:W4:Y:S04]  /*1a2ff0*/  LDL.LU R17, [R1+0xac0] ;  /* 0x000ac00001117983 */ /* 0x000f280000300800 */
[----:B------:R0:W-:Y:S04]  /*1a3000*/  STL [R1+0x30c], R0 ;  /* 0x00030c0001007387 */ /* 0x0001e80000100800 */
[----:B------:R-:W5:Y:S01]  /*1a3010*/  LDL.LU R18, [R1+0xa60] ;  /* 0x000a600001127983 */ /* 0x000f620000300800 */
[----:B---3--:R-:W-:-:S03]  /*1a3020*/  LOP3.LUT R13, R54, 0xffff, RZ, 0xc0, !PT ;  /* 0x0000ffff360d7812 */ /* 0x008fc600078ec0ff */
        /* <DEDUP_REMOVED lines=11> */
[----:B-1----:R-:W-:Y:S02]  /*1a30e0*/  ISETP.LT.AND P0, PT, R46, UR38, !P0 ;  /* 0x000000262e007c0c */ /* 0x002fe4000c701270 */
[----:B------:R-:W-:Y:S01]  /*1a30f0*/  LOP3.LUT R53, R53, 0xfffffbff, RZ, 0xc0, !PT ;  /* 0xfffffbff35357812 */ /* 0x000fe200078ec0ff */
[----:B------:R-:W0:Y:S08]  /*1a3100*/  LDCU UR38, c[0x0][0x398] ;  /* 0x00007300ff2677ac */ /* 0x000e300008000800 */
[----:B------:R-:W-:-:S04]  /*1a3110*/  @P1 LOP3.LUT R53, R53, 0x400, RZ, 0xfc, !PT ;  /* 0x0000040035351812 */ /* 0x000fc800078efcff */
[----:B------:R-:W-:-:S04]  /*1a3120*/  LOP3.LUT R53, R53, 0xfffffdff, RZ, 0xc0, !PT ;  /* 0xfffffdff35357812 */ /* 0x000fc800078ec0ff */
[----:B------:R-:W-:Y:S02]  /*1a3130*/  @P0 LOP3.LUT R53, R53, 0x200, RZ, 0xfc, !PT ;  /* 0x0000020035350812 */ /* 0x000fe400078efcff */
[----:B------:R-:W-:Y:S01]  /*1a3140*/  ISETP.GE.AND P0, PT, R10, UR17, PT ;  /* 0x000000110a007c0c */ /* 0x000fe2000bf06270 */
[----:B------:R-:W1:Y:S03]  /*1a3150*/  LDCU.64 UR16, c[0x0][0x398] ;  /* 0x00007300ff1077ac */ /* 0x000e660008000a00 */
[----:B------:R-:W-:Y:S02]  /*1a3160*/  ISETP.LT.AND P1, PT, R58, UR18, !P0 ;  /* 0x000000123a007c0c */ /* 0x000fe4000c721270 */
[----:B0-----:R-:W-:Y:S02]  /*1a3170*/  ISETP.LT.AND P0, PT, R46, UR38, !P0 ;  /* 0x000000262e007c0c */ /* 0x001fe4000c701270 */
[----:B------:R-:W-:Y:S01]  /*1a3180*/  LOP3.LUT R53, R53, 0xfffffeff, RZ, 0xc0, !PT ;  /* 0xfffffeff35357812 */ /* 0x000fe200078ec0ff */
[----:B------:R-:W-:-:S02]  /*1a3190*/  VIADD R0, R48, 0x55 ;  /* 0x0000005530007836 */ /* 0x000fc40000000000 */
[C---:B------:R-:W-:Y:S02]  /*1a31a0*/  VIADD R2, R48.reuse, 0x51 ;  /* 0x0000005130027836 */ /* 0x040fe40000000000 */
[----:B------:R-:W-:Y:S01]  /*1a31b0*/  VIADD R8, R48, 0x50 ;  /* 0x0000005030087836 */ /* 0x000fe20000000000 */
[----:B--2---:R-:W-:-:S03]  /*1a31c0*/  LOP3.LUT R14, R41, 0xffff, RZ, 0xc0, !PT ;  /* 0x0000ffff290e7812 */ /* 0x004fc600078ec0ff */
[----:B------:R-:W-:Y:S02]  /*1a31d0*/  @P1 LOP3.LUT R53, R53, 0x100, RZ, 0xfc, !PT ;  /* 0x0000010035351812 */ /* 0x000fe400078efcff */
[----:B----4-:R-:W-:Y:S02]  /*1a31e0*/  LOP3.LUT R12, R17, 0xffff, RZ, 0xc0, !PT ;  /* 0x0000ffff110c7812 */ /* 0x010fe400078ec0ff */
[----:B---3--:R-:W-:Y:S02]  /*1a31f0*/  LOP3.LUT R54, R54, 0x7fffffff, RZ, 0xc0, !PT ;  /* 0x7fffffff36367812 */ /* 0x008fe400078ec0ff */
[----:B------:R-:W-:Y:S01]  /*1a3200*/  LOP3.LUT R53, R53, 0xffffff7f, RZ, 0xc0, !PT ;  /* 0xffffff7f35357812 */ /* 0x000fe200078ec0ff */
[C---:B------:R-:W-:Y:S02]  /*1a3210*/  VIADD R9, R48.reuse, 0x4f ;  /* 0x0000004f30097836 */ /* 0x040fe40000000000 */
[----:B------:R-:W-:Y:S01]  /*1a3220*/  VIADD R10, R48, 0x4e ;  /* 0x0000004e300a7836 */ /* 0x000fe20000000000 */
[----:B------:R-:W0:Y:S01]  /*1a3230*/  LDCU UR38, c[0x0][0x398] ;  /* 0x00007300ff2677ac */ /* 0x000e220008000800 */
[----:B------:R-:W-:-:S02]  /*1a3240*/  @P0 LOP3.LUT R53, R53, 0x80, RZ, 0xfc, !PT ;  /* 0x0000008035350812 */ /* 0x000fc400078efcff */
[----:B------:R-:W-:Y:S01]  /*1a3250*/  ISETP.GE.AND P0, PT, R0, UR25, PT ;  /* 0x0000001900007c0c */ /* 0x000fe2000bf06270 */
[----:B------:R-:W2:Y:S03]  /*1a3260*/  LDCU.64 UR24, c[0x0][0x398] ;  /* 0x00007300ff1877ac */ /* 0x000ea60008000a00 */
[----:B-1----:R-:W-:Y:S02]  /*1a3270*/  ISETP.LT.AND P1, PT, R58, UR16, !P0 ;  /* 0x000000103a007c0c */ /* 0x002fe4000c721270 */
[----:B------:R-:W-:Y:S02]  /*1a3280*/  ISETP.LT.AND P0, PT, R46, UR31, !P0 ;  /* 0x0000001f2e007c0c */ /* 0x000fe4000c701270 */
[----:B------:R-:W-:Y:S01]  /*1a3290*/  LOP3.LUT R53, R53, 0xffffffbf, RZ, 0xc0, !PT ;  /* 0xffffffbf35357812 */ /* 0x000fe200078ec0ff */
[----:B------:R-:W1:Y:S01]  /*1a32a0*/  LDCU UR31, c[0x0][0x398] ;  /* 0x00007300ff1f77ac */ /* 0x000e620008000800 */
[----:B------:R-:W-:-:S07]  /*1a32b0*/  VIADD R0, R48, 0x54 ;  /* 0x0000005430007836 */ /* 0x000fce0000000000 */
[----:B------:R-:W-:-:S04]  /*1a32c0*/  @P1 LOP3.LUT R53, R53, 0x40, RZ, 0xfc, !PT ;  /* 0x0000004035351812 */ /* 0x000fc800078efcff */
[----:B------:R-:W-:-:S04]  /*1a32d0*/  LOP3.LUT R53, R53, 0xffffffdf, RZ, 0xc0, !PT ;  /* 0xffffffdf35357812 */ /* 0x000fc800078ec0ff */
[----:B------:R-:W-:Y:S02]  /*1a32e0*/  @P0 LOP3.LUT R53, R53, 0x20, RZ, 0xfc, !PT ;  /* 0x0000002035350812 */ /* 0x000fe400078efcff */
[----:B------:R-:W-:Y:S01]  /*1a32f0*/  ISETP.GE.AND P0, PT, R0, UR13, PT ;  /* 0x0000000d00007c0c */ /* 0x000fe2000bf06270 */
[----:B------:R-:W3:Y:S03]  /*1a3300*/  LDCU.64 UR12, c[0x0][0x398] ;  /* 0x00007300ff0c77ac */ /* 0x000ee60008000a00 */
[----:B--2---:R-:W-:Y:S02]  /*1a3310*/  ISETP.LT.AND P1, PT, R58, UR24, !P0 ;  /* 0x000000183a007c0c */ /* 0x004fe4000c721270 */
[----:B-1----:R-:W-:Y:S02]  /*1a3320*/  ISETP.LT.AND P0, PT, R46, UR31, !P0 ;  /* 0x0000001f2e007c0c */ /* 0x002fe4000c701270 */
[----:B------:R-:W-:Y:S01]  /*1a3330*/  LOP3.LUT R53, R53, 0xffffffef, RZ, 0xc0, !PT ;  /* 0xffffffef35357812 */ /* 0x000fe200078ec0ff */
[----:B------:R-:W1:Y:S01]  /*1a3340*/  LDCU UR31, c[0x0][0x398] ;  /* 0x00007300ff1f77ac */ /* 0x000e620008000800 */
[----:B------:R-:W-:-:S07]  /*1a3350*/  VIADD R0, R48, 0x53 ;  /* 0x0000005330007836 */ /* 0x000fce0000000000 */
[----:B------:R-:W-:-:S04]  /*1a3360*/  @P1 LOP3.LUT R53, R53, 0x10, RZ, 0xfc, !PT ;  /* 0x0000001035351812 */ /* 0x000fc800078efcff */
[----:B------:R-:W-:-:S04]  /*1a3370*/  LOP3.LUT R53, R53, 0xfffffff7, RZ, 0xc0, !PT ;  /* 0xfffffff735357812 */ /* 0x000fc800078ec0ff */
[----:B------:R-:W-:Y:S02]  /*1a3380*/  @P0 LOP3.LUT R53, R53, 0x8, RZ, 0xfc, !PT ;  /* 0x0000000835350812 */ /* 0x000fe400078efcff */
[----:B------:R-:W-:Y:S01]  /*1a3390*/  ISETP.GE.AND P0, PT, R0, UR23, PT ;  /* 0x0000001700007c0c */ /* 0x000fe2000bf06270 */
[----:B------:R-:W2:Y:S03]  /*1a33a0*/  LDCU.64 UR22, c[0x0][0x398] ;  /* 0x00007300ff1677ac */ /* 0x000ea60008000a00 */
[----:B---3--:R-:W-:Y:S02]  /*1a33b0*/  ISETP.LT.AND P1, PT, R58, UR12, !P0 ;  /* 0x0000000c3a007c0c */ /* 0x008fe4000c721270 */
        /* <DEDUP_REMOVED lines=10> */
[----:B-1----:R-:W-:Y:S01]  /*1a3460*/  ISETP.LT.AND P0, PT, R46, UR31, !P0 ;  /* 0x0000001f2e007c0c */ /* 0x002fe2000c701270 */
[----:B------:R-:W1:Y:S01]  /*1a3470*/  LDCU UR31, c[0x0][0x398] ;  /* 0x00007300ff1f77ac */ /* 0x000e620008000800 */
[----:B------:R-:W-:-:S11]  /*1a3480*/  LOP3.LUT R53, R53, 0xfffffffe, RZ, 0xc0, !PT ;  /* 0xfffffffe35357812 */ /* 0x000fd600078ec0ff */
[----:B------:R-:W-:Y:S02]  /*1a3490*/  @P0 LOP3.LUT R54, R54, 0x80000000, RZ, 0xfc, !PT ;  /* 0x8000000036360812 */ /* 0x000fe400078efcff */
[----:B------:R-:W-:Y:S02]  /*1a34a0*/  ISETP.GE.AND P0, PT, R2, UR21, PT ;  /* 0x0000001502007c0c */ /* 0x000fe4000bf06270 */
[----:B------:R-:W-:Y:S02]  /*1a34b0*/  @P1 LOP3.LUT R53, R53, 0x1, RZ, 0xfc, !PT ;  /* 0x0000000135351812 */ /* 0x000fe400078efcff */
[----:B------:R-:W-:Y:S02]  /*1a34c0*/  LOP3.LUT R54, R54, 0xbfffffff, RZ, 0xc0, !PT ;  /* 0xbfffffff36367812 */ /* 0x000fe400078ec0ff */
[----:B---3--:R-:W-:Y:S02]  /*1a34d0*/  ISETP.LT.AND P1, PT, R58, UR14, !P0 ;  /* 0x0000000e3a007c0c */ /* 0x008fe4000c721270 */
[----:B-1----:R-:W-:-:S02]  /*1a34e0*/  ISETP.LT.AND P0, PT, R46, UR31, !P0 ;  /* 0x0000001f2e007c0c */ /* 0x002fc4000c701270 */
[----:B------:R-:W-:Y:S02]  /*1a34f0*/  PRMT R2, R14, 0x3340, R12 ;  /* 0x000033400e027816 */ /* 0x000fe4000000000c */
[----:B-----5:R-:W-:Y:S01]  /*1a3500*/  LOP3.LUT R0, R18, 0xffff, RZ, 0xc0, !PT ;  /* 0x0000ffff12007812 */ /* 0x020fe200078ec0ff */
[----:B------:R1:W-:Y:S01]  /*1a3510*/  STL [R1+0x7b98], R53 ;  /* 0x007b983501007387 */ /* 0x0003e20000100800 */
[----:B------:R-:W-:Y:S01]  /*1a3520*/  SHF.R.U32.HI R15, RZ, 0x8, R14 ;  /* 0x00000008ff0f7819 */ /* 0x000fe2000001160e */
[----:B------:R-:W2:Y:S04]  /*1a3530*/  LDCU.64 UR20, c[0x0][0x398] ;  /* 0x00007300ff1477ac */ /* 0x000ea80008000a00 */
[----:B------:R-:W-:Y:S01]  /*1a3540*/  @P1 LOP3.LUT R54, R54, 0x40000000, RZ, 0xfc, !PT ;  /* 0x4000000036361812 */ /* 0x000fe200078efcff */
[----:B------:R-:W3:Y:S03]  /*1a3550*/  LDCU UR31, c[0x0][0x398] ;  /* 0x00007300ff1f77ac */ /* 0x000ee60008000800 */
[----:B------:R-:W-:Y:S01]  /*1a3560*/  LOP3.LUT R54, R54, 0xdfffffff, RZ, 0xc0, !PT ;  /* 0xdfffffff36367812 */ /* 0x000fe200078ec0ff */
[----:B------:R4:W-:Y:S04]  /*1a3570*/  STL [R1+0xa60], R2 ;  /* 0x000a600201007387 */ /* 0x0009e80000100800 */
[----:B-1----:R-:W5:Y:S04]  /*1a3580*/  LDL.LU R53, [R1] ;  /* 0x0000000001357983 */ /* 0x002f680000300800 */
[----:B------:R-:W5:Y:S01]  /*1a3590*/  LDL.LU R45, [R1+0x194] ;  /* 0x00019400012d7983 */ /* 0x000f620000300800 */
[----:B------:R-:W-:-:S02]  /*1a35a0*/  @P0 LOP3.LUT R54, R54, 0x20000000, RZ, 0xfc, !PT ;  /* 0x2000000036360812 */ /* 0x000fc400078efcff */
[----:B------:R-:W-:Y:S02]  /*1a35b0*/  ISETP.GE.AND P0, PT, R8, UR19, PT ;  /* 0x0000001308007c0c */ /* 0x000fe4000bf06270 */
[----:B------:R-:W-:Y:S01]  /*1a35c0*/  PRMT R8, R13, 0x3340, R0 ;  /* 0x000033400d087816 */ /* 0x000fe20000000000 */
[----:B------:R-:W1:Y:S04]  /*1a35d0*/  LDCU.64 UR18, c[0x0][0x398] ;  /* 0x00007300ff1277ac */ /* 0x000e680008000a00 */
[----:B------:R0:W-:Y:S04]  /*1a35e0*/  STL [R1+0xac0], R8 ;  /* 0x000ac00801007387 */ /* 0x0001e80000100800 */
[----:B------:R-:W5:Y:S04]  /*1a35f0*/  LDL.LU R44, [R1+0x4] ;  /* 0x00000400012c7983 */ /* 0x000f680000300800 */
[----:B------:R-:W5:Y:S01]  /*1a3600*/  LDL.LU R18, [R1+0x190] ;  /* 0x0001900001127983 */ /* 0x000f620000300800 */
[----:B----4-:R-:W-:-:S02]  /*1a3610*/  SHF.R.U32.HI R2, RZ, 0x8, R12 ;  /* 0x00000008ff027819 */ /* 0x010fc4000001160c */
[----:B------:R-:W-:Y:S01]  /*1a3620*/  LOP3.LUT R12, R15, 0xffff, RZ, 0xc0, !PT ;  /* 0x0000ffff0f0c7812 */ /* 0x000fe200078ec0ff */
[----:B------:R-:W4:Y:S04]  /*1a3630*/  LDL.LU R52, [R1+0x8] ;  /* 0x0000080001347983 */ /* 0x000f280000300800 */
[----:B------:R-:W4:Y:S01]  /*1a3640*/  LDL.LU R16, [R1+0x18c] ;  /* 0x00018c0001107983 */ /* 0x000f220000300800 */
[----:B0-----:R-:W-:-:S04]  /*1a3650*/  LOP3.LUT R8, R2, 0xffff, RZ, 0xc0, !PT ;  /* 0x0000ffff02087812 */ /* 0x001fc800078ec0ff */
[----:B------:R-:W-:-:S05]  /*1a3660*/  PRMT R8, R12, 0x3340, R8 ;  /* 0x000033400c087816 */ /* 0x000fca0000000008 */
[----:B------:R-:W-:Y:S04]  /*1a3670*/  STL [R1+0x310], R8 ;  /* 0x0003100801007387 */ /* 0x000fe80000100800 */
[----:B------:R-:W4:Y:S04]  /*1a3680*/  LDL.LU R51, [R1+0xc] ;  /* 0x00000c0001337983 */ /* 0x000f280000300800 */
[----:B------:R-:W4:Y:S04]  /*1a3690*/  LDL.LU R50, [R1+0x188] ;  /* 0x0001880001327983 */ /* 0x000f280000300800 */
[----:B------:R-:W4:Y:S04]  /*1a36a0*/  LDL.LU R49, [R1+0xfc] ;  /* 0x0000fc0001317983 */ /* 0x000f280000300800 */
[----:B------:R-:W4:Y:S01]  /*1a36b0*/  LDL.LU R41, [R1+0x180] ;  /* 0x0001800001297983 */ /* 0x000f220000300800 */
[----:B--2---:R-:W-:-:S02]  /*1a36c0*/  ISETP.LT.AND P1, PT, R58, UR20, !P0 ;  /* 0x000000143a007c0c */ /* 0x004fc4000c721270 */
[----:B---3--:R-:W-:Y:S02]  /*1a36d0*/  ISETP.LT.AND P0, PT, R46, UR31, !P0 ;  /* 0x0000001f2e007c0c */ /* 0x008fe4000c701270 */
[----:B------:R-:W-:Y:S01]  /*1a36e0*/  LOP3.LUT R54, R54, 0xefffffff, RZ, 0xc0, !PT ;  /* 0xefffffff36367812 */ /* 0x000fe200078ec0ff */
[----:B------:R-:W0:Y:S08]  /*1a36f0*/  LDCU UR31, c[0x0][0x398] ;  /* 0x00007300ff1f77ac */ /* 0x000e300008000800 */
        /* <DEDUP_REMOVED lines=8> */
[----:B------:R-:W0:Y:S08]  /*1a3780*/  LDCU UR31, c[0x0][0x398] ;  /* 0x00007300ff1f77ac */ /* 0x000e300008000800 */
[----:B------:R-:W-:-:S04]  /*1a3790*/  @P1 LOP3.LUT R54, R54, 0x4000000, RZ, 0xfc, !PT ;  /* 0x0400000036361812 */ /* 0x000fc800078efcff */
[----:B------:R-:W-:-:S04]  /*1a37a0*/  LOP3.LUT R54, R54, 0xfdffffff, RZ, 0xc0, !PT ;  /* 0xfdffffff36367812 */ /* 0x000fc800078ec0ff */
[----:B------:R-:W-:Y:S02]  /*1a37b0*/  @P0 LOP3.LUT R54, R54, 0x2000000, RZ, 0xfc, !PT ;  /* 0x0200000036360812 */ /* 0x000fe400078efcff */
[----:B------:R-:W-:Y:S02]  /*1a37c0*/  ISETP.GE.AND P0, PT, R10, UR25, PT ;  /* 0x000000190a007c0c */ /* 0x000fe4000bf06270 */
[----:B------:R-:W-:Y:S02]  /*1a37d0*/  SHF.R.U32.HI R14, RZ, 0x8, R13 ;  /* 0x00000008ff0e7819 */ /* 0x000fe4000001160d */
[----:B------:R-:W-:Y:S01]  /*1a37e0*/  SHF.R.U32.HI R0, RZ, 0x8, R0 ;  /* 0x00000008ff007819 */ /* 0x000fe20000011600 */
[----:B------:R-:W1:Y:S01]  /*1a37f0*/  LDCU.64 UR24, c[0x0][0x398] ;  /* 0x00007300ff1877ac */ /* 0x000e620008000a00 */
[----:B--2---:R-:W-:Y:S02]  /*1a3800*/  ISETP.LT.AND P1, PT, R58, UR16, !P0 ;  /* 0x000000103a007c0c */ /* 0x004fe4000c721270 */
[----:B------:R-:W-:-:S02]  /*1a3810*/  LOP3.LUT R2, R14, 0xffff, RZ, 0xc0, !PT ;  /* 0x0000ffff0e027812 */ /* 0x000fc400078ec0ff */
[----:B------:R-:W-:Y:S02]  /*1a3820*/  LOP3.LUT R0, R0, 0xffff, RZ, 0xc0, !PT ;  /* 0x0000ffff00007812 */ /* 0x000fe400078ec0ff */
[----:B0-----:R-:W-:Y:S02]  /*1a3830*/  ISETP.LT.AND P0, PT, R46, UR31, !P0 ;  /* 0x0000001f2e007c0c */ /* 0x001fe4000c701270 */
[----:B------:R-:W-:Y:S01]  /*1a3840*/  LOP3.LUT R54, R54, 0xfeffffff, RZ, 0xc0, !PT ;  /* 0xfeffffff36367812 */ /* 0x000fe200078ec0ff */
[----:B------:R-:W0:Y:S01]  /*1a3850*/  LDCU UR31, c[0x0][0x398] ;  /* 0x00007300ff1f77ac */ /* 0x000e220008000800 */
[----:B------:R-:W-:-:S03]  /*1a3860*/  PRMT R0, R2, 0x3340, R0 ;  /* 0x0000334002007816 */ /* 0x000fc60000000000 */
[----:B------:R-:W-:Y:S02]  /*1a3870*/  @P1 LOP3.LUT R54, R54, 0x1000000, RZ, 0xfc, !PT ;  /* 0x0100000036361812 */ /* 0x000fe400078efcff */
[----:B------:R2:W-:Y:S04]  /*1a3880*/  STL [R1+0x390], R0 ;  /* 0x0003900001007387 */ /* 0x0005e80000100800 */
[----:B------:R-:W3:Y:S04]  /*1a3890*/  LDL.LU R47, [R1+0xf8] ;  /* 0x0000f800012f7983 */ /* 0x000ee80000300800 */
[----:B------:R-:W3:Y:S01]  /*1a38a0*/  LDL.LU R17, [R1+0x17c] ;  /* 0x00017c0001117983 */ /* 0x000ee20000300800 */
[----:B------:R-:W-:Y:S01]  /*1a38b0*/  LOP3.LUT R54, R54, 0xff7fffff, RZ, 0xc0, !PT ;  /* 0xff7fffff36367812 */ /* 0x000fe200078ec0ff */
[----:B--2---:R-:W-:-:S03]  /*1a38c0*/  VIADD R0, R48, 0x4d ;  /* 0x0000004d30007836 */ /* 0x004fc60000000000 */
[----:B------:R-:W-:Y:S02]  /*1a38d0*/  @P0 LOP3.LUT R54, R54, 0x800000, RZ, 0xfc, !PT ;  /* 0x0080000036360812 */ /* 0x000fe400078efcff */
[----:B------:R-:W-:Y:S01]  /*1a38e0*/  ISETP.GE.AND P0, PT, R0, UR13, PT ;  /* 0x0000000d00007c0c */ /* 0x000fe2000bf06270 */
[----:B------:R-:W2:Y:S03]  /*1a38f0*/  LDCU.64 UR12, c[0x0][0x398] ;  /* 0x00007300ff0c77ac */ /* 0x000ea60008000a00 */
[----:B-1----:R-:W-:Y:S02]  /*1a3900*/  ISETP.LT.AND P1, PT, R58, UR24, !P0 ;  /* 0x000000183a007c0c */ /* 0x002fe4000c721270 */
[----:B0-----:R-:W-:Y:S02]  /*1a3910*/  ISETP.LT.AND P0, PT, R46, UR31, !P0 ;  /* 0x0000001f2e007c0c */ /* 0x001fe4000c701270 */
[----:B------:R-:W-:-:S02]  /*1a3920*/  LOP3.LUT R54, R54, 0xffbfffff, RZ, 0xc0, !PT ;  /* 0xffbfffff36367812 */ /* 0x000fc400078ec0ff */
[----:B------:R-:W-:Y:S02]  /*1a3930*/  PRMT R12, R37, 0x5410, R6 ;  /* 0x00005410250c7816 */ /* 0x000fe40000000006 */
[----:B------:R-:W-:Y:S02]  /*1a3940*/  PRMT R13, R61, 0x5410, R5 ;  /* 0x000054103d0d7816 */ /* 0x000fe40000000005 */
[----:B------:R-:W-:Y:S02]  /*1a3950*/  PRMT R14, R43, 0x5410, R60 ;  /* 0x000054102b0e7816 */ /* 0x000fe4000000003c */
[----:B------:R-:W-:Y:S02]  /*1a3960*/  PRMT R15, R42, 0x5410, R59 ;  /* 0x000054102a0f7816 */ /* 0x000fe4000000003b */
[----:B------:R-:W-:Y:S02]  /*1a3970*/  PRMT R8, R57, 0x5410, R26 ;  /* 0x0000541039087816 */ /* 0x000fe4000000001a */
[----:B------:R-:W-:-:S02]  /*1a3980*/  PRMT R9, R56, 0x5410, R27 ;  /* 0x0000541038097816 */ /* 0x000fc4000000001b */
[----:B------:R-:W-:Y:S01]  /*1a3990*/  PRMT R10, R55, 0x5410, R11 ;  /* 0x00005410370a7816 */ /* 0x000fe2000000000b */
[----:B------:R-:W0:Y:S01]  /*1a39a0*/  LDCU UR31, c[0x0][0x39c] ;  /* 0x00007380ff1f77ac */ /* 0x000e220008000800 */
[----:B------:R-:W-:-:S04]  /*1a39b0*/  @P1 LOP3.LUT R54, R54, 0x400000, RZ, 0xfc, !PT ;  /* 0x0040000036361812 */ /* 0x000fc800078efcff */
[----:B------:R-:W-:-:S04]  /*1a39c0*/  LOP3.LUT R54, R54, 0xffdfffff, RZ, 0xc0, !PT ;  /* 0xffdfffff36367812 */ /* 0x000fc800078ec0ff */
[----:B------:R-:W-:-:S04]  /*1a39d0*/  @P0 LOP3.LUT R54, R54, 0x200000, RZ, 0xfc, !PT ;  /* 0x0020000036360812 */ /* 0x000fc800078efcff */
[----:B------:R-:W-:Y:S02]  /*1a39e0*/  LOP3.LUT R54, R54, 0xffefffff, RZ, 0xc0, !PT ;  /* 0xffefffff36367812 */ /* 0x000fe400078ec0ff */
[----:B-----5:R-:W-:-:S05]  /*1a39f0*/  PRMT R0, R45, 0x5410, R53 ;  /* 0x000054102d007816 */ /* 0x020fca0000000035 */
[----:B------:R1:W-:Y:S04]  /*1a3a00*/  STL [R1], R0 ;  /* 0x0000000001007387 */ /* 0x0003e80000100800 */
[----:B------:R-:W5:Y:S01]  /*1a3a10*/  LDL.LU R45, [R1+0xf4] ;  /* 0x0000f400012d7983 */ /* 0x000f620000300800 */
[----:B-1----:R-:W-:-:S03]  /*1a3a20*/  PRMT R0, R18, 0x5410, R44 ;  /* 0x0000541012007816 */ /* 0x002fc6000000002c */
[----:B------:R-:W5:Y:S04]  /*1a3a30*/  LDL.LU R44, [R1+0x178] ;  /* 0x00017800012c7983 */ /* 0x000f680000300800 */
[----:B------:R1:W-:Y:S04]  /*1a3a40*/  STL [R1+0x4], R0 ;  /* 0x0000040001007387 */ /* 0x0003e80000100800 */
[----:B------:R-:W3:Y:S01]  /*1a3a50*/  LDL.LU R18, [R1+0x184] ;  /* 0x0001840001127983 */ /* 0x000ee20000300800 */
[----:B-1----:R-:W-:-:S05]  /*1a3a60*/  VIADD R0, R48, 0x4c ;  /* 0x0000004c30007836 */ /* 0x002fca0000000000 */
[----:B------:R-:W-:Y:S02]  /*1a3a70*/  ISETP.GE.AND P0, PT, R0, UR23, PT ;  /* 0x0000001700007c0c */ /* 0x000fe4000bf06270 */
[----:B----4-:R-:W-:Y:S01]  /*1a3a80*/  PRMT R0, R16, 0x5410, R52 ;  /* 0x0000541010007816 */ /* 0x010fe20000000034 */
[----:B------:R-:W1:Y:S01]  /*1a3a90*/  LDCU.64 UR22, c[0x0][0x398] ;  /* 0x00007300ff1677ac */ /* 0x000e620008000a00 */
[----:B--2---:R-:W-:Y:S02]  /*1a3aa0*/  ISETP.LT.AND P1, PT, R58, UR12, !P0 ;  /* 0x0000000c3a007c0c */ /* 0x004fe4000c721270 */
[----:B------:R-:W-:Y:S01]  /*1a3ab0*/  ISETP.LT.AND P0, PT, R46, UR76, !P0 ;  /* 0x0000004c2e007c0c */ /* 0x000fe2000c701270 */
[----:B------:R2:W-:Y:S01]  /*1a3ac0*/  STL [R1+0x8], R0 ;  /* 0x0000080001007387 */ /* 0x0005e20000100800 */
[----:B------:R-:W-:Y:S01]  /*1a3ad0*/  PRMT R11, R35, 0x5410, R25 ;  /* 0x00005410230b7816 */ /* 0x000fe20000000019 */
[C---:B------:R-:W-:Y:S02]  /*1a3ae0*/  VIADD R26, R48.reuse, 0x25 ;  /* 0x00000025301a7836 */ /* 0x040fe40000000000 */
[----:B------:R-:W-:-:S02]  /*1a3af0*/  VIADD R27, R48, 0x24 ;  /* 0x00000024301b7836 */ /* 0x000fc40000000000 */
[C---:B------:R-:W-:Y:S02]  /*1a3b00*/  VIADD R55, R48.reuse, 0x22 ;  /* 0x0000002230377836 */ /* 0x040fe40000000000 */
[C---:B------:R-:W-:Y:S02]  /*1a3b10*/  VIADD R56, R48.reuse, 0x21 ;  /* 0x0000002130387836 */ /* 0x040fe40000000000 */
[C---:B------:R-:W-:Y:S02]  /*1a3b20*/  VIADD R57, R48.reuse, 0x20 ;  /* 0x0000002030397836 */ /* 0x040fe40000000000 */
[----:B------:R-:W-:Y:S01]  /*1a3b30*/  VIADD R59, R48, 0x1f ;  /* 0x0000001f303b7836 */ /* 0x000fe20000000000 */
[----:B------:R-:W4:Y:S01]  /*1a3b40*/  LDCU UR76, c[0x0][0x398] ;  /* 0x00007300ff4c77ac */ /* 0x000f220008000800 */
[----:B--2---:R-:W-:Y:S02]  /*1a3b50*/  PRMT R0, R50, 0x5410, R51 ;  /* 0x0000541032007816 */ /* 0x004fe40000000033 */
[----:B------:R-:W-:-:S03]  /*1a3b60*/  @P1 LOP3.LUT R54, R54, 0x100000, RZ, 0xfc, !PT ;  /* 0x0010000036361812 */ /* 0x000fc600078efcff */
[----:B------:R2:W-:Y:S01]  /*1a3b70*/  STL [R1+0xc], R0 ;  /* 0x00000c0001007387 */ /* 0x0005e20000100800 */
[----:B------:R-:W-:-:S04]  /*1a3b80*/  LOP3.LUT R54, R54, 0xfff7ffff, RZ, 0xc0, !PT ;  /* 0xfff7ffff36367812 */ /* 0x000fc800078ec0ff */
[----:B------:R-:W-:Y:S01]  /*1a3b90*/  @P0 LOP3.LUT R54, R54, 0x80000, RZ, 0xfc, !PT ;  /* 0x0008000036360812 */ /* 0x000fe200078efcff */
[----:B--2---:R-:W-:-:S05]  /*1a3ba0*/  VIADD R0, R48, 0x4b ;  /* 0x0000004b30007836 */ /* 0x004fca0000000000 */
[----:B------:R-:W-:Y:S02]  /*1a3bb0*/  ISETP.GE.AND P0, PT, R0, UR15, PT ;  /* 0x0000000f00007c0c */ /* 0x000fe4000bf06270 */
[----:B------:R-:W-:Y:S02]  /*1a3bc0*/  PRMT R0, R41, 0x5410, R49 ;  /* 0x0000541029007816 */ /* 0x000fe40000000031 */
[----:B------:R-:W-:Y:S01]  /*1a3bd0*/  LOP3.LUT R54, R54, 0xfffbffff, RZ, 0xc0, !PT ;  /* 0xfffbffff36367812 */ /* 0x000fe200078ec0ff */
[----:B------:R-:W2:Y:S01]  /*1a3be0*/  LDL.LU R41, [R1+0x170] ;  /* 0x0001700001297983 */ /* 0x000ea20000300800 */
[----:B-1----:R-:W-:Y:S02]  /*1a3bf0*/  ISETP.LT.AND P1, PT, R58, UR22, !P0 ;  /* 0x000000163a007c0c */ /* 0x002fe4000c721270 */
[----:B------:R-:W-:Y:S01]  /*1a3c00*/  ISETP.LT.AND P0, PT, R46, UR75, !P0 ;  /* 0x0000004b2e007c0c */ /* 0x000fe2000c701270 */
[----:B------:R1:W-:Y:S01]  /*1a3c10*/  STL [R1+0x40], R0 ;  /* 0x0000400001007387 */ /* 0x0003e20000100800 */
[----:B------:R-:W0:Y:S01]  /*1a3c20*/  LDCU.64 UR14, c[0x0][0x398] ;  /* 0x00007300ff0e77ac */ /* 0x000e220008000a00 */
[----:B---3--:R-:W-:-:S02]  /*1a3c30*/  PRMT R28, R18, 0x5410, R28 ;  /* 0x00005410121c7816 */ /* 0x008fc4000000001c */
[----:B-1----:R-:W-:-:S06]  /*1a3c40*/  PRMT R0, R17, 0x5410, R47 ;  /* 0x0000541011007816 */ /* 0x002fcc000000002f */
[----:B------:R-:W-:Y:S01]  /*1a3c50*/  @P1 LOP3.LUT R54, R54, 0x40000, RZ, 0xfc, !PT ;  /* 0x0004000036361812 */ /* 0x000fe200078efcff */
[----:B------:R-:W3:Y:S04]  /*1a3c60*/  LDL.LU R17, [R1+0x16c] ;  /* 0x00016c0001117983 */ /* 0x000ee80000300800 */
[----:B------:R1:W-:Y:S01]  /*1a3c70*/  STL [R1+0x44], R0 ;  /* 0x0000440001007387 */ /* 0x0003e20000100800 */
[----:B------:R-:W-:Y:S01]  /*1a3c80*/  VIADD R25, R48, 0x26 ;  /* 0x0000002630197836 */ /* 0x000fe20000000000 */
[----:B------:R-:W-:Y:S01]  /*1a3c90*/  LOP3.LUT R54, R54, 0xfffdffff, RZ, 0xc0, !PT ;  /* 0xfffdffff36367812 */ /* 0x000fe200078ec0ff */
[C---:B------:R-:W-:Y:S02]  /*1a3ca0*/  VIADD R35, R48.reuse, 0x23 ;  /* 0x0000002330237836 */ /* 0x040fe40000000000 */
[----:B------:R-:W-:-:S02]  /*1a3cb0*/  VIADD R60, R48, 0xc ;  /* 0x0000000c303c7836 */ /* 0x000fc40000000000 */
[----:B------:R-:W-:Y:S01]  /*1a3cc0*/  VIADD R61, R48, 0xe ;  /* 0x0000000e303d7836 */ /* 0x000fe20000000000 */
[----:B------:R-:W-:Y:S01]  /*1a3cd0*/  @P0 LOP3.LUT R54, R54, 0x20000, RZ, 0xfc, !PT ;  /* 0x0002000036360812 */ /* 0x000fe200078efcff */
[C---:B------:R-:W-:Y:S02]  /*1a3ce0*/  VIADD R42, R48.reuse, 0x10 ;  /* 0x00000010302a7836 */ /* 0x040fe40000000000 */
[C---:B------:R-:W-:Y:S01]  /*1a3cf0*/  VIADD R43, R48.reuse, 0x13 ;  /* 0x00000013302b7836 */ /* 0x040fe20000000000 */
[----:B------:R-:W0:Y:S01]  /*1a3d00*/  LDCU UR75, c[0x0][0x398] ;  /* 0x00007300ff4b77ac */ /* 0x000e220008000800 */
[----:B-1----:R-:W-:-:S05]  /*1a3d10*/  VIADD R0, R48, 0x4a ;  /* 0x0000004a30007836 */ /* 0x002fca0000000000 */
[----:B------:R-:W-:Y:S02]  /*1a3d20*/  ISETP.GE.AND P0, PT, R0, UR21, PT ;  /* 0x0000001500007c0c */ /* 0x000fe4000bf06270 */
[----:B-----5:R-:W-:Y:S01]  /*1a3d30*/  PRMT R0, R44, 0x5410, R45 ;  /* 0x000054102c007816 */ /* 0x020fe2000000002d */
[----:B------:R-:W1:Y:S04]  /*1a3d40*/  LDCU.64 UR20, c[0x0][0x398] ;  /* 0x00007300ff1477ac */ /* 0x000e680008000a00 */
[----:B------:R5:W-:Y:S04]  /*1a3d50*/  STL [R1+0x48], R0 ;  /* 0x0000480001007387 */ /* 0x000be80000100800 */
[----:B------:R-:W4:Y:S04]  /*1a3d60*/  LDL.LU R18, [R1+0x168] ;  /* 0x0001680001127983 */ /* 0x000f280000300800 */
[----:B------:R-:W4:Y:S04]  /*1a3d70*/  LDL.LU R50, [R1+0xf0] ;  /* 0x0000f00001327983 */ /* 0x000f280000300800 */
[----:B------:R-:W4:Y:S04]  /*1a3d80*/  LDL.LU R49, [R1+0x174] ;  /* 0x0001740001317983 */ /* 0x000f280000300800 */
[----:B------:R0:W-:Y:S04]  /*1a3d90*/  STL [R1+0x7b9c], R28 ;  /* 0x007b9c1c01007387 */ /* 0x0001e80000100800 */
[----:B------:R-:W4:Y:S01]  /*1a3da0*/  LDL.LU R47, [R1+0xec] ;  /* 0x0000ec00012f7983 */ /* 0x000f220000300800 */
[----:B--2---:R-:W-:-:S03]  /*1a3db0*/  PRMT R29, R41, 0x5410, R29 ;  /* 0x00005410291d7816 */ /* 0x004fc6000000001d */
[----:B------:R-:W2:Y:S01]  /*1a3dc0*/  LDL.LU R41, [R1+0x15c] ;  /* 0x00015c0001297983 */ /* 0x000ea20000300800 */
[----:B0-----:R-:W-:Y:S02]  /*1a3dd0*/  ISETP.LT.AND P1, PT, R58, UR14, !P0 ;  /* 0x0000000e3a007c0c */ /* 0x001fe4000c721270 */
[----:B------:R-:W-:Y:S02]  /*1a3de0*/  ISETP.LT.AND P0, PT, R46, UR74, !P0 ;  /* 0x0000004a2e007c0c */ /* 0x000fe4000c701270 */
[----:B------:R-:W-:Y:S01]  /*1a3df0*/  LOP3.LUT R54, R54, 0xfffeffff, RZ, 0xc0, !PT ;  /* 0xfffeffff36367812 */ /* 0x000fe200078ec0ff */
[----:B-----5:R-:W-:Y:S01]  /*1a3e00*/  VIADD R0, R48, 0x49 ;  /* 0x0000004930007836 */ /* 0x020fe20000000000 */
[----:B------:R-:W5:Y:S04]  /*1a3e10*/  LDL.LU R45, [R1+0xe8] ;  /* 0x0000e800012d7983 */ /* 0x000f680000300800 */
[----:B------:R-:W5:Y:S01]  /*1a3e20*/  LDL.LU R44, [R1+0x158] ;  /* 0x00015800012c7983 */ /* 0x000f620000300800 */
[----:B---3--:R-:W-:-:S02]  /*1a3e30*/  PRMT R30, R17, 0x5410, R30 ;  /* 0x00005410111e7816 */ /* 0x008fc4000000001e */
[----:B------:R-:W-:Y:S02]  /*1a3e40*/  @P1 LOP3.LUT R54, R54, 0x10000, RZ, 0xfc, !PT ;  /* 0x0001000036361812 */ /* 0x000fe400078efcff */
[----:B----4-:R-:W-:Y:S02]  /*1a3e50*/  PRMT R31, R18, 0x5410, R31 ;  /* 0x00005410121f7816 */ /* 0x010fe4000000001f */
[----:B------:R-:W-:Y:S02]  /*1a3e60*/  LOP3.LUT R54, R54, 0xffff7fff, RZ, 0xc0, !PT ;  /* 0xffff7fff36367812 */ /* 0x000fe400078ec0ff */
[----:B------:R-:W-:Y:S01]  /*1a3e70*/  PRMT R2, R49, 0x5410, R50 ;  /* 0x0000541031027816 */ /* 0x000fe20000000032 */
[----:B------:R-:W-:Y:S01]  /*1a3e80*/  VIADD R28, R48, 0x18 ;  /* 0x00000018301c7836 */ /* 0x000fe20000000000 */
[----:B------:R-:W0:Y:S01]  /*1a3e90*/  LDCU UR74, c[0x0][0x398] ;  /* 0x00007300ff4a77ac */ /* 0x000e220008000800 */
[----:B------:R-:W-:Y:S02]  /*1a3ea0*/  @P0 LOP3.LUT R54, R54, 0x8000, RZ, 0xfc, !PT ;  /* 0x0000800036360812 */ /* 0x000fe400078efcff */
[----:B------:R-:W-:Y:S01]  /*1a3eb0*/  ISETP.GE.AND P0, PT, R0, UR19, PT ;  /* 0x0000001300007c0c */ /* 0x000fe2000bf06270 */
[----:B------:R-:W3:Y:S03]  /*1a3ec0*/  LDCU.64 UR18, c[0x0][0x398] ;  /* 0x00007300ff1277ac */ /* 0x000ee60008000a00 */
[----:B-1----:R-:W-:-:S02]  /*1a3ed0*/  ISETP.LT.AND P1, PT, R58, UR20, !P0 ;  /* 0x000000143a007c0c */ /* 0x002fc4000c721270 */
[----:B------:R-:W-:Y:S02]  /*1a3ee0*/  ISETP.LT.AND P0, PT, R46, UR72, !P0 ;  /* 0x000000482e007c0c */ /* 0x000fe4000c701270 */
[----:B------:R-:W-:Y:S01]  /*1a3ef0*/  LOP3.LUT R54, R54, 0xffffbfff, RZ, 0xc0, !PT ;  /* 0xffffbfff36367812 */ /* 0x000fe200078ec0ff */
[----:B------:R-:W-:Y:S01]  /*1a3f00*/  VIADD R0, R48, 0x48 ;  /* 0x0000004830007836 */ /* 0x000fe20000000000 */
[----:B------:R-:W-:Y:S04]  /*1a3f10*/  STL [R1+0x7ba0], R29 ;  /* 0x007ba01d01007387 */ /* 0x000fe80000100800 */
[----:B------:R-:W4:Y:S01]  /*1a3f20*/  LDL.LU R17, [R1+0x164] ;  /* 0x0001640001117983 */ /* 0x000f220000300800 */
[----:B------:R-:W1:Y:S02]  /*1a3f30*/  LDCU UR72, c[0x0][0x398] ;  /* 0x00007300ff4877ac */ /* 0x000e640008000800 */
[----:B------:R-:W-:-:S04]  /*1a3f40*/  @P1 LOP3.LUT R54, R54, 0x4000, RZ, 0xfc, !PT ;  /* 0x0000400036361812 */ /* 0x000fc800078efcff */
[----:B------:R-:W-:-:S04]  /*1a3f50*/  LOP3.LUT R54, R54, 0xffffdfff, RZ, 0xc0, !PT ;  /* 0xffffdfff36367812 */ /* 0x000fc800078ec0ff */
[----:B------:R-:W-:Y:S02]  /*1a3f60*/  @P0 LOP3.LUT R54, R54, 0x2000, RZ, 0xfc, !PT ;  /* 0x0000200036360812 */ /* 0x000fe400078efcff */
[----:B------:R-:W-:Y:S01]  /*1a3f70*/  ISETP.GE.AND P0, PT, R0, UR17, PT ;  /* 0x0000001100007c0c */ /* 0x000fe2000bf06270 */
[----:B------:R-:W-:Y:S04]  /*1a3f80*/  STL [R1+0x7ba4], R30 ;  /* 0x007ba41e01007387 */ /* 0x000fe80000100800 */
[----:B------:R-:W4:Y:S01]  /*1a3f90*/  LDL.LU R18, [R1+0x160] ;  /* 0x0001600001127983 */ /* 0x000f220000300800 */
[----:B------:R-:W-:Y:S02]  /*1a3fa0*/  LOP3.LUT R54, R54, 0xffffefff, RZ, 0xc0, !PT ;  /* 0xffffefff36367812 */ /* 0x000fe400078ec0ff */
[----:B---3--:R-:W-:-:S02]  /*1a3fb0*/  ISETP.LT.AND P1, PT, R58, UR18, !P0 ;  /* 0x000000123a007c0c */ /* 0x008fc4000c721270 */
[----:B------:R-:W-:Y:S01]  /*1a3fc0*/  ISETP.LT.AND P0, PT, R46, UR71, !P0 ;  /* 0x000000472e007c0c */ /* 0x000fe2000c701270 */
[----:B------:R-:W-:Y:S01]  /*1a3fd0*/  VIADD R0, R48, 0x47 ;  /* 0x0000004730007836 */ /* 0x000fe20000000000 */
[----:B------:R-:W-:Y:S01]  /*1a3fe0*/  STL [R1+0x7ba8], R31 ;  /* 0x007ba81f01007387 */ /* 0x000fe20000100800 */
[----:B------:R-:W3:Y:S08]  /*1a3ff0*/  LDCU.64 UR16, c[0x0][0x398] ;  /* 0x00007300ff1077ac */ /* 0x000ef00008000a00 */
[----:B------:R-:W-:Y:S01]  /*1a4000*/  @P1 LOP3.LUT R54, R54, 0x1000, RZ, 0xfc, !PT ;  /* 0x0000100036361812 */ /* 0x000fe200078efcff */
[----:B------:R-:W0:Y:S03]  /*1a4010*/  LDCU UR71, c[0x0][0x398] ;  /* 0x00007300ff4777ac */ /* 0x000e260008000800 */
[----:B------:R-:W-:Y:S01]  /*1a4020*/  LOP3.LUT R54, R54, 0xfffff7ff, RZ, 0xc0, !PT ;  /* 0xfffff7ff36367812 */ /* 0x000fe200078ec0ff */
[----:B------:R5:W-:Y:S03]  /*1a4030*/  STL [R1+0x30], R2 ;  /* 0x0000300201007387 */ /* 0x000be60000100800 */
[----:B------:R-:W-:-:S02]  /*1a4040*/  @P0 LOP3.LUT R54, R54, 0x800, RZ, 0xfc, !PT ;  /* 0x0000080036360812 */ /* 0x000fc400078efcff */
[----:B------:R-:W-:Y:S02]  /*1a4050*/  ISETP.GE.AND P0, PT, R0, UR25, PT ;  /* 0x0000001900007c0c */ /* 0x000fe4000bf06270 */
[----:B--2---:R-:W-:Y:S01]  /*1a4060*/  PRMT R0, R41, 0x5410, R47 ;  /* 0x0000541029007816 */ /* 0x004fe2000000002f */
[----:B------:R-:W2:Y:S01]  /*1a4070*/  LDCU.64 UR24, c[0x0][0x398] ;  /* 0x00007300ff1877ac */ /* 0x000ea20008000a00 */
[----:B------:R-:W2:Y:S01]  /*1a4080*/  LDL.LU R41, [R1+0x14c] ;  /* 0x00014c0001297983 */ /* 0x000ea20000300800 */
[----:B-----5:R-:W-:-:S03]  /*1a4090*/  PRMT R2, R44, 0x5410, R45 ;  /* 0x000054102c027816 */ /* 0x020fc6000000002d */
[----:B------:R5:W-:Y:S04]  /*1a40a0*/  STL [R1+0x34], R0 ;  /* 0x0000340001007387 */ /* 0x000be80000100800 */
[----:B------:R-:W2:Y:S04]  /*1a40b0*/  LDL.LU R50, [R1+0x148] ;  /* 0x0001480001327983 */ /* 0x000ea80000300800 */
[----:B------:R-:W-:Y:S04]  /*1a40c0*/  STL [R1+0x38], R2 ;  /* 0x0000380201007387 */ /* 0x000fe80000100800 */
[----:B------:R-:W2:Y:S01]  /*1a40d0*/  LDL.LU R49, [R1+0x20] ;  /* 0x0000200001317983 */ /* 0x000ea20000300800 */
[----:B---3--:R-:W-:-:S02]  /*1a40e0*/  ISETP.LT.AND P1, PT, R58, UR16, !P0 ;  /* 0x000000103a007c0c */ /* 0x008fc4000c721270 */
[----:B------:R-:W-:Y:S02]  /*1a40f0*/  ISETP.LT.AND P0, PT, R46, UR70, !P0 ;  /* 0x000000462e007c0c */ /* 0x000fe4000c701270 */
[----:B------:R-:W-:Y:S01]  /*1a4100*/  LOP3.LUT R54, R54, 0xfffffbff, RZ, 0xc0, !PT ;  /* 0xfffffbff36367812 */ /* 0x000fe200078ec0ff */
[----:B------:R-:W3:Y:S01]  /*1a4110*/  LDCU UR70, c[0x0][0x398] ;  /* 0x00007300ff4677ac */ /* 0x000ee20008000800 */
[----:B-----5:R-:W-:-:S07]  /*1a4120*/  VIADD R0, R48, 0x46 ;  /* 0x0000004630007836 */ /* 0x020fce0000000000 */
[----:B------:R-:W-:Y:S02]  /*1a4130*/  @P1 LOP3.LUT R54, R54, 0x400, RZ, 0xfc, !PT ;  /* 0x0000040036361812 */ /* 0x000fe400078efcff */
[----:B----4-:R-:W-:Y:S02]  /*1a4140*/  PRMT R20, R17, 0x5410, R20 ;  /* 0x0000541011147816 */ /* 0x010fe40000000014 */
[----:B------:R-:W4:Y:S04]  /*1a4150*/  LDL.LU R17, [R1+0x154] ;  /* 0x0001540001117983 */ /* 0x000f280000300800 */
[----:B------:R-:W-:Y:S04]  /*1a4160*/  STL [R1+0x7bac], R20 ;  /* 0x007bac1401007387 */ /* 0x000fe80000100800 */
[----:B------:R-:W5:Y:S01]  /*1a4170*/  LDL.LU R47, [R1+0x24] ;  /* 0x00002400012f7983 */ /* 0x000f620000300800 */
[----:B------:R-:W-:-:S03]  /*1a4180*/  PRMT R21, R18, 0x5410, R21 ;  /* 0x0000541012157816 */ /* 0x000fc60000000015 */
[----:B------:R-:W5:Y:S04]  /*1a4190*/  LDL.LU R18, [R1+0x150] ;  /* 0x0001500001127983 */ /* 0x000f680000300800 */
[----:B------:R0:W-:Y:S04]  /*1a41a0*/  STL [R1+0x7bb0], R21 ;  /* 0x007bb01501007387 */ /* 0x0001e80000100800 */
[----:B------:R-:W3:Y:S04]  /*1a41b0*/  LDL.LU R45, [R1+0x28] ;  /* 0x00002800012d7983 */ /* 0x000ee80000300800 */
[----:B------:R-:W3:Y:S01]  /*1a41c0*/  LDL.LU R44, [R1+0x12c] ;  /* 0x00012c00012c7983 */ /* 0x000ee20000300800 */
[----:B--2---:R-:W-:-:S03]  /*1a41d0*/  PRMT R22, R41, 0x5410, R22 ;  /* 0x0000541029167816 */ /* 0x004fc60000000016 */
[----:B------:R-:W2:Y:S01]  /*1a41e0*/  LDL.LU R41, [R1+0xe4] ;  /* 0x0000e40001297983 */ /* 0x000ea20000300800 */
[----:B------:R-:W-:-:S04]  /*1a41f0*/  LOP3.LUT R54, R54, 0xfffffdff, RZ, 0xc0, !PT ;  /* 0xfffffdff36367812 */ /* 0x000fc800078ec0ff */
[----:B------:R-:W-:Y:S02]  /*1a4200*/  @P0 LOP3.LUT R54, R54, 0x200, RZ, 0xfc, !PT ;  /* 0x0000020036360812 */ /* 0x000fe400078efcff */
[----:B------:R-:W-:Y:S01]  /*1a4210*/  ISETP.GE.AND P0, PT, R0, UR13, PT ;  /* 0x0000000d00007c0c */ /* 0x000fe2000bf06270 */
[----:B------:R-:W1:Y:S03]  /*1a4220*/  LDCU.64 UR12, c[0x0][0x398] ;  /* 0x00007300ff0c77ac */ /* 0x000e660008000a00 */
[----:B------:R-:W-:Y:S02]  /*1a4230*/  ISETP.LT.AND P1, PT, R58, UR24, !P0 ;  /* 0x000000183a007c0c */ /* 0x000fe4000c721270 */
[----:B------:R-:W-:Y:S02]  /*1a4240*/  ISETP.LT.AND P0, PT, R46, UR69, !P0 ;  /* 0x000000452e007c0c */ /* 0x000fe4000c701270 */
[----:B------:R-:W-:Y:S01]  /*1a4250*/  LOP3.LUT R54, R54, 0xfffffeff, RZ, 0xc0, !PT ;  /* 0xfffffeff36367812 */ /* 0x000fe200078ec0ff */
[----:B------:R-:W-:Y:S01]  /*1a4260*/  VIADD R0, R48, 0x45 ;  /* 0x0000004530007836 */ /* 0x000fe20000000000 */
[----:B------:R-:W-:Y:S01]  /*1a4270*/  PRMT R23, R50, 0x5410, R23 ;  /* 0x0000541032177816 */ /* 0x000fe20000000017 */
[----:B------:R-:W-:Y:S01]  /*1a4280*/  STL [R1+0x7bb4], R22 ;  /* 0x007bb41601007387 */ /* 0x000fe20000100800 */
[----:B0-----:R-:W-:-:S02]  /*1a4290*/  VIADD R21, R48, 0x1a ;  /* 0x0000001a30157836 */ /* 0x001fc40000000000 */
[----:B------:R-:W-:Y:S01]  /*1a42a0*/  VIADD R20, R48, 0x19 ;  /* 0x0000001930147836 */ /* 0x000fe20000000000 */
[----:B------:R-:W0:Y:S02]  /*1a42b0*/  LDCU UR69, c[0x0][0x398] ;  /* 0x00007300ff4577ac */ /* 0x000e240008000800 */
        /* <DEDUP_REMOVED lines=9> */
[----:B------:R-:W-:Y:S04]  /*1a4350*/  STL [R1+0x7bb8], R23 ;  /* 0x007bb81701007387 */ /* 0x000fe80000100800 */
[----:B------:R-:W2:Y:S01]  /*1a4360*/  LDL.LU R51, [R1+0xe0] ;  /* 0x0000e00001337983 */ /* 0x000ea20000300800 */
[----:B------:R-:W1:Y:S02]  /*1a4370*/  LDCU UR68, c[0x0][0x398] ;  /* 0x00007300ff4477ac */ /* 0x000e640008000800 */
        /* <DEDUP_REMOVED lines=12> */
[----:B----4-:R-:W-:Y:S02]  /*1a4440*/  PRMT R0, R17, 0x5410, R49 ;  /* 0x0000541011007816 */ /* 0x010fe40000000031 */
[----:B------:R-:W4:Y:S04]  /*1a4450*/  LDL.LU R17, [R1+0x140] ;  /* 0x0001400001117983 */ /* 0x000f280000300800 */
[----:B------:R5:W-:Y:S04]  /*1a4460*/  STL [R1+0x20], R0 ;  /* 0x0000200001007387 */ /* 0x000be80000100800 */
[----:B------:R-:W4:Y:S01]  /*1a4470*/  LDL.LU R50, [R1+0xdc] ;  /* 0x0000dc0001327983 */ /* 0x000f220000300800 */
[----:B-----5:R-:W-:-:S03]  /*1a4480*/  PRMT R0, R18, 0x5410, R47 ;  /* 0x0000541012007816 */ /* 0x020fc6000000002f */
[----:B------:R-:W5:Y:S04]  /*1a4490*/  LDL.LU R18, [R1+0x130] ;  /* 0x0001300001127983 */ /* 0x000f680000300800 */
[----:B------:R0:W-:Y:S04]  /*1a44a0*/  STL [R1+0x24], R0 ;  /* 0x0000240001007387 */ /* 0x0001e80000100800 */
[----:B------:R-:W5:Y:S01]  /*1a44b0*/  LDL.LU R49, [R1+0x11c] ;  /* 0x00011c0001317983 */ /* 0x000f620000300800 */
[----:B0-----:R-:W-:-:S05]  /*1a44c0*/  VIADD R0, R48, 0x43 ;  /* 0x0000004330007836 */ /* 0x001fca0000000000 */
[----:B------:R-:W-:Y:S02]  /*1a44d0*/  ISETP.GE.AND P0, PT, R0, UR21, PT ;  /* 0x0000001500007c0c */ /* 0x000fe4000bf06270 */
[----:B---3--:R-:W-:Y:S01]  /*1a44e0*/  PRMT R0, R44, 0x5410, R45 ;  /* 0x000054102c007816 */ /* 0x008fe2000000002d */
[----:B------:R-:W0:Y:S04]  /*1a44f0*/  LDCU.64 UR20, c[0x0][0x398] ;  /* 0x00007300ff1477ac */ /* 0x000e280008000a00 */
[----:B------:R3:W-:Y:S01]  /*1a4500*/  STL [R1+0x28], R0 ;  /* 0x0000280001007387 */ /* 0x0007e20000100800 */
[----:B--2---:R-:W-:-:S03]  /*1a4510*/  PRMT R16, R4, 0x5410, R41 ;  /* 0x0000541004107816 */ /* 0x004fc60000000029 */
[----:B------:R-:W2:Y:S04]  /*1a4520*/  LDL.LU R4, [R1+0x7c54] ;  /* 0x007c540001047983 */ /* 0x000ea80000300800 */
[----:B------:R-:W5:Y:S04]  /*1a4530*/  LDL.LU R47, [R1+0x10] ;  /* 0x00001000012f7983 */ /* 0x000f680000300800 */
[----:B------:R-:W5:Y:S04]  /*1a4540*/  LDL.LU R45, [R1+0x128] ;  /* 0x00012800012d7983 */ /* 0x000f680000300800 */
[----:B------:R-:W5:Y:S04]  /*1a4550*/  LDL.LU R44, [R1+0x14] ;  /* 0x00001400012c7983 */ /* 0x000f680000300800 */
[----:B------:R-:W5:Y:S01]  /*1a4560*/  LDL.LU R41, [R1+0x124] ;  /* 0x0001240001297983 */ /* 0x000f620000300800 */
[----:B-1----:R-:W-:-:S02]  /*1a4570*/  ISETP.LT.AND P1, PT, R58, UR14, !P0 ;  /* 0x0000000e3a007c0c */ /* 0x002fc4000c721270 */
[----:B------:R-:W-:Y:S02]  /*1a4580*/  ISETP.LT.AND P0, PT, R46, UR65, !P0 ;  /* 0x000000412e007c0c */ /* 0x000fe4000c701270 */
[----:B------:R-:W-:Y:S01]  /*1a4590*/  LOP3.LUT R54, R54, 0xfffffffb, RZ, 0xc0, !PT ;  /* 0xfffffffb36367812 */ /* 0x000fe200078ec0ff */
[----:B---3--:R-:W-:Y:S01]  /*1a45a0*/  VIADD R0, R48, 0x42 ;  /* 0x0000004230007836 */ /* 0x008fe20000000000 */
[----:B------:R1:W-:Y:S01]  /*1a45b0*/  STL [R1+0x7bbc], R16 ;  /* 0x007bbc1001007387 */ /* 0x0003e20000100800 */
[----:B------:R-:W3:Y:S06]  /*1a45c0*/  LDCU UR65, c[0x0][0x398] ;  /* 0x00007300ff4177ac */ /* 0x000eec0008000800 */
[----:B------:R-:W-:-:S04]  /*1a45d0*/  @P1 LOP3.LUT R54, R54, 0x4, RZ, 0xfc, !PT ;  /* 0x0000000436361812 */ /* 0x000fc800078efcff */
[----:B------:R-:W-:-:S04]  /*1a45e0*/  LOP3.LUT R54, R54, 0xfffffffd, RZ, 0xc0, !PT ;  /* 0xfffffffd36367812 */ /* 0x000fc800078ec0ff */
[----:B------:R-:W-:Y:S02]  /*1a45f0*/  @P0 LOP3.LUT R54, R54, 0x2, RZ, 0xfc, !PT ;  /* 0x0000000236360812 */ /* 0x000fe400078efcff */
[----:B------:R-:W-:Y:S01]  /*1a4600*/  ISETP.GE.AND P0, PT, R0, UR19, PT ;  /* 0x0000001300007c0c */ /* 0x000fe2000bf06270 */
[----:B------:R-:W1:Y:S03]  /*1a4610*/  LDCU.64 UR18, c[0x0][0x398] ;  /* 0x00007300ff1277ac */ /* 0x000e660008000a00 */
[----:B0-----:R-:W-:Y:S02]  /*1a4620*/  ISETP.LT.AND P1, PT, R58, UR20, !P0 ;  /* 0x000000143a007c0c */ /* 0x001fe4000c721270 */
[----:B------:R-:W-:Y:S01]  /*1a4630*/  ISETP.LT.AND P0, PT, R46, UR64, !P0 ;  /* 0x000000402e007c0c */ /* 0x000fe2000c701270 */
[----:B------:R-:W-:Y:S01]  /*1a4640*/  VIADD R0, R48, 0x41 ;  /* 0x0000004130007836 */ /* 0x000fe20000000000 */
[----:B------:R-:W-:-:S02]  /*1a4650*/  LOP3.LUT R54, R54, 0xfffffffe, RZ, 0xc0, !PT ;  /* 0xfffffffe36367812 */ /* 0x000fc400078ec0ff */
[----:B----4-:R-:W-:-:S07]  /*1a4660*/  PRMT R17, R17, 0x5410, R51 ;  /* 0x0000541011117816 */ /* 0x010fce0000000033 */
[----:B------:R-:W-:Y:S02]  /*1a4670*/  @P1 LOP3.LUT R54, R54, 0x1, RZ, 0xfc, !PT ;  /* 0x0000000136361812 */ /* 0x000fe400078efcff */
[----:B--2---:R-:W-:Y:S02]  /*1a4680*/  LOP3.LUT R4, R4, 0x7fffffff, RZ, 0xc0, !PT ;  /* 0x7fffffff04047812 */ /* 0x004fe400078ec0ff */
[----:B-----5:R-:W-:Y:S02]  /*1a4690*/  PRMT R18, R18, 0x5410, R50 ;  /* 0x0000541012127816 */ /* 0x020fe40000000032 */
[----:B------:R-:W-:Y:S02]  /*1a46a0*/  PRMT R19, R49, 0x5410, R19 ;  /* 0x0000541031137816 */ /* 0x000fe40000000013 */
[----:B------:R-:W-:Y:S02]  /*1a46b0*/  PRMT R2, R45, 0x5410, R47 ;  /* 0x000054102d027816 */ /* 0x000fe4000000002f */
[----:B------:R-:W-:-:S02]  /*1a46c0*/  @P0 LOP3.LUT R4, R4, 0x80000000, RZ, 0xfc, !PT ;  /* 0x8000000004040812 */ /* 0x000fc400078efcff */
[----:B------:R-:W-:Y:S01]  /*1a46d0*/  ISETP.GE.AND P0, PT, R0, UR17, PT ;  /* 0x0000001100007c0c */ /* 0x000fe2000bf06270 */
[----:B------:R-:W0:Y:S01]  /*1a46e0*/  LDCU.64 UR16, c[0x0][0x398] ;  /* 0x00007300ff1077ac */ /* 0x000e220008000a00 */
[----:B-1----:R-:W-:Y:S01]  /*1a46f0*/  VIADD R16, R48, 0x1b ;  /* 0x0000001b30107836 */ /* 0x002fe20000000000 */
[----:B------:R-:W1:Y:S01]  /*1a4700*/  LDCU UR64, c[0x0][0x398] ;  /* 0x00007300ff4077ac */ /* 0x000e620008000800 */
[----:B------:R-:W-:Y:S02]  /*1a4710*/  ISETP.LT.AND P1, PT, R58, UR18, !P0 ;  /* 0x000000123a007c0c */ /* 0x000fe4000c721270 */
[----:B------:R-:W-:Y:S02]  /*1a4720*/  ISETP.LT.AND P0, PT, R46, UR60, !P0 ;  /* 0x0000003c2e007c0c */ /* 0x000fe4000c701270 */
[----:B------:R-:W-:Y:S01]  /*1a4730*/  LOP3.LUT R4, R4, 0xbfffffff, RZ, 0xc0, !PT ;  /* 0xbfffffff04047812 */ /* 0x000fe200078ec0ff */
[C---:B------:R-:W-:Y:S01]  /*1a4740*/  VIADD R0, R48.reuse, 0x40 ;  /* 0x0000004030007836 */ /* 0x040fe20000000000 */
[----:B------:R-:W-:Y:S01]  /*1a4750*/  STL [R1+0x7bc0], R54 ;  /* 0x007bc03601007387 */ /* 0x000fe20000100800 */
[----:B------:R-:W-:-:S02]  /*1a4760*/  VIADD R45, R48, 0x16 ;  /* 0x00000016302d7836 */ /* 0x000fc40000000000 */
[----:B------:R-:W-:Y:S01]  /*1a4770*/  VIADD R47, R48, 0x17 ;  /* 0x00000017302f7836 */ /* 0x000fe20000000000 */
[----:B------:R-:W2:Y:S03]  /*1a4780*/  LDCU UR60, c[0x0][0x398] ;  /* 0x00007300ff3c77ac */ /* 0x000ea60008000800 */
[----:B------:R-:W-:-:S04]  /*1a4790*/  @P1 LOP3.LUT R4, R4, 0x40000000, RZ, 0xfc, !PT ;  /* 0x4000000004041812 */ /* 0x000fc800078efcff */
[----:B------:R-:W-:-:S04]  /*1a47a0*/  LOP3.LUT R4, R4, 0xdfffffff, RZ, 0xc0, !PT ;  /* 0xdfffffff04047812 */ /* 0x000fc800078ec0ff */
[----:B------:R-:W-:Y:S02]  /*1a47b0*/  @P0 LOP3.LUT R4, R4, 0x20000000, RZ, 0xfc, !PT ;  /* 0x2000000004040812 */ /* 0x000fe400078efcff */
[----:B------:R-:W-:Y:S01]  /*1a47c0*/  ISETP.GE.AND P0, PT, R0, UR25, PT ;  /* 0x0000001900007c0c */ /* 0x000fe2000bf06270 */
[----:B------:R-:W4:Y:S03]  /*1a47d0*/  LDCU.64 UR24, c[0x0][0x398] ;  /* 0x00007300ff1877ac */ /* 0x000f260008000a00 */
[----:B0-----:R-:W-:Y:S02]  /*1a47e0*/  ISETP.LT.AND P1, PT, R58, UR16, !P0 ;  /* 0x000000103a007c0c */ /* 0x001fe4000c721270 */
[----:B------:R-:W-:Y:S02]  /*1a47f0*/  ISETP.LT.AND P0, PT, R46, UR56, !P0 ;  /* 0x000000382e007c0c */ /* 0x000fe4000c701270 */
[----:B------:R-:W-:-:S02]  /*1a4800*/  LOP3.LUT R4, R4, 0xefffffff, RZ, 0xc0, !PT ;  /* 0xefffffff04047812 */ /* 0x000fc400078ec0ff */
[----:B------:R-:W-:Y:S01]  /*1a4810*/  PRMT R0, R41, 0x5410, R44 ;  /* 0x0000541029007816 */ /* 0x000fe2000000002c */
[----:B------:R-:W-:Y:S04]  /*1a4820*/  STL [R1+0x7bc4], R17 ;  /* 0x007bc41101007387 */ /* 0x000fe80000100800 */
[----:B------:R-:W-:Y:S04]  /*1a4830*/  STL [R1+0x7bc8], R18 ;  /* 0x007bc81201007387 */ /* 0x000fe80000100800 */
[----:B------:R-:W-:Y:S04]  /*1a4840*/  STL [R1+0x7bcc], R19 ;  /* 0x007bcc1301007387 */ /* 0x000fe80000100800 */
[----:B------:R-:W-:Y:S04]  /*1a4850*/  STL [R1+0x10], R2 ;  /* 0x0000100201007387 */ /* 0x000fe80000100800 */
[----:B------:R0:W-:Y:S01]  /*1a4860*/  STL [R1+0x14], R0 ;  /* 0x0000140001007387 */ /* 0x0001e20000100800 */
[----:B------:R-:W5:Y:S01]  /*1a4870*/  LDCU UR56, c[0x0][0x398] ;  /* 0x00007300ff3877ac */ /* 0x000f620008000800 */
[----:B------:R-:W-:-:S04]  /*1a4880*/  @P1 LOP3.LUT R4, R4, 0x10000000, RZ, 0xfc, !PT ;  /* 0x1000000004041812 */ /* 0x000fc800078efcff */
[----:B------:R-:W-:Y:S01]  /*1a4890*/  LOP3.LUT R4, R4, 0xf7ffffff, RZ, 0xc0, !PT ;  /* 0xf7ffffff04047812 */ /* 0x000fe200078ec0ff */
[----:B0-----:R-:W-:-:S03]  /*1a48a0*/  VIADD R0, R48, 0x3f ;  /* 0x0000003f30007836 */ /* 0x001fc60000000000 */
[----:B------:R-:W-:Y:S02]  /*1a48b0*/  @P0 LOP3.LUT R4, R4, 0x8000000, RZ, 0xfc, !PT ;  /* 0x0800000004040812 */ /* 0x000fe400078efcff */
[----:B------:R-:W-:Y:S01]  /*1a48c0*/  ISETP.GE.AND P0, PT, R0, UR13, PT ;  /* 0x0000000d00007c0c */ /* 0x000fe2000bf06270 */
[----:B------:R-:W0:Y:S03]  /*1a48d0*/  LDCU.64 UR12, c[0x0][0x398] ;  /* 0x00007300ff0c77ac */ /* 0x000e260008000a00 */
[----:B----4-:R-:W-:Y:S02]  /*1a48e0*/  ISETP.LT.AND P1, PT, R58, UR24, !P0 ;  /* 0x000000183a007c0c */ /* 0x010fe4000c721270 */
[----:B------:R-:W-:Y:S02]  /*1a48f0*/  ISETP.LT.AND P0, PT, R46, UR54, !P0 ;  /* 0x000000362e007c0c */ /* 0x000fe4000c701270 */
[----:B------:R-:W-:-:S02]  /*1a4900*/  LOP3.LUT R4, R4, 0xfbffffff, RZ, 0xc0, !PT ;  /* 0xfbffffff04047812 */ /* 0x000fc400078ec0ff */
[----:B------:R-:W-:Y:S01]  /*1a4910*/  PRMT R2, R7, 0x5410, R36 ;  /* 0x0000541007027816 */ /* 0x000fe20000000024 */
[C---:B------:R-:W-:Y:S01]  /*1a4920*/  VIADD R0, R48.reuse, 0x3e ;  /* 0x0000003e30007836 */ /* 0x040fe20000000000 */
[----:B------:R-:W4:Y:S04]  /*1a4930*/  LDL.LU R36, [R1+0x7c50] ;  /* 0x007c500001247983 */ /* 0x000f280000300800 */
[----:B------:R-:W2:Y:S04]  /*1a4940*/  LDL.LU R7, [R1+0x7c4c] ;  /* 0x007c4c0001077983 */ /* 0x000ea80000300800 */
[----:B------:R0:W-:Y:S04]  /*1a4950*/  STL [R1+0x18], R2 ;  /* 0x0000180201007387 */ /* 0x0001e80000100800 */
[----:B------:R-:W2:Y:S04]  /*1a4960*/  LDL.LU R6, [R1+0x7c48] ;  /* 0x007c480001067983 */ /* 0x000ea80000300800 */
[----:B------:R-:W3:Y:S01]  /*1a4970*/  LDL.LU R37, [R1+0x7c44] ;  /* 0x007c440001257983 */ /* 0x000ee20000300800 */
[----:B------:R-:W-:-:S02]  /*1a4980*/  VIADD R41, R48, 0x12 ;  /* 0x0000001230297836 */ /* 0x000fc40000000000 */
[----:B------:R-:W-:Y:S01]  /*1a4990*/  VIADD R44, R48, 0x15 ;  /* 0x00000015302c7836 */ /* 0x000fe20000000000 */
[----:B------:R-:W1:Y:S01]  /*1a49a0*/  LDCU UR54, c[0x0][0x398] ;  /* 0x00007300ff3677ac */ /* 0x000e620008000800 */
[----:B------:R-:W-:-:S04]  /*1a49b0*/  @P1 LOP3.LUT R4, R4, 0x4000000, RZ, 0xfc, !PT ;  /* 0x0400000004041812 */ /* 0x000fc800078efcff */
[----:B------:R-:W-:Y:S01]  /*1a49c0*/  LOP3.LUT R4, R4, 0xfdffffff, RZ, 0xc0, !PT ;  /* 0xfdffffff04047812 */ /* 0x000fe200078ec0ff */
[----:B------:R0:W-:Y:S04]  /*1a49d0*/  STL [R1+0x7bd0], R12 ;  /* 0x007bd00c01007387 */ /* 0x0001e80000100800 */
[----:B------:R-:W5:Y:S01]  /*1a49e0*/  LDL.LU R5, [R1+0x7c40] ;  /* 0x007c400001057983 */ /* 0x000f620000300800 */
[----:B------:R-:W-:Y:S02]  /*1a49f0*/  @P0 LOP3.LUT R4, R4, 0x2000000, RZ, 0xfc, !PT ;  /* 0x0200000004040812 */ /* 0x000fe400078efcff */
[----:B------:R-:W-:Y:S01]  /*1a4a00*/  ISETP.GE.AND P0, PT, R0, UR23, PT ;  /* 0x0000001700007c0c */ /* 0x000fe2000bf06270 */
[----:B------:R-:W1:Y:S03]  /*1a4a10*/  LDCU.64 UR22, c[0x0][0x398] ;  /* 0x00007300ff1677ac */ /* 0x000e660008000a00 */
[----:B0-----:R-:W-:-:S02]  /*1a4a20*/  ISETP.LT.AND P1, PT, R58, UR12, !P0 ;  /* 0x0000000c3a007c0c */ /* 0x001fc4000c721270 */
[----:B------:R-:W-:Y:S02]  /*1a4a30*/  ISETP.LT.AND P0, PT, R46, UR52, !P0 ;  /* 0x000000342e007c0c */ /* 0x000fe4000c701270 */
[----:B------:R-:W-:Y:S01]  /*1a4a40*/  LOP3.LUT R4, R4, 0xfeffffff, RZ, 0xc0, !PT ;  /* 0xfeffffff04047812 */ /* 0x000fe200078ec0ff */
[C---:B------:R-:W-:Y:S01]  /*1a4a50*/  VIADD R0, R48.reuse, 0x3d ;  /* 0x0000003d30007836 */ /* 0x040fe20000000000 */
[----:B------:R-:W-:Y:S01]  /*1a4a60*/  STL [R1+0x7bd4], R13 ;  /* 0x007bd40d01007387 */ /* 0x000fe20000100800 */
[----:B------:R-:W-:Y:S01]  /*1a4a70*/  VIADD R2, R48, 0x7 ;  /* 0x0000000730027836 */ /* 0x000fe20000000000 */
[----:B--2---:R-:W-:-:S05]  /*1a4a80*/  LOP3.LUT R6, R6, 0x7fffffff, RZ, 0xc0, !PT ;  /* 0x7fffffff06067812 */ /* 0x004fca00078ec0ff */
[----:B------:R-:W-:Y:S02]  /*1a4a90*/  @P1 LOP3.LUT R4, R4, 0x1000000, RZ, 0xfc, !PT ;  /* 0x0100000004041812 */ /* 0x000fe400078efcff */
[----:B------:R-:W-:Y:S01]  /*1a4aa0*/  LOP3.LUT R7, R7, 0x7fffffff, RZ, 0xc0, !PT ;  /* 0x7fffffff07077812 */ /* 0x000fe200078ec0ff */
[----:B------:R-:W-:Y:S01]  /*1a4ab0*/  VIADD R12, R48, 0x1c ;  /* 0x0000001c300c7836 */ /* 0x000fe20000000000 */
[----:B----4-:R-:W-:Y:S02]  /*1a4ac0*/  LOP3.LUT R36, R36, 0x7fffffff, RZ, 0xc0, !PT ;  /* 0x7fffffff24247812 */ /* 0x010fe400078ec0ff */
[----:B------:R-:W-:Y:S02]  /*1a4ad0*/  LOP3.LUT R4, R4, 0xff7fffff, RZ, 0xc0, !PT ;  /* 0xff7fffff04047812 */ /* 0x000fe400078ec0ff */
[----:B---3--:R-:W-:Y:S01]  /*1a4ae0*/  LOP3.LUT R37, R37, 0x7fffffff, RZ, 0xc0, !PT ;  /* 0x7fffffff25257812 */ /* 0x008fe200078ec0ff */
[----:B------:R-:W0:Y:S01]  /*1a4af0*/  LDCU UR52, c[0x0][0x398] ;  /* 0x00007300ff3477ac */ /* 0x000e220008000800 */
[----:B------:R-:W-:-:S02]  /*1a4b00*/  @P0 LOP3.LUT R4, R4, 0x800000, RZ, 0xfc, !PT ;  /* 0x0080000004040812 */ /* 0x000fc400078efcff */
[----:B------:R-:W-:Y:S01]  /*1a4b10*/  ISETP.GE.AND P0, PT, R0, UR15, PT ;  /* 0x0000000f00007c0c */ /* 0x000fe2000bf06270 */
[----:B------:R-:W2:Y:S03]  /*1a4b20*/  LDCU.64 UR14, c[0x0][0x398] ;  /* 0x00007300ff0e77ac */ /* 0x000ea60008000a00 */
[----:B-1----:R-:W-:Y:S02]  /*1a4b30*/  ISETP.LT.AND P1, PT, R58, UR22, !P0 ;  /* 0x000000163a007c0c */ /* 0x002fe4000c721270 */
[----:B------:R-:W-:Y:S02]  /*1a4b40*/  ISETP.LT.AND P0, PT, R46, UR48, !P0 ;  /* 0x000000302e007c0c */ /* 0x000fe4000c701270 */
[----:B------:R-:W-:Y:S01]  /*1a4b50*/  LOP3.LUT R4, R4, 0xffbfffff, RZ, 0xc0, !PT ;  /* 0xffbfffff04047812 */ /* 0x000fe200078ec0ff */
[----:B------:R-:W-:Y:S01]  /*1a4b60*/  VIADD R0, R48, 0x3c ;  /* 0x0000003c30007836 */ /* 0x000fe20000000000 */
[----:B------:R1:W-:Y:S01]  /*1a4b70*/  STL [R1+0x7bd8], R14 ;  /* 0x007bd80e01007387 */ /* 0x0003e20000100800 */
[----:B-----5:R-:W-:Y:S01]  /*1a4b80*/  LOP3.LUT R5, R5, 0x7fffffff, RZ, 0xc0, !PT ;  /* 0x7fffffff05057812 */ /* 0x020fe200078ec0ff */
[----:B------:R-:W3:Y:S05]  /*1a4b90*/  LDCU UR48, c[0x0][0x398] ;  /* 0x00007300ff3077ac */ /* 0x000eea0008000800 */
[----:B------:R-:W-:-:S04]  /*1a4ba0*/  @P1 LOP3.LUT R4, R4, 0x400000, RZ, 0xfc, !PT ;  /* 0x0040000004041812 */ /* 0x000fc800078efcff */
[----:B------:R-:W-:-:S04]  /*1a4bb0*/  LOP3.LUT R4, R4, 0xffdfffff, RZ, 0xc0, !PT ;  /* 0xffdfffff04047812 */ /* 0x000fc800078ec0ff */
[----:B------:R-:W-:Y:S02]  /*1a4bc0*/  @P0 LOP3.LUT R4, R4, 0x200000, RZ, 0xfc, !PT ;  /* 0x0020000004040812 */ /* 0x000fe400078efcff */
[----:B------:R-:W-:Y:S01]  /*1a4bd0*/  ISETP.GE.AND P0, PT, R0, UR21, PT ;  /* 0x0000001500007c0c */ /* 0x000fe2000bf06270 */
[----:B------:R-:W4:Y:S03]  /*1a4be0*/  LDCU.64 UR20, c[0x0][0x398] ;  /* 0x00007300ff1477ac */ /* 0x000f260008000a00 */
[----:B--2---:R-:W-:Y:S02]  /*1a4bf0*/  ISETP.LT.AND P1, PT, R58, UR14, !P0 ;  /* 0x0000000e3a007c0c */ /* 0x004fe4000c721270 */
[----:B------:R-:W-:Y:S02]  /*1a4c00*/  ISETP.LT.AND P0, PT, R46, UR46, !P0 ;  /* 0x0000002e2e007c0c */ /* 0x000fe4000c701270 */
[----:B------:R-:W-:Y:S01]  /*1a4c10*/  LOP3.LUT R4, R4, 0xffefffff, RZ, 0xc0, !PT ;  /* 0xffefffff04047812 */ /* 0x000fe200078ec0ff */
[C---:B------:R-:W-:Y:S01]  /*1a4c20*/  VIADD R0, R48.reuse, 0x3b ;  /* 0x0000003b30007836 */ /* 0x040fe20000000000 */
[----:B------:R-:W-:Y:S01]  /*1a4c30*/  STL [R1+0x7bdc], R15 ;  /* 0x007bdc0f01007387 */ /* 0x000fe20000100800 */
[----:B-1----:R-:W-:-:S02]  /*1a4c40*/  VIADD R14, R48, 0x1e ;  /* 0x0000001e300e7836 */ /* 0x002fc40000000000 */
[----:B------:R-:W-:Y:S01]  /*1a4c50*/  VIADD R13, R48, 0x1d ;  /* 0x0000001d300d7836 */ /* 0x000fe20000000000 */
[----:B------:R-:W1:Y:S03]  /*1a4c60*/  LDCU UR46, c[0x0][0x39c] ;  /* 0x00007380ff2e77ac */ /* 0x000e660008000800 */
[----:B------:R-:W-:-:S04]  /*1a4c70*/  @P1 LOP3.LUT R4, R4, 0x100000, RZ, 0xfc, !PT ;  /* 0x0010000004041812 */ /* 0x000fc800078efcff */
[----:B------:R-:W-:-:S04]  /*1a4c80*/  LOP3.LUT R4, R4, 0xfff7ffff, RZ, 0xc0, !PT ;  /* 0xfff7ffff04047812 */ /* 0x000fc800078ec0ff */
[----:B------:R-:W-:Y:S02]  /*1a4c90*/  @P0 LOP3.LUT R4, R4, 0x80000, RZ, 0xfc, !PT ;  /* 0x0008000004040812 */ /* 0x000fe400078efcff */
[----:B------:R-:W-:Y:S01]  /*1a4ca0*/  ISETP.GE.AND P0, PT, R0, UR19, PT ;  /* 0x0000001300007c0c */ /* 0x000fe2000bf06270 */
[----:B------:R-:W2:Y:S03]  /*1a4cb0*/  LDCU.64 UR18, c[0x0][0x398] ;  /* 0x00007300ff1277ac */ /* 0x000ea60008000a00 */
[----:B----4-:R-:W-:Y:S02]  /*1a4cc0*/  ISETP.LT.AND P1, PT, R58, UR20, !P0 ;  /* 0x000000143a007c0c */ /* 0x010fe4000c721270 */
[----:B------:R-:W-:Y:S02]  /*1a4cd0*/  ISETP.LT.AND P0, PT, R46, UR44, !P0 ;  /* 0x0000002c2e007c0c */ /* 0x000fe4000c701270 */
[----:B------:R-:W-:Y:S01]  /*1a4ce0*/  LOP3.LUT R4, R4, 0xfffbffff, RZ, 0xc0, !PT ;  /* 0xfffbffff04047812 */ /* 0x000fe200078ec0ff */
[----:B------:R-:W-:Y:S01]  /*1a4cf0*/  VIADD R0, R48, 0x3a ;  /* 0x0000003a30007836 */ /* 0x000fe20000000000 */
[----:B------:R-:W-:Y:S01]  /*1a4d00*/  STL [R1+0x7be0], R32 ;  /* 0x007be02001007387 */ /* 0x000fe20000100800 */
[----:B------:R-:W4:Y:S06]  /*1a4d10*/  LDCU UR44, c[0x0][0x39c] ;  /* 0x00007380ff2c77ac */ /* 0x000f2c0008000800 */
[----:B------:R-:W-:-:S04]  /*1a4d20*/  @P1 LOP3.LUT R4, R4, 0x40000, RZ, 0xfc, !PT ;  /* 0x0004000004041812 */ /* 0x000fc800078efcff */
[----:B------:R-:W-:-:S04]  /*1a4d30*/  LOP3.LUT R4, R4, 0xfffdffff, RZ, 0xc0, !PT ;  /* 0xfffdffff04047812 */ /* 0x000fc800078ec0ff */
[----:B------:R-:W-:Y:S02]  /*1a4d40*/  @P0 LOP3.LUT R4, R4, 0x20000, RZ, 0xfc, !PT ;  /* 0x0002000004040812 */ /* 0x000fe400078efcff */
[----:B------:R-:W-:Y:S01]  /*1a4d50*/  ISETP.GE.AND P0, PT, R0, UR17, PT ;  /* 0x0000001100007c0c */ /* 0x000fe2000bf06270 */
[----:B------:R-:W5:Y:S03]  /*1a4d60*/  LDCU.64 UR16, c[0x0][0x398] ;  /* 0x00007300ff1077ac */ /* 0x000f660008000a00 */
[----:B--2---:R-:W-:Y:S02]  /*1a4d70*/  ISETP.LT.AND P1, PT, R58, UR18, !P0 ;  /* 0x000000123a007c0c */ /* 0x004fe4000c721270 */
[----:B------:R-:W-:Y:S02]  /*1a4d80*/  ISETP.LT.AND P0, PT, R46, UR42, !P0 ;  /* 0x0000002a2e007c0c */ /* 0x000fe4000c701270 */
[----:B------:R-:W-:Y:S01]  /*1a4d90*/  LOP3.LUT R4, R4, 0xfffeffff, RZ, 0xc0, !PT ;  /* 0xfffeffff04047812 */ /* 0x000fe200078ec0ff */
[----:B------:R-:W-:Y:S01]  /*1a4da0*/  VIADD R0, R48, 0x39 ;  /* 0x0000003930007836 */ /* 0x000fe20000000000 */
[----:B------:R-:W-:Y:S01]  /*1a4db0*/  STL [R1+0x7be4], R33 ;  /* 0x007be42101007387 */ /* 0x000fe20000100800 */
[----:B------:R-:W2:Y:S06]  /*1a4dc0*/  LDCU UR42, c[0x0][0x39c] ;  /* 0x00007380ff2a77ac */ /* 0x000eac0008000800 */
        /* <DEDUP_REMOVED lines=8> */
[----:B------:R-:W-:Y:S01]  /*1a4e50*/  VIADD R0, R48, 0x38 ;  /* 0x0000003830007836 */ /* 0x000fe20000000000 */
[----:B------:R-:W-:Y:S01]  /*1a4e60*/  STL [R1+0x7be8], R34 ;  /* 0x007be82201007387 */ /* 0x000fe20000100800 */
[----:B------:R-:W5:Y:S06]  /*1a4e70*/  LDCU UR41, c[0x0][0x39c] ;  /* 0x00007380ff2977ac */ /* 0x000f6c0008000800 */
        /* <DEDUP_REMOVED lines=8> */
[----:B------:R-:W-:Y:S04]  /*1a4f00*/  STL [R1+0x7bec], R24 ;  /* 0x007bec1801007387 */ /* 0x000fe80000100800 */
[----:B------:R-:W-:Y:S01]  /*1a4f10*/  STL [R1+0x7bf0], R8 ;  /* 0x007bf00801007387 */ /* 0x000fe20000100800 */
[----:B------:R-:W-:-:S03]  /*1a4f20*/  VIADD R0, R48, 0x8 ;  /* 0x0000000830007836 */ /* 0x000fc60000000000 */
[----:B------:R-:W-:Y:S04]  /*1a4f30*/  STL [R1+0x7bf4], R9 ;  /* 0x007bf40901007387 */ /* 0x000fe80000100800 */
[----:B------:R-:W-:Y:S04]  /*1a4f40*/  STL [R1+0x7bf8], R10 ;  /* 0x007bf80a01007387 */ /* 0x000fe80000100800 */
[----:B------:R-:W-:Y:S04]  /*1a4f50*/  STL [R1+0x7bfc], R11 ;  /* 0x007bfc0b01007387 */ /* 0x000fe80000100800 */
[----:B------:R-:W-:Y:S04]  /*1a4f60*/  STL [R1+0x198], R2 ;  /* 0x0001980201007387 */ /* 0x000fe80000100800 */
[----:B------:R0:W-:Y:S01]  /*1a4f70*/  STL [R1+0x194], R0 ;  /* 0x0001940001007387 */ /* 0x0001e20000100800 */
[----:B------:R-:W1:Y:S01]  /*1a4f80*/  LDCU UR40, c[0x0][0x39c] ;  /* 0x00007380ff2877ac */ /* 0x000e620008000800 */
[----:B------:R-:W-:-:S04]  /*1a4f90*/  @P1 LOP3.LUT R4, R4, 0x1000, RZ, 0xfc, !PT ;  /* 0x0000100004041812 */ /* 0x000fc800078efcff */
[----:B------:R-:W-:Y:S01]  /*1a4fa0*/  LOP3.LUT R4, R4, 0xfffff7ff, RZ, 0xc0, !PT ;  /* 0xfffff7ff04047812 */ /* 0x000fe200078ec0ff */
[----:B0-----:R-:W-:-:S03]  /*1a4fb0*/  VIADD R0, R48, 0x37 ;  /* 0x0000003730007836 */ /* 0x001fc60000000000 */
[----:B------:R-:W-:Y:S02]  /*1a4fc0*/  @P0 LOP3.LUT R4, R4, 0x800, RZ, 0xfc, !PT ;  /* 0x0000080004040812 */ /* 0x000fe400078efcff */
[----:B------:R-:W-:Y:S01]  /*1a4fd0*/  ISETP.GE.AND P0, PT, R0, UR23, PT ;  /* 0x0000001700007c0c */ /* 0x000fe2000bf06270 */
[C---:B------:R-:W-:Y:S02]  /*1a4fe0*/  VIADD R2, R48.reuse, 0x9 ;  /* 0x0000000930027836 */ /* 0x040fe40000000000 */
[----:B------:R-:W-:Y:S01]  /*1a4ff0*/  VIADD R0, R48, 0xa ;  /* 0x0000000a30007836 */ /* 0x000fe20000000000 */
[----:B------:R-:W0:Y:S01]  /*1a5000*/  LDCU.64 UR22, c[0x0][0x398] ;  /* 0x00007300ff1677ac */ /* 0x000e220008000a00 */
[----:B-1----:R-:W-:Y:S02]  /*1a5010*/  ISETP.LT.AND P1, PT, R58, UR12, !P0 ;  /* 0x0000000c3a007c0c */ /* 0x002fe4000c721270 */
[----:B------:R-:W-:Y:S01]  /*1a5020*/  ISETP.LT.AND P0, PT, R46, UR39, !P0 ;  /* 0x000000272e007c0c */ /* 0x000fe2000c701270 */
[----:B------:R-:W-:Y:S01]  /*1a5030*/  STL [R1+0x190], R2 ;  /* 0x0001900201007387 */ /* 0x000fe20000100800 */
[----:B------:R-:W-:-:S03]  /*1a5040*/  LOP3.LUT R4, R4, 0xfffffbff, RZ, 0xc0, !PT ;  /* 0xfffffbff04047812 */ /* 0x000fc600078ec0ff */
[----:B------:R1:W-:Y:S01]  /*1a5050*/  STL [R1+0x18c], R0 ;  /* 0x00018c0001007387 */ /* 0x0003e20000100800 */
[----:B------:R-:W0:Y:S01]  /*1a5060*/  LDCU UR39, c[0x0][0x39c] ;  /* 0x00007380ff2777ac */ /* 0x000e220008000800 */
[----:B-1----:R-:W-:-:S04]  /*1a5070*/  VIADD R0, R48, 0xb ;  /* 0x0000000b30007836 */ /* 0x002fc80000000000 */
[----:B------:R-:W-:Y:S01]  /*1a5080*/  @P1 LOP3.LUT R4, R4, 0x400, RZ, 0xfc, !PT ;  /* 0x0000040004041812 */ /* 0x000fe200078efcff */
[----:B------:R1:W-:Y:S03]  /*1a5090*/  STL [R1+0x188], R0 ;  /* 0x0001880001007387 */ /* 0x0003e60000100800 */
[----:B------:R-:W-:-:S04]  /*1a50a0*/  LOP3.LUT R4, R4, 0xfffffdff, RZ, 0xc0, !PT ;  /* 0xfffffdff04047812 */ /* 0x000fc800078ec0ff */
[----:B------:R-:W-:Y:S01]  /*1a50b0*/  @P0 LOP3.LUT R4, R4, 0x200, RZ, 0xfc, !PT ;  /* 0x0000020004040812 */ /* 0x000fe200078efcff */
[----:B-1----:R-:W-:-:S05]  /*1a50c0*/  VIADD R0, R48, 0x36 ;  /* 0x0000003630007836 */ /* 0x002fca0000000000 */
[----:B------:R-:W-:Y:S01]  /*1a50d0*/  ISETP.GE.AND P0, PT, R0, UR15, PT ;  /* 0x0000000f00007c0c */ /* 0x000fe2000bf06270 */
[----:B------:R-:W1:Y:S03]  /*1a50e0*/  LDCU.64 UR14, c[0x0][0x398] ;  /* 0x00007300ff0e77ac */ /* 0x000e660008000a00 */
[----:B0-----:R-:W-:Y:S02]  /*1a50f0*/  ISETP.LT.AND P1, PT, R58, UR22, !P0 ;  /* 0x000000163a007c0c */ /* 0x001fe4000c721270 */
[----:B------:R-:W-:Y:S02]  /*1a5100*/  ISETP.LT.AND P0, PT, R46, UR33, !P0 ;  /* 0x000000212e007c0c */ /* 0x000fe4000c701270 */
        /* <DEDUP_REMOVED lines=12> */
[----:B------:R-:W-:-:S08]  /*1a51d0*/  VIADD R0, R48, 0x34 ;  /* 0x0000003430007836 */ /* 0x000fd00000000000 */
        /* <DEDUP_REMOVED lines=9> */
[----:B------:R-:W0:Y:S07]  /*1a5270*/  LDCU.64 UR10, c[0x0][0x398] ;  /* 0x00007300ff0a77ac */ /* 0x000e2e0008000a00 */
[----:B------:R-:W-:-:S04]  /*1a5280*/  @P1 LOP3.LUT R4, R4, 0x10, RZ, 0xfc, !PT ;  /* 0x0000001004041812 */ /* 0x000fc800078efcff */
[----:B------:R-:W-:-:S04]  /*1a5290*/  LOP3.LUT R4, R4, 0xfffffff7, RZ, 0xc0, !PT ;  /* 0xfffffff704047812 */ /* 0x000fc800078ec0ff */
[----:B------:R-:W-:Y:S02]  /*1a52a0*/  @P0 LOP3.LUT R4, R4, 0x8, RZ, 0xfc, !PT ;  /* 0x0000000804040812 */ /* 0x000fe400078efcff */
[----:B------:R-:W-:Y:S01]  /*1a52b0*/  ISETP.GE.AND P0, PT, R0, UR17, PT ;  /* 0x0000001100007c0c */ /* 0x000fe2000bf06270 */
[----:B------:R-:W0:Y:S03]  /*1a52c0*/  LDCU.64 UR16, c[0x0][0x398] ;  /* 0x00007300ff1077ac */ /* 0x000e260008000a00 */
[----:B-1----:R-:W-:Y:S02]  /*1a52d0*/  ISETP.LT.AND P1, PT, R58, UR18, !P0 ;  /* 0x000000123a007c0c */ /* 0x002fe4000c721270 */
[----:B------:R-:W-:Y:S01]  /*1a52e0*/  ISETP.LT.AND P0, PT, R46, UR9, !P0 ;  /* 0x000000092e007c0c */ /* 0x000fe2000c701270 */
[----:B------:R-:W-:Y:S01]  /*1a52f0*/  VIADD R0, R48, 0x32 ;  /* 0x0000003230007836 */ /* 0x000fe20000000000 */
[----:B------:R-:W-:-:S11]  /*1a5300*/  LOP3.LUT R4, R4, 0xfffffffd, RZ, 0xc0, !PT ;  /* 0xfffffffd04047812 */ /* 0x000fd600078ec0ff */
[----:B------:R-:W-:Y:S02]  /*1a5310*/  @P0 LOP3.LUT R5, R5, 0x80000000, RZ, 0xfc, !PT ;  /* 0x8000000005050812 */ /* 0x000fe400078efcff */
[----:B------:R-:W-:Y:S02]  /*1a5320*/  ISETP.GE.AND P0, PT, R0, UR25, PT ;  /* 0x0000001900007c0c */ /* 0x000fe4000bf06270 */
[----:B------:R-:W-:Y:S02]  /*1a5330*/  @P1 LOP3.LUT R4, R4, 0x2, RZ, 0xfc, !PT ;  /* 0x0000000204041812 */ /* 0x000fe400078efcff */
[----:B------:R-:W-:Y:S02]  /*1a5340*/  LOP3.LUT R5, R5, 0xbfffffff, RZ, 0xc0, !PT ;  /* 0xbfffffff05057812 */ /* 0x000fe400078ec0ff */
[----:B0-----:R-:W-:Y:S02]  /*1a5350*/  ISETP.LT.AND P1, PT, R58, UR16, !P0 ;  /* 0x000000103a007c0c */ /* 0x001fe4000c721270 */
[----:B------:R-:W-:Y:S01]  /*1a5360*/  ISETP.LT.AND P0, PT, R46, UR8, !P0 ;  /* 0x000000082e007c0c */ /* 0x000fe2000c701270 */
[----:B------:R-:W-:Y:S01]  /*1a5370*/  VIADD R0, R48, 0x31 ;  /* 0x0000003130007836 */ /* 0x000fe20000000000 */
[----:B------:R-:W0:Y:S01]  /*1a5380*/  LDCU.64 UR8, c[0x0][0x398] ;  /* 0x00007300ff0877ac */ /* 0x000e220008000a00 */
[----:B------:R-:W1:Y:S08]  /*1a5390*/  LDCU.64 UR24, c[0x0][0x398] ;  /* 0x00007300ff1877ac */ /* 0x000e700008000a00 */
        /* <DEDUP_REMOVED lines=9> */
[----:B------:R0:W-:Y:S01]  /*1a5430*/  STL [R1+0x7c00], R4 ;  /* 0x007c000401007387 */ /* 0x0001e20000100800 */
[----:B------:R-:W0:Y:S06]  /*1a5440*/  LDCU UR10, c[0x0][0x39c] ;  /* 0x00007380ff0a77ac */ /* 0x000e2c0008000800 */
[----:B------:R-:W-:-:S04]  /*1a5450*/  @P1 LOP3.LUT R5, R5, 0x4000000, RZ, 0xfc, !PT ;  /* 0x0400000005051812 */ /* 0x000fc800078efcff */
[----:B------:R-:W-:-:S04]  /*1a5460*/  LOP3.LUT R5, R5, 0xfeffffff, RZ, 0xc0, !PT ;  /* 0xfeffffff05057812 */ /* 0x000fc800078ec0ff */
[----:B------:R-:W-:Y:S02]  /*1a5470*/  @P0 LOP3.LUT R5, R5, 0x1000000, RZ, 0xfc, !PT ;  /* 0x0100000005050812 */ /* 0x000fe400078efcff */
[----:B------:R-:W-:Y:S02]  /*1a5480*/  ISETP.GE.AND P0, PT, R0, UR23, PT ;  /* 0x0000001700007c0c */ /* 0x000fe4000bf06270 */
[----:B------:R-:W-:Y:S02]  /*1a5490*/  LOP3.LUT R5, R5, 0xff7fffff, RZ, 0xc0, !PT ;  /* 0xff7fffff05057812 */ /* 0x000fe400078ec0ff */
[----:B0-----:R-:W-:Y:S02]  /*1a54a0*/  ISETP.LT.AND P1, PT, R58, UR12, !P0 ;  /* 0x0000000c3a007c0c */ /* 0x001fe4000c721270 */
[----:B------:R-:W-:Y:S01]  /*1a54b0*/  ISETP.LT.AND P0, PT, R46, UR6, !P0 ;  /* 0x000000062e007c0c */ /* 0x000fe2000c701270 */
[----:B------:R-:W-:Y:S01]  /*1a54c0*/  VIADD R0, R48, 0x2f ;  /* 0x0000002f30007836 */ /* 0x000fe20000000000 */
[----:B------:R-:W0:Y:S01]  /*1a54d0*/  LDCU.64 UR6, c[0x0][0x398] ;  /* 0x00007300ff0677ac */ /* 0x000e220008000a00 */
[----:B------:R-:W0:Y:S08]  /*1a54e0*/  LDCU.64 UR22, c[0x0][0x398] ;  /* 0x00007300ff1677ac */ /* 0x000e300008000a00 */
        /* <DEDUP_REMOVED lines=28> */
[----:B------:R-:W0:Y:S01]  /*1a56b0*/  LDCU.64 UR18, c[0x0][0x398] ;  /* 0x00007300ff1277ac */ /* 0x000e220008000a00 */
[----:B------:R-:W0:Y:S01]  /*1a56c0*/  LDCU.64 UR26, c[0x0][0x398] ;  /* 0x00007300ff1a77ac */ /* 0x000e220008000a00 */
        /* <DEDUP_REMOVED lines=19> */
[----:B------:R-:W0:Y:S01]  /*1a5800*/  LDCU UR11, c[0x0][0x39c] ;  /* 0x00007380ff0b77ac */ /* 0x000e220008000800 */
[----:B------:R-:W0:Y:S07]  /*1a5810*/  LDCU UR4, c[0x0][0x39c] ;  /* 0x00007380ff0477ac */ /* 0x000e2e0008000800 */
[----:B------:R-:W-:-:S04]  /*1a5820*/  @P1 LOP3.LUT R5, R5, 0x10, RZ, 0xfc, !PT ;  /* 0x0000001005051812 */ /* 0x000fc800078efcff */
[----:B------:R-:W-:-:S04]  /*1a5830*/  LOP3.LUT R5, R5, 0xfffffffb, RZ, 0xc0, !PT ;  /* 0xfffffffb05057812 */ /* 0x000fc800078ec0ff */
[----:B------:R-:W-:Y:S02]  /*1a5840*/  @P0 LOP3.LUT R5, R5, 0x4, RZ, 0xfc, !PT ;  /* 0x0000000405050812 */ /* 0x000fe400078efcff */
[----:B------:R-:W-:Y:S01]  /*1a5850*/  ISETP.GE.AND P0, PT, R0, UR13, PT ;  /* 0x0000000d00007c0c */ /* 0x000fe2000bf06270 */
[----:B------:R-:W-:Y:S01]  /*1a5860*/  VIADD R0, R48, 0x29 ;  /* 0x0000002930007836 */ /* 0x000fe20000000000 */
[----:B------:R-:W0:Y:S02]  /*1a5870*/  LDCU.64 UR12, c[0x0][0x398] ;  /* 0x00007300ff0c77ac */ /* 0x000e240008000a00 */
[----:B-1----:R-:W-:Y:S02]  /*1a5880*/  ISETP.LT.AND P1, PT, R58, UR24, !P0 ;  /* 0x000000183a007c0c */ /* 0x002fe4000c721270 */
[----:B------:R-:W-:Y:S02]  /*1a5890*/  ISETP.LT.AND P0, PT, R46, UR30, !P0 ;  /* 0x0000001e2e007c0c */ /* 0x000fe4000c701270 */
[----:B------:R-:W-:Y:S01]  /*1a58a0*/  LOP3.LUT R5, R5, 0xfffffffd, RZ, 0xc0, !PT ;  /* 0xfffffffd05057812 */ /* 0x000fe200078ec0ff */
[----:B------:R-:W1:Y:S10]  /*1a58b0*/  LDCU UR30, c[0x0][0x39c] ;  /* 0x00007380ff1e77ac */ /* 0x000e740008000800 */
[----:B------:R-:W-:-:S02]  /*1a58c0*/  @P0 LOP3.LUT R6, R6, 0x80000000, RZ, 0xfc, !PT ;  /* 0x8000000006060812 */ /* 0x000fc400078efcff */
[----:B------:R-:W-:Y:S02]  /*1a58d0*/  ISETP.GE.AND P0, PT, R0, UR9, PT ;  /* 0x0000000900007c0c */ /* 0x000fe4000bf06270 */
[----:B------:R-:W-:Y:S02]  /*1a58e0*/  @P1 LOP3.LUT R5, R5, 0x2, RZ, 0xfc, !PT ;  /* 0x0000000205051812 */ /* 0x000fe400078efcff */
[----:B------:R-:W-:Y:S02]  /*1a58f0*/  LOP3.LUT R6, R6, 0xdfffffff, RZ, 0xc0, !PT ;  /* 0xdfffffff06067812 */ /* 0x000fe400078ec0ff */
[----:B------:R-:W-:Y:S02]  /*1a5900*/  ISETP.LT.AND P1, PT, R58, UR18, !P0 ;  /* 0x000000123a007c0c */ /* 0x000fe4000c721270 */
[----:B------:R-:W-:Y:S01]  /*1a5910*/  ISETP.LT.AND P0, PT, R46, UR32, !P0 ;  /* 0x000000202e007c0c */ /* 0x000fe2000c701270 */
[----:B------:R-:W-:Y:S01]  /*1a5920*/  VIADD R0, R48, 0x28 ;  /* 0x0000002830007836 */ /* 0x000fe20000000000 */
[----:B------:R0:W-:Y:S01]  /*1a5930*/  STL [R1+0x7c04], R5 ;  /* 0x007c040501007387 */ /* 0x0001e20000100800 */
[----:B------:R-:W0:Y:S01]  /*1a5940*/  LDCU UR9, c[0x0][0x39c] ;  /* 0x00007380ff0977ac */ /* 0x000e220008000800 */
[----:B------:R-:W0:Y:S07]  /*1a5950*/  LDCU UR32, c[0x0][0x39c] ;  /* 0x00007380ff2077ac */ /* 0x000e2e0008000800 */
        /* <DEDUP_REMOVED lines=8> */
[----:B------:R-:W-:Y:S01]  /*1a59e0*/  IMAD.MOV.U32 R0, RZ, RZ, R48 ;  /* 0x000000ffff007224 */ /* 0x000fe200078e0030 */
[----:B------:R-:W0:Y:S01]  /*1a59f0*/  LDCU UR12, c[0x0][0x39c] ;  /* 0x00007380ff0c77ac */ /* 0x000e220008000800 */
[----:B------:R-:W0:Y:S06]  /*1a5a00*/  LDCU UR34, c[0x0][0x39c] ;  /* 0x00007380ff2277ac */ /* 0x000e2c0008000800 */
[----:B------:R-:W-:-:S04]  /*1a5a10*/  @P1 LOP3.LUT R6, R6, 0x2000000, RZ, 0xfc, !PT ;  /* 0x0200000006061812 */ /* 0x000fc800078efcff */
[----:B------:R-:W-:-:S04]  /*1a5a20*/  LOP3.LUT R6, R6, 0xff7fffff, RZ, 0xc0, !PT ;  /* 0xff7fffff06067812 */ /* 0x000fc800078ec0ff */
[----:B------:R-:W-:Y:S02]  /*1a5a30*/  @P0 LOP3.LUT R6, R6, 0x800000, RZ, 0xfc, !PT ;  /* 0x0080000006060812 */ /* 0x000fe400078efcff */
[----:B------:R-:W-:Y:S02]  /*1a5a40*/  ISETP.GE.AND P0, PT, R2, UR7, PT ;  /* 0x0000000702007c0c */ /* 0x000fe4000bf06270 */
[----:B------:R-:W-:Y:S02]  /*1a5a50*/  LOP3.LUT R6, R6, 0xffdfffff, RZ, 0xc0, !PT ;  /* 0xffdfffff06067812 */ /* 0x000fe400078ec0ff */
[----:B------:R-:W-:Y:S02]  /*1a5a60*/  ISETP.LT.AND P1, PT, R58, UR16, !P0 ;  /* 0x000000103a007c0c */ /* 0x000fe4000c721270 */
[----:B------:R-:W-:Y:S01]  /*1a5a70*/  ISETP.LT.AND P0, PT, R46, UR36, !P0 ;  /* 0x000000242e007c0c */ /* 0x000fe2000c701270 */
[C---:B------:R-:W-:Y:S02]  /*1a5a80*/  VIADD R4, R0.reuse, 0x159 ;  /* 0x0000015900047836 */ /* 0x040fe40000000000 */
[----:B------:R-:W-:-:S02]  /*1a5a90*/  VIADD R5, R0, 0x15a ;  /* 0x0000015a00057836 */ /* 0x000fc40000000000 */
[C---:B------:R-:W-:Y:S02]  /*1a5aa0*/  VIADD R2, R0.reuse, 0x15c ;  /* 0x0000015c00027836 */ /* 0x040fe40000000000 */
[C---:B------:R-:W-:Y:S02]  /*1a5ab0*/  VIADD R11, R0.reuse, 0x172 ;  /* 0x00000172000b7836 */ /* 0x040fe40000000000 */
[C---:B------:R-:W-:Y:S02]  /*1a5ac0*/  VIADD R10, R0.reuse, 0x173 ;  /* 0x00000173000a7836 */ /* 0x040fe40000000000 */
[C---:B------:R-:W-:Y:S02]  /*1a5ad0*/  VIADD R9, R0.reuse, 0x174 ;  /* 0x0000017400097836 */ /* 0x040fe40000000000 */
[C---:B------:R-:W-:Y:S02]  /*1a5ae0*/  VIADD R8, R0.reuse, 0x175 ;  /* 0x0000017500087836 */ /* 0x040fe40000000000 */
[----:B------:R-:W-:-:S02]  /*1a5af0*/  VIADD R24, R0, 0x176 ;  /* 0x0000017600187836 */ /* 0x000fc40000000000 */
[C---:B------:R-:W-:Y:S02]  /*1a5b00*/  VIADD R34, R0.reuse, 0x177 ;  /* 0x0000017700227836 */ /* 0x040fe40000000000 */
[C---:B------:R-:W-:Y:S02]  /*1a5b10*/  VIADD R33, R0.reuse, 0x178 ;  /* 0x0000017800217836 */ /* 0x040fe40000000000 */
[----:B------:R-:W-:Y:S01]  /*1a5b20*/  VIADD R32, R0, 0x179 ;  /* 0x0000017900207836 */ /* 0x000fe20000000000 */
[----:B------:R-:W-:Y:S01]  /*1a5b30*/  @P1 LOP3.LUT R6, R6, 0x200000, RZ, 0xfc, !PT ;  /* 0x0020000006061812 */ /* 0x000fe200078efcff */
[----:B------:R-:W-:Y:S01]  /*1a5b40*/  VIADD R15, R0, 0x17a ;  /* 0x0000017a000f7836 */ /* 0x000fe20000000000 */
[----:B------:R-:W0:Y:S01]  /*1a5b50*/  LDCU UR7, c[0x0][0x39c] ;  /* 0x00007380ff0777ac */ /* 0x000e220008000800 */
[----:B------:R-:W0:Y:S01]  /*1a5b60*/  LDCU UR36, c[0x0][0x39c] ;  /* 0x00007380ff2477ac */ /* 0x000e220008000800 */
[----:B------:R-:W-:-:S04]  /*1a5b70*/  LOP3.LUT R6, R6, 0xfff7ffff, RZ, 0xc0, !PT ;  /* 0xfff7ffff06067812 */ /* 0x000fc800078ec0ff */
[----:B------:R-:W-:Y:S02]  /*1a5b80*/  @P0 LOP3.LUT R6, R6, 0x80000, RZ, 0xfc, !PT ;  /* 0x0008000006060812 */ /* 0x000fe400078efcff */
[----:B------:R-:W-:Y:S01]  /*1a5b90*/  ISETP.GE.AND P0, PT, R25, UR21, PT ;  /* 0x0000001519007c0c */ /* 0x000fe2000bf06270 */
[----:B------:R-:W0:Y:S03]  /*1a5ba0*/  LDCU.64 UR20, c[0x0][0x398] ;  /* 0x00007300ff1477ac */ /* 0x000e260008000a00 */
[----:B-1----:R-:W-:Y:S02]  /*1a5bb0*/  ISETP.LT.AND P1, PT, R58, UR14, !P0 ;  /* 0x0000000e3a007c0c */ /* 0x002fe4000c721270 */
[----:B------:R-:W-:Y:S02]  /*1a5bc0*/  ISETP.LT.AND P0, PT, R46, UR37, !P0 ;  /* 0x000000252e007c0c */ /* 0x000fe4000c701270 */
[----:B------:R-:W-:Y:S01]  /*1a5bd0*/  LOP3.LUT R6, R6, 0xfffbffff, RZ, 0xc0, !PT ;  /* 0xfffbffff06067812 */ /* 0x000fe200078ec0ff */
[----:B------:R1:W-:Y:S01]  /*1a5be0*/  STL [R1+0x16c], R4 ;  /* 0x00016c0401007387 */ /* 0x0003e20000100800 */
[----:B------:R-:W-:Y:S01]  /*1a5bf0*/  IMAD.MOV.U32 R25, RZ, RZ, R41 ;  /* 0x000000ffff197224 */ /* 0x000fe200078e0029 */
[----:B------:R-:W0:Y:S01]  /*1a5c00*/  LDCU UR14, c[0x0][0x39c] ;  /* 0x00007380ff0e77ac */ /* 0x000e220008000800 */
        /* <DEDUP_REMOVED lines=8> */
[C---:B-1----:R-:W-:Y:S01]  /*1a5c90*/  VIADD R4, R0.reuse, 0x15b ;  /* 0x0000015b00047836 */ /* 0x042fe20000000000 */
[----:B------:R1:W-:Y:S01]  /*1a5ca0*/  STL [R1+0x168], R5 ;  /* 0x0001680501007387 */ /* 0x0003e20000100800 */
[----:B------:R-:W-:Y:S01]  /*1a5cb0*/  IMAD.MOV.U32 R26, RZ, RZ, R40 ;  /* 0x000000ffff1a7224 */ /* 0x000fe200078e0028 */
[----:B------:R-:W0:Y:S01]  /*1a5cc0*/  LDCU UR5, c[0x0][0x39c] ;  /* 0x00007380ff0577ac */ /* 0x000e220008000800 */
[----:B------:R-:W-:-:S06]  /*1a5cd0*/  VIADD R19, R0, 0x17e ;  /* 0x0000017e00137836 */ /* 0x000fcc0000000000 */
[----:B------:R-:W-:Y:S01]  /*1a5ce0*/  @P1 LOP3.LUT R6, R6, 0x4000, RZ, 0xfc, !PT ;  /* 0x0000400006061812 */ /* 0x000fe200078efcff */
[----:B------:R-:W2:Y:S03]  /*1a5cf0*/  LDCU UR38, c[0x0][0x39c] ;  /* 0x00007380ff2677ac */ /* 0x000ea60008000800 */
[----:B------:R-:W-:-:S04]  /*1a5d00*/  LOP3.LUT R6, R6, 0xffffefff, RZ, 0xc0, !PT ;  /* 0xffffefff06067812 */ /* 0x000fc800078ec0ff */
[----:B------:R-:W-:Y:S02]  /*1a5d10*/  @P0 LOP3.LUT R6, R6, 0x1000, RZ, 0xfc, !PT ;  /* 0x0000100006060812 */ /* 0x000fe400078efcff */
[----:B------:R-:W-:Y:S01]  /*1a5d20*/  ISETP.GE.AND P0, PT, R27, UR25, PT ;  /* 0x000000191b007c0c */ /* 0x000fe2000bf06270 */
[----:B------:R2:W-:Y:S01]  /*1a5d30*/  STL [R1+0x164], R4 ;  /* 0x0001640401007387 */ /* 0x0005e20000100800 */
[----:B-1----:R-:W-:Y:S01]  /*1a5d40*/  VIADD R5, R0, 0x170 ;  /* 0x0000017000057836 */ /* 0x002fe20000000000 */
[----:B------:R-:W-:Y:S02]  /*1a5d50*/  LOP3.LUT R6, R6, 0xfffff7ff, RZ, 0xc0, !PT ;  /* 0xfffff7ff06067812 */ /* 0x000fe400078ec0ff */
[----:B0-----:R-:W-:Y:S02]  /*1a5d60*/  ISETP.LT.AND P1, PT, R58, UR20, !P0 ;  /* 0x000000143a007c0c */ /* 0x001fe4000c721270 */
[----:B---3--:R-:W-:Y:S01]  /*1a5d70*/  ISETP.LT.AND P0, PT, R46, UR48, !P0 ;  /* 0x000000302e007c0c */ /* 0x008fe2000c701270 */
[----:B------:R0:W-:Y:S01]  /*1a5d80*/  STL [R1+0x160], R2 ;  /* 0x0001600201007387 */ /* 0x0001e20000100800 */
[----:B------:R-:W1:Y:S01]  /*1a5d90*/  LDCU UR48, c[0x0][0x398] ;  /* 0x00007300ff3077ac */ /* 0x000e620008000800 */
[----:B------:R-:W3:Y:S01]  /*1a5da0*/  LDCU.64 UR24, c[0x0][0x398] ;  /* 0x00007300ff1877ac */ /* 0x000ee20008000a00 */
[----:B--2---:R-:W-:-:S07]  /*1a5db0*/  VIADD R4, R0, 0x15d ;  /* 0x0000015d00047836 */ /* 0x004fce0000000000 */
[----:B------:R-:W-:Y:S01]  /*1a5dc0*/  @P1 LOP3.LUT R6, R6, 0x800, RZ, 0xfc, !PT ;  /* 0x0000080006061812 */ /* 0x000fe200078efcff */
[----:B0-----:R-:W-:Y:S01]  /*1a5dd0*/  VIADD R2, R0, 0x15e ;  /* 0x0000015e00027836 */ /* 0x001fe20000000000 */
[----:B------:R-:W-:Y:S02]  /*1a5de0*/  STL [R1+0x15c], R4 ;  /* 0x00015c0401007387 */ /* 0x000fe40000100800 */
[----:B------:R-:W-:Y:S02]  /*1a5df0*/  LOP3.LUT R6, R6, 0xfffffdff, RZ, 0xc0, !PT ;  /* 0xfffffdff06067812 */ /* 0x000fe400078ec0ff */
[----:B------:R0:W-:Y:S02]  /*1a5e00*/  STL [R1+0x158], R2 ;  /* 0x0001580201007387 */ /* 0x0001e40000100800 */
[----:B------:R-:W-:Y:S02]  /*1a5e10*/  @P0 LOP3.LUT R6, R6, 0x200, RZ, 0xfc, !PT ;  /* 0x0000020006060812 */ /* 0x000fe400078efcff */
[----:B------:R-:W-:Y:S01]  /*1a5e20*/  ISETP.GE.AND P0, PT, R35, UR19, PT ;  /* 0x0000001323007c0c */ /* 0x000fe2000bf06270 */
[----:B------:R-:W2:Y:S01]  /*1a5e30*/  LDCU.64 UR18, c[0x0][0x398] ;  /* 0x00007300ff1277ac */ /* 0x000ea20008000a00 */
[----:B0-----:R-:W-:-:S02]  /*1a5e40*/  VIADD R2, R0, 0x15f ;  /* 0x0000015f00027836 */ /* 0x001fc40000000000 */
[----:B------:R-:W-:Y:S01]  /*1a5e50*/  VIADD R4, R0, 0x160 ;  /* 0x0000016000047836 */ /* 0x000fe20000000000 */
[----:B------:R-:W-:Y:S02]  /*1a5e60*/  ISETP.LT.AND P1, PT, R58, UR28, !P0 ;  /* 0x0000001c3a007c0c */ /* 0x000fe4000c721270 */
[----:B------:R0:W-:Y:S04]  /*1a5e70*/  STL [R1+0x154], R2 ;  /* 0x0001540201007387 */ /* 0x0001e80000100800 */
[----:B------:R2:W-:Y:S01]  /*1a5e80*/  STL [R1+0x150], R4 ;  /* 0x0001500401007387 */ /* 0x0005e20000100800 */
[----:B-1----:R-:W-:Y:S02]  /*1a5e90*/  ISETP.LT.AND P0, PT, R46, UR48, !P0 ;  /* 0x000000302e007c0c */ /* 0x002fe4000c701270 */
[----:B------:R-:W-:Y:S01]  /*1a5ea0*/  LOP3.LUT R6, R6, 0xffffff7f, RZ, 0xc0, !PT ;  /* 0xffffff7f06067812 */ /* 0x000fe200078ec0ff */
[----:B------:R-:W1:Y:S01]  /*1a5eb0*/  LDCU UR48, c[0x0][0x398] ;  /* 0x00007300ff3077ac */ /* 0x000e620008000800 */
[----:B0-----:R-:W-:-:S05]  /*1a5ec0*/  VIADD R2, R0, 0x161 ;  /* 0x0000016100027836 */ /* 0x001fca0000000000 */
[----:B------:R0:W-:Y:S01]  /*1a5ed0*/  STL [R1+0x14c], R2 ;  /* 0x00014c0201007387 */ /* 0x0001e20000100800 */
[----:B--2---:R-:W-:Y:S01]  /*1a5ee0*/  VIADD R4, R0, 0x163 ;  /* 0x0000016300047836 */ /* 0x004fe20000000000 */
[----:B------:R-:W-:Y:S01]  /*1a5ef0*/  @P1 LOP3.LUT R6, R6, 0x80, RZ, 0xfc, !PT ;  /* 0x0000008006061812 */ /* 0x000fe200078efcff */
[----:B0-----:R-:W-:-:S05]  /*1a5f00*/  VIADD R2, R0, 0x162 ;  /* 0x0000016200027836 */ /* 0x001fca0000000000 */
[----:B------:R0:W-:Y:S04]  /*1a5f10*/  STL [R1+0x144], R2 ;  /* 0x0001440201007387 */ /* 0x0001e80000100800 */
[----:B------:R2:W-:Y:S01]  /*1a5f20*/  STL [R1+0x140], R4 ;  /* 0x0001400401007387 */ /* 0x0005e20000100800 */
[----:B------:R-:W-:Y:S01]  /*1a5f30*/  LOP3.LUT R6, R6, 0xffffffdf, RZ, 0xc0, !PT ;  /* 0xffffffdf06067812 */ /* 0x000fe200078ec0ff */
[----:B0-----:R-:W-:-:S03]  /*1a5f40*/  VIADD R2, R0, 0x164 ;  /* 0x0000016400027836 */ /* 0x001fc60000000000 */
[----:B------:R-:W-:Y:S02]  /*1a5f50*/  @P0 LOP3.LUT R6, R6, 0x20, RZ, 0xfc, !PT ;  /* 0x0000002006060812 */ /* 0x000fe400078efcff */
[----:B------:R0:W-:Y:S01]  /*1a5f60*/  STL [R1+0x130], R2 ;  /* 0x0001300201007387 */ /* 0x0001e20000100800 */
[----:B------:R-:W-:Y:S01]  /*1a5f70*/  ISETP.GE.AND P0, PT, R55, UR13, PT ;  /* 0x0000000d37007c0c */ /* 0x000fe2000bf06270 */
[----:B--2---:R-:W-:Y:S01]  /*1a5f80*/  VIADD R4, R0, 0x166 ;  /* 0x0000016600047836 */ /* 0x004fe20000000000 */
[----:B------:R-:W-:Y:S01]  /*1a5f90*/  LOP3.LUT R6, R6, 0xfffffff7, RZ, 0xc0, !PT ;  /* 0xfffffff706067812 */ /* 0x000fe200078ec0ff */
[----:B------:R-:W-:Y:S02]  /*1a5fa0*/  IMAD.MOV.U32 R35, RZ, RZ, R42 ;  /* 0x000000ffff237224 */ /* 0x000fe400078e002a */
[----:B0-----:R-:W-:Y:S01]  /*1a5fb0*/  VIADD R2, R0, 0x165 ;  /* 0x0000016500027836 */ /* 0x001fe20000000000 */
[----:B------:R-:W-:Y:S01]  /*1a5fc0*/  ISETP.LT.AND P1, PT, R58, UR26, !P0 ;  /* 0x0000001a3a007c0c */ /* 0x000fe2000c721270 */
[----:B------:R-:W-:Y:S01]  /*1a5fd0*/  IMAD.MOV.U32 R27, RZ, RZ, R3 ;  /* 0x000000ffff1b7224 */ /* 0x000fe200078e0003 */
[----:B------:R-:W0:Y:S02]  /*1a5fe0*/  LDCU UR13, c[0x0][0x39c] ;  /* 0x00007380ff0d77ac */ /* 0x000e240008000800 */
[----:B------:R2:W-:Y:S04]  /*1a5ff0*/  STL [R1+0x12c], R2 ;  /* 0x00012c0201007387 */ /* 0x0005e80000100800 */
[----:B------:R3:W-:Y:S01]  /*1a6000*/  STL [R1+0x128], R4 ;  /* 0x0001280401007387 */ /* 0x0007e20000100800 */
[----:B--2---:R-:W-:Y:S01]  /*1a6010*/  VIADD R2, R0, 0x167 ;  /* 0x0000016700027836 */ /* 0x004fe20000000000 */
[----:B-1----:R-:W-:Y:S01]  /*1a6020*/  ISETP.LT.AND P0, PT, R46, UR48, !P0 ;  /* 0x000000302e007c0c */ /* 0x002fe2000c701270 */
[----:B---3--:R-:W-:-:S02]  /*1a6030*/  VIADD R4, R0, 0x169 ;  /* 0x0000016900047836 */ /* 0x008fc40000000000 */
[----:B------:R-:W-:Y:S01]  /*1a6040*/  @P1 LOP3.LUT R6, R6, 0x8, RZ, 0xfc, !PT ;  /* 0x0000000806061812 */ /* 0x000fe200078efcff */
[----:B------:R-:W1:Y:S01]  /*1a6050*/  LDCU UR48, c[0x0][0x398] ;  /* 0x00007300ff3077ac */ /* 0x000e620008000800 */
[----:B------:R2:W-:Y:S02]  /*1a6060*/  STL [R1+0x124], R2 ;  /* 0x0001240201007387 */ /* 0x0005e40000100800 */
[----:B--2---:R-:W-:-:S05]  /*1a6070*/  VIADD R2, R0, 0x168 ;  /* 0x0000016800027836 */ /* 0x004fca0000000000 */
[----:B------:R2:W-:Y:S04]  /*1a6080*/  STL [R1+0x120], R2 ;  /* 0x0001200201007387 */ /* 0x0005e80000100800 */
[----:B------:R3:W-:Y:S01]  /*1a6090*/  STL [R1+0x11c], R4 ;  /* 0x00011c0401007387 */ /* 0x0007e20000100800 */
[----:B------:R-:W-:Y:S01]  /*1a60a0*/  LOP3.LUT R6, R6, 0xfffffffd, RZ, 0xc0, !PT ;  /* 0xfffffffd06067812 */ /* 0x000fe200078ec0ff */
[----:B--2---:R-:W-:-:S05]  /*1a60b0*/  VIADD R2, R0, 0x16a ;  /* 0x0000016a00027836 */ /* 0x004fca0000000000 */
[----:B------:R2:W-:Y:S01]  /*1a60c0*/  STL [R1+0x118], R2 ;  /* 0x0001180201007387 */ /* 0x0005e20000100800 */
[----:B------:R-:W-:Y:S01]  /*1a60d0*/  @P0 LOP3.LUT R6, R6, 0x2, RZ, 0xfc, !PT ;  /* 0x0000000206060812 */ /* 0x000fe200078efcff */
[C---:B---3--:R-:W-:Y:S02]  /*1a60e0*/  VIADD R4, R0.reuse, 0x16c ;  /* 0x0000016c00047836 */ /* 0x048fe40000000000 */
[----:B--2---:R-:W-:-:S05]  /*1a60f0*/  VIADD R2, R0, 0x16b ;  /* 0x0000016b00027836 */ /* 0x004fca0000000000 */
[----:B------:R2:W-:Y:S04]  /*1a6100*/  STL [R1+0x110], R2 ;  /* 0x0001100201007387 */ /* 0x0005e80000100800 */
[----:B------:R3:W-:Y:S04]  /*1a6110*/  STL [R1+0x7c08], R6 ;  /* 0x007c080601007387 */ /* 0x0007e80000100800 */
[----:B------:R-:W-:Y:S01]  /*1a6120*/  STL [R1+0x10c], R4 ;  /* 0x00010c0401007387 */ /* 0x000fe20000100800 */
[C---:B--2---:R-:W-:Y:S02]  /*1a6130*/  VIADD R2, R0.reuse, 0x16d ;  /* 0x0000016d00027836 */ /* 0x044fe40000000000 */
[----:B---3--:R-:W-:-:S03]  /*1a6140*/  VIADD R6, R0, 0x16f ;  /* 0x0000016f00067836 */ /* 0x008fc60000000000 */
[----:B------:R2:W-:Y:S02]  /*1a6150*/  STL [R1+0x108], R2 ;  /* 0x0001080201007387 */ /* 0x0005e40000100800 */
[----:B--2---:R-:W-:-:S05]  /*1a6160*/  VIADD R2, R0, 0x16e ;  /* 0x0000016e00027836 */ /* 0x004fca0000000000 */
[----:B------:R-:W-:Y:S04]  /*1a6170*/  STL [R1+0x104], R2 ;  /* 0x0001040201007387 */ /* 0x000fe80000100800 */
[----:B------:R2:W-:Y:S04]  /*1a6180*/  STL [R1+0x7c0c], R6 ;  /* 0x007c0c0601007387 */ /* 0x0005e80000100800 */
[----:B--2---:R-:W2:Y:S04]  /*1a6190*/  LDL R6, [R1+0x1d74] ;  /* 0x001d740001067983 */ /* 0x004ea80000100800 */
[----:B------:R3:W-:Y:S04]  /*1a61a0*/  STL [R1+0x7c10], R5 ;  /* 0x007c100501007387 */ /* 0x0007e80000100800 */
[----:B---3--:R-:W3:Y:S01]  /*1a61b0*/  LDL R5, [R1+0x1d70] ;  /* 0x001d700001057983 */ /* 0x008ee20000100800 */
[----:B------:R-:W-:Y:S01]  /*1a61c0*/  ISETP.GE.AND P0, PT, R56, UR17, PT ;  /* 0x0000001138007c0c */ /* 0x000fe2000bf06270 */
[----:B------:R-:W3:Y:S03]  /*1a61d0*/  LDCU.64 UR16, c[0x0][0x398] ;  /* 0x00007300ff1077ac */ /* 0x000ee60008000a00 */
[----:B------:R-:W-:-:S02]  /*1a61e0*/  ISETP.LT.AND P1, PT, R58, UR18, !P0 ;  /* 0x000000123a007c0c */ /* 0x000fc4000c721270 */
[----:B-1----:R-:W-:Y:S01]  /*1a61f0*/  ISETP.LT.AND P0, PT, R46, UR48, !P0 ;  /* 0x000000302e007c0c */ /* 0x002fe2000c701270 */
[----:B------:R-:W2:Y:S10]  /*1a6200*/  LDCU UR48, c[0x0][0x398] ;  /* 0x00007300ff3077ac */ /* 0x000eb40008000800 */
[----:B------:R-:W-:-:S04]  /*1a6210*/  @P1 LOP3.LUT R7, R7, 0x80000000, RZ, 0xfc, !PT ;  /* 0x8000000007071812 */ /* 0x000fc800078efcff */
[----:B------:R-:W-:-:S04]  /*1a6220*/  LOP3.LUT R7, R7, 0xdfffffff, RZ, 0xc0, !PT ;  /* 0xdfffffff07077812 */ /* 0x000fc800078ec0ff */
[----:B------:R-:W-:Y:S02]  /*1a6230*/  @P0 LOP3.LUT R7, R7, 0x20000000, RZ, 0xfc, !PT ;  /* 0x2000000007070812 */ /* 0x000fe400078efcff */
[----:B------:R-:W-:Y:S01]  /*1a6240*/  ISETP.GE.AND P0, PT, R57, UR15, PT ;  /* 0x0000000f39007c0c */ /* 0x000fe2000bf06270 */
[----:B------:R-:W-:Y:S02]  /*1a6250*/  VIADD R4, R0, 0x171 ;  /* 0x0000017100047836 */ /* 0x000fe40000000000 */
[----:B------:R-:W-:Y:S01]  /*1a6260*/  IMAD.MOV.U32 R2, RZ, RZ, R38 ;  /* 0x000000ffff027224 */ /* 0x000fe200078e0026 */
[----:B------:R-:W-:Y:S01]  /*1a6270*/  LOP3.LUT R7, R7, 0xefffffff, RZ, 0xc0, !PT ;  /* 0xefffffff07077812 */ /* 0x000fe200078ec0ff */
[----:B------:R-:W1:Y:S01]  /*1a6280*/  LDCU UR15, c[0x0][0x39c] ;  /* 0x00007380ff0f77ac */ /* 0x000e620008000800 */
        /* <DEDUP_REMOVED lines=8> */
[----:B------:R0:W-:Y:S04]  /*1a6310*/  STL [R1+0x7c34], R32 ;  /* 0x007c342001007387 */ /* 0x0001e80000100800 */
[----:B------:R-:W-:Y:S01]  /*1a6320*/  STL [R1+0x7c38], R15 ;  /* 0x007c380f01007387 */ /* 0x000fe20000100800 */
[----:B---3--:R-:W-:-:S02]  /*1a6330*/  ISETP.LT.AND P1, PT, R5, UR16, !P0 ;  /* 0x0000001005007c0c */ /* 0x008fc4000c721270 */
[----:B--2---:R-:W-:Y:S01]  /*1a6340*/  ISETP.LT.AND P0, PT, R6, UR48, !P0 ;  /* 0x0000003006007c0c */ /* 0x004fe2000c701270 */
[----:B------:R-:W2:Y:S10]  /*1a6350*/  LDCU UR48, c[0x0][0x398] ;  /* 0x00007300ff3077ac */ /* 0x000eb40008000800 */
[----:B------:R-:W-:-:S04]  /*1a6360*/  @P1 LOP3.LUT R7, R7, 0x10000000, RZ, 0xfc, !PT ;  /* 0x1000000007071812 */ /* 0x000fc800078efcff */
[----:B------:R-:W-:-:S04]  /*1a6370*/  LOP3.LUT R7, R7, 0xfdffffff, RZ, 0xc0, !PT ;  /* 0xfdffffff07077812 */ /* 0x000fc800078ec0ff */
[----:B------:R-:W-:Y:S02]  /*1a6380*/  @P0 LOP3.LUT R7, R7, 0x2000000, RZ, 0xfc, !PT ;  /* 0x0200000007070812 */ /* 0x000fe400078efcff */
[----:B------:R-:W-:Y:S01]  /*1a6390*/  ISETP.GE.AND P0, PT, R59, UR23, PT ;  /* 0x000000173b007c0c */ /* 0x000fe2000bf06270 */
[----:B------:R-:W3:Y:S03]  /*1a63a0*/  LDCU.64 UR22, c[0x0][0x398] ;  /* 0x00007300ff1677ac */ /* 0x000ee60008000a00 */
[----:B------:R-:W-:Y:S02]  /*1a63b0*/  ISETP.LT.AND P1, PT, R5, UR24, !P0 ;  /* 0x0000001805007c0c */ /* 0x000fe4000c721270 */
[----:B--2---:R-:W-:Y:S02]  /*1a63c0*/  ISETP.LT.AND P0, PT, R6, UR48, !P0 ;  /* 0x0000003006007c0c */ /* 0x004fe4000c701270 */
[----:B------:R-:W-:Y:S01]  /*1a63d0*/  LOP3.LUT R7, R7, 0xfeffffff, RZ, 0xc0, !PT ;  /* 0xfeffffff07077812 */ /* 0x000fe200078ec0ff */
[----:B------:R-:W2:Y:S08]  /*1a63e0*/  LDCU UR48, c[0x0][0x398] ;  /* 0x00007300ff3077ac */ /* 0x000eb00008000800 */
[----:B------:R-:W-:-:S04]  /*1a63f0*/  @P1 LOP3.LUT R7, R7, 0x1000000, RZ, 0xfc, !PT ;  /* 0x0100000007071812 */ /* 0x000fc800078efcff */
[----:B------:R-:W-:-:S04]  /*1a6400*/  LOP3.LUT R7, R7, 0xffbfffff, RZ, 0xc0, !PT ;  /* 0xffbfffff07077812 */ /* 0x000fc800078ec0ff */
[----:B------:R-:W-:Y:S02]  /*1a6410*/  @P0 LOP3.LUT R7, R7, 0x400000, RZ, 0xfc, !PT ;  /* 0x0040000007070812 */ /* 0x000fe400078efcff */
[----:B------:R-:W-:Y:S01]  /*1a6420*/  ISETP.GE.AND P0, PT, R14, UR21, PT ;  /* 0x000000150e007c0c */ /* 0x000fe2000bf06270 */
[----:B------:R-:W-:Y:S01]  /*1a6430*/  VIADD R14, R0, 0x17b ;  /* 0x0000017b000e7836 */ /* 0x000fe20000000000 */
[----:B------:R-:W0:Y:S04]  /*1a6440*/  LDCU.64 UR20, c[0x0][0x398] ;  /* 0x00007300ff1477ac */ /* 0x000e280008000a00 */
[----:B------:R0:W-:Y:S04]  /*1a6450*/  STL [R1+0x7c3c], R14 ;  /* 0x007c3c0e01007387 */ /* 0x0001e80000100800 */
[----:B------:R-:W4:Y:S01]  /*1a6460*/  LDL.LU R46, [R1+0x2dc0] ;  /* 0x002dc000012e7983 */ /* 0x000f220000300800 */
[----:B---3--:R-:W-:-:S02]  /*1a6470*/  ISETP.LT.AND P1, PT, R5, UR22, !P0 ;  /* 0x0000001605007c0c */ /* 0x008fc4000c721270 */
[----:B--2---:R-:W-:Y:S02]  /*1a6480*/  ISETP.LT.AND P0, PT, R6, UR48, !P0 ;  /* 0x0000003006007c0c */ /* 0x004fe4000c701270 */
[----:B------:R-:W-:Y:S01]  /*1a6490*/  LOP3.LUT R7, R7, 0xffdfffff, RZ, 0xc0, !PT ;  /* 0xffdfffff07077812 */ /* 0x000fe200078ec0ff */
[----:B------:R-:W2:Y:S01]  /*1a64a0*/  LDCU UR48, c[0x0][0x398] ;  /* 0x00007300ff3077ac */ /* 0x000ea20008000800 */
[----:B------:R-:W3:Y:S04]  /*1a64b0*/  LDL.LU R48, [R1+0x2dc8] ;  /* 0x002dc80001307983 */ /* 0x000ee80000300800 */
[----:B------:R-:W3:Y:S03]  /*1a64c0*/  LDL.LU R58, [R1+0x2dd0] ;  /* 0x002dd000013a7983 */ /* 0x000ee60000300800 */
[----:B------:R-:W-:-:S04]  /*1a64d0*/  @P1 LOP3.LUT R7, R7, 0x200000, RZ, 0xfc, !PT ;  /* 0x0020000007071812 */ /* 0x000fc800078efcff */
[----:B------:R-:W-:-:S04]  /*1a64e0*/  LOP3.LUT R7, R7, 0xfff7ffff, RZ, 0xc0, !PT ;  /* 0xfff7ffff07077812 */ /* 0x000fc800078ec0ff */
[----:B------:R-:W-:Y:S02]  /*1a64f0*/  @P0 LOP3.LUT R7, R7, 0x80000, RZ, 0xfc, !PT ;  /* 0x0008000007070812 */ /* 0x000fe400078efcff */
[----:B------:R-:W-:Y:S01]  /*1a6500*/  ISETP.GE.AND P0, PT, R13, UR29, PT ;  /* 0x0000001d0d007c0c */ /* 0x000fe2000bf06270 */
[----:B------:R-:W1:Y:S03]  /*1a6510*/  LDCU.64 UR28, c[0x0][0x398] ;  /* 0x00007300ff1c77ac */ /* 0x000e660008000a00 */
[----:B0-----:R-:W-:Y:S02]  /*1a6520*/  ISETP.LT.AND P1, PT, R5, UR20, !P0 ;  /* 0x0000001405007c0c */ /* 0x001fe4000c721270 */
[----:B--2---:R-:W-:Y:S02]  /*1a6530*/  ISETP.LT.AND P0, PT, R6, UR48, !P0 ;  /* 0x0000003006007c0c */ /* 0x004fe4000c701270 */
        /* <DEDUP_REMOVED lines=28> */
[----:B------:R-:W-:-:S02]  /*1a6700*/  IMAD.MOV.U32 R33, RZ, RZ, R26 ;  /* 0x000000ffff217224 */ /* 0x000fc400078e001a */
        /* <DEDUP_REMOVED lines=8> */
[C---:B------:R-:W-:Y:S01]  /*1a6790*/  VIADD R21, R0.reuse, 0x185 ;  /* 0x0000018500157836 */ /* 0x040fe20000000000 */
[----:B------:R-:W-:Y:S01]  /*1a67a0*/  @P1 LOP3.LUT R7, R7, 0x40, RZ, 0xfc, !PT ;  /* 0x0000004007071812 */ /* 0x000fe200078efcff */
[C---:B------:R-:W-:Y:S02]  /*1a67b0*/  VIADD R31, R0.reuse, 0x187 ;  /* 0x00000187001f7836 */ /* 0x040fe40000000000 */
[C---:B------:R-:W-:Y:S02]  /*1a67c0*/  VIADD R30, R0.reuse, 0x188 ;  /* 0x00000188001e7836 */ /* 0x040fe40000000000 */
[C---:B------:R-:W-:Y:S01]  /*1a67d0*/  VIADD R29, R0.reuse, 0x189 ;  /* 0x00000189001d7836 */ /* 0x040fe20000000000 */
[----:B------:R-:W-:Y:S01]  /*1a67e0*/  LOP3.LUT R7, R7, 0xfffffff7, RZ, 0xc0, !PT ;  /* 0xfffffff707077812 */ /* 0x000fe200078ec0ff */
[----:B------:R-:W-:Y:S01]  /*1a67f0*/  VIADD R53, R0, 0x18b ;  /* 0x0000018b00357836 */ /* 0x000fe20000000000 */
[----:B------:R-:W0:Y:S02]  /*1a6800*/  LDCU UR48, c[0x0][0x39c] ;  /* 0x00007380ff3077ac */ /* 0x000e240008000800 */
[----:B------:R-:W-:-:S02]  /*1a6810*/  @P0 LOP3.LUT R7, R7, 0x8, RZ, 0xfc, !PT ;  /* 0x0000000807070812 */ /* 0x000fc400078efcff */
[----:B------:R-:W-:Y:S01]  /*1a6820*/  ISETP.GE.AND P0, PT, R20, UR25, PT ;  /* 0x0000001914007c0c */ /* 0x000fe2000bf06270 */
[----:B------:R-:W1:Y:S03]  /*1a6830*/  LDCU.64 UR24, c[0x0][0x398] ;  /* 0x00007300ff1877ac */ /* 0x000e660008000a00 */
[----:B--2---:R-:W-:Y:S02]  /*1a6840*/  ISETP.LT.AND P1, PT, R5, UR16, !P0 ;  /* 0x0000001005007c0c */ /* 0x004fe4000c721270 */
[----:B------:R-:W-:Y:S02]  /*1a6850*/  ISETP.LT.AND P0, PT, R6, UR76, !P0 ;  /* 0x0000004c06007c0c */ /* 0x000fe4000c701270 */
[----:B----4-:R-:W-:Y:S02]  /*1a6860*/  R2UR UR76, R46 ;  /* 0x000000002e4c72ca */ /* 0x010fe400000e0000 */
[----:B------:R-:W2:Y:S04]  /*1a6870*/  LDL.LU R46, [R1+0x2dd4] ;  /* 0x002dd400012e7983 */ /* 0x000ea80000300800 */
[----:B------:R-:W4:Y:S04]  /*1a6880*/  LDL.LU R32, [R1+0x192c] ;  /* 0x00192c0001207983 */ /* 0x000f280000300800 */
[----:B------:R-:W2:Y:S04]  /*1a6890*/  LDL.LU R10, [R1+0x1928] ;  /* 0x00192800010a7983 */ /* 0x000ea80000300800 */
[----:B------:R-:W2:Y:S01]  /*1a68a0*/  LDL.LU R34, [R1+0x1924] ;  /* 0x0019240001227983 */ /* 0x000ea20000300800 */
[----:B------:R-:W-:-:S03]  /*1a68b0*/  LOP3.LUT R7, R7, 0xfffffffb, RZ, 0xc0, !PT ;  /* 0xfffffffb07077812 */ /* 0x000fc600078ec0ff */
[----:B------:R-:W3:Y:S04]  /*1a68c0*/  LDL.LU R9, [R1+0xbb0] ;  /* 0x000bb00001097983 */ /* 0x000ee80000300800 */
[----:B------:R-:W4:Y:S04]  /*1a68d0*/  LDL.LU R11, [R1+0xb8c] ;  /* 0x000b8c00010b7983 */ /* 0x000f280000300800 */
[----:B------:R-:W5:Y:S01]  /*1a68e0*/  LDL.LU R4, [R1+0xb84] ;  /* 0x000b840001047983 */ /* 0x000f620000300800 */
[----:B------:R-:W-:-:S03]  /*1a68f0*/  @P1 LOP3.LUT R7, R7, 0x4, RZ, 0xfc, !PT ;  /* 0x0000000407071812 */ /* 0x000fc600078efcff */
[----:B------:R-:W5:Y:S01]  /*1a6900*/  LDL.LU R24, [R1+0x188] ;  /* 0x0001880001187983 */ /* 0x000f620000300800 */
[----:B------:R-:W-:-:S04]  /*1a6910*/  LOP3.LUT R7, R7, 0xfffffffe, RZ, 0xc0, !PT ;  /* 0xfffffffe07077812 */ /* 0x000fc800078ec0ff */
[----:B------:R-:W-:Y:S02]  /*1a6920*/  @P0 LOP3.LUT R7, R7, 0x1, RZ, 0xfc, !PT ;  /* 0x0000000107070812 */ /* 0x000fe400078efcff */
[----:B------:R-:W-:Y:S01]  /*1a6930*/  ISETP.GE.AND P0, PT, R28, UR23, PT ;  /* 0x000000171c007c0c */ /* 0x000fe2000bf06270 */
[----:B------:R-:W0:Y:S03]  /*1a6940*/  LDCU.64 UR22, c[0x0][0x398] ;  /* 0x00007300ff1677ac */ /* 0x000e260008000a00 */
[----:B-1----:R-:W-:Y:S02]  /*1a6950*/  ISETP.LT.AND P1, PT, R5, UR24, !P0 ;  /* 0x0000001805007c0c */ /* 0x002fe4000c721270 */
[----:B------:R-:W-:-:S11]  /*1a6960*/  ISETP.LT.AND P0, PT, R6, UR75, !P0 ;  /* 0x0000004b06007c0c */ /* 0x000fd6000c701270 */
        /* <DEDUP_REMOVED lines=24> */
[----:B--2---:R-:W-:Y:S02]  /*1a6af0*/  LOP3.LUT R14, R34, 0xffff, RZ, 0xc0, !PT ;  /* 0x0000ffff220e7812 */ /* 0x004fe400078ec0ff */
[----:B------:R-:W-:Y:S01]  /*1a6b00*/  R2UR UR73, R46 ;  /* 0x000000002e4972ca */ /* 0x000fe200000e0000 */
[----:B------:R-:W2:Y:S04]  /*1a6b10*/  LDL.LU R34, [R1+0x18c] ;  /* 0x00018c0001227983 */ /* 0x000ea80000300800 */
[----:B------:R-:W-:Y:S02]  /*1a6b20*/  @P1 LOP3.LUT R36, R36, 0x80000, RZ, 0xfc, !PT ;  /* 0x0008000024241812 */ /* 0x000fe400078efcff */
[----:B---3--:R-:W-:Y:S02]  /*1a6b30*/  R2UR UR74, R58 ;  /* 0x000000003a4a72ca */ /* 0x008fe400000e0000 */
[----:B----4-:R-:W-:-:S02]  /*1a6b40*/  LOP3.LUT R15, R32, 0xffff, RZ, 0xc0, !PT ;  /* 0x0000ffff200f7812 */ /* 0x010fc400078ec0ff */
[----:B------:R-:W-:Y:S02]  /*1a6b50*/  LOP3.LUT R9, R9, 0xffff, RZ, 0xc0, !PT ;  /* 0x0000ffff09097812 */ /* 0x000fe400078ec0ff */
[----:B------:R-:W-:Y:S02]  /*1a6b60*/  LOP3.LUT R36, R36, 0xfffdffff, RZ, 0xc0, !PT ;  /* 0xfffdffff24247812 */ /* 0x000fe400078ec0ff */
[----:B------:R-:W-:Y:S02]  /*1a6b70*/  LOP3.LUT R10, R10, 0xffff, RZ, 0xc0, !PT ;  /* 0x0000ffff0a0a7812 */ /* 0x000fe400078ec0ff */
[----:B------:R-:W-:Y:S02]  /*1a6b80*/  R2UR UR75, R48 ;  /* 0x00000000304b72ca */ /* 0x000fe400000e0000 */
[----:B-----5:R-:W-:Y:S02]  /*1a6b90*/  LOP3.LUT R4, R4, 0xffff, RZ, 0xc0, !PT ;  /* 0x0000ffff04047812 */ /* 0x020fe400078ec0ff */
[----:B------:R-:W-:-:S02]  /*1a6ba0*/  @P0 LOP3.LUT R36, R36, 0x20000, RZ, 0xfc, !PT ;  /* 0x0002000024240812 */ /* 0x000fc400078efcff */
[----:B------:R-:W-:Y:S01]  /*1a6bb0*/  ISETP.GE.AND P0, PT, R39, UR19, PT ;  /* 0x0000001327007c0c */ /* 0x000fe2000bf06270 */
[----:B------:R-:W0:Y:S01]  /*1a6bc0*/  LDCU.64 UR18, c[0x0][0x398] ;  /* 0x00007300ff1277ac */ /* 0x000e220008000a00 */
[----:B------:R-:W-:Y:S01]  /*1a6bd0*/  LOP3.LUT R7, R7, 0xfffffffd, RZ, 0xc0, !PT ;  /* 0xfffffffd07077812 */ /* 0x000fe200078ec0ff */
[----:B------:R-:W-:Y:S01]  /*1a6be0*/  VIADD R20, R0, 0x186 ;  /* 0x0000018600147836 */ /* 0x000fe20000000000 */
[----:B-1----:R-:W-:Y:S02]  /*1a6bf0*/  ISETP.LT.AND P1, PT, R5, UR26, !P0 ;  /* 0x0000001a05007c0c */ /* 0x002fe4000c721270 */
[----:B------:R-:W-:Y:S02]  /*1a6c00*/  ISETP.LT.AND P0, PT, R6, UR71, !P0 ;  /* 0x0000004706007c0c */ /* 0x000fe4000c701270 */
[----:B------:R-:W-:Y:S02]  /*1a6c10*/  LOP3.LUT R36, R36, 0xfffeffff, RZ, 0xc0, !PT ;  /* 0xfffeffff24247812 */ /* 0x000fe400078ec0ff */
[----:B------:R-:W-:Y:S01]  /*1a6c20*/  PRMT R32, R15, 0x3340, R9 ;  /* 0x000033400f207816 */ /* 0x000fe20000000009 */
        /* <DEDUP_REMOVED lines=8> */
[----:B------:R-:W-:Y:S01]  /*1a6cb0*/  VIADD R44, R0, 0x193 ;  /* 0x00000193002c7836 */ /* 0x000fe20000000000 */
[----:B------:R-:W-:Y:S01]  /*1a6cc0*/  @P1 LOP3.LUT R36, R36, 0x10000, RZ, 0xfc, !PT ;  /* 0x0001000024241812 */ /* 0x000fe200078efcff */
[C---:B------:R-:W-:Y:S02]  /*1a6cd0*/  VIADD R41, R0.reuse, 0x194 ;  /* 0x0000019400297836 */ /* 0x040fe40000000000 */
[C---:B------:R-:W-:Y:S02]  /*1a6ce0*/  VIADD R58, R0.reuse, 0x195 ;  /* 0x00000195003a7836 */ /* 0x040fe40000000000 */
[----:B------:R-:W-:Y:S01]  /*1a6cf0*/  VIADD R39, R0, 0x196 ;  /* 0x0000019600277836 */ /* 0x000fe20000000000 */
[----:B------:R-:W-:Y:S01]  /*1a6d00*/  LOP3.LUT R36, R36, 0xffffdfff, RZ, 0xc0, !PT ;  /* 0xffffdfff24247812 */ /* 0x000fe200078ec0ff */
[----:B------:R-:W-:-:S02]  /*1a6d10*/  VIADD R38, R0, 0x197 ;  /* 0x0000019700267836 */ /* 0x000fc40000000000 */
[C---:B------:R-:W-:Y:S02]  /*1a6d20*/  VIADD R46, R0.reuse, 0x198 ;  /* 0x00000198002e7836 */ /* 0x040fe40000000000 */
[----:B------:R-:W-:Y:S01]  /*1a6d30*/  VIADD R42, R0, 0x19a ;  /* 0x0000019a002a7836 */ /* 0x000fe20000000000 */
[----:B------:R-:W-:Y:S02]  /*1a6d40*/  @P0 LOP3.LUT R36, R36, 0x2000, RZ, 0xfc, !PT ;  /* 0x0000200024240812 */ /* 0x000fe400078efcff */
[----:B------:R-:W-:Y:S01]  /*1a6d50*/  ISETP.GE.AND P0, PT, R43, UR17, PT ;  /* 0x000000112b007c0c */ /* 0x000fe2000bf06270 */
[----:B------:R-:W1:Y:S01]  /*1a6d60*/  LDCU.64 UR16, c[0x0][0x398] ;  /* 0x00007300ff1077ac */ /* 0x000e620008000a00 */
[C---:B------:R-:W-:Y:S02]  /*1a6d70*/  VIADD R40, R0.reuse, 0x19b ;  /* 0x0000019b00287836 */ /* 0x040fe40000000000 */
[----:B------:R-:W-:Y:S01]  /*1a6d80*/  VIADD R3, R0, 0x19c ;  /* 0x0000019c00037836 */ /* 0x000fe20000000000 */
[----:B0-----:R-:W-:-:S02]  /*1a6d90*/  ISETP.LT.AND P1, PT, R5, UR18, !P0 ;  /* 0x0000001205007c0c */ /* 0x001fc4000c721270 */
[----:B------:R-:W-:Y:S02]  /*1a6da0*/  ISETP.LT.AND P0, PT, R6, UR70, !P0 ;  /* 0x0000004606007c0c */ /* 0x000fe4000c701270 */
[----:B------:R-:W-:Y:S02]  /*1a6db0*/  LOP3.LUT R36, R36, 0xffffefff, RZ, 0xc0, !PT ;  /* 0xffffefff24247812 */ /* 0x000fe400078ec0ff */
[----:B------:R-:W-:Y:S01]  /*1a6dc0*/  SHF.R.U32.HI R9, RZ, 0x8, R9 ;  /* 0x00000008ff097819 */ /* 0x000fe20000011609 */
[----:B------:R-:W0:Y:S01]  /*1a6dd0*/  LDCU UR18, c[0x0][0x39c] ;  /* 0x00007380ff1277ac */ /* 0x000e220008000800 */
[C---:B------:R-:W-:Y:S02]  /*1a6de0*/  VIADD R43, R0.reuse, 0x199 ;  /* 0x00000199002b7836 */ /* 0x040fe40000000000 */
[C---:B------:R-:W-:Y:S01]  /*1a6df0*/  VIADD R59, R0.reuse, 0x19f ;  /* 0x0000019f003b7836 */ /* 0x040fe20000000000 */
[----:B------:R-:W3:Y:S01]  /*1a6e00*/  LDCU UR70, c[0x0][0x39c] ;  /* 0x00007380ff4677ac */ /* 0x000ee20008000800 */
[----:B------:R-:W-:-:S02]  /*1a6e10*/  VIADD R56, R0, 0x1a1 ;  /* 0x000001a100387836 */ /* 0x000fc40000000000 */
[C---:B------:R-:W-:Y:S01]  /*1a6e20*/  VIADD R57, R0.reuse, 0x1a0 ;  /* 0x000001a000397836 */ /* 0x040fe20000000000 */
[----:B------:R-:W4:Y:S01]  /*1a6e30*/  LDCU UR71, c[0x0][0x39c] ;  /* 0x00007380ff4777ac */ /* 0x000f220008000800 */
[----:B------:R-:W-:Y:S01]  /*1a6e40*/  VIADD R55, R0, 0x1a2 ;  /* 0x000001a200377836 */ /* 0x000fe20000000000 */
[----:B------:R-:W5:Y:S01]  /*1a6e50*/  LDCU UR72, c[0x0][0x39c] ;  /* 0x00007380ff4877ac */ /* 0x000f620008000800 */
        /* <DEDUP_REMOVED lines=8> */
[----:B------:R-:W-:Y:S01]  /*1a6ee0*/  IMAD.MOV.U32 R25, RZ, RZ, R60 ;  /* 0x000000ffff197224 */ /* 0x000fe200078e003c */
        /* <DEDUP_REMOVED lines=10> */
[----:B------:R-:W-:-:S02]  /*1a6f90*/  IMAD.MOV.U32 R2, RZ, RZ, R61 ;  /* 0x000000ffff027224 */ /* 0x000fc400078e003d */
[----:B------:R-:W-:Y:S01]  /*1a6fa0*/  IMAD.MOV.U32 R8, RZ, RZ, R25 ;  /* 0x000000ffff087224 */ /* 0x000fe200078e0019 */
[----:B------:R-:W0:Y:S01]  /*1a6fb0*/  LDCU UR24, c[0x0][0x39c] ;  /* 0x00007380ff1877ac */ /* 0x000e220008000800 */
[----:B------:R-:W0:Y:S04]  /*1a6fc0*/  LDCU UR67, c[0x0][0x39c] ;  /* 0x00007380ff4377ac */ /* 0x000e280008000800 */
        /* <DEDUP_REMOVED lines=8> */
[----:B------:R-:W1:Y:S01]  /*1a7050*/  LDCU UR22, c[0x0][0x39c] ;  /* 0x00007380ff1677ac */ /* 0x000e620008000800 */
[----:B------:R-:W1:Y:S09]  /*1a7060*/  LDCU UR65, c[0x0][0x39c] ;  /* 0x00007380ff4177ac */ /* 0x000e720008000800 */
[----:B------:R-:W-:-:S02]  /*1a7070*/  @P0 LOP3.LUT R37, R37, 0x80000000, RZ, 0xfc, !PT ;  /* 0x8000000025250812 */ /* 0x000fc400078efcff */
[----:B------:R-:W-:Y:S02]  /*1a7080*/  ISETP.GE.AND P0, PT, R27, UR29, PT ;  /* 0x0000001d1b007c0c */ /* 0x000fe4000bf06270 */
[----:B------:R-:W-:Y:S01]  /*1a7090*/  @P1 LOP3.LUT R36, R36, 0x2, RZ, 0xfc, !PT ;  /* 0x0000000224241812 */ /* 0x000fe200078efcff */
[----:B------:R-:W1:Y:S01]  /*1a70a0*/  LDCU.64 UR28, c[0x0][0x398] ;  /* 0x00007300ff1c77ac */ /* 0x000e620008000a00 */
[----:B0-----:R-:W-:Y:S02]  /*1a70b0*/  ISETP.LT.AND P1, PT, R5, UR20, !P0 ;  /* 0x0000001405007c0c */ /* 0x001fe4000c721270 */
[----:B------:R-:W-:Y:S02]  /*1a70c0*/  ISETP.LT.AND P0, PT, R6, UR60, !P0 ;  /* 0x0000003c06007c0c */ /* 0x000fe4000c701270 */
[----:B------:R-:W-:Y:S02]  /*1a70d0*/  LOP3.LUT R37, R37, 0xdfffffff, RZ, 0xc0, !PT ;  /* 0xdfffffff25257812 */ /* 0x000fe400078ec0ff */
[----:B------:R-:W-:Y:S01]  /*1a70e0*/  LOP3.LUT R36, R36, 0xfffffffe, RZ, 0xc0, !PT ;  /* 0xfffffffe24247812 */ /* 0x000fe200078ec0ff */
[----:B------:R-:W0:Y:S01]  /*1a70f0*/  LDCU UR20, c[0x0][0x39c] ;  /* 0x00007380ff1477ac */ /* 0x000e220008000800 */
        /* <DEDUP_REMOVED lines=10> */
[----:B------:R-:W0:Y:S07]  /*1a71a0*/  LDCU UR56, c[0x0][0x39c] ;  /* 0x00007380ff3877ac */ /* 0x000e2e0008000800 */
[----:B------:R-:W-:-:S04]  /*1a71b0*/  @P1 LOP3.LUT R37, R37, 0x4000000, RZ, 0xfc, !PT ;  /* 0x0400000025251812 */ /* 0x000fc800078efcff */
[----:B------:R-:W-:-:S04]  /*1a71c0*/  LOP3.LUT R37, R37, 0xff7fffff, RZ, 0xc0, !PT ;  /* 0xff7fffff25257812 */ /* 0x000fc800078ec0ff */
[----:B------:R-:W-:Y:S02]  /*1a71d0*/  @P0 LOP3.LUT R37, R37, 0x800000, RZ, 0xfc, !PT ;  /* 0x0080000025250812 */ /* 0x000fe400078efcff */
[----:B------:R-:W-:Y:S02]  /*1a71e0*/  ISETP.GE.AND P0, PT, R33, UR19, PT ;  /* 0x0000001321007c0c */ /* 0x000fe4000bf06270 */
[----:B------:R-:W-:Y:S02]  /*1a71f0*/  LOP3.LUT R37, R37, 0xffbfffff, RZ, 0xc0, !PT ;  /* 0xffbfffff25257812 */ /* 0x000fe400078ec0ff */
[----:B0-----:R-:W-:Y:S02]  /*1a7200*/  ISETP.LT.AND P1, PT, R5, UR26, !P0 ;  /* 0x0000001a05007c0c */ /* 0x001fe4000c721270 */
[----:B------:R-:W-:Y:S02]  /*1a7210*/  ISETP.LT.AND P0, PT, R6, UR52, !P0 ;  /* 0x0000003406007c0c */ /* 0x000fe4000c701270 */
[----:B------:R-:W-:Y:S01]  /*1a7220*/  SHF.R.U32.HI R33, RZ, 0x8, R10 ;  /* 0x00000008ff217819 */ /* 0x000fe2000001160a */
[----:B------:R-:W0:Y:S01]  /*1a7230*/  LDCU UR26, c[0x0][0x39c] ;  /* 0x00007380ff1a77ac */ /* 0x000e220008000800 */
[----:B------:R-:W0:Y:S01]  /*1a7240*/  LDCU UR19, c[0x0][0x39c] ;  /* 0x00007380ff1377ac */ /* 0x000e220008000800 */
[----:B------:R-:W0:Y:S06]  /*1a7250*/  LDCU UR52, c[0x0][0x39c] ;  /* 0x00007380ff3477ac */ /* 0x000e2c0008000800 */
[----:B------:R-:W-:-:S04]  /*1a7260*/  @P1 LOP3.LUT R37, R37, 0x400000, RZ, 0xfc, !PT ;  /* 0x0040000025251812 */ /* 0x000fc800078efcff */
[----:B------:R-:W-:-:S04]  /*1a7270*/  LOP3.LUT R37, R37, 0xffefffff, RZ, 0xc0, !PT ;  /* 0xffefffff25257812 */ /* 0x000fc800078ec0ff */
[----:B------:R-:W-:Y:S02]  /*1a7280*/  @P0 LOP3.LUT R37, R37, 0x100000, RZ, 0xfc, !PT ;  /* 0x0010000025250812 */ /* 0x000fe400078efcff */
[----:B------:R-:W-:Y:S02]  /*1a7290*/  ISETP.GE.AND P0, PT, R8, UR17, PT ;  /* 0x0000001108007c0c */ /* 0x000fe4000bf06270 */
[----:B------:R-:W-:Y:S01]  /*1a72a0*/  LOP3.LUT R8, R11, 0xffff, RZ, 0xc0, !PT ;  /* 0x0000ffff0b087812 */ /* 0x000fe200078ec0ff */
[----:B------:R-:W0:Y:S01]  /*1a72b0*/  LDCU UR17, c[0x0][0x39c] ;  /* 0x00007380ff1177ac */ /* 0x000e220008000800 */
[----:B------:R-:W3:Y:S01]  /*1a72c0*/  LDL.LU R11, [R1+0x190] ;  /* 0x00019000010b7983 */ /* 0x000ee20000300800 */
[----:B------:R-:W-:Y:S02]  /*1a72d0*/  ISETP.LT.AND P1, PT, R5, UR73, !P0 ;  /* 0x0000004905007c0c */ /* 0x000fe4000c721270 */
[----:B------:R-:W-:Y:S02]  /*1a72e0*/  ISETP.LT.AND P0, PT, R6, UR50, !P0 ;  /* 0x0000003206007c0c */ /* 0x000fe4000c701270 */
[----:B------:R-:W-:Y:S01]  /*1a72f0*/  LOP3.LUT R37, R37, 0xfff7ffff, RZ, 0xc0, !PT ;  /* 0xfff7ffff25257812 */ /* 0x000fe200078ec0ff */
[----:B------:R-:W0:Y:S01]  /*1a7300*/  LDCU UR50, c[0x0][0x39c] ;  /* 0x00007380ff3277ac */ /* 0x000e220008000800 */
[----:B------:R-:W-:-:S02]  /*1a7310*/  VIADD R60, R0, 0x19d ;  /* 0x0000019d003c7836 */ /* 0x000fc40000000000 */
[----:B------:R-:W-:Y:S01]  /*1a7320*/  VIADD R61, R0, 0x19e ;  /* 0x0000019e003d7836 */ /* 0x000fe20000000000 */
[----:B------:R-:W0:Y:S04]  /*1a7330*/  LDCU UR73, c[0x0][0x39c] ;  /* 0x00007380ff4977ac */ /* 0x000e280008000800 */
[----:B------:R-:W-:-:S04]  /*1a7340*/  @P1 LOP3.LUT R37, R37, 0x80000, RZ, 0xfc, !PT ;  /* 0x0008000025251812 */ /* 0x000fc800078efcff */
[----:B------:R-:W-:-:S04]  /*1a7350*/  LOP3.LUT R37, R37, 0xfffdffff, RZ, 0xc0, !PT ;  /* 0xfffdffff25257812 */ /* 0x000fc800078ec0ff */
[----:B------:R-:W-:Y:S02]  /*1a7360*/  @P0 LOP3.LUT R37, R37, 0x20000, RZ, 0xfc, !PT ;  /* 0x0002000025250812 */ /* 0x000fe400078efcff */
[----:B------:R-:W-:Y:S02]  /*1a7370*/  ISETP.GE.AND P0, PT, R24, UR25, PT ;  /* 0x0000001918007c0c */ /* 0x000fe4000bf06270 */
[----:B------:R-:W-:Y:S01]  /*1a7380*/  SHF.R.U32.HI R24, RZ, 0x8, R15 ;  /* 0x00000008ff187819 */ /* 0x000fe2000001160f */
[----:B------:R-:W0:Y:S01]  /*1a7390*/  LDCU UR25, c[0x0][0x39c] ;  /* 0x00007380ff1977ac */ /* 0x000e220008000800 */
[----:B------:R-:W4:Y:S01]  /*1a73a0*/  LDL.LU R15, [R1+0x194] ;  /* 0x00019400010f7983 */ /* 0x000f220000300800 */
[----:B------:R-:W-:Y:S02]  /*1a73b0*/  ISETP.LT.AND P1, PT, R5, UR74, !P0 ;  /* 0x0000004a05007c0c */ /* 0x000fe4000c721270 */
[----:B------:R-:W-:Y:S02]  /*1a73c0*/  ISETP.LT.AND P0, PT, R6, UR54, !P0 ;  /* 0x0000003606007c0c */ /* 0x000fe4000c701270 */
[----:B------:R-:W-:Y:S01]  /*1a73d0*/  LOP3.LUT R37, R37, 0xffff7fff, RZ, 0xc0, !PT ;  /* 0xffff7fff25257812 */ /* 0x000fe200078ec0ff */
[----:B------:R1:W-:Y:S01]  /*1a73e0*/  STL [R1+0x980], R32 ;  /* 0x0009802001007387 */ /* 0x0003e20000100800 */
[----:B------:R-:W-:Y:S01]  /*1a73f0*/  LOP3.LUT R24, R24, 0xffff, RZ, 0xc0, !PT ;  /* 0x0000ffff18187812 */ /* 0x000fe200078ec0ff */
[----:B------:R-:W0:Y:S01]  /*1a7400*/  LDCU UR54, c[0x0][0x39c] ;  /* 0x00007380ff3677ac */ /* 0x000e220008000800 */
[----:B------:R-:W0:Y:S01]  /*1a7410*/  LDCU UR74, c[0x0][0x39c] ;  /* 0x00007380ff4a77ac */ /* 0x000e220008000800 */
[----:B-1----:R-:W5:Y:S04]  /*1a7420*/  LDL.LU R32, [R1+0x2ff0] ;  /* 0x002ff00001207983 */ /* 0x002f680000300800 */
[----:B------:R-:W-:-:S04]  /*1a7430*/  @P1 LOP3.LUT R37, R37, 0x8000, RZ, 0xfc, !PT ;  /* 0x0000800025251812 */ /* 0x000fc800078efcff */
[----:B------:R-:W-:-:S04]  /*1a7440*/  LOP3.LUT R37, R37, 0xffffdfff, RZ, 0xc0, !PT ;  /* 0xffffdfff25257812 */ /* 0x000fc800078ec0ff */
[----:B------:R-:W-:Y:S02]  /*1a7450*/  @P0 LOP3.LUT R37, R37, 0x2000, RZ, 0xfc, !PT ;  /* 0x0000200025250812 */ /* 0x000fe400078efcff */
[----:B--2---:R-:W-:Y:S02]  /*1a7460*/  ISETP.GE.AND P0, PT, R34, UR23, PT ;  /* 0x0000001722007c0c */ /* 0x004fe4000bf06270 */
[--C-:B------:R-:W-:Y:S02]  /*1a7470*/  PRMT R34, R10, 0x3340, R8.reuse ;  /* 0x000033400a227816 */ /* 0x100fe40000000008 */
[----:B------:R-:W-:Y:S02]  /*1a7480*/  SHF.R.U32.HI R10, RZ, 0x8, R8 ;  /* 0x00000008ff0a7819 */ /* 0x000fe40000011608 */
[----:B------:R-:W-:Y:S01]  /*1a7490*/  LOP3.LUT R37, R37, 0xfffff7ff, RZ, 0xc0, !PT ;  /* 0xfffff7ff25257812 */ /* 0x000fe200078ec0ff */
[----:B------:R-:W1:Y:S01]  /*1a74a0*/  LDCU UR23, c[0x0][0x39c] ;  /* 0x00007380ff1777ac */ /* 0x000e620008000800 */
[----:B------:R2:W-:Y:S04]  /*1a74b0*/  STL [R1+0x984], R34 ;  /* 0x0009842201007387 */ /* 0x0005e80000100800 */
[----:B------:R-:W5:Y:S01]  /*1a74c0*/  LDL.LU R8, [R1+0x198] ;  /* 0x0001980001087983 */ /* 0x000f620000300800 */
[----:B------:R-:W-:-:S02]  /*1a74d0*/  ISETP.LT.AND P1, PT, R5, UR75, !P0 ;  /* 0x0000004b05007c0c */ /* 0x000fc4000c721270 */
[----:B------:R-:W-:Y:S01]  /*1a74e0*/  ISETP.LT.AND P0, PT, R6, UR58, !P0 ;  /* 0x0000003a06007c0c */ /* 0x000fe2000c701270 */
[----:B------:R-:W0:Y:S01]  /*1a74f0*/  LDCU UR58, c[0x0][0x39c] ;  /* 0x00007380ff3a77ac */ /* 0x000e220008000800 */
[C---:B------:R-:W-:Y:S02]  /*1a7500*/  VIADD R35, R0.reuse, 0x1a3 ;  /* 0x000001a300237836 */ /* 0x040fe40000000000 */
[C---:B------:R-:W-:Y:S02]  /*1a7510*/  VIADD R25, R0.reuse, 0x1a6 ;  /* 0x000001a600197836 */ /* 0x040fe40000000000 */
[C---:B------:R-:W-:Y:S02]  /*1a7520*/  VIADD R26, R0.reuse, 0x1a5 ;  /* 0x000001a5001a7836 */ /* 0x040fe40000000000 */
[----:B------:R-:W-:Y:S01]  /*1a7530*/  VIADD R27, R0, 0x1a4 ;  /* 0x000001a4001b7836 */ /* 0x000fe20000000000 */
[----:B------:R-:W0:Y:S02]  /*1a7540*/  LDCU UR75, c[0x0][0x39c] ;  /* 0x00007380ff4b77ac */ /* 0x000e240008000800 */
[----:B------:R-:W-:-:S04]  /*1a7550*/  @P1 LOP3.LUT R37, R37, 0x800, RZ, 0xfc, !PT ;  /* 0x0000080025251812 */ /* 0x000fc800078efcff */
[----:B------:R-:W-:-:S04]  /*1a7560*/  LOP3.LUT R37, R37, 0xfffffdff, RZ, 0xc0, !PT ;  /* 0xfffffdff25257812 */ /* 0x000fc800078ec0ff */
[----:B------:R-:W-:-:S04]  /*1a7570*/  @P0 LOP3.LUT R37, R37, 0x200, RZ, 0xfc, !PT ;  /* 0x0000020025250812 */ /* 0x000fc800078efcff */
[----:B------:R-:W-:Y:S02]  /*1a7580*/  LOP3.LUT R37, R37, 0xffffff7f, RZ, 0xc0, !PT ;  /* 0xffffff7f25257812 */ /* 0x000fe400078ec0ff */
[----:B--2---:R-:W-:Y:S02]  /*1a7590*/  SHF.R.U32.HI R34, RZ, 0x8, R14 ;  /* 0x00000008ff227819 */ /* 0x004fe4000001160e */
[--C-:B------:R-:W-:Y:S02]  /*1a75a0*/  PRMT R14, R14, 0x3340, R4.reuse ;  /* 0x000033400e0e7816 */ /* 0x100fe40000000004 */
[----:B------:R-:W-:Y:S02]  /*1a75b0*/  LOP3.LUT R34, R34, 0xffff, RZ, 0xc0, !PT ;  /* 0x0000ffff22227812 */ /* 0x000fe400078ec0ff */
[----:B---3--:R-:W-:Y:S02]  /*1a75c0*/  ISETP.GE.AND P0, PT, R11, UR21, PT ;  /* 0x000000150b007c0c */ /* 0x008fe4000bf06270 */
[----:B------:R-:W-:Y:S01]  /*1a75d0*/  SHF.R.U32.HI R4, RZ, 0x8, R4 ;  /* 0x00000008ff047819 */ /* 0x000fe20000011604 */
[----:B------:R-:W2:Y:S01]  /*1a75e0*/  LDL.LU R11, [R1+0x2ff4] ;  /* 0x002ff400010b7983 */ /* 0x000ea20000300800 */
[----:B------:R-:W3:Y:S01]  /*1a75f0*/  LDCU UR21, c[0x0][0x39c] ;  /* 0x00007380ff1577ac */ /* 0x000ee20008000800 */
[----:B------:R-:W-:-:S02]  /*1a7600*/  ISETP.LT.AND P1, PT, R5, UR76, !P0 ;  /* 0x0000004c05007c0c */ /* 0x000fc4000c721270 */
[----:B------:R-:W-:Y:S01]  /*1a7610*/  ISETP.LT.AND P0, PT, R6, UR64, !P0 ;  /* 0x0000004006007c0c */ /* 0x000fe2000c701270 */
[----:B------:R1:W-:Y:S01]  /*1a7620*/  STL [R1+0x988], R14 ;  /* 0x0009880e01007387 */ /* 0x0003e20000100800 */
[----:B------:R-:W-:Y:S01]  /*1a7630*/  LOP3.LUT R4, R4, 0xffff, RZ, 0xc0, !PT ;  /* 0x0000ffff04047812 */ /* 0x000fe200078ec0ff */
[----:B------:R-:W2:Y:S01]  /*1a7640*/  LDCU UR64, c[0x0][0x39c] ;  /* 0x00007380ff4077ac */ /* 0x000ea20008000800 */
[----:B0-----:R-:W-:Y:S01]  /*1a7650*/  ISETP.GE.AND P4, PT, R25, UR74, PT ;  /* 0x0000004a19007c0c */ /* 0x001fe2000bf86270 */
[----:B------:R-:W-:Y:S01]  /*1a7660*/  VIADD R2, R0, 0x1a7 ;  /* 0x000001a700027836 */ /* 0x000fe20000000000 */
[----:B------:R-:W0:Y:S01]  /*1a7670*/  LDCU UR76, c[0x0][0x39c] ;  /* 0x00007380ff4c77ac */ /* 0x000e220008000800 */
[----:B-1----:R-:W3:Y:S04]  /*1a7680*/  LDL.LU R14, [R1+0x7c3c] ;  /* 0x007c3c00010e7983 */ /* 0x002ee80000300800 */
[----:B------:R-:W-:-:S04]  /*1a7690*/  @P1 LOP3.LUT R37, R37, 0x80, RZ, 0xfc, !PT ;  /* 0x0000008025251812 */ /* 0x000fc800078efcff */
[----:B------:R-:W-:-:S04]  /*1a76a0*/  LOP3.LUT R37, R37, 0xffffffbf, RZ, 0xc0, !PT ;  /* 0xffffffbf25257812 */ /* 0x000fc800078ec0ff */
[----:B------:R-:W-:Y:S02]  /*1a76b0*/  @P0 LOP3.LUT R37, R37, 0x40, RZ, 0xfc, !PT ;  /* 0x0000004025250812 */ /* 0x000fe400078efcff */
[----:B----4-:R-:W-:Y:S01]  /*1a76c0*/  ISETP.GE.AND P0, PT, R15, UR29, PT ;  /* 0x0000001d0f007c0c */ /* 0x010fe2000bf06270 */
[----:B------:R-:W1:Y:S01]  /*1a76d0*/  LDCU UR29, c[0x0][0x39c] ;  /* 0x00007380ff1d77ac */ /* 0x000e620008000800 */
[----:B------:R-:W4:Y:S02]  /*1a76e0*/  LDL.LU R15, [R1+0x7c38] ;  /* 0x007c3800010f7983 */ /* 0x000f240000300800 */
[----:B------:R-:W-:Y:S02]  /*1a76f0*/  ISETP.LT.AND P1, PT, R5, UR63, !P0 ;  /* 0x0000003f05007c0c */ /* 0x000fe4000c721270 */
[----:B------:R-:W-:Y:S02]  /*1a7700*/  ISETP.LT.AND P0, PT, R6, UR66, !P0 ;  /* 0x0000004206007c0c */ /* 0x000fe4000c701270 */
[----:B------:R-:W-:Y:S01]  /*1a7710*/  LOP3.LUT R37, R37, 0xffffffdf, RZ, 0xc0, !PT ;  /* 0xffffffdf25257812 */ /* 0x000fe200078ec0ff */
[----:B------:R-:W0:Y:S01]  /*1a7720*/  LDCU UR66, c[0x0][0x39c] ;  /* 0x00007380ff4277ac */ /* 0x000e220008000800 */
[----:B-----5:R-:W-:-:S02]  /*1a7730*/  R2UR.FILL UR63, R32 ;  /* 0x00000000203f72ca */ /* 0x020fc400004e0000 */
[----:B------:R-:W5:Y:S04]  /*1a7740*/  LDL.LU R32, [R1+0x7c34] ;  /* 0x007c340001207983 */ /* 0x000f680000300800 */
[----:B------:R0:W-:Y:S01]  /*1a7750*/  STL [R1+0x178], R34 ;  /* 0x0001782201007387 */ /* 0x0001e20000100800 */
[----:B------:R-:W-:Y:S02]  /*1a7760*/  @P1 LOP3.LUT R37, R37, 0x20, RZ, 0xfc, !PT ;  /* 0x0000002025251812 */ /* 0x000fe400078efcff */
[----:B0-----:R-:W-:Y:S02]  /*1a7770*/  LOP3.LUT R34, R33, 0xffff, RZ, 0xc0, !PT ;  /* 0x0000ffff21227812 */ /* 0x001fe400078ec0ff */
[----:B------:R-:W3:Y:S04]  /*1a7780*/  LDL.LU R33, [R1+0x16c] ;  /* 0x00016c0001217983 */ /* 0x000ee80000300800 */
[----:B------:R0:W-:Y:S01]  /*1a7790*/  STL [R1+0x174], R34 ;  /* 0x0001742201007387 */ /* 0x0001e20000100800 */
[----:B------:R-:W-:-:S03]  /*1a77a0*/  LOP3.LUT R37, R37, 0xfffffff7, RZ, 0xc0, !PT ;  /* 0xfffffff725257812 */ /* 0x000fc600078ec0ff */
[----:B0-----:R-:W4:Y:S04]  /*1a77b0*/  LDL.LU R34, [R1+0x168] ;  /* 0x0001680001227983 */ /* 0x001f280000300800 */
[----:B------:R0:W-:Y:S01]  /*1a77c0*/  STL [R1+0x148], R24 ;  /* 0x0001481801007387 */ /* 0x0001e20000100800 */
[----:B------:R-:W-:-:S03]  /*1a77d0*/  @P0 LOP3.LUT R37, R37, 0x8, RZ, 0xfc, !PT ;  /* 0x0000000825250812 */ /* 0x000fc600078efcff */
[----:B0-----:R-:W4:Y:S01]  /*1a77e0*/  LDL.LU R24, [R1+0x164] ;  /* 0x0001640001187983 */ /* 0x001f220000300800 */
[----:B------:R-:W-:Y:S02]  /*1a77f0*/  ISETP.GE.AND P0, PT, R8, UR27, PT ;  /* 0x0000001b08007c0c */ /* 0x000fe4000bf06270 */
[----:B------:R-:W-:Y:S01]  /*1a7800*/  LOP3.LUT R37, R37, 0xfffffffb, RZ, 0xc0, !PT ;  /* 0xfffffffb25257812 */ /* 0x000fe200078ec0ff */
[----:B------:R-:W5:Y:S01]  /*1a7810*/  LDL.LU R8, [R1+0x160] ;  /* 0x0001600001087983 */ /* 0x000f620000300800 */
[----:B------:R-:W0:Y:S01]  /*1a7820*/  LDCU UR27, c[0x0][0x39c] ;  /* 0x00007380ff1b77ac */ /* 0x000e220008000800 */
[----:B------:R-:W-:Y:S02]  /*1a7830*/  ISETP.LT.AND P1, PT, R5, UR62, !P0 ;  /* 0x0000003e05007c0c */ /* 0x000fe4000c721270 */
[----:B------:R-:W-:Y:S01]  /*1a7840*/  ISETP.LT.AND P0, PT, R6, UR68, !P0 ;  /* 0x0000004406007c0c */ /* 0x000fe2000c701270 */
[----:B------:R-:W5:Y:S04]  /*1a7850*/  LDL.LU R5, [R1+0x15c] ;  /* 0x00015c0001057983 */ /* 0x000f680000300800 */
[----:B------:R-:W5:Y:S01]  /*1a7860*/  LDL.LU R6, [R1+0x158] ;  /* 0x0001580001067983 */ /* 0x000f620000300800 */
[----:B------:R-:W0:Y:S05]  /*1a7870*/  LDCU UR68, c[0x0][0x39c] ;  /* 0x00007380ff4477ac */ /* 0x000e2a0008000800 */
[----:B------:R-:W-:-:S04]  /*1a7880*/  @P1 LOP3.LUT R37, R37, 0x4, RZ, 0xfc, !PT ;  /* 0x0000000425251812 */ /* 0x000fc800078efcff */
[----:B------:R-:W-:-:S04]  /*1a7890*/  LOP3.LUT R37, R37, 0xfffffffd, RZ, 0xc0, !PT ;  /* 0xfffffffd25257812 */ /* 0x000fc800078ec0ff */
[----:B------:R-:W-:-:S04]  /*1a78a0*/  @P0 LOP3.LUT R37, R37, 0x2, RZ, 0xfc, !PT ;  /* 0x0000000225250812 */ /* 0x000fc800078efcff */
[----:B------:R-:W-:Y:S02]  /*1a78b0*/  LOP3.LUT R37, R37, 0xfffffffe, RZ, 0xc0, !PT ;  /* 0xfffffffe25257812 */ /* 0x000fe400078ec0ff */
[----:B--2---:R-:W-:Y:S02]  /*1a78c0*/  R2UR.FILL UR62, R11 ;  /* 0x000000000b3e72ca */ /* 0x004fe400004e0000 */
[----:B------:R-:W-:Y:S02]  /*1a78d0*/  LOP3.LUT R11, R9, 0xffff, RZ, 0xc0, !PT ;  /* 0x0000ffff090b7812 */ /* 0x000fe400078ec0ff */
[----:B------:R-:W2:Y:S04]  /*1a78e0*/  LDL.LU R9, [R1+0x154] ;  /* 0x0001540001097983 */ /* 0x000ea80000300800 */
[----:B------:R0:W-:Y:S02]  /*1a78f0*/  STL [R1+0xe0], R11 ;  /* 0x0000e00b01007387 */ /* 0x0001e40000100800 */
[----:B0-----:R-:W-:-:S02]  /*1a7900*/  LOP3.LUT R11, R10, 0xffff, RZ, 0xc0, !PT ;  /* 0x0000ffff0a0b7812 */ /* 0x001fc400078ec0ff */
[----:B------:R-:W2:Y:S04]  /*1a7910*/  LDL.LU R10, [R1+0x150] ;  /* 0x00015000010a7983 */ /* 0x000ea80000300800 */
[----:B------:R0:W-:Y:S04]  /*1a7920*/  STL [R1+0x114], R11 ;  /* 0x0001140b01007387 */ /* 0x0001e80000100800 */
[----:B0-----:R-:W2:Y:S04]  /*1a7930*/  LDL.LU R11, [R1+0x14c] ;  /* 0x00014c00010b7983 */ /* 0x001ea80000300800 */
[----:B------:R0:W-:Y:S04]  /*1a7940*/  STL [R1+0x170], R4 ;  /* 0x0001700401007387 */ /* 0x0001e80000100800 */
[----:B0-----:R-:W2:Y:S01]  /*1a7950*/  LDL.LU R4, [R1+0x144] ;  /* 0x0001440001047983 */ /* 0x001ea20000300800 */
[----:B---3--:R-:W-:Y:S01]  /*1a7960*/  ISETP.GE.AND P1, PT, R33, UR43, PT ;  /* 0x0000002b21007c0c */ /* 0x008fe2000bf26270 */
[----:B------:R-:W0:-:S12]  /*1a7970*/  LDCU UR43, c[0x0][0x39c] ;  /* 0x00007380ff2b77ac */ /* 0x000e180008000800 */
[----:B------:R-:W-:Y:S02]  /*1a7980*/  @P1 LOP3.LUT R37, R37, 0x1, RZ, 0xfc, !PT ;  /* 0x0000000125251812 */ /* 0x000fe400078efcff */
[----:B----4-:R-:W-:Y:S02]  /*1a7990*/  ISETP.GE.AND P2, PT, R24, UR47, PT ;  /* 0x0000002f18007c0c */ /* 0x010fe4000bf46270 */
[----:B------:R-:W-:Y:S02]  /*1a79a0*/  LOP3.LUT R37, R37, 0xffffffef, RZ, 0xc0, !PT ;  /* 0xffffffef25257812 */ /* 0x000fe400078ec0ff */
[----:B-----5:R-:W-:-:S09]  /*1a79b0*/  ISETP.GE.AND P3, PT, R5, UR51, PT ;  /* 0x0000003305007c0c */ /* 0x020fd2000bf66270 */
[----:B------:R-:W-:Y:S01]  /*1a79c0*/  @P2 LOP3.LUT R37, R37, 0x10, RZ, 0xfc, !PT ;  /* 0x0000001025252812 */ /* 0x000fe200078efcff */
[----:B------:R-:W3:Y:S01]  /*1a79d0*/  LDL.LU R5, [R1+0x140] ;  /* 0x0001400001057983 */ /* 0x000ee20000300800 */
[----:B------:R-:W-:-:S03]  /*1a79e0*/  ISETP.GE.AND P2, PT, R6, UR53, PT ;  /* 0x0000003506007c0c */ /* 0x000fc6000bf46270 */
[----:B------:R-:W4:Y:S04]  /*1a79f0*/  LDL.LU R33, [R1+0x130] ;  /* 0x0001300001217983 */ /* 0x000f280000300800 */
[----:B------:R-:W5:Y:S01]  /*1a7a00*/  LDL.LU R6, [R1+0x12c] ;  /* 0x00012c0001067983 */ /* 0x000f620000300800 */
[----:B------:R-:W-:Y:S02]  /*1a7a10*/  ISETP.GE.AND P1, PT, R8, UR49, PT ;  /* 0x0000003108007c0c */ /* 0x000fe4000bf26270 */
[----:B------:R-:W-:Y:S02]  /*1a7a20*/  ISETP.GE.AND P0, PT, R34, UR45, PT ;  /* 0x0000002d22007c0c */ /* 0x000fe4000bf06270 */
[----:B------:R-:W-:Y:S01]  /*1a7a30*/  LOP3.LUT R37, R37, 0xfffffeff, RZ, 0xc0, !PT ;  /* 0xfffffeff25257812 */ /* 0x000fe200078ec0ff */
[----:B------:R-:W0:Y:S04]  /*1a7a40*/  LDL.LU R34, [R1+0x128] ;  /* 0x0001280001227983 */ /* 0x000e280000300800 */
[----:B------:R-:W5:Y:S04]  /*1a7a50*/  LDL.LU R24, [R1+0x124] ;  /* 0x0001240001187983 */ /* 0x000f680000300800 */
[----:B------:R-:W5:Y:S01]  /*1a7a60*/  LDL.LU R8, [R1+0x120] ;  /* 0x0001200001087983 */ /* 0x000f620000300800 */
[----:B------:R-:W3:Y:S01]  /*1a7a70*/  LDCU UR49, c[0x0][0x39c] ;  /* 0x00007380ff3177ac */ /* 0x000ee20008000800 */
[----:B------:R-:W4:Y:S01]  /*1a7a80*/  LDCU UR47, c[0x0][0x39c] ;  /* 0x00007380ff2f77ac */ /* 0x000f220008000800 */
[----:B------:R-:W5:Y:S01]  /*1a7a90*/  LDCU UR45, c[0x0][0x39c] ;  /* 0x00007380ff2d77ac */ /* 0x000f620008000800 */
[----:B------:R-:W-:Y:S01]  /*1a7aa0*/  ISETP.GE.AND P5, PT, R2, UR75, PT ;  /* 0x0000004b02007c0c */ /* 0x000fe2000bfa6270 */
[----:B------:R-:W-:Y:S01]  /*1a7ab0*/  VIADD R0, R0, 0x1a8 ;  /* 0x000001a800007836 */ /* 0x000fe20000000000 */
[----:B------:R-:W0:Y:S01]  /*1a7ac0*/  LDCU UR53, c[0x0][0x39c] ;  /* 0x00007380ff3577ac */ /* 0x000e220008000800 */
[----:B------:R-:W0:Y:S01]  /*1a7ad0*/  LDCU UR51, c[0x0][0x39c] ;  /* 0x00007380ff3377ac */ /* 0x000e220008000800 */
[----:B------:R-:W-:-:S04]  /*1a7ae0*/  @P1 LOP3.LUT R37, R37, 0x100, RZ, 0xfc, !PT ;  /* 0x0000010025251812 */ /* 0x000fc800078efcff */
[----:B------:R-:W-:-:S04]  /*1a7af0*/  LOP3.LUT R37, R37, 0xfffffbff, RZ, 0xc0, !PT ;  /* 0xfffffbff25257812 */ /* 0x000fc800078ec0ff */
[----:B------:R-:W-:-:S04]  /*1a7b00*/  @P3 LOP3.LUT R37, R37, 0x400, RZ, 0xfc, !PT ;  /* 0x0000040025253812 */ /* 0x000fc800078efcff */
[----:B------:R-:W-:-:S04]  /*1a7b10*/  LOP3.LUT R37, R37, 0xffffefff, RZ, 0xc0, !PT ;  /* 0xffffefff25257812 */ /* 0x000fc800078ec0ff */
[----:B------:R-:W-:-:S04]  /*1a7b20*/  @P2 LOP3.LUT R37, R37, 0x1000, RZ, 0xfc, !PT ;  /* 0x0000100025252812 */ /* 0x000fc800078efcff */
[----:B------:R-:W-:Y:S02]  /*1a7b30*/  LOP3.LUT R37, R37, 0xffffbfff, RZ, 0xc0, !PT ;  /* 0xffffbfff25257812 */ /* 0x000fe400078ec0ff */
[----:B--2---:R-:W-:Y:S01]  /*1a7b40*/  ISETP.GE.AND P1, PT, R9, UR55, PT ;  /* 0x0000003709007c0c */ /* 0x004fe2000bf26270 */
[----:B------:R-:W2:Y:S01]  /*1a7b50*/  S2R R2, SR_TID.X ;  /* 0x0000000000027919 */ /* 0x000ea20000002100 */
[----:B------:R-:W5:Y:S01]  /*1a7b60*/  LDL.LU R9, [R1+0x11c] ;  /* 0x00011c0001097983 */ /* 0x000f620000300800 */
[----:B------:R-:W-:Y:S01]  /*1a7b70*/  ISETP.GE.AND P6, PT, R0, UR76, PT ;  /* 0x0000004c00007c0c */ /* 0x000fe2000bfc6270 */
[----:B------:R-:W0:Y:S01]  /*1a7b80*/  LDCU UR55, c[0x0][0x39c] ;  /* 0x00007380ff3777ac */ /* 0x000e220008000800 */
[----:B------:R-:W-:-:S08]  /*1a7b90*/  ISETP.GE.AND P3, PT, R10, UR57, PT ;  /* 0x000000390a007c0c */ /* 0x000fd0000bf66270 */
[----:B------:R-:W-:Y:S01]  /*1a7ba0*/  @P1 LOP3.LUT R37, R37, 0x4000, RZ, 0xfc, !PT ;  /* 0x0000400025251812 */ /* 0x000fe200078efcff */
[----:B------:R-:W5:Y:S01]  /*1a7bb0*/  LDL.LU R10, [R1+0x118] ;  /* 0x00011800010a7983 */ /* 0x000f620000300800 */
[----:B------:R-:W-:Y:S02]  /*1a7bc0*/  ISETP.GE.AND P2, PT, R11, UR59, PT ;  /* 0x0000003b0b007c0c */ /* 0x000fe4000bf46270 */
[----:B------:R-:W-:Y:S01]  /*1a7bd0*/  LOP3.LUT R37, R37, 0xfffeffff, RZ, 0xc0, !PT ;  /* 0xfffeffff25257812 */ /* 0x000fe200078ec0ff */
[----:B------:R-:W5:Y:S01]  /*1a7be0*/  LDL.LU R11, [R1+0x110] ;  /* 0x00011000010b7983 */ /* 0x000f620000300800 */
[----:B------:R-:W-:Y:S01]  /*1a7bf0*/  LOP3.LUT R0, R0, 0xfffffffd, RZ, 0xc0, !PT ;  /* 0xfffffffd00007812 */ /* 0x000fe200078ec0ff */
[----:B------:R-:W0:Y:S01]  /*1a7c00*/  LDCU UR59, c[0x0][0x39c] ;  /* 0x00007380ff3b77ac */ /* 0x000e220008000800 */
[----:B------:R-:W-:Y:S01]  /*1a7c10*/  @P3 LOP3.LUT R37, R37, 0x10000, RZ, 0xfc, !PT ;  /* 0x0001000025253812 */ /* 0x000fe200078efcff */
[----:B------:R-:W0:Y:S03]  /*1a7c20*/  LDCU UR57, c[0x0][0x39c] ;  /* 0x00007380ff3977ac */ /* 0x000e260008000800 */
[----:B------:R-:W-:-:S02]  /*1a7c30*/  LOP3.LUT R37, R37, 0xfffbffff, RZ, 0xc0, !PT ;  /* 0xfffbffff25257812 */ /* 0x000fc400078ec0ff */
[----:B------:R-:W-:Y:S02]  /*1a7c40*/  ISETP.GE.AND P1, PT, R4, UR61, PT ;  /* 0x0000003d04007c0c */ /* 0x000fe4000bf26270 */
[----:B------:R-:W-:Y:S02]  /*1a7c50*/  @P0 LOP3.LUT R0, R0, 0x2, RZ, 0xfc, !PT ;  /* 0x0000000200000812 */ /* 0x000fe400078efcff */
[----:B------:R-:W-:Y:S01]  /*1a7c60*/  @P2 LOP3.LUT R37, R37, 0x40000, RZ, 0xfc, !PT ;  /* 0x0004000025252812 */ /* 0x000fe200078efcff */
[----:B------:R-:W5:Y:S01]  /*1a7c70*/  LDL.LU R4, [R1+0x10c] ;  /* 0x00010c0001047983 */ /* 0x000f620000300800 */
[----:B--2---:R-:W-:Y:S01]  /*1a7c80*/  LOP3.LUT R2, R2, 0x1f, RZ, 0xc0, !PT ;  /* 0x0000001f02027812 */ /* 0x004fe200078ec0ff */
[----:B------:R-:W2:Y:S01]  /*1a7c90*/  LDCU UR61, c[0x0][0x39c] ;  /* 0x00007380ff3d77ac */ /* 0x000ea20008000800 */
[----:B------:R-:W-:-:S05]  /*1a7ca0*/  LOP3.LUT R37, R37, 0xffdfffff, RZ, 0xc0, !PT ;  /* 0xffdfffff25257812 */ /* 0x000fca00078ec0ff */
[----:B------:R-:W-:Y:S02]  /*1a7cb0*/  @P1 LOP3.LUT R37, R37, 0x200000, RZ, 0xfc, !PT ;  /* 0x0020000025251812 */ /* 0x000fe400078efcff */
[----:B---3--:R-:W-:Y:S02]  /*1a7cc0*/  ISETP.GE.AND P1, PT, R5, UR49, PT ;  /* 0x0000003105007c0c */ /* 0x008fe4000bf26270 */
[----:B----4-:R-:W-:Y:S01]  /*1a7cd0*/  ISETP.GE.AND P3, PT, R33, UR47, PT ;  /* 0x0000002f21007c0c */ /* 0x010fe2000bf66270 */
[----:B------:R-:W3:Y:S04]  /*1a7ce0*/  LDL.LU R5, [R1+0x108] ;  /* 0x0001080001057983 */ /* 0x000ee80000300800 */
[----:B------:R-:W4:Y:S01]  /*1a7cf0*/  LDL.LU R33, [R1+0x7c30] ;  /* 0x007c300001217983 */ /* 0x000f220000300800 */
[----:B-----5:R-:W-:-:S02]  /*1a7d00*/  ISETP.GE.AND P2, PT, R6, UR45, PT ;  /* 0x0000002d06007c0c */ /* 0x020fc4000bf46270 */
[----:B------:R-:W-:Y:S01]  /*1a7d10*/  LOP3.LUT R37, R37, 0xfeffffff, RZ, 0xc0, !PT ;  /* 0xfeffffff25257812 */ /* 0x000fe200078ec0ff */
[----:B------:R-:W5:Y:S01]  /*1a7d20*/  LDL.LU R6, [R1+0x104] ;  /* 0x0001040001067983 */ /* 0x000f620000300800 */
[----:B------:R-:W1:Y:S01]  /*1a7d30*/  LDCU UR49, c[0x0][0x39c] ;  /* 0x00007380ff3177ac */ /* 0x000e620008000800 */
[----:B------:R-:W1:Y:S01]  /*1a7d40*/  LDCU UR47, c[0x0][0x39c] ;  /* 0x00007380ff2f77ac */ /* 0x000e620008000800 */
[----:B------:R-:W1:Y:S01]  /*1a7d50*/  LDCU UR45, c[0x0][0x39c] ;  /* 0x00007380ff2d77ac */ /* 0x000e620008000800 */
[----:B------:R-:W-:-:S04]  /*1a7d60*/  @P1 LOP3.LUT R37, R37, 0x1000000, RZ, 0xfc, !PT ;  /* 0x0100000025251812 */ /* 0x000fc800078efcff */
[----:B------:R-:W-:Y:S02]  /*1a7d70*/  LOP3.LUT R37, R37, 0xfdffffff, RZ, 0xc0, !PT ;  /* 0xfdffffff25257812 */ /* 0x000fe400078ec0ff */
[----:B0-----:R-:W-:Y:S01]  /*1a7d80*/  ISETP.GE.AND P1, PT, R34, UR43, PT ;  /* 0x0000002b22007c0c */ /* 0x001fe2000bf26270 */
[----:B------:R-:W0:Y:S01]  /*1a7d90*/  LDCU UR43, c[0x0][0x39c] ;  /* 0x00007380ff2b77ac */ /* 0x000e220008000800 */
[----:B------:R-:W2:Y:S01]  /*1a7da0*/  LDL.LU R34, [R1+0x7c2c] ;  /* 0x007c2c0001227983 */ /* 0x000ea20000300800 */
[----:B------:R-:W-:-:S04]  /*1a7db0*/  @P3 LOP3.LUT R37, R37, 0x2000000, RZ, 0xfc, !PT ;  /* 0x0200000025253812 */ /* 0x000fc800078efcff */
[----:B------:R-:W-:-:S04]  /*1a7dc0*/  LOP3.LUT R37, R37, 0xefffffff, RZ, 0xc0, !PT ;  /* 0xefffffff25257812 */ /* 0x000fc800078ec0ff */
[----:B------:R-:W-:-:S04]  /*1a7dd0*/  @P2 LOP3.LUT R37, R37, 0x10000000, RZ, 0xfc, !PT ;  /* 0x1000000025252812 */ /* 0x000fc800078efcff */
[----:B------:R-:W-:-:S04]  /*1a7de0*/  LOP3.LUT R37, R37, 0xbfffffff, RZ, 0xc0, !PT ;  /* 0xbfffffff25257812 */ /* 0x000fc800078ec0ff */
[----:B------:R-:W-:Y:S02]  /*1a7df0*/  @P1 LOP3.LUT R37, R37, 0x40000000, RZ, 0xfc, !PT ;  /* 0x4000000025251812 */ /* 0x000fe400078efcff */
[----:B-1----:R-:W-:Y:S02]  /*1a7e00*/  ISETP.GE.AND P1, PT, R24, UR49, PT ;  /* 0x0000003118007c0c */ /* 0x002fe4000bf26270 */
[----:B------:R-:W-:Y:S01]  /*1a7e10*/  ISETP.GE.AND P2, PT, R8, UR47, PT ;  /* 0x0000002f08007c0c */ /* 0x000fe2000bf46270 */
[----:B------:R-:W2:Y:S04]  /*1a7e20*/  LDL.LU R24, [R1+0x7c28] ;  /* 0x007c280001187983 */ /* 0x000ea80000300800 */
[----:B------:R-:W2:Y:S01]  /*1a7e30*/  LDL.LU R8, [R1+0x7c24] ;  /* 0x007c240001087983 */ /* 0x000ea20000300800 */
[----:B------:R-:W-:Y:S01]  /*1a7e40*/  LOP3.LUT R0, R0, 0xfffffffe, RZ, 0xc0, !PT ;  /* 0xfffffffe00007812 */ /* 0x000fe200078ec0ff */
[----:B------:R-:W1:Y:S01]  /*1a7e50*/  LDCU UR49, c[0x0][0x39c] ;  /* 0x00007380ff3177ac */ /* 0x000e620008000800 */
[----:B------:R-:W0:Y:S03]  /*1a7e60*/  LDCU UR47, c[0x0][0x39c] ;  /* 0x00007380ff2f77ac */ /* 0x000e260008000800 */
[----:B------:R-:W-:-:S04]  /*1a7e70*/  @P1 LOP3.LUT R36, R36, 0x1, RZ, 0xfc, !PT ;  /* 0x0000000124241812 */ /* 0x000fc800078efcff */
[----:B------:R-:W-:-:S04]  /*1a7e80*/  LOP3.LUT R36, R36, 0xfffffffb, RZ, 0xc0, !PT ;  /* 0xfffffffb24247812 */ /* 0x000fc800078ec0ff */
[----:B------:R-:W-:-:S04]  /*1a7e90*/  @P2 LOP3.LUT R36, R36, 0x4, RZ, 0xfc, !PT ;  /* 0x0000000424242812 */ /* 0x000fc800078efcff */
[----:B------:R-:W-:Y:S02]  /*1a7ea0*/  LOP3.LUT R36, R36, 0xffffffef, RZ, 0xc0, !PT ;  /* 0xffffffef24247812 */ /* 0x000fe400078ec0ff */
[----:B------:R-:W-:Y:S01]  /*1a7eb0*/  ISETP.GE.AND P3, PT, R9, UR45, PT ;  /* 0x0000002d09007c0c */ /* 0x000fe2000bf66270 */
[----:B------:R-:W1:Y:S01]  /*1a7ec0*/  LDCU UR45, c[0x0][0x39c] ;  /* 0x00007380ff2d77ac */ /* 0x000e620008000800 */
[----:B------:R-:W2:Y:S01]  /*1a7ed0*/  LDL.LU R9, [R1+0x7c20] ;  /* 0x007c200001097983 */ /* 0x000ea20000300800 */
[----:B0-----:R-:W-:-:S10]  /*1a7ee0*/  ISETP.GE.AND P1, PT, R10, UR43, PT ;  /* 0x0000002b0a007c0c */ /* 0x001fd4000bf26270 */
[----:B------:R-:W-:Y:S01]  /*1a7ef0*/  @P3 LOP3.LUT R36, R36, 0x10, RZ, 0xfc, !PT ;  /* 0x0000001024243812 */ /* 0x000fe200078efcff */
[----:B------:R-:W2:Y:S01]  /*1a7f00*/  LDL.LU R10, [R1+0x7c1c] ;  /* 0x007c1c00010a7983 */ /* 0x000ea20000300800 */
[----:B------:R-:W0:Y:S02]  /*1a7f10*/  LDCU UR43, c[0x0][0x39c] ;  /* 0x00007380ff2b77ac */ /* 0x000e240008000800 */
[----:B------:R-:W-:Y:S02]  /*1a7f20*/  LOP3.LUT R36, R36, 0xffffffbf, RZ, 0xc0, !PT ;  /* 0xffffffbf24247812 */ /* 0x000fe400078ec0ff */
[----:B------:R-:W-:Y:S02]  /*1a7f30*/  ISETP.GE.AND P2, PT, R11, UR77, PT ;  /* 0x0000004d0b007c0c */ /* 0x000fe4000bf46270 */
[----:B------:R-:W-:Y:S01]  /*1a7f40*/  @P1 LOP3.LUT R36, R36, 0x40, RZ, 0xfc, !PT ;  /* 0x0000004024241812 */ /* 0x000fe200078efcff */
[----:B------:R-:W2:Y:S03]  /*1a7f50*/  LDL.LU R11, [R1+0x7c18] ;  /* 0x007c1800010b7983 */ /* 0x000ea60000300800 */
[----:B------:R-:W-:-:S02]  /*1a7f60*/  LOP3.LUT R36, R36, 0xfffffeff, RZ, 0xc0, !PT ;  /* 0xfffffeff24247812 */ /* 0x000fc400078ec0ff */
[----:B------:R-:W-:-:S05]  /*1a7f70*/  ISETP.GE.AND P3, PT, R4, UR35, PT ;  /* 0x0000002304007c0c */ /* 0x000fca000bf66270 */
[----:B------:R-:W-:Y:S01]  /*1a7f80*/  @P2 LOP3.LUT R36, R36, 0x100, RZ, 0xfc, !PT ;  /* 0x0000010024242812 */ /* 0x000fe200078efcff */
[----:B------:R-:W2:Y:S01]  /*1a7f90*/  LDL.LU R4, [R1+0x7c14] ;  /* 0x007c140001047983 */ /* 0x000ea20000300800 */
[----:B------:R-:W0:Y:S01]  /*1a7fa0*/  LDCU UR35, c[0x0][0x39c] ;  /* 0x00007380ff2377ac */ /* 0x000e220008000800 */
[----:B---3--:R-:W-:Y:S02]  /*1a7fb0*/  ISETP.GE.AND P1, PT, R5, UR33, PT ;  /* 0x0000002105007c0c */ /* 0x008fe4000bf26270 */
[----:B-----5:R-:W-:Y:S01]  /*1a7fc0*/  ISETP.GE.AND P2, PT, R6, UR31, PT ;  /* 0x0000001f06007c0c */ /* 0x020fe2000bf46270 */
[----:B------:R-:W3:Y:S04]  /*1a7fd0*/  LDL.LU R5, [R1+0x7c10] ;  /* 0x007c100001057983 */ /* 0x000ee80000300800 */
[----:B------:R-:W5:Y:S01]  /*1a7fe0*/  LDL.LU R6, [R1+0x7c0c] ;  /* 0x007c0c0001067983 */ /* 0x000f620000300800 */
[----:B------:R-:W-:Y:S01]  /*1a7ff0*/  LOP3.LUT R36, R36, 0xfffff7ff, RZ, 0xc0, !PT ;  /* 0xfffff7ff24247812 */ /* 0x000fe200078ec0ff */
[----:B------:R-:W0:Y:S01]  /*1a8000*/  LDCU UR33, c[0x0][0x39c] ;  /* 0x00007380ff2177ac */ /* 0x000e220008000800 */
[----:B------:R-:W0:Y:S02]  /*1a8010*/  LDCU UR31, c[0x0][0x39c] ;  /* 0x00007380ff1f77ac */ /* 0x000e240008000800 */
[----:B------:R-:W-:-:S04]  /*1a8020*/  @P3 LOP3.LUT R36, R36, 0x800, RZ, 0xfc, !PT ;  /* 0x0000080024243812 */ /* 0x000fc800078efcff */
[----:B------:R-:W-:-:S04]  /*1a8030*/  LOP3.LUT R36, R36, 0xffffbfff, RZ, 0xc0, !PT ;  /* 0xffffbfff24247812 */ /* 0x000fc800078ec0ff */
[----:B------:R-:W-:-:S04]  /*1a8040*/  @P1 LOP3.LUT R36, R36, 0x4000, RZ, 0xfc, !PT ;  /* 0x0000400024241812 */ /* 0x000fc800078efcff */
[----:B------:R-:W-:-:S04]  /*1a8050*/  LOP3.LUT R36, R36, 0xffff7fff, RZ, 0xc0, !PT ;  /* 0xffff7fff24247812 */ /* 0x000fc800078ec0ff */
[----:B------:R-:W-:-:S04]  /*1a8060*/  @P2 LOP3.LUT R36, R36, 0x8000, RZ, 0xfc, !PT ;  /* 0x0000800024242812 */ /* 0x000fc800078efcff */
[----:B------:R-:W-:Y:S02]  /*1a8070*/  LOP3.LUT R36, R36, 0xfffbffff, RZ, 0xc0, !PT ;  /* 0xfffbffff24247812 */ /* 0x000fe400078ec0ff */
[----:B-----5:R-:W-:Y:S02]  /*1a8080*/  ISETP.GE.AND P3, PT, R6, UR11, PT ;  /* 0x0000000b06007c0c */ /* 0x020fe4000bf66270 */
[----:B------:R-:W5:Y:S01]  /*1a8090*/  LDL.LU R6, [R1+0x7c08] ;  /* 0x007c080001067983 */ /* 0x000f620000300800 */
[----:B---3--:R-:W-:Y:S02]  /*1a80a0*/  ISETP.GE.AND P1, PT, R5, UR10, PT ;  /* 0x0000000a05007c0c */ /* 0x008fe4000bf26270 */
[----:B--2---:R-:W-:Y:S01]  /*1a80b0*/  ISETP.GE.AND P2, PT, R4, UR9, PT ;  /* 0x0000000904007c0c */ /* 0x004fe2000bf46270 */
[----:B------:R-:W2:Y:S04]  /*1a80c0*/  LDL.LU R5, [R1+0x7c04] ;  /* 0x007c040001057983 */ /* 0x000ea80000300800 */
[----:B------:R-:W3:Y:S01]  /*1a80d0*/  LDL.LU R4, [R1+0x7c00] ;  /* 0x007c000001047983 */ /* 0x000ee20000300800 */
[----:B------:R-:W0:Y:S02]  /*1a80e0*/  LDCU.64 UR10, c[0x0][0x398] ;  /* 0x00007300ff0a77ac */ /* 0x000e240008000a00 */
[----:B------:R-:W-:-:S04]  /*1a80f0*/  @P3 LOP3.LUT R36, R36, 0x40000, RZ, 0xfc, !PT ;  /* 0x0004000024243812 */ /* 0x000fc800078efcff */
[----:B------:R-:W-:Y:S02]  /*1a8100*/  LOP3.LUT R36, R36, 0xffefffff, RZ, 0xc0, !PT ;  /* 0xffefffff24247812 */ /* 0x000fe400078ec0ff */
[----:B------:R-:W-:Y:S01]  /*1a8110*/  ISETP.GE.AND P3, PT, R11, UR8, PT ;  /* 0x000000080b007c0c */ /* 0x000fe2000bf66270 */
[----:B------:R-:W0:Y:S01]  /*1a8120*/  LDCU.64 UR8, c[0x0][0x398] ;  /* 0x00007300ff0877ac */ /* 0x000e220008000a00 */
[----:B------:R-:W2:Y:S01]  /*1a8130*/  LDL.LU R11, [R1+0x7bfc] ;  /* 0x007bfc00010b7983 */ /* 0x000ea20000300800 */
[----:B------:R-:W-:-:S04]  /*1a8140*/  @P1 LOP3.LUT R36, R36, 0x100000, RZ, 0xfc, !PT ;  /* 0x0010000024241812 */ /* 0x000fc800078efcff */
[----:B------:R-:W-:Y:S02]  /*1a8150*/  LOP3.LUT R36, R36, 0xffbfffff, RZ, 0xc0, !PT ;  /* 0xffbfffff24247812 */ /* 0x000fe400078ec0ff */
[----:B------:R-:W-:Y:S02]  /*1a8160*/  ISETP.GE.AND P1, PT, R10, UR7, PT ;  /* 0x000000070a007c0c */ /* 0x000fe4000bf26270 */
[----:B------:R-:W2:Y:S01]  /*1a8170*/  LDL.LU R10, [R1+0x7bf8] ;  /* 0x007bf800010a7983 */ /* 0x000ea20000300800 */
        /* <DEDUP_REMOVED lines=9> */
[----:B------:R-:W-:Y:S02]  /*1a8210*/  @P1 LOP3.LUT R36, R36, 0x4000000, RZ, 0xfc, !PT ;  /* 0x0400000024241812 */ /* 0x000fe400078efcff */
[----:B------:R-:W-:Y:S02]  /*1a8220*/  ISETP.GE.AND P1, PT, R24, UR4, PT ;  /* 0x0000000418007c0c */ /* 0x000fe4000bf26270 */
[----:B------:R-:W2:Y:S01]  /*1a8230*/  LDL.LU R24, [R1+0x7bec] ;  /* 0x007bec0001187983 */ /* 0x000ea20000300800 */
[----:B------:R-:W-:-:S04]  /*1a8240*/  LOP3.LUT R36, R36, 0xefffffff, RZ, 0xc0, !PT ;  /* 0xefffffff24247812 */ /* 0x000fc800078ec0ff */
[----:B------:R-:W-:Y:S02]  /*1a8250*/  @P2 LOP3.LUT R36, R36, 0x10000000, RZ, 0xfc, !PT ;  /* 0x1000000024242812 */ /* 0x000fe400078efcff */
[----:B------:R-:W-:Y:S02]  /*1a8260*/  ISETP.GE.AND P2, PT, R34, UR12, PT ;  /* 0x0000000c22007c0c */ /* 0x000fe4000bf46270 */
[----:B------:R-:W3:Y:S01]  /*1a8270*/  LDL.LU R34, [R1+0x7be8] ;  /* 0x007be80001227983 */ /* 0x000ee20000300800 */
[----:B------:R-:W-:Y:S02]  /*1a8280*/  LOP3.LUT R36, R36, 0xbfffffff, RZ, 0xc0, !PT ;  /* 0xbfffffff24247812 */ /* 0x000fe400078ec0ff */
[----:B------:R-:W-:Y:S02]  /*1a8290*/  @P1 LOP3.LUT R7, R7, 0x2, RZ, 0xfc, !PT ;  /* 0x0000000207071812 */ /* 0x000fe400078efcff */
[----:B------:R-:W-:Y:S02]  /*1a82a0*/  @P3 LOP3.LUT R36, R36, 0x40000000, RZ, 0xfc, !PT ;  /* 0x4000000024243812 */ /* 0x000fe400078efcff */
[----:B----4-:R-:W-:-:S02]  /*1a82b0*/  ISETP.GE.AND P3, PT, R33, UR13, PT ;  /* 0x0000000d21007c0c */ /* 0x010fc4000bf66270 */
[----:B------:R-:W-:Y:S02]  /*1a82c0*/  LOP3.LUT R7, R7, 0xffffffef, RZ, 0xc0, !PT ;  /* 0xffffffef07077812 */ /* 0x000fe400078ec0ff */
[----:B------:R-:W-:Y:S01]  /*1a82d0*/  ISETP.GE.AND P1, PT, R32, UR14, PT ;  /* 0x0000000e20007c0c */ /* 0x000fe2000bf26270 */
[----:B------:R-:W4:Y:S04]  /*1a82e0*/  LDL.LU R33, [R1+0x7be4] ;  /* 0x007be40001217983 */ /* 0x000f280000300800 */
[----:B------:R-:W4:Y:S01]  /*1a82f0*/  LDL.LU R32, [R1+0x7be0] ;  /* 0x007be00001207983 */ /* 0x000f220000300800 */
[----:B------:R-:W-:Y:S01]  /*1a8300*/  @P2 LOP3.LUT R7, R7, 0x10, RZ, 0xfc, !PT ;  /* 0x0000001007072812 */ /* 0x000fe200078efcff */
[----:B------:R-:W0:Y:S03]  /*1a8310*/  LDCU.64 UR12, c[0x0][0x398] ;  /* 0x00007300ff0c77ac */ /* 0x000e260008000a00 */
[----:B------:R-:W-:-:S02]  /*1a8320*/  LOP3.LUT R7, R7, 0xffffffdf, RZ, 0xc0, !PT ;  /* 0xffffffdf07077812 */ /* 0x000fc400078ec0ff */
[----:B------:R-:W-:Y:S01]  /*1a8330*/  ISETP.GE.AND P2, PT, R15, UR15, PT ;  /* 0x0000000f0f007c0c */ /* 0x000fe2000bf46270 */
[----:B------:R-:W0:Y:S01]  /*1a8340*/  LDCU.64 UR14, c[0x0][0x398] ;  /* 0x00007300ff0e77ac */ /* 0x000e220008000a00 */
[----:B------:R-:W4:Y:S01]  /*1a8350*/  LDL.LU R15, [R1+0x7bdc] ;  /* 0x007bdc00010f7983 */ /* 0x000f220000300800 */
[----:B------:R-:W-:-:S04]  /*1a8360*/  @P3 LOP3.LUT R7, R7, 0x20, RZ, 0xfc, !PT ;  /* 0x0000002007073812 */ /* 0x000fc800078efcff */
[----:B------:R-:W-:Y:S02]  /*1a8370*/  LOP3.LUT R7, R7, 0xfffffeff, RZ, 0xc0, !PT ;  /* 0xfffffeff07077812 */ /* 0x000fe400078ec0ff */
[----:B------:R-:W-:Y:S01]  /*1a8380*/  ISETP.GE.AND P3, PT, R14, UR30, PT ;  /* 0x0000001e0e007c0c */ /* 0x000fe2000bf66270 */
[----:B------:R-:W0:Y:S01]  /*1a8390*/  LDCU UR30, c[0x0][0x39c] ;  /* 0x00007380ff1e77ac */ /* 0x000e220008000800 */
        /* <DEDUP_REMOVED lines=41> */
[----:B------:R-:W-:Y:S02]  /*1a8630*/  @P3 LOP3.LUT R7, R7, 0x4000000, RZ, 0xfc, !PT ;  /* 0x0400000007073812 */ /* 0x000fe400078efcff */
[----:B------:R-:W-:Y:S01]  /*1a8640*/  ISETP.GE.AND P3, PT, R22, UR42, PT ;  /* 0x0000002a16007c0c */ /* 0x000fe2000bf66270 */
[----:B------:R-:W0:Y:S01]  /*1a8650*/  LDCU UR42, c[0x0][0x39c] ;  /* 0x00007380ff2a77ac */ /* 0x000e220008000800 */
[----:B------:R-:W4:Y:S01]  /*1a8660*/  LDL.LU R22, [R1+0x7bb4] ;  /* 0x007bb40001167983 */ /* 0x000f220000300800 */
[----:B------:R-:W-:-:S04]  /*1a8670*/  LOP3.LUT R7, R7, 0xf7ffffff, RZ, 0xc0, !PT ;  /* 0xf7ffffff07077812 */ /* 0x000fc800078ec0ff */
        /* <DEDUP_REMOVED lines=9> */
[----:B-----5:R-:W-:-:S04]  /*1a8710*/  LOP3.LUT R6, R6, 0xfffffffe, RZ, 0xc0, !PT ;  /* 0xfffffffe06067812 */ /* 0x020fc800078ec0ff */
[----:B------:R-:W-:-:S04]  /*1a8720*/  @P3 LOP3.LUT R6, R6, 0x1, RZ, 0xfc, !PT ;  /* 0x0000000106063812 */ /* 0x000fc800078efcff */
[----:B------:R-:W-:Y:S02]  /*1a8730*/  LOP3.LUT R6, R6, 0xfffffffb, RZ, 0xc0, !PT ;  /* 0xfffffffb06067812 */ /* 0x000fe400078ec0ff */
[----:B------:R-:W-:Y:S02]  /*1a8740*/  ISETP.GE.AND P3, PT, R31, UR18, PT ;  /* 0x000000121f007c0c */ /* 0x000fe4000bf66270 */
[----:B------:R-:W5:Y:S01]  /*1a8750*/  LDL.LU R31, [R1+0x7ba8] ;  /* 0x007ba800011f7983 */ /* 0x000f620000300800 */
        /* <DEDUP_REMOVED lines=19> */
[----:B--2---:R-:W-:Y:S01]  /*1a8890*/  LOP3.LUT R5, R5, 0xfffffffe, RZ, 0xc0, !PT ;  /* 0xfffffffe05057812 */ /* 0x004fe200078ec0ff */
[----:B------:R-:W2:Y:S01]  /*1a88a0*/  LDL.LU R52, [R1+0x7b94] ;  /* 0x007b940001347983 */ /* 0x000ea20000300800 */
[----:B------:R-:W-:Y:S02]  /*1a88b0*/  @P3 LOP3.LUT R6, R6, 0x2000, RZ, 0xfc, !PT ;  /* 0x0000200006063812 */ /* 0x000fe400078efcff */
[----:B---3--:R-:W-:Y:S01]  /*1a88c0*/  LOP3.LUT R4, R4, 0xfffffffe, RZ, 0xc0, !PT ;  /* 0xfffffffe04047812 */ /* 0x008fe200078ec0ff */
[----:B------:R-:W3:Y:S01]  /*1a88d0*/  LDCU UR28, c[0x0][0x39c] ;  /* 0x00007380ff1c77ac */ /* 0x000ee20008000800 */
[----:B------:R-:W-:-:S02]  /*1a88e0*/  LOP3.LUT R6, R6, 0xfffeffff, RZ, 0xc0, !PT ;  /* 0xfffeffff06067812 */ /* 0x000fc400078ec0ff */
[----:B------:R-:W-:Y:S01]  /*1a88f0*/  ISETP.GE.AND P3, PT, R51, UR48, PT ;  /* 0x0000003033007c0c */ /* 0x000fe2000bf66270 */
[----:B------:R-:W0:Y:S01]  /*1a8900*/  LDCU UR48, c[0x0][0x39c] ;  /* 0x00007380ff3077ac */ /* 0x000e220008000800 */
        /* <DEDUP_REMOVED lines=12> */
[----:B------:R-:W-:Y:S01]  /*1a89d0*/  ISETP.GE.AND P3, PT, R48, UR52, PT ;  /* 0x0000003430007c0c */ /* 0x000fe2000bf66270 */
[----:B------:R-:W0:Y:S01]  /*1a89e0*/  LDCU UR52, c[0x0][0x39c] ;  /* 0x00007380ff3477ac */ /* 0x000e220008000800 */
        /* <DEDUP_REMOVED lines=9> */
[----:B------:R-:W0:Y:S01]  /*1a8a80*/  LDCU.64 UR16, c[0x0][0x398] ;  /* 0x00007300ff1077ac */ /* 0x000e220008000a00 */
[----:B------:R-:W2:Y:S01]  /*1a8a90*/  LDL.LU R45, [R1+0x7b7c] ;  /* 0x007b7c00012d7983 */ /* 0x000ea20000300800 */
[----:B------:R-:W-:-:S04]  /*1a8aa0*/  @P3 LOP3.LUT R6, R6, 0x4000000, RZ, 0xfc, !PT ;  /* 0x0400000006063812 */ /* 0x000fc800078efcff */
[----:B------:R-:W-:-:S04]  /*1a8ab0*/  LOP3.LUT R6, R6, 0xefffffff, RZ, 0xc0, !PT ;  /* 0xefffffff06067812 */ /* 0x000fc800078ec0ff */
[----:B------:R-:W-:Y:S02]  /*1a8ac0*/  @P1 LOP3.LUT R6, R6, 0x10000000, RZ, 0xfc, !PT ;  /* 0x1000000006061812 */ /* 0x000fe400078efcff */
[----:B------:R-:W-:Y:S02]  /*1a8ad0*/  ISETP.GE.AND P3, PT, R44, UR56, PT ;  /* 0x000000382c007c0c */ /* 0x000fe4000bf66270 */
[----:B------:R-:W-:Y:S01]  /*1a8ae0*/  ISETP.GE.AND P1, PT, R41, UR54, PT ;  /* 0x0000003629007c0c */ /* 0x000fe2000bf26270 */
[----:B------:R-:W2:Y:S01]  /*1a8af0*/  LDL.LU R44, [R1+0x7b78] ;  /* 0x007b7800012c7983 */ /* 0x000ea20000300800 */
[----:B------:R-:W-:-:S03]  /*1a8b00*/  LOP3.LUT R6, R6, 0xbfffffff, RZ, 0xc0, !PT ;  /* 0xbfffffff06067812 */ /* 0x000fc600078ec0ff */
[----:B------:R-:W2:Y:S01]  /*1a8b10*/  LDL.LU R41, [R1+0x7b74] ;  /* 0x007b740001297983 */ /* 0x000ea20000300800 */
[----:B------:R-:W0:Y:S01]  /*1a8b20*/  LDCU UR56, c[0x0][0x39c] ;  /* 0x00007380ff3877ac */ /* 0x000e220008000800 */
[----:B------:R-:W0:Y:S01]  /*1a8b30*/  LDCU UR54, c[0x0][0x39c] ;  /* 0x00007380ff3677ac */ /* 0x000e220008000800 */
[----:B------:R-:W-:Y:S02]  /*1a8b40*/  @P2 LOP3.LUT R6, R6, 0x40000000, RZ, 0xfc, !PT ;  /* 0x4000000006062812 */ /* 0x000fe400078efcff */
[----:B------:R-:W-:Y:S01]  /*1a8b50*/  ISETP.GE.AND P2, PT, R58, UR25, PT ;  /* 0x000000193a007c0c */ /* 0x000fe2000bf46270 */
[----:B------:R-:W0:Y:S01]  /*1a8b60*/  LDCU.64 UR24, c[0x0][0x398] ;  /* 0x00007300ff1877ac */ /* 0x000e220008000a00 */
[----:B------:R-:W2:Y:S01]  /*1a8b70*/  LDL.LU R58, [R1+0x7b70] ;  /* 0x007b7000013a7983 */ /* 0x000ea20000300800 */
[----:B------:R-:W-:-:S04]  /*1a8b80*/  @P3 LOP3.LUT R5, R5, 0x1, RZ, 0xfc, !PT ;  /* 0x0000000105053812 */ /* 0x000fc800078efcff */
[----:B------:R-:W-:Y:S02]  /*1a8b90*/  LOP3.LUT R5, R5, 0xfffffff7, RZ, 0xc0, !PT ;  /* 0xfffffff705057812 */ /* 0x000fe400078ec0ff */
[----:B------:R-:W-:Y:S01]  /*1a8ba0*/  ISETP.GE.AND P3, PT, R39, UR60, PT ;  /* 0x0000003c27007c0c */ /* 0x000fe2000bf66270 */
[----:B------:R-:W0:Y:S01]  /*1a8bb0*/  LDCU UR60, c[0x0][0x39c] ;  /* 0x00007380ff3c77ac */ /* 0x000e220008000800 */
[----:B------:R-:W3:Y:S01]  /*1a8bc0*/  LDL.LU R39, [R1+0x7b6c] ;  /* 0x007b6c0001277983 */ /* 0x000ee20000300800 */
        /* <DEDUP_REMOVED lines=8> */
[----:B------:R-:W0:Y:S01]  /*1a8c50*/  LDCU.64 UR22, c[0x0][0x398] ;  /* 0x00007300ff1677ac */ /* 0x000e220008000a00 */
        /* <DEDUP_REMOVED lines=18> */
[----:B------:R-:W-:Y:S02]  /*1a8d80*/  ISETP.GE.AND P3, PT, R3, UR67, PT ;  /* 0x0000004303007c0c */ /* 0x000fe4000bf66270 */
        /* <DEDUP_REMOVED lines=17> */
[----:B------:R-:W-:-:S04]  /*1a8ea0*/  LOP3.LUT R5, R5, 0xfdffffff, RZ, 0xc0, !PT ;  /* 0xfdffffff05057812 */ /* 0x000fc800078ec0ff */
[----:B------:R-:W-:Y:S02]  /*1a8eb0*/  @P2 LOP3.LUT R5, R5, 0x2000000, RZ, 0xfc, !PT ;  /* 0x0200000005052812 */ /* 0x000fe400078efcff */
[----:B------:R-:W-:Y:S02]  /*1a8ec0*/  ISETP.GE.AND P2, PT, R56, UR69, PT ;  /* 0x0000004538007c0c */ /* 0x000fe4000bf46270 */
[----:B------:R-:W-:Y:S02]  /*1a8ed0*/  LOP3.LUT R5, R5, 0xefffffff, RZ, 0xc0, !PT ;  /* 0xefffffff05057812 */ /* 0x000fe400078ec0ff */
[----:B------:R-:W-:Y:S02]  /*1a8ee0*/  ISETP.GE.AND P1, PT, R57, UR68, PT ;  /* 0x0000004439007c0c */ /* 0x000fe4000bf26270 */
[----:B------:R-:W-:Y:S02]  /*1a8ef0*/  @P3 LOP3.LUT R5, R5, 0x10000000, RZ, 0xfc, !PT ;  /* 0x1000000005053812 */ /* 0x000fe400078efcff */
[----:B------:R-:W-:-:S02]  /*1a8f00*/  ISETP.GE.AND P3, PT, R55, UR70, PT ;  /* 0x0000004637007c0c */ /* 0x000fc4000bf66270 */
[----:B------:R-:W-:-:S03]  /*1a8f10*/  LOP3.LUT R5, R5, 0xdfffffff, RZ, 0xc0, !PT ;  /* 0xdfffffff05057812 */ /* 0x000fc600078ec0ff */
[----:B------:R-:W-:-:S04]  /*1a8f20*/  @P2 LOP3.LUT R4, R4, 0x1, RZ, 0xfc, !PT ;  /* 0x0000000104042812 */ /* 0x000fc800078efcff */
[----:B------:R-:W-:Y:S02]  /*1a8f30*/  LOP3.LUT R4, R4, 0xfffffffb, RZ, 0xc0, !PT ;  /* 0xfffffffb04047812 */ /* 0x000fe400078ec0ff */
[----:B------:R-:W-:Y:S02]  /*1a8f40*/  @P1 LOP3.LUT R5, R5, 0x20000000, RZ, 0xfc, !PT ;  /* 0x2000000005051812 */ /* 0x000fe400078efcff */
[----:B------:R-:W-:Y:S02]  /*1a8f50*/  ISETP.GE.AND P1, PT, R35, UR71, PT ;  /* 0x0000004723007c0c */ /* 0x000fe4000bf26270 */
[----:B------:R-:W-:Y:S01]  /*1a8f60*/  @P3 LOP3.LUT R4, R4, 0x4, RZ, 0xfc, !PT ;  /* 0x0000000404043812 */ /* 0x000fe200078efcff */
[----:B------:R-:W3:Y:S01]  /*1a8f70*/  LDL.LU R35, [R1+0x270] ;  /* 0x0002700001237983 */ /* 0x000ee20000300800 */
[----:B------:R-:W-:-:S03]  /*1a8f80*/  ISETP.GE.AND P3, PT, R26, UR73, PT ;  /* 0x000000491a007c0c */ /* 0x000fc6000bf66270 */
[----:B------:R-:W3:Y:S01]  /*1a8f90*/  LDL.LU R25, [R1+0x26c] ;  /* 0x00026c0001197983 */ /* 0x000ee20000300800 */
[----:B------:R-:W-:-:S03]  /*1a8fa0*/  ISETP.GE.AND P2, PT, R27, UR72, PT ;  /* 0x000000481b007c0c */ /* 0x000fc6000bf46270 */
[----:B------:R-:W3:Y:S04]  /*1a8fb0*/  LDL.LU R26, [R1+0x1b8] ;  /* 0x0001b800011a7983 */ /* 0x000ee80000300800 */
[----:B------:R-:W3:Y:S04]  /*1a8fc0*/  LDL.LU R27, [R1+0x268] ;  /* 0x00026800011b7983 */ /* 0x000ee80000300800 */
[----:B----4-:R4:W-:Y:S04]  /*1a8fd0*/  STL.64 [R1+0x7c90], R18 ;  /* 0x007c901201007387 */ /* 0x0109e80000100a00 */
[----:B----4-:R-:W4:Y:S04]  /*1a8fe0*/  LDL.LU R18, [R1+0x1bc] ;  /* 0x0001bc0001127983 */ /* 0x010f280000300800 */
[----:B------:R-:W4:Y:S04]  /*1a8ff0*/  LDL.LU R19, [R1+0x1c0] ;  /* 0x0001c00001137983 */ /* 0x000f280000300800 */
[----:B------:R0:W-:Y:S04]  /*1a9000*/  STL.64 [R1+0x7c88], R16 ;  /* 0x007c881001007387 */ /* 0x0001e80000100a00 */
[----:B0-----:R-:W4:Y:S04]  /*1a9010*/  LDL.LU R16, [R1+0x1c8] ;  /* 0x0001c80001107983 */ /* 0x001f280000300800 */
[----:B------:R-:W4:Y:S04]  /*1a9020*/  LDL.LU R17, [R1+0x274] ;  /* 0x0002740001117983 */ /* 0x000f280000300800 */
[----:B------:R0:W-:Y:S04]  /*1a9030*/  STL.64 [R1+0x7c80], R22 ;  /* 0x007c801601007387 */ /* 0x0001e80000100a00 */
[----:B0-----:R-:W4:Y:S04]  /*1a9040*/  LDL.LU R22, [R1+0x19c] ;  /* 0x00019c0001167983 */ /* 0x001f280000300800 */
[----:B------:R-:W4:Y:S04]  /*1a9050*/  LDL.LU R23, [R1+0x248] ;  /* 0x0002480001177983 */ /* 0x000f280000300800 */
[----:B------:R0:W-:Y:S04]  /*1a9060*/  STL.64 [R1+0x7c78], R20 ;  /* 0x007c781401007387 */ /* 0x0001e80000100a00 */
[----:B0-----:R-:W4:Y:S04]  /*1a9070*/  LDL.LU R20, [R1+0x1a8] ;  /* 0x0001a80001147983 */ /* 0x001f280000300800 */
[----:B------:R-:W4:Y:S04]  /*1a9080*/  LDL.LU R21, [R1+0x25c] ;  /* 0x00025c0001157983 */ /* 0x000f280000300800 */
[----:B-----5:R0:W-:Y:S04]  /*1a9090*/  STL.64 [R1+0x7c70], R30 ;  /* 0x007c701e01007387 */ /* 0x0201e80000100a00 */
[----:B0-----:R-:W5:Y:S04]  /*1a90a0*/  LDL.LU R30, [R1+0x1a4] ;  /* 0x0001a400011e7983 */ /* 0x001f680000300800 */
[----:B------:R-:W5:Y:S04]  /*1a90b0*/  LDL.LU R31, [R1+0x260] ;  /* 0x00026000011f7983 */ /* 0x000f680000300800 */
[----:B------:R0:W-:Y:S04]  /*1a90c0*/  STL.64 [R1+0x7c68], R28 ;  /* 0x007c681c01007387 */ /* 0x0001e80000100a00 */
[----:B0-----:R-:W4:Y:S04]  /*1a90d0*/  LDL.LU R28, [R1+0x1b0] ;  /* 0x0001b000011c7983 */ /* 0x001f280000300800 */
[----:B------:R-:W4:Y:S04]  /*1a90e0*/  LDL.LU R29, [R1+0x264] ;  /* 0x00026400011d7983 */ /* 0x000f280000300800 */
[----:B------:R0:W-:Y:S04]  /*1a90f0*/  STL [R1+0x7c48], R55 ;  /* 0x007c483701007387 */ /* 0x0001e80000100800 */
[----:B0-----:R-:W4:Y:S04]  /*1a9100*/  LDL.LU R55, [R1+0x178] ;  /* 0x0001780001377983 */ /* 0x001f280000300800 */
[----:B--2---:R0:W-:Y:S04]  /*1a9110*/  STL [R1+0x7c44], R58 ;  /* 0x007c443a01007387 */ /* 0x0041e80000100800 */
[----:B0-----:R-:W4:Y:S04]  /*1a9120*/  LDL.LU R58, [R1+0x170] ;  /* 0x00017000013a7983 */ /* 0x001f280000300800 */
        /* <DEDUP_REMOVED lines=8> */
[----:B---3--:R-:W-:-:S04]  /*1a91b0*/  LOP3.LUT R3, R3, 0x7fffffff, RZ, 0xc0, !PT ;  /* 0x7fffffff03037812 */ /* 0x008fc800078ec0ff */
[----:B------:R-:W-:-:S04]  /*1a91c0*/  @P2 LOP3.LUT R3, R3, 0x80000000, RZ, 0xfc, !PT ;  /* 0x8000000003032812 */ /* 0x000fc800078efcff */
[----:B------:R-:W-:-:S04]  /*1a91d0*/  LOP3.LUT R3, R3, 0xbfffffff, RZ, 0xc0, !PT ;  /* 0xbfffffff03037812 */ /* 0x000fc800078ec0ff */
[----:B------:R-:W-:-:S04]  /*1a91e0*/  @P3 LOP3.LUT R3, R3, 0x40000000, RZ, 0xfc, !PT ;  /* 0x4000000003033812 */ /* 0x000fc800078efcff */
[----:B------:R-:W-:Y:S01]  /*1a91f0*/  LOP3.LUT R3, R3, 0xdfffffff, RZ, 0xc0, !PT ;  /* 0xdfffffff03037812 */ /* 0x000fe200078ec0ff */
[----:B------:R-:W-:Y:S04]  /*1a9200*/  STL [R1+0x7c24], R56 ;  /* 0x007c243801007387 */ /* 0x000fe80000100800 */
[----:B------:R-:W-:Y:S01]  /*1a9210*/  STL [R1+0x7c20], R4 ;  /* 0x007c200401007387 */ /* 0x000fe20000100800 */
[----:B------:R-:W-:-:S03]  /*1a9220*/  @P4 LOP3.LUT R3, R3, 0x20000000, RZ, 0xfc, !PT ;  /* 0x2000000003034812 */ /* 0x000fc600078efcff */
        /* <DEDUP_REMOVED lines=8> */
[----:B------:R-:W-:-:S03]  /*1a92b0*/  @P5 LOP3.LUT R3, R3, 0x10000000, RZ, 0xfc, !PT ;  /* 0x1000000003035812 */ /* 0x000fc600078efcff */
[----:B------:R-:W-:Y:S04]  /*1a92c0*/  STL [R1+0x7be0], R48 ;  /* 0x007be03001007387 */ /* 0x000fe80000100800 */
[----:B------:R-:W-:Y:S04]  /*1a92d0*/  STL [R1+0x7bd0], R47 ;  /* 0x007bd02f01007387 */ /* 0x000fe80000100800 */
[----:B------:R-:W-:Y:S04]  /*1a92e0*/  STL [R1+0x7bc4], R46 ;  /* 0x007bc42e01007387 */ /* 0x000fe80000100800 */
[----:B------:R-:W-:Y:S01]  /*1a92f0*/  STL [R1+0x7bc0], R60 ;  /* 0x007bc03c01007387 */ /* 0x000fe20000100800 */
[----:B------:R-:W-:-:S03]  /*1a9300*/  LOP3.LUT R3, R3, 0xf7ffffff, RZ, 0xc0, !PT ;  /* 0xf7ffffff03037812 */ /* 0x000fc600078ec0ff */
[----:B------:R-:W-:Y:S04]  /*1a9310*/  STL [R1+0x7bbc], R61 ;  /* 0x007bbc3d01007387 */ /* 0x000fe80000100800 */
[----:B------:R-:W-:Y:S04]  /*1a9320*/  STL [R1+0x7bb8], R45 ;  /* 0x007bb82d01007387 */ /* 0x000fe80000100800 */
[----:B------:R-:W-:Y:S01]  /*1a9330*/  STL [R1+0x7bac], R43 ;  /* 0x007bac2b01007387 */ /* 0x000fe20000100800 */
[----:B------:R-:W-:-:S03]  /*1a9340*/  @P1 LOP3.LUT R0, R0, 0x1, RZ, 0xfc, !PT ;  /* 0x0000000100001812 */ /* 0x000fc600078efcff */
[----:B------:R-:W-:Y:S01]  /*1a9350*/  STL [R1+0x7ba8], R44 ;  /* 0x007ba82c01007387 */ /* 0x000fe20000100800 */
[----:B------:R-:W-:-:S03]  /*1a9360*/  @P6 LOP3.LUT R3, R3, 0x8000000, RZ, 0xfc, !PT ;  /* 0x0800000003036812 */ /* 0x000fc600078efcff */
[----:B------:R-:W-:Y:S04]  /*1a9370*/  STL [R1+0x7b98], R41 ;  /* 0x007b982901007387 */ /* 0x000fe80000100800 */
[----:B------:R-:W-:Y:S04]  /*1a9380*/  STL [R1+0x7b7c], R40 ;  /* 0x007b7c2801007387 */ /* 0x000fe80000100800 */
[----:B------:R-:W-:Y:S04]  /*1a9390*/  STL [R1+0x7b78], R39 ;  /* 0x007b782701007387 */ /* 0x000fe80000100800 */
[----:B------:R-:W-:Y:S04]  /*1a93a0*/  STL [R1+0x7b74], R0 ;  /* 0x007b740001007387 */ /* 0x000fe80000100800 */
[----:B------:R-:W-:Y:S01]  /*1a93b0*/  STL [R1+0x7b70], R3 ;  /* 0x007b700301007387 */ /* 0x000fe20000100800 */
[----:B------:R-:W-:-:S02]  /*1a93c0*/  LOP3.LUT P5, RZ, R42, 0x4000000, RZ, 0xc0, !PT ;  /* 0x040000002aff7812 */ /* 0x000fc400078ac0ff */
[----:B------:R-:W-:Y:S01]  /*1a93d0*/  LOP3.LUT P6, RZ, R42, 0x40000000, RZ, 0xc0, !PT ;  /* 0x400000002aff7812 */ /* 0x000fe200078cc0ff */
[----:B------:R2:W-:Y:S02]  /*1a93e0*/  STL [R1+0x7c60], R42 ;  /* 0x007c602a01007387 */ /* 0x0005e40000100800 */
[----:B--2---:R-:W-:Y:S02]  /*1a93f0*/  PRMT R42, R36, 0x3340, R7 ;  /* 0x00003340242a7816 */ /* 0x004fe40000000007 */
[----:B----4-:R-:W-:Y:S02]  /*1a9400*/  R2UR UR4, R5 ;  /* 0x00000000050472ca */ /* 0x010fe400000e0000 */
[----:B------:R-:W-:-:S11]  /*1a9410*/  PRMT R59, R59, 0x3340, R6 ;  /* 0x000033403b3b7816 */ /* 0x000fd60000000006 */
[----:B------:R-:W-:Y:S02]  /*1a9420*/  LEA R2, R2, UR4, 0x4 ;  /* 0x0000000402027c11 */ /* 0x000fe4000f8e20ff */
[----:B------:R-:W-:Y:S02]  /*1a9430*/  PRMT R55, R55, 0x3340, R58 ;  /* 0x0000334037377816 */ /* 0x000fe4000000003a */
[C---:B------:R-:W-:Y:S02]  /*1a9440*/  LOP3.LUT P0, RZ, R38.reuse, 0x2000, RZ, 0xc0, !PT ;  /* 0x0000200026ff7812 */ /* 0x040fe4000780c0ff */
[C---:B------:R-:W-:Y:S02]  /*1a9450*/  LOP3.LUT P1, RZ, R38.reuse, 0x1000, RZ, 0xc0, !PT ;  /* 0x0000100026ff7812 */ /* 0x040fe4000782c0ff */
[----:B------:R-:W-:Y:S01]  /*1a9460*/  LOP3.LUT P2, RZ, R38, 0x800, RZ, 0xc0, !PT ;  /* 0x0000080026ff7812 */ /* 0x000fe2000784c0ff */
[----:B------:R0:W-:Y:S01]  /*1a9470*/  STSM.16.M88.4 [R2], R8 ;  /* 0x0000000802007844 */ /* 0x0001e20000000200 */
[----:B------:R-:W-:-:S03]  /*1a9480*/  NOP ;  /* 0x0000000000007918 */ /* 0x000fc60000000000 */
[----:B------:R-:W2:Y:S01]  /*1a9490*/  LDS.128 R4, [R2] ;  /* 0x0000000002047984 */ /* 0x000ea20000000c00 */
[C---:B------:R-:W-:Y:S02]  /*1a94a0*/  LOP3.LUT P3, RZ, R38.reuse, 0x400, RZ, 0xc0, !PT ;  /* 0x0000040026ff7812 */ /* 0x040fe4000786c0ff */
[----:B------:R-:W-:Y:S01]  /*1a94b0*/  LOP3.LUT P4, RZ, R38, 0x100, RZ, 0xc0, !PT ;  /* 0x0000010026ff7812 */ /* 0x000fe2000788c0ff */
[----:B------:R-:W3:Y:S01]  /*1a94c0*/  LDCU.64 UR4, c[0x0][0x398] ;  /* 0x00007300ff0477ac */ /* 0x000ee20008000a00 */
[----:B0-----:R-:W-:Y:S02]  /*1a94d0*/  PRMT R8, R29, 0x5410, R28 ;  /* 0x000054101d087816 */ /* 0x001fe4000000001c */
[----:B-----5:R-:W-:Y:S02]  /*1a94e0*/  PRMT R9, R31, 0x5410, R30 ;  /* 0x000054101f097816 */ /* 0x020fe4000000001e */
[----:B------:R-:W-:Y:S02]  /*1a94f0*/  PRMT R10, R21, 0x5410, R20 ;  /* 0x00005410150a7816 */ /* 0x000fe40000000014 */
[----:B------:R-:W-:Y:S01]  /*1a9500*/  PRMT R11, R23, 0x5410, R22 ;  /* 0x00005410170b7816 */ /* 0x000fe20000000016 */
[----:B------:R-:W-:-:S04]  /*1a9510*/  NOP ;  /* 0x0000000000007918 */ /* 0x000fc80000000000 */
[----:B------:R-:W-:Y:S04]  /*1a9520*/  STSM.16.M88.4 [R2], R8 ;  /* 0x0000000802007844 */ /* 0x000fe80000000200 */
[----:B--2---:R-:W-:Y:S04]  /*1a9530*/  STL [R1+0x384], R5 ;  /* 0x0003840501007387 */ /* 0x004fe80000100800 */
[----:B------:R0:W-:Y:S04]  /*1a9540*/  STL.64 [R1+0x388], R6 ;  /* 0x0003880601007387 */ /* 0x0001e80000100a00 */
[----:B------:R-:W2:Y:S04]  /*1a9550*/  LDL.LU R57, [R1+0x1cc] ;  /* 0x0001cc0001397983 */ /* 0x000ea80000300800 */
[----:B0-----:R-:W2:Y:S04]  /*1a9560*/  LDL.LU R7, [R1+0x280] ;  /* 0x0002800001077983 */ /* 0x001ea80000300800 */
[----:B------:R-:W4:Y:S04]  /*1a9570*/  LDL.LU R28, [R1+0x1d0] ;  /* 0x0001d000011c7983 */ /* 0x000f280000300800 */
[----:B------:R-:W4:Y:S04]  /*1a9580*/  LDL.LU R29, [R1+0x27c] ;  /* 0x00027c00011d7983 */ /* 0x000f280000300800 */
[----:B------:R-:W5:Y:S04]  /*1a9590*/  LDL.LU R30, [R1+0x1d4] ;  /* 0x0001d400011e7983 */ /* 0x000f680000300800 */
[----:B------:R-:W5:Y:S04]  /*1a95a0*/  LDL.LU R20, [R1+0x278] ;  /* 0x0002780001147983 */ /* 0x000f680000300800 */
[----:B------:R-:W3:Y:S04]  /*1a95b0*/  LDL.LU R21, [R1+0x1a0] ;  /* 0x0001a00001157983 */ /* 0x000ee80000300800 */
[----:B------:R-:W3:Y:S01]  /*1a95c0*/  LDL.LU R22, [R1+0x250] ;  /* 0x0002500001167983 */ /* 0x000ee20000300800 */
[----:B------:R-:W-:-:S03]  /*1a95d0*/  PRMT R9, R35, 0x5410, R18 ;  /* 0x0000541023097816 */ /* 0x000fc60000000012 */
[----:B------:R-:W3:Y:S04]  /*1a95e0*/  LDL.LU R23, [R1+0x1dc] ;  /* 0x0001dc0001177983 */ /* 0x000ee80000300800 */
[----:B------:R-:W3:Y:S01]  /*1a95f0*/  LDL.LU R35, [R1+0x290] ;  /* 0x0002900001237983 */ /* 0x000ee20000300800 */
[----:B------:R-:W-:Y:S02]  /*1a9600*/  PRMT R8, R17, 0x5410, R16 ;  /* 0x0000541011087816 */ /* 0x000fe40000000010 */
[----:B------:R-:W-:Y:S01]  /*1a9610*/  PRMT R10, R25, 0x5410, R19 ;  /* 0x00005410190a7816 */ /* 0x000fe20000000013 */
[----:B------:R-:W-:Y:S01]  /*1a9620*/  NOP ;  /* 0x0000000000007918 */ /* 0x000fe20000000000 */
[----:B------:R-:W0:Y:S01]  /*1a9630*/  LDS.128 R16, [R2] ;  /* 0x0000000002107984 */ /* 0x000e220000000c00 */
[----:B------:R-:W-:-:S03]  /*1a9640*/  IMAD.MOV.U32 R58, RZ, RZ, R4 ;  /* 0x000000ffff3a7224 */ /* 0x000fc600078e0004 */
[----:B0-----:R0:W-:Y:S04]  /*1a9650*/  STL [R1+0x370], R16 ;  /* 0x0003701001007387 */ /* 0x0011e80000100800 */
[----:B------:R0:W-:Y:S04]  /*1a9660*/  STL.64 [R1+0x378], R18 ;  /* 0x0003781201007387 */ /* 0x0001e80000100a00 */
        /* <DEDUP_REMOVED lines=8> */
[----:B0-----:R-:W3:Y:S04]  /*1a96f0*/  LDL.LU R16, [R1+0x29c] ;  /* 0x00029c0001107983 */ /* 0x001ee80000300800 */
[----:B------:R-:W3:Y:S04]  /*1a9700*/  LDL.LU R17, [R1+0x1f8] ;  /* 0x0001f80001117983 */ /* 0x000ee80000300800 */
[----:B------:R-:W3:Y:S04]  /*1a9710*/  LDL.LU R18, [R1+0x298] ;  /* 0x0002980001127983 */ /* 0x000ee80000300800 */
[----:B------:R-:W3:Y:S04]  /*1a9720*/  LDL.LU R19, [R1+0x1f4] ;  /* 0x0001f40001137983 */ /* 0x000ee80000300800 */
[----:B------:R-:W3:Y:S01]  /*1a9730*/  LDL.LU R25, [R1+0x294] ;  /* 0x0002940001197983 */ /* 0x000ee20000300800 */
[----:B------:R-:W-:Y:S01]  /*1a9740*/  PRMT R11, R27, 0x5410, R26 ;  /* 0x000054101b0b7816 */ /* 0x000fe2000000001a */
[----:B------:R-:W-:-:S04]  /*1a9750*/  NOP ;  /* 0x0000000000007918 */ /* 0x000fc80000000000 */
[----:B------:R-:W-:Y:S01]  /*1a9760*/  STSM.16.M88.4 [R2], R8 ;  /* 0x0000000802007844 */ /* 0x000fe20000000200 */
[----:B------:R-:W-:-:S03]  /*1a9770*/  NOP ;  /* 0x0000000000007918 */ /* 0x000fc60000000000 */
[----:B------:R-:W0:Y:S04]  /*1a9780*/  LDS.128 R44, [R2] ;  /* 0x00000000022c7984 */ /* 0x000e280000000c00 */
[----:B------:R-:W3:Y:S04]  /*1a9790*/  LDL.LU R26, [R1+0x1ac] ;  /* 0x0001ac00011a7983 */ /* 0x000ee80000300800 */
[----:B------:R-:W3:Y:S04]  /*1a97a0*/  LDL.LU R27, [R1+0x24c] ;  /* 0x00024c00011b7983 */ /* 0x000ee80000300800 */
[----:B0-----:R-:W-:Y:S04]  /*1a97b0*/  STL.64 [R1+0x2b0], R44 ;  /* 0x0002b02c01007387 */ /* 0x001fe80000100a00 */
[----:B------:R-:W-:Y:S01]  /*1a97c0*/  STL [R1+0x2bc], R47 ;  /* 0x0002bc2f01007387 */ /* 0x000fe20000100800 */
[----:B--2---:R-:W-:-:S02]  /*1a97d0*/  PRMT R8, R7, 0x5410, R57 ;  /* 0x0000541007087816 */ /* 0x004fc40000000039 */
[----:B----4-:R-:W-:Y:S02]  /*1a97e0*/  PRMT R9, R29, 0x5410, R28 ;  /* 0x000054101d097816 */ /* 0x010fe4000000001c */
[----:B-----5:R-:W-:Y:S01]  /*1a97f0*/  PRMT R10, R20, 0x5410, R30 ;  /* 0x00005410140a7816 */ /* 0x020fe2000000001e */
[----:B------:R-:W2:Y:S01]  /*1a9800*/  LDL.LU R28, [R1+0x20c] ;  /* 0x00020c00011c7983 */ /* 0x000ea20000300800 */
[----:B---3--:R-:W-:-:S03]  /*1a9810*/  PRMT R11, R22, 0x5410, R21 ;  /* 0x00005410160b7816 */ /* 0x008fc60000000015 */
[----:B------:R-:W2:Y:S04]  /*1a9820*/  LDL.LU R29, [R1+0xc88] ;  /* 0x000c8800011d7983 */ /* 0x000ea80000300800 */
[----:B------:R-:W3:Y:S01]  /*1a9830*/  LDL.LU R30, [R1+0x208] ;  /* 0x00020800011e7983 */ /* 0x000ee20000300800 */
[----:B------:R-:W-:-:S03]  /*1a9840*/  NOP ;  /* 0x0000000000007918 */ /* 0x000fc60000000000 */
[----:B------:R-:W3:Y:S04]  /*1a9850*/  LDL.LU R20, [R1+0xc84] ;  /* 0x000c840001147983 */ /* 0x000ee80000300800 */
[----:B------:R0:W-:Y:S04]  /*1a9860*/  STSM.16.M88.4 [R2], R8 ;  /* 0x0000000802007844 */ /* 0x0001e80000000200 */
[----:B------:R-:W4:Y:S04]  /*1a9870*/  LDL.LU R21, [R1+0x204] ;  /* 0x0002040001157983 */ /* 0x000f280000300800 */
[----:B------:R-:W4:Y:S01]  /*1a9880*/  LDL.LU R22, [R1+0xc64] ;  /* 0x000c640001167983 */ /* 0x000f220000300800 */
[----:B0-----:R-:W-:-:S03]  /*1a9890*/  PRMT R8, R35, 0x5410, R23 ;  /* 0x0000541023087816 */ /* 0x001fc60000000017 */
[----:B------:R-:W5:Y:S04]  /*1a98a0*/  LDL.LU R23, [R1+0x200] ;  /* 0x0002000001177983 */ /* 0x000f680000300800 */
[----:B------:R-:W5:Y:S01]  /*1a98b0*/  LDL.LU R35, [R1+0xc34] ;  /* 0x000c340001237983 */ /* 0x000f620000300800 */
[----:B------:R-:W-:Y:S01]  /*1a98c0*/  IMAD.MOV.U32 R7, RZ, RZ, R46 ;  /* 0x000000ffff077224 */ /* 0x000fe200078e002e */
[----:B------:R-:W-:Y:S02]  /*1a98d0*/  NOP ;  /* 0x0000000000007918 */ /* 0x000fe40000000000 */
[----:B------:R-:W0:Y:S01]  /*1a98e0*/  LDS.128 R44, [R2] ;  /* 0x00000000022c7984 */ /* 0x000e220000000c00 */
[----:B------:R-:W-:Y:S02]  /*1a98f0*/  PRMT R9, R54, 0x5410, R53 ;  /* 0x0000541036097816 */ /* 0x000fe40000000035 */
[----:B------:R-:W-:-:S02]  /*1a9900*/  PRMT R10, R56, 0x5410, R4 ;  /* 0x00005410380a7816 */ /* 0x000fc40000000004 */
[----:B------:R-:W-:Y:S01]  /*1a9910*/  PRMT R11, R6, 0x5410, R5 ;  /* 0x00005410060b7816 */ /* 0x000fe20000000005 */
[----:B------:R-:W-:-:S04]  /*1a9920*/  NOP ;  /* 0x0000000000007918 */ /* 0x000fc80000000000 */
[----:B------:R1:W-:Y:S01]  /*1a9930*/  STSM.16.M88.4 [R2], R8 ;  /* 0x0000000802007844 */ /* 0x0003e20000000200 */
[----:B0-----:R-:W-:-:S03]  /*1a9940*/  IMAD.MOV.U32 R6, RZ, RZ, R47 ;  /* 0x000000ffff067224 */ /* 0x001fc600078e002f */
[----:B------:R-:W-:Y:S04]  /*1a9950*/  STL.64 [R1+0x2a0], R44 ;  /* 0x0002a02c01007387 */ /* 0x000fe80000100a00 */
[----:B------:R-:W-:Y:S01]  /*1a9960*/  STL [R1+0x2a8], R46 ;  /* 0x0002a82e01007387 */ /* 0x000fe20000100800 */
[----:B------:R-:W-:-:S03]  /*1a9970*/  NOP ;  /* 0x0000000000007918 */ /* 0x000fc60000000000 */
[----:B------:R-:W-:Y:S01]  /*1a9980*/  STL.64 [R1+0x7c38], R6 ;  /* 0x007c380601007387 */ /* 0x000fe20000100a00 */
[----:B-1----:R-:W-:-:S03]  /*1a9990*/  PRMT R8, R16, 0x5410, R31 ;  /* 0x0000541010087816 */ /* 0x002fc6000000001f */
[----:B------:R-:W2:Y:S01]  /*1a99a0*/  LDL.LU R31, [R1+0x218] ;  /* 0x00021800011f7983 */ /* 0x000ea20000300800 */
[----:B------:R-:W-:-:S03]  /*1a99b0*/  PRMT R9, R18, 0x5410, R17 ;  /* 0x0000541012097816 */ /* 0x000fc60000000011 */
[----:B------:R-:W2:Y:S04]  /*1a99c0*/  LDL.LU R16, [R1+0xcb8] ;  /* 0x000cb80001107983 */ /* 0x000ea80000300800 */
[----:B------:R-:W2:Y:S01]  /*1a99d0*/  LDL.LU R17, [R1+0x214] ;  /* 0x0002140001117983 */ /* 0x000ea20000300800 */
[----:B------:R-:W-:-:S03]  /*1a99e0*/  PRMT R10, R25, 0x5410, R19 ;  /* 0x00005410190a7816 */ /* 0x000fc60000000013 */
[----:B------:R-:W2:Y:S04]  /*1a99f0*/  LDL.LU R18, [R1+0xcb4] ;  /* 0x000cb40001127983 */ /* 0x000ea80000300800 */
[----:B------:R-:W2:Y:S04]  /*1a9a00*/  LDL.LU R19, [R1+0x210] ;  /* 0x0002100001137983 */ /* 0x000ea80000300800 */
[----:B------:R-:W2:Y:S01]  /*1a9a10*/  LDL.LU R25, [R1+0xcb0] ;  /* 0x000cb00001197983 */ /* 0x000ea20000300800 */
[----:B------:R-:W-:-:S03]  /*1a9a20*/  PRMT R11, R27, 0x5410, R26 ;  /* 0x000054101b0b7816 */ /* 0x000fc6000000001a */
[----:B------:R-:W0:Y:S01]  /*1a9a30*/  LDS.128 R44, [R2] ;  /* 0x00000000022c7984 */ /* 0x000e220000000c00 */
[----:B------:R-:W-:-:S03]  /*1a9a40*/  NOP ;  /* 0x0000000000007918 */ /* 0x000fc60000000000 */
[----:B------:R3:W-:Y:S04]  /*1a9a50*/  STSM.16.M88.4 [R2], R8 ;  /* 0x0000000802007844 */ /* 0x0007e80000000200 */
[----:B------:R-:W2:Y:S04]  /*1a9a60*/  LDL.LU R26, [R1+0x1b4] ;  /* 0x0001b400011a7983 */ /* 0x000ea80000300800 */
[----:B------:R-:W2:Y:S04]  /*1a9a70*/  LDL.LU R27, [R1+0x258] ;  /* 0x00025800011b7983 */ /* 0x000ea80000300800 */
[----:B0-----:R-:W-:Y:S04]  /*1a9a80*/  STL.64 [R1+0x290], R44 ;  /* 0x0002902c01007387 */ /* 0x001fe80000100a00 */
[----:B------:R-:W2:Y:S04]  /*1a9a90*/  LDL.LU R48, [R1+0x228] ;  /* 0x0002280001307983 */ /* 0x000ea80000300800 */
[----:B------:R-:W2:Y:S01]  /*1a9aa0*/  LDL.LU R49, [R1+0xe38] ;  /* 0x000e380001317983 */ /* 0x000ea20000300800 */
[----:B---3--:R-:W-:-:S02]  /*1a9ab0*/  PRMT R9, R20, 0x5410, R30 ;  /* 0x0000541014097816 */ /* 0x008fc4000000001e */
[----:B----4-:R-:W-:Y:S02]  /*1a9ac0*/  PRMT R10, R22, 0x5410, R21 ;  /* 0x00005410160a7816 */ /* 0x010fe40000000015 */
[----:B-----5:R-:W-:Y:S01]  /*1a9ad0*/  PRMT R11, R35, 0x5410, R23 ;  /* 0x00005410230b7816 */ /* 0x020fe20000000017 */
[----:B------:R-:W-:Y:S01]  /*1a9ae0*/  NOP ;  /* 0x0000000000007918 */ /* 0x000fe20000000000 */
[----:B------:R-:W0:Y:S01]  /*1a9af0*/  LDS.128 R20, [R2] ;  /* 0x0000000002147984 */ /* 0x000e220000000c00 */
[----:B--2---:R-:W-:Y:S01]  /*1a9b00*/  PRMT R8, R29, 0x5410, R28 ;  /* 0x000054101d087816 */ /* 0x004fe2000000001c */
[----:B------:R-:W-:Y:S02]  /*1a9b10*/  NOP ;  /* 0x0000000000007918 */ /* 0x000fe40000000000 */
[----:B0-----:R0:W-:Y:S04]  /*1a9b20*/  STL.64 [R1+0x280], R20 ;  /* 0x0002801401007387 */ /* 0x0011e80000100a00 */
[----:B------:R1:W-:Y:S04]  /*1a9b30*/  STL.64 [R1+0x288], R22 ;  /* 0x0002881601007387 */ /* 0x0003e80000100a00 */
        /* <DEDUP_REMOVED lines=14> */
[----:B------:R0:W-:Y:S02]  /*1a9c20*/  STSM.16.M88.4 [R2], R8 ;  /* 0x0000000802007844 */ /* 0x0001e40000000200 */
[----:B0-----:R-:W-:-:S02]  /*1a9c30*/  PRMT R8, R16, 0x5410, R31 ;  /* 0x0000541010087816 */ /* 0x001fc4000000001f */
[----:B------:R-:W-:Y:S02]  /*1a9c40*/  PRMT R9, R18, 0x5410, R17 ;  /* 0x0000541012097816 */ /* 0x000fe40000000011 */
[----:B------:R-:W-:Y:S01]  /*1a9c50*/  PRMT R10, R25, 0x5410, R19 ;  /* 0x00005410190a7816 */ /* 0x000fe20000000013 */
[----:B------:R-:W-:Y:S01]  /*1a9c60*/  NOP ;  /* 0x0000000000007918 */ /* 0x000fe20000000000 */
[----:B------:R-:W0:Y:S04]  /*1a9c70*/  LDS.128 R16, [R2] ;  /* 0x0000000002107984 */ /* 0x000e280000000c00 */
[----:B0-----:R0:W-:Y:S04]  /*1a9c80*/  STL [R1+0x274], R17 ;  /* 0x0002741101007387 */ /* 0x0011e80000100800 */
[----:B------:R1:W-:Y:S01]  /*1a9c90*/  STL.64 [R1+0x278], R18 ;  /* 0x0002781201007387 */ /* 0x0003e20000100a00 */
[----:B------:R-:W-:-:S03]  /*1a9ca0*/  IMAD.MOV.U32 R4, RZ, RZ, R16 ;  /* 0x000000ffff047224 */ /* 0x000fc600078e0010 */
[----:B------:R-:W5:Y:S04]  /*1a9cb0*/  LDL.LU R31, [R1+0x244] ;  /* 0x00024400011f7983 */ /* 0x000f680000300800 */
[----:B------:R-:W5:Y:S04]  /*1a9cc0*/  LDL.LU R16, [R1+0xe78] ;  /* 0x000e780001107983 */ /* 0x000f680000300800 */
[----:B0-----:R-:W5:Y:S04]  /*1a9cd0*/  LDL.LU R17, [R1+0x240] ;  /* 0x0002400001117983 */ /* 0x001f680000300800 */
[----:B-1----:R-:W5:Y:S04]  /*1a9ce0*/  LDL.LU R18, [R1+0xe74] ;  /* 0x000e740001127983 */ /* 0x002f680000300800 */
[----:B------:R-:W5:Y:S04]  /*1a9cf0*/  LDL.LU R19, [R1+0x23c] ;  /* 0x00023c0001137983 */ /* 0x000f680000300800 */
[----:B------:R-:W5:Y:S01]  /*1a9d00*/  LDL.LU R25, [R1+0xe6c] ;  /* 0x000e6c0001197983 */ /* 0x000f620000300800 */
[----:B------:R-:W-:Y:S01]  /*1a9d10*/  PRMT R11, R27, 0x5410, R26 ;  /* 0x000054101b0b7816 */ /* 0x000fe2000000001a */
[----:B------:R-:W-:-:S04]  /*1a9d20*/  NOP ;  /* 0x0000000000007918 */ /* 0x000fc80000000000 */
[----:B------:R0:W-:Y:S01]  /*1a9d30*/  STSM.16.M88.4 [R2], R8 ;  /* 0x0000000802007844 */ /* 0x0001e20000000200 */
[----:B------:R-:W-:Y:S02]  /*1a9d40*/  IMAD.MOV.U32 R5, RZ, RZ, R46 ;  /* 0x000000ffff057224 */ /* 0x000fe400078e002e */
[----:B------:R-:W-:Y:S01]  /*1a9d50*/  IMAD.MOV.U32 R56, RZ, RZ, R47 ;  /* 0x000000ffff387224 */ /* 0x000fe200078e002f */
[----:B------:R-:W-:Y:S01]  /*1a9d60*/  NOP ;  /* 0x0000000000007918 */ /* 0x000fe20000000000 */
[----:B------:R-:W1:Y:S04]  /*1a9d70*/  LDS.128 R44, [R2] ;  /* 0x00000000022c7984 */ /* 0x000e680000000c00 */
[----:B------:R-:W5:Y:S04]  /*1a9d80*/  LDL.LU R26, [R1+0x238] ;  /* 0x00023800011a7983 */ /* 0x000f680000300800 */
[----:B------:R-:W5:Y:S01]  /*1a9d90*/  LDL.LU R27, [R1+0xe68] ;  /* 0x000e6800011b7983 */ /* 0x000f620000300800 */
[----:B0-----:R-:W-:-:S03]  /*1a9da0*/  PRMT R8, R49, 0x5410, R48 ;  /* 0x0000541031087816 */ /* 0x001fc60000000030 */
[----:B-1----:R-:W-:Y:S04]  /*1a9db0*/  STL [R1+0x260], R44 ;  /* 0x0002602c01007387 */ /* 0x002fe80000100800 */
[----:B------:R-:W-:Y:S01]  /*1a9dc0*/  STL [R1+0x268], R46 ;  /* 0x0002682e01007387 */ /* 0x000fe20000100800 */
[----:B------:R-:W-:Y:S01]  /*1a9dd0*/  IMAD.MOV.U32 R6, RZ, RZ, R47 ;  /* 0x000000ffff067224 */ /* 0x000fe200078e002f */
[----:B--2---:R-:W-:Y:S02]  /*1a9de0*/  PRMT R9, R51, 0x5410, R50 ;  /* 0x0000541033097816 */ /* 0x004fe40000000032 */
[----:B---3--:R-:W-:Y:S02]  /*1a9df0*/  PRMT R10, R57, 0x5410, R52 ;  /* 0x00005410390a7816 */ /* 0x008fe40000000034 */
[----:B----4-:R-:W-:Y:S01]  /*1a9e00*/  PRMT R11, R54, 0x5410, R53 ;  /* 0x00005410360b7816 */ /* 0x010fe20000000035 */
[----:B------:R-:W-:-:S04]  /*1a9e10*/  NOP ;  /* 0x0000000000007918 */ /* 0x000fc80000000000 */
[----:B------:R5:W-:Y:S02]  /*1a9e20*/  STSM.16.M88.4 [R2], R8 ;  /* 0x0000000802007844 */ /* 0x000be40000000200 */
[----:B-----5:R-:W-:Y:S02]  /*1a9e30*/  PRMT R9, R20, 0x5410, R30 ;  /* 0x0000541014097816 */ /* 0x020fe4000000001e */
[----:B------:R-:W-:Y:S02]  /*1a9e40*/  PRMT R10, R22, 0x5410, R21 ;  /* 0x00005410160a7816 */ /* 0x000fe40000000015 */
[----:B------:R-:W-:Y:S01]  /*1a9e50*/  PRMT R11, R35, 0x5410, R23 ;  /* 0x00005410230b7816 */ /* 0x000fe20000000017 */
[----:B------:R-:W-:Y:S01]  /*1a9e60*/  NOP ;  /* 0x0000000000007918 */ /* 0x000fe20000000000 */
[----:B------:R-:W0:Y:S01]  /*1a9e70*/  LDS.128 R20, [R2] ;  /* 0x0000000002147984 */ /* 0x000e220000000c00 */
[----:B------:R-:W-:-:S03]  /*1a9e80*/  PRMT R8, R29, 0x5410, R28 ;  /* 0x000054101d087816 */ /* 0x000fc6000000001c */
[----:B------:R-:W2:Y:S04]  /*1a9e90*/  LDL.LU R28, [R1+0x31c] ;  /* 0x00031c00011c7983 */ /* 0x000ea80000300800 */
[----:B------:R-:W2:Y:S01]  /*1a9ea0*/  LDL.LU R29, [R1+0xe84] ;  /* 0x000e8400011d7983 */ /* 0x000ea20000300800 */
[----:B------:R-:W-:-:S03]  /*1a9eb0*/  NOP ;  /* 0x0000000000007918 */ /* 0x000fc60000000000 */
[----:B0-----:R0:W-:Y:S04]  /*1a9ec0*/  STL.64 [R1+0x250], R20 ;  /* 0x0002501401007387 */ /* 0x0011e80000100a00 */
[----:B------:R1:W-:Y:S04]  /*1a9ed0*/  STL.64 [R1+0x258], R22 ;  /* 0x0002581601007387 */ /* 0x0003e80000100a00 */
[----:B------:R-:W3:Y:S04]  /*1a9ee0*/  LDL.LU R30, [R1+0x318] ;  /* 0x00031800011e7983 */ /* 0x000ee80000300800 */
[----:B0-----:R-:W3:Y:S04]  /*1a9ef0*/  LDL.LU R20, [R1+0xe80] ;  /* 0x000e800001147983 */ /* 0x001ee80000300800 */
[----:B------:R-:W4:Y:S04]  /*1a9f00*/  LDL.LU R21, [R1+0x314] ;  /* 0x0003140001157983 */ /* 0x000f280000300800 */
[----:B-1----:R-:W4:Y:S04]  /*1a9f10*/  LDL.LU R22, [R1+0xe7c] ;  /* 0x000e7c0001167983 */ /* 0x002f280000300800 */
        /* <DEDUP_REMOVED lines=8> */
[----:B------:R0:W-:Y:S04]  /*1a9fa0*/  STSM.16.M88.4 [R2], R8 ;  /* 0x0000000802007844 */ /* 0x0001e80000000200 */
[----:B------:R-:W5:Y:S04]  /*1a9fb0*/  LDL.LU R51, [R1+0x320] ;  /* 0x0003200001337983 */ /* 0x000f680000300800 */
[----:B------:R-:W5:Y:S01]  /*1a9fc0*/  LDL.LU R52, [R1+0xe88] ;  /* 0x000e880001347983 */ /* 0x000f620000300800 */
[----:B0-----:R-:W-:-:S02]  /*1a9fd0*/  PRMT R8, R16, 0x5410, R31 ;  /* 0x0000541010087816 */ /* 0x001fc4000000001f */
[----:B------:R-:W-:Y:S02]  /*1a9fe0*/  PRMT R9, R18, 0x5410, R17 ;  /* 0x0000541012097816 */ /* 0x000fe40000000011 */
[----:B------:R-:W-:Y:S01]  /*1a9ff0*/  PRMT R10, R25, 0x5410, R19 ;  /* 0x00005410190a7816 */ /* 0x000fe20000000013 */
[----:B------:R-:W-:Y:S01]  /*1aa000*/  NOP ;  /* 0x0000000000007918 */ /* 0x000fe20000000000 */
[----:B------:R-:W0:Y:S04]  /*1aa010*/  LDS.128 R16, [R2] ;  /* 0x0000000002107984 */ /* 0x000e280000000c00 */
[----:B0-----:R0:W-:Y:S04]  /*1aa020*/  STL [R1+0x240], R16 ;  /* 0x0002401001007387 */ /* 0x0011e80000100800 */
[----:B------:R1:W-:Y:S04]  /*1aa030*/  STL [R1+0x24c], R19 ;  /* 0x00024c1301007387 */ /* 0x0003e80000100800 */
[----:B------:R-:W5:Y:S01]  /*1aa040*/  LDL.LU R31, [R1+0x338] ;  /* 0x00033800011f7983 */ /* 0x000f620000300800 */
[----:B------:R-:W-:-:S02]  /*1aa050*/  IMAD.MOV.U32 R53, RZ, RZ, R17 ;  /* 0x000000ffff357224 */ /* 0x000fc400078e0011 */
[----:B------:R-:W-:Y:S01]  /*1aa060*/  IMAD.MOV.U32 R57, RZ, RZ, R18 ;  /* 0x000000ffff397224 */ /* 0x000fe200078e0012 */
[----:B0-----:R-:W5:Y:S04]  /*1aa070*/  LDL.LU R16, [R1+0xea0] ;  /* 0x000ea00001107983 */ /* 0x001f680000300800 */
[----:B------:R-:W5:Y:S04]  /*1aa080*/  LDL.LU R17, [R1+0x334] ;  /* 0x0003340001117983 */ /* 0x000f680000300800 */
[----:B------:R-:W5:Y:S04]  /*1aa090*/  LDL.LU R18, [R1+0xe9c] ;  /* 0x000e9c0001127983 */ /* 0x000f680000300800 */
[----:B-1----:R-:W5:Y:S04]  /*1aa0a0*/  LDL.LU R19, [R1+0x330] ;  /* 0x0003300001137983 */ /* 0x002f680000300800 */
[----:B------:R-:W5:Y:S01]  /*1aa0b0*/  LDL.LU R25, [R1+0xe98] ;  /* 0x000e980001197983 */ /* 0x000f620000300800 */
[----:B------:R-:W-:-:S03]  /*1aa0c0*/  PRMT R11, R27, 0x5410, R26 ;  /* 0x000054101b0b7816 */ /* 0x000fc6000000001a */
[----:B------:R-:W5:Y:S04]  /*1aa0d0*/  LDL.LU R26, [R1+0x1ec] ;  /* 0x0001ec00011a7983 */ /* 0x000f680000300800 */
[----:B------:R-:W5:Y:S01]  /*1aa0e0*/  LDL.LU R27, [R1+0x354] ;  /* 0x00035400011b7983 */ /* 0x000f620000300800 */
[----:B------:R-:W-:-:S03]  /*1aa0f0*/  NOP ;  /* 0x0000000000007918 */ /* 0x000fc60000000000 */
[----:B------:R2:W-:Y:S01]  /*1aa100*/  STSM.16.M88.4 [R2], R8 ;  /* 0x0000000802007844 */ /* 0x0005e20000000200 */
[----:B------:R-:W-:Y:S01]  /*1aa110*/  IMAD.MOV.U32 R54, RZ, RZ, R45 ;  /* 0x000000ffff367224 */ /* 0x000fe200078e002d */
[----:B--2---:R-:W-:Y:S02]  /*1aa120*/  PRMT R8, R29, 0x5410, R28 ;  /* 0x000054101d087816 */ /* 0x004fe4000000001c */
[----:B------:R-:W2:Y:S04]  /*1aa130*/  LDL.LU R28, [R1+0x348] ;  /* 0x00034800011c7983 */ /* 0x000ea80000300800 */
[----:B------:R-:W2:Y:S01]  /*1aa140*/  LDL.LU R29, [R1+0xeb0] ;  /* 0x000eb000011d7983 */ /* 0x000ea20000300800 */
[----:B---3--:R-:W-:Y:S02]  /*1aa150*/  PRMT R9, R20, 0x5410, R30 ;  /* 0x0000541014097816 */ /* 0x008fe4000000001e */
[----:B----4-:R-:W-:-:S02]  /*1aa160*/  PRMT R10, R22, 0x5410, R21 ;  /* 0x00005410160a7816 */ /* 0x010fc40000000015 */
[----:B-----5:R-:W-:Y:S01]  /*1aa170*/  PRMT R11, R35, 0x5410, R23 ;  /* 0x00005410230b7816 */ /* 0x020fe20000000017 */
[----:B------:R-:W-:Y:S01]  /*1aa180*/  NOP ;  /* 0x0000000000007918 */ /* 0x000fe20000000000 */
[----:B------:R-:W0:Y:S01]  /*1aa190*/  LDS.128 R20, [R2] ;  /* 0x0000000002147984 */ /* 0x000e220000000c00 */
[----:B------:R-:W-:-:S03]  /*1aa1a0*/  NOP ;  /* 0x0000000000007918 */ /* 0x000fc60000000000 */
[----:B------:R1:W-:Y:S02]  /*1aa1b0*/  STSM.16.M88.4 [R2], R8 ;  /* 0x0000000802007844 */ /* 0x0003e40000000200 */
[----:B-1----:R-:W-:Y:S02]  /*1aa1c0*/  PRMT R8, R46, 0x5410, R60 ;  /* 0x000054102e087816 */ /* 0x002fe4000000003c */
[----:B------:R-:W-:Y:S01]  /*1aa1d0*/  PRMT R9, R48, 0x5410, R47 ;  /* 0x0000541030097816 */ /* 0x000fe2000000002f */
[----:B------:R-:W-:Y:S01]  /*1aa1e0*/  NOP ;  /* 0x0000000000007918 */ /* 0x000fe20000000000 */
[----:B------:R-:W1:Y:S04]  /*1aa1f0*/  LDS.128 R44, [R2] ;  /* 0x00000000022c7984 */ /* 0x000e680000000c00 */
[----:B0-----:R0:W-:Y:S04]  /*1aa200*/  STL.64 [R1+0x230], R20 ;  /* 0x0002301401007387 */ /* 0x0011e80000100a00 */
[----:B------:R3:W-:Y:S04]  /*1aa210*/  STL.64 [R1+0x238], R22 ;  /* 0x0002381601007387 */ /* 0x0007e80000100a00 */
[----:B------:R-:W4:Y:S04]  /*1aa220*/  LDL.LU R30, [R1+0x344] ;  /* 0x00034400011e7983 */ /* 0x000f280000300800 */
[----:B0-----:R-:W4:Y:S04]  /*1aa230*/  LDL.LU R20, [R1+0xeac] ;  /* 0x000eac0001147983 */ /* 0x001f280000300800 */
[----:B------:R-:W5:Y:S04]  /*1aa240*/  LDL.LU R21, [R1+0x340] ;  /* 0x0003400001157983 */ /* 0x000f680000300800 */
[----:B---3--:R-:W5:Y:S04]  /*1aa250*/  LDL.LU R22, [R1+0xea8] ;  /* 0x000ea80001167983 */ /* 0x008f680000300800 */
[----:B------:R-:W3:Y:S04]  /*1aa260*/  LDL.LU R23, [R1+0x33c] ;  /* 0x00033c0001177983 */ /* 0x000ee80000300800 */
[----:B------:R-:W3:Y:S01]  /*1aa270*/  LDL.LU R35, [R1+0xea4] ;  /* 0x000ea40001237983 */ /* 0x000ee20000300800 */
[----:B------:R-:W-:-:S02]  /*1aa280*/  PRMT R10, R50, 0x5410, R49 ;  /* 0x00005410320a7816 */ /* 0x000fc40000000031 */
[----:B------:R-:W-:Y:S01]  /*1aa290*/  PRMT R11, R52, 0x5410, R51 ;  /* 0x00005410340b7816 */ /* 0x000fe20000000033 */
[----:B------:R-:W-:-:S04]  /*1aa2a0*/  NOP ;  /* 0x0000000000007918 */ /* 0x000fc80000000000 */
[----:B------:R0:W-:Y:S04]  /*1aa2b0*/  STSM.16.M88.4 [R2], R8 ;  /* 0x0000000802007844 */ /* 0x0001e80000000200 */
[----:B-1----:R-:W-:Y:S04]  /*1aa2c0*/  STL.64 [R1+0x220], R44 ;  /* 0x0002202c01007387 */ /* 0x002fe80000100a00 */
[----:B------:R-:W-:Y:S01]  /*1aa2d0*/  STL [R1+0x22c], R47 ;  /* 0x00022c2f01007387 */ /* 0x000fe20000100800 */
[----:B------:R-:W-:Y:S01]  /*1aa2e0*/  IMAD.MOV.U32 R52, RZ, RZ, R46 ;  /* 0x000000ffff347224 */ /* 0x000fe200078e002e */
[----:B------:R-:W-:-:S02]  /*1aa2f0*/  NOP ;  /* 0x0000000000007918 */ /* 0x000fc40000000000 */
[----:B------:R-:W1:Y:S04]  /*1aa300*/  LDS.128 R44, [R2] ;  /* 0x00000000022c7984 */ /* 0x000e680000000c00 */
[----:B------:R-:W-:Y:S01]  /*1aa310*/  STL.64 [R1+0x7c18], R52 ;  /* 0x007c183401007387 */ /* 0x000fe20000100a00 */
[----:B0-----:R-:W-:-:S03]  /*1aa320*/  PRMT R8, R16, 0x5410, R31 ;  /* 0x0000541010087816 */ /* 0x001fc6000000001f */
[----:B------:R-:W3:Y:S04]  /*1aa330*/  LDL.LU R31, [R1+0x358] ;  /* 0x00035800011f7983 */ /* 0x000ee80000300800 */
[----:B------:R-:W3:Y:S01]  /*1aa340*/  LDL.LU R16, [R1+0xec8] ;  /* 0x000ec80001107983 */ /* 0x000ee20000300800 */
[----:B------:R-:W-:Y:S02]  /*1aa350*/  PRMT R9, R18, 0x5410, R17 ;  /* 0x0000541012097816 */ /* 0x000fe40000000011 */
[----:B------:R-:W-:Y:S01]  /*1aa360*/  PRMT R10, R25, 0x5410, R19 ;  /* 0x00005410190a7816 */ /* 0x000fe20000000013 */
[----:B-1----:R0:W-:Y:S04]  /*1aa370*/  STL.64 [R1+0x210], R44 ;  /* 0x0002102c01007387 */ /* 0x0021e80000100a00 */
[----:B------:R1:W-:Y:S04]  /*1aa380*/  STL.64 [R1+0x218], R46 ;  /* 0x0002182e01007387 */ /* 0x0003e80000100a00 */
[----:B------:R-:W3:Y:S04]  /*1aa390*/  LDL.LU R17, [R1+0x350] ;  /* 0x0003500001117983 */ /* 0x000ee80000300800 */
[----:B------:R-:W3:Y:S04]  /*1aa3a0*/  LDL.LU R18, [R1+0xec4] ;  /* 0x000ec40001127983 */ /* 0x000ee80000300800 */
[----:B------:R-:W3:Y:S04]  /*1aa3b0*/  LDL.LU R19, [R1+0x34c] ;  /* 0x00034c0001137983 */ /* 0x000ee80000300800 */
[----:B------:R-:W3:Y:S01]  /*1aa3c0*/  LDL.LU R25, [R1+0xeb4] ;  /* 0x000eb40001197983 */ /* 0x000ee20000300800 */
[----:B------:R-:W-:Y:S01]  /*1aa3d0*/  PRMT R11, R27, 0x5410, R26 ;  /* 0x000054101b0b7816 */ /* 0x000fe2000000001a */
[----:B------:R-:W-:-:S02]  /*1aa3e0*/  NOP ;  /* 0x0000000000007918 */ /* 0x000fc40000000000 */
[----:B------:R-:W3:Y:S04]  /*1aa3f0*/  LDL.LU R26, [R1+0x1f0] ;  /* 0x0001f000011a7983 */ /* 0x000ee80000300800 */
[----:B------:R-:W3:Y:S04]  /*1aa400*/  LDL.LU R27, [R1+0x364] ;  /* 0x00036400011b7983 */ /* 0x000ee80000300800 */
[----:B------:R2:W-:Y:S04]  /*1aa410*/  STSM.16.M88.4 [R2], R8 ;  /* 0x0000000802007844 */ /* 0x0005e80000000200 */
[----:B0-----:R-:W3:Y:S04]  /*1aa420*/  LDL.LU R45, [R1+0x974] ;  /* 0x00097400012d7983 */ /* 0x001ee80000300800 */
[----:B------:R-:W3:Y:S04]  /*1aa430*/  LDL.LU R61, [R1+0xee8] ;  /* 0x000ee800013d7983 */ /* 0x000ee80000300800 */
[----:B------:R-:W3:Y:S04]  /*1aa440*/  LDL.LU R60, [R1+0x970] ;  /* 0x00097000013c7983 */ /* 0x000ee80000300800 */
[----:B-1----:R-:W3:Y:S04]  /*1aa450*/  LDL.LU R46, [R1+0xee4] ;  /* 0x000ee400012e7983 */ /* 0x002ee80000300800 */
[----:B------:R-:W3:Y:S04]  /*1aa460*/  LDL.LU R47, [R1+0x398] ;  /* 0x00039800012f7983 */ /* 0x000ee80000300800 */
[----:B------:R-:W3:Y:S04]  /*1aa470*/  LDL.LU R48, [R1+0xed4] ;  /* 0x000ed40001307983 */ /* 0x000ee80000300800 */
[----:B------:R-:W3:Y:S04]  /*1aa480*/  LDL.LU R49, [R1+0x394] ;  /* 0x0003940001317983 */ /* 0x000ee80000300800 */
[----:B------:R-:W3:Y:S01]  /*1aa490*/  LDL.LU R50, [R1+0xed0] ;  /* 0x000ed00001327983 */ /* 0x000ee20000300800 */
[----:B--2---:R-:W-:-:S02]  /*1aa4a0*/  PRMT R8, R29, 0x5410, R28 ;  /* 0x000054101d087816 */ /* 0x004fc4000000001c */
[----:B----4-:R-:W-:Y:S02]  /*1aa4b0*/  PRMT R9, R20, 0x5410, R30 ;  /* 0x0000541014097816 */ /* 0x010fe4000000001e */
[----:B-----5:R-:W-:Y:S02]  /*1aa4c0*/  PRMT R10, R22, 0x5410, R21 ;  /* 0x00005410160a7816 */ /* 0x020fe40000000015 */
[----:B---3--:R-:W-:Y:S01]  /*1aa4d0*/  PRMT R11, R35, 0x5410, R23 ;  /* 0x00005410230b7816 */ /* 0x008fe20000000017 */
[----:B------:R-:W-:Y:S01]  /*1aa4e0*/  NOP ;  /* 0x0000000000007918 */ /* 0x000fe20000000000 */
[----:B------:R-:W0:Y:S01]  /*1aa4f0*/  LDS.128 R20, [R2] ;  /* 0x0000000002147984 */ /* 0x000e220000000c00 */
[----:B------:R-:W-:-:S03]  /*1aa500*/  NOP ;  /* 0x0000000000007918 */ /* 0x000fc60000000000 */
[----:B0-----:R0:W-:Y:S04]  /*1aa510*/  STL [R1+0x200], R20 ;  /* 0x0002001401007387 */ /* 0x0011e80000100800 */
[----:B------:R1:W-:Y:S04]  /*1aa520*/  STL.64 [R1+0x208], R22 ;  /* 0x0002081601007387 */ /* 0x0003e80000100a00 */
[----:B------:R-:W2:Y:S04]  /*1aa530*/  LDL.LU R28, [R1+0x9a0] ;  /* 0x0009a000011c7983 */ /* 0x000ea80000300800 */
[----:B------:R-:W2:Y:S04]  /*1aa540*/  LDL.LU R29, [R1+0xf00] ;  /* 0x000f0000011d7983 */ /* 0x000ea80000300800 */
[----:B------:R-:W3:Y:S01]  /*1aa550*/  LDL.LU R30, [R1+0x97c] ;  /* 0x00097c00011e7983 */ /* 0x000ee20000300800 */
[----:B------:R-:W-:-:S03]  /*1aa560*/  IMAD.MOV.U32 R51, RZ, RZ, R21 ;  /* 0x000000ffff337224 */ /* 0x000fc600078e0015 */
[----:B0-----:R-:W3:Y:S04]  /*1aa570*/  LDL.LU R20, [R1+0xef4] ;  /* 0x000ef40001147983 */ /* 0x001ee80000300800 */
[----:B------:R-:W4:Y:S04]  /*1aa580*/  LDL.LU R21, [R1+0x978] ;  /* 0x0009780001157983 */ /* 0x000f280000300800 */
[----:B-1----:R-:W4:Y:S04]  /*1aa590*/  LDL.LU R22, [R1+0xef0] ;  /* 0x000ef00001167983 */ /* 0x002f280000300800 */
        /* <DEDUP_REMOVED lines=8> */
[----:B------:R-:W2:Y:S04]  /*1aa620*/  LDL.LU R31, [R1+0xa64] ;  /* 0x000a6400011f7983 */ /* 0x000ea80000300800 */
[----:B0-----:R0:W-:Y:S04]  /*1aa630*/  STL.64 [R1+0x1f0], R16 ;  /* 0x0001f01001007387 */ /* 0x0011e80000100a00 */
[----:B------:R1:W-:Y:S04]  /*1aa640*/  STL.64 [R1+0x1f8], R18 ;  /* 0x0001f81201007387 */ /* 0x0003e80000100a00 */
[----:B0-----:R-:W2:Y:S04]  /*1aa650*/  LDL.LU R16, [R1+0x1250] ;  /* 0x0012500001107983 */ /* 0x001ea80000300800 */
[----:B------:R-:W2:Y:S04]  /*1aa660*/  LDL.LU R17, [R1+0x9ac] ;  /* 0x0009ac0001117983 */ /* 0x000ea80000300800 */
[----:B-1----:R-:W2:Y:S04]  /*1aa670*/  LDL.LU R18, [R1+0xf14] ;  /* 0x000f140001127983 */ /* 0x002ea80000300800 */
[----:B------:R-:W2:Y:S04]  /*1aa680*/  LDL.LU R19, [R1+0x9a8] ;  /* 0x0009a80001137983 */ /* 0x000ea80000300800 */
[----:B------:R-:W2:Y:S01]  /*1aa690*/  LDL.LU R25, [R1+0xf10] ;  /* 0x000f100001197983 */ /* 0x000ea20000300800 */
[----:B------:R-:W-:-:S03]  /*1aa6a0*/  PRMT R11, R27, 0x5410, R26 ;  /* 0x000054101b0b7816 */ /* 0x000fc6000000001a */
[----:B------:R-:W2:Y:S04]  /*1aa6b0*/  LDL.LU R26, [R1+0x9a4] ;  /* 0x0009a400011a7983 */ /* 0x000ea80000300800 */
[----:B------:R-:W2:Y:S01]  /*1aa6c0*/  LDL.LU R27, [R1+0xf0c] ;  /* 0x000f0c00011b7983 */ /* 0x000ea20000300800 */
[----:B------:R-:W-:-:S03]  /*1aa6d0*/  NOP ;  /* 0x0000000000007918 */ /* 0x000fc60000000000 */
[----:B------:R0:W-:Y:S02]  /*1aa6e0*/  STSM.16.M88.4 [R2], R8 ;  /* 0x0000000802007844 */ /* 0x0001e40000000200 */
[----:B0-----:R-:W-:Y:S02]  /*1aa6f0*/  PRMT R8, R61, 0x5410, R45 ;  /* 0x000054103d087816 */ /* 0x001fe4000000002d */
[----:B------:R-:W-:Y:S02]  /*1aa700*/  PRMT R9, R46, 0x5410, R60 ;  /* 0x000054102e097816 */ /* 0x000fe4000000003c */
[----:B------:R-:W-:Y:S01]  /*1aa710*/  PRMT R10, R48, 0x5410, R47 ;  /* 0x00005410300a7816 */ /* 0x000fe2000000002f */
[----:B------:R-:W-:Y:S01]  /*1aa720*/  NOP ;  /* 0x0000000000007918 */ /* 0x000fe20000000000 */
[----:B------:R-:W0:Y:S01]  /*1aa730*/  LDS.128 R44, [R2] ;  /* 0x00000000022c7984 */ /* 0x000e220000000c00 */
[----:B------:R-:W-:Y:S01]  /*1aa740*/  PRMT R11, R50, 0x5410, R49 ;  /* 0x00005410320b7816 */ /* 0x000fe20000000031 */
[----:B------:R-:W-:-:S04]  /*1aa750*/  NOP ;  /* 0x0000000000007918 */ /* 0x000fc80000000000 */
[----:B------:R3:W-:Y:S01]  /*1aa760*/  STSM.16.M88.4 [R2], R8 ;  /* 0x0000000802007844 */ /* 0x0007e20000000200 */
[----:B0-----:R-:W-:-:S03]  /*1aa770*/  IMAD.MOV.U32 R50, RZ, RZ, R46 ;  /* 0x000000ffff327224 */ /* 0x001fc600078e002e */
[----:B------:R-:W-:Y:S04]  /*1aa780*/  STL.64 [R1+0x1e0], R44 ;  /* 0x0001e02c01007387 */ /* 0x000fe80000100a00 */
[----:B------:R-:W-:Y:S04]  /*1aa790*/  STL [R1+0x1ec], R47 ;  /* 0x0001ec2f01007387 */ /* 0x000fe80000100800 */
[----:B------:R-:W-:Y:S04]  /*1aa7a0*/  STL.64 [R1+0x7c00], R50 ;  /* 0x007c003201007387 */ /* 0x000fe80000100a00 */
[----:B------:R-:W2:Y:S04]  /*1aa7b0*/  LDL.LU R60, [R1+0xa90] ;  /* 0x000a9000013c7983 */ /* 0x000ea80000300800 */
[----:B------:R-:W2:Y:S01]  /*1aa7c0*/  LDL.LU R46, [R1+0x1264] ;  /* 0x00126400012e7983 */ /* 0x000ea20000300800 */
[----:B---3--:R-:W-:-:S02]  /*1aa7d0*/  PRMT R9, R20, 0x5410, R30 ;  /* 0x0000541014097816 */ /* 0x008fc4000000001e */
[----:B----4-:R-:W-:Y:S02]  /*1aa7e0*/  PRMT R10, R22, 0x5410, R21 ;  /* 0x00005410160a7816 */ /* 0x010fe40000000015 */
[----:B-----5:R-:W-:Y:S01]  /*1aa7f0*/  PRMT R11, R35, 0x5410, R23 ;  /* 0x00005410230b7816 */ /* 0x020fe20000000017 */
[----:B------:R-:W-:Y:S01]  /*1aa800*/  NOP ;  /* 0x0000000000007918 */ /* 0x000fe20000000000 */
[----:B------:R-:W0:Y:S04]  /*1aa810*/  LDS.128 R20, [R2] ;  /* 0x0000000002147984 */ /* 0x000e280000000c00 */
[----:B0-----:R0:W-:Y:S04]  /*1aa820*/  STL.64 [R1+0x1d0], R20 ;  /* 0x0001d01401007387 */ /* 0x0011e80000100a00 */
[----:B------:R1:W-:Y:S04]  /*1aa830*/  STL.64 [R1+0x1d8], R22 ;  /* 0x0001d81601007387 */ /* 0x0003e80000100a00 */
[----:B------:R-:W3:Y:S04]  /*1aa840*/  LDL.LU R47, [R1+0xa6c] ;  /* 0x000a6c00012f7983 */ /* 0x000ee80000300800 */
[----:B0-----:R-:W3:Y:S04]  /*1aa850*/  LDL.LU R20, [R1+0x1260] ;  /* 0x0012600001147983 */ /* 0x001ee80000300800 */
[----:B------:R-:W4:Y:S04]  /*1aa860*/  LDL.LU R21, [R1+0xa68] ;  /* 0x000a680001157983 */ /* 0x000f280000300800 */
[----:B-1----:R-:W4:Y:S04]  /*1aa870*/  LDL.LU R22, [R1+0x125c] ;  /* 0x00125c0001167983 */ /* 0x002f280000300800 */
[----:B------:R-:W5:Y:S04]  /*1aa880*/  LDL.LU R23, [R1+0x2c4] ;  /* 0x0002c40001177983 */ /* 0x000f680000300800 */
[----:B------:R-:W5:Y:S01]  /*1aa890*/  LDL.LU R35, [R1+0x36c] ;  /* 0x00036c0001237983 */ /* 0x000f620000300800 */
[----:B--2---:R-:W-:-:S03]  /*1aa8a0*/  PRMT R8, R29, 0x5410, R28 ;  /* 0x000054101d087816 */ /* 0x004fc6000000001c */
[----:B------:R-:W2:Y:S01]  /*1aa8b0*/  LDL.LU R44, [R1+0xb54] ;  /* 0x000b5400012c7983 */ /* 0x000ea20000300800 */
[----:B------:R-:W-:-:S03]  /*1aa8c0*/  NOP ;  /* 0x0000000000007918 */ /* 0x000fc60000000000 */
[----:B------:R-:W2:Y:S04]  /*1aa8d0*/  LDL.LU R43, [R1+0x1284] ;  /* 0x00128400012b7983 */ /* 0x000ea80000300800 */
[----:B------:R0:W-:Y:S04]  /*1aa8e0*/  STSM.16.M88.4 [R2], R8 ;  /* 0x0000000802007844 */ /* 0x0001e80000000200 */
[----:B------:R-:W2:Y:S04]  /*1aa8f0*/  LDL.LU R45, [R1+0xb50] ;  /* 0x000b5000012d7983 */ /* 0x000ea80000300800 */
[----:B------:R-:W2:Y:S01]  /*1aa900*/  LDL.LU R48, [R1+0x1280] ;  /* 0x0012800001307983 */ /* 0x000ea20000300800 */
[----:B0-----:R-:W-:-:S02]  /*1aa910*/  PRMT R8, R16, 0x5410, R31 ;  /* 0x0000541010087816 */ /* 0x001fc4000000001f */
[----:B------:R-:W-:Y:S01]  /*1aa920*/  PRMT R9, R18, 0x5410, R17 ;  /* 0x0000541012097816 */ /* 0x000fe20000000011 */
[----:B------:R-:W2:Y:S04]  /*1aa930*/  LDL.LU R16, [R1+0xacc] ;  /* 0x000acc0001107983 */ /* 0x000ea80000300800 */
[----:B------:R-:W2:Y:S01]  /*1aa940*/  LDL.LU R17, [R1+0x127c] ;  /* 0x00127c0001117983 */ /* 0x000ea20000300800 */
[----:B------:R-:W-:-:S03]  /*1aa950*/  PRMT R10, R25, 0x5410, R19 ;  /* 0x00005410190a7816 */ /* 0x000fc60000000013 */
[----:B------:R-:W2:Y:S04]  /*1aa960*/  LDL.LU R18, [R1+0xac8] ;  /* 0x000ac80001127983 */ /* 0x000ea80000300800 */
[----:B------:R-:W2:Y:S01]  /*1aa970*/  LDL.LU R19, [R1+0x1278] ;  /* 0x0012780001137983 */ /* 0x000ea20000300800 */
[----:B------:R-:W-:-:S03]  /*1aa980*/  NOP ;  /* 0x0000000000007918 */ /* 0x000fc60000000000 */
[----:B------:R-:W0:Y:S01]  /*1aa990*/  LDS.128 R28, [R2] ;  /* 0x00000000021c7984 */ /* 0x000e220000000c00 */
[----:B------:R-:W-:Y:S01]  /*1aa9a0*/  PRMT R11, R27, 0x5410, R26 ;  /* 0x000054101b0b7816 */ /* 0x000fe2000000001a */
[----:B------:R-:W-:Y:S02]  /*1aa9b0*/  NOP ;  /* 0x0000000000007918 */ /* 0x000fe40000000000 */
[----:B0-----:R0:W-:Y:S04]  /*1aa9c0*/  STL.64 [R1+0x1c0], R28 ;  /* 0x0001c01c01007387 */ /* 0x0011e80000100a00 */
[----:B------:R1:W-:Y:S04]  /*1aa9d0*/  STL [R1+0x1c8], R30 ;  /* 0x0001c81e01007387 */ /* 0x0003e80000100800 */
[----:B------:R-:W2:Y:S01]  /*1aa9e0*/  LDL.LU R61, [R1+0xb88] ;  /* 0x000b8800013d7983 */ /* 0x000ea20000300800 */
[----:B------:R-:W-:-:S03]  /*1aa9f0*/  IMAD.MOV.U32 R49, RZ, RZ, R31 ;  /* 0x000000ffff317224 */ /* 0x000fc600078e001f */
[----:B0-----:R-:W2:Y:S04]  /*1aaa00*/  LDL.LU R28, [R1+0x12a0] ;  /* 0x0012a000011c7983 */ /* 0x001ea80000300800 */
[----:B------:R-:W2:Y:S04]  /*1aaa10*/  LDL.LU R29, [R1+0xb5c] ;  /* 0x000b5c00011d7983 */ /* 0x000ea80000300800 */
[----:B-1----:R-:W2:Y:S04]  /*1aaa20*/  LDL.LU R30, [R1+0x129c] ;  /* 0x00129c00011e7983 */ /* 0x002ea80000300800 */
[----:B------:R-:W2:Y:S04]  /*1aaa30*/  LDL.LU R31, [R1+0xb58] ;  /* 0x000b5800011f7983 */ /* 0x000ea80000300800 */
[----:B------:R-:W2:Y:S04]  /*1aaa40*/  LDL.LU R25, [R1+0x1298] ;  /* 0x0012980001197983 */ /* 0x000ea80000300800 */
[----:B------:R-:W2:Y:S04]  /*1aaa50*/  LDL.LU R26, [R1+0x2c8] ;  /* 0x0002c800011a7983 */ /* 0x000ea80000300800 */
[----:B------:R-:W2:Y:S04]  /*1aaa60*/  LDL.LU R27, [R1+0x368] ;  /* 0x00036800011b7983 */ /* 0x000ea80000300800 */
[----:B------:R0:W-:Y:S02]  /*1aaa70*/  STSM.16.M88.4 [R2], R8 ;  /* 0x0000000802007844 */ /* 0x0001e40000000200 */
[----:B0-----:R-:W-:-:S02]  /*1aaa80*/  PRMT R8, R46, 0x5410, R60 ;  /* 0x000054102e087816 */ /* 0x001fc4000000003c */
[----:B------:R-:W2:Y:S04]  /*1aaa90*/  LDL.LU R60, [R1+0xbe4] ;  /* 0x000be400013c7983 */ /* 0x000ea80000300800 */
[----:B------:R-:W2:Y:S01]  /*1aaaa0*/  LDL.LU R46, [R1+0x12c0] ;  /* 0x0012c000012e7983 */ /* 0x000ea20000300800 */
[----:B---3--:R-:W-:Y:S02]  /*1aaab0*/  PRMT R9, R20, 0x5410, R47 ;  /* 0x0000541014097816 */ /* 0x008fe4000000002f */
[----:B----4-:R-:W-:Y:S02]  /*1aaac0*/  PRMT R10, R22, 0x5410, R21 ;  /* 0x00005410160a7816 */ /* 0x010fe40000000015 */
[----:B-----5:R-:W-:Y:S01]  /*1aaad0*/  PRMT R11, R35, 0x5410, R23 ;  /* 0x00005410230b7816 */ /* 0x020fe20000000017 */
[----:B------:R-:W-:Y:S01]  /*1aaae0*/  NOP ;  /* 0x0000000000007918 */ /* 0x000fe20000000000 */
[----:B------:R-:W0:Y:S01]  /*1aaaf0*/  LDS.128 R20, [R2] ;  /* 0x0000000002147984 */ /* 0x000e220000000c00 */
[----:B------:R-:W-:-:S03]  /*1aab00*/  NOP ;  /* 0x0000000000007918 */ /* 0x000fc60000000000 */
[----:B------:R2:W-:Y:S02]  /*1aab10*/  STSM.16.M88.4 [R2], R8 ;  /* 0x0000000802007844 */ /* 0x0005e40000000200 */
[----:B--2---:R-:W-:Y:S02]  /*1aab20*/  PRMT R10, R17, 0x5410, R16 ;  /* 0x00005410110a7816 */ /* 0x004fe40000000010 */
[----:B------:R-:W-:Y:S01]  /*1aab30*/  PRMT R11, R19, 0x5410, R18 ;  /* 0x00005410130b7816 */ /* 0x000fe20000000012 */
[----:B------:R-:W-:Y:S01]  /*1aab40*/  NOP ;  /* 0x0000000000007918 */ /* 0x000fe20000000000 */
[----:B------:R-:W1:Y:S04]  /*1aab50*/  LDS.128 R16, [R2] ;  /* 0x0000000002107984 */ /* 0x000e680000000c00 */
[----:B0-----:R0:W-:Y:S04]  /*1aab60*/  STL.64 [R1+0x1b0], R20 ;  /* 0x0001b01401007387 */ /* 0x0011e80000100a00 */
[----:B------:R2:W-:Y:S04]  /*1aab70*/  STL.64 [R1+0x1b8], R22 ;  /* 0x0001b81601007387 */ /* 0x0005e80000100a00 */
[----:B------:R-:W3:Y:S04]  /*1aab80*/  LDL.LU R47, [R1+0xbbc] ;  /* 0x000bbc00012f7983 */ /* 0x000ee80000300800 */
[----:B0-----:R-:W3:Y:S04]  /*1aab90*/  LDL.LU R20, [R1+0x12bc] ;  /* 0x0012bc0001147983 */ /* 0x001ee80000300800 */
[----:B------:R-:W4:Y:S04]  /*1aaba0*/  LDL.LU R21, [R1+0xbb8] ;  /* 0x000bb80001157983 */ /* 0x000f280000300800 */
[----:B--2---:R-:W4:Y:S04]  /*1aabb0*/  LDL.LU R22, [R1+0x12b8] ;  /* 0x0012b80001167983 */ /* 0x004f280000300800 */
[----:B------:R-:W2:Y:S04]  /*1aabc0*/  LDL.LU R23, [R1+0xbb4] ;  /* 0x000bb40001177983 */ /* 0x000ea80000300800 */
[----:B------:R-:W2:Y:S01]  /*1aabd0*/  LDL.LU R35, [R1+0x12a4] ;  /* 0x0012a40001237983 */ /* 0x000ea20000300800 */
[----:B------:R-:W-:-:S02]  /*1aabe0*/  PRMT R8, R43, 0x5410, R44 ;  /* 0x000054102b087816 */ /* 0x000fc4000000002c */
[----:B------:R-:W-:Y:S01]  /*1aabf0*/  PRMT R9, R48, 0x5410, R45 ;  /* 0x0000541030097816 */ /* 0x000fe2000000002d */
[----:B------:R-:W-:-:S04]  /*1aac00*/  NOP ;  /* 0x0000000000007918 */ /* 0x000fc80000000000 */
[----:B------:R-:W-:Y:S01]  /*1aac10*/  STSM.16.M88.4 [R2], R8 ;  /* 0x0000000802007844 */ /* 0x000fe20000000200 */
[----:B-1----:R-:W-:-:S03]  /*1aac20*/  IMAD.MOV.U32 R48, RZ, RZ, R16 ;  /* 0x000000ffff307224 */ /* 0x002fc600078e0010 */
[----:B------:R-:W-:Y:S04]  /*1aac30*/  STL [R1+0x1a4], R17 ;  /* 0x0001a41101007387 */ /* 0x000fe80000100800 */
[----:B------:R0:W-:Y:S04]  /*1aac40*/  STL.64 [R1+0x1a8], R18 ;  /* 0x0001a81201007387 */ /* 0x0001e80000100a00 */
[----:B0-----:R-:W5:Y:S04]  /*1aac50*/  LDL.LU.64 R18, [R1+0x7c90] ;  /* 0x007c900001127983 */ /* 0x001f680000300a00 */
[----:B------:R-:W5:Y:S04]  /*1aac60*/  LDL.LU.64 R16, [R1+0x7c88] ;  /* 0x007c880001107983 */ /* 0x000f680000300a00 */
[----:B------:R-:W-:Y:S01]  /*1aac70*/  STL.64 [R1+0x7be8], R48 ;  /* 0x007be83001007387 */ /* 0x000fe20000100a00 */
[----:B------:R-:W-:-:S03]  /*1aac80*/  NOP ;  /* 0x0000000000007918 */ /* 0x000fc60000000000 */
[----:B------:R-:W0:Y:S01]  /*1aac90*/  LDS.128 R48, [R2] ;  /* 0x0000000002307984 */ /* 0x000e220000000c00 */
[----:B------:R-:W-:-:S03]  /*1aaca0*/  PRMT R8, R28, 0x5410, R61 ;  /* 0x000054101c087816 */ /* 0x000fc6000000003d */
[----:B------:R-:W5:Y:S04]  /*1aacb0*/  LDL.LU R45, [R1+0xc00] ;  /* 0x000c0000012d7983 */ /* 0x000f680000300800 */
[----:B------:R-:W5:Y:S01]  /*1aacc0*/  LDL.LU R28, [R1+0x12dc] ;  /* 0x0012dc00011c7983 */ /* 0x000f620000300800 */
[----:B------:R-:W-:Y:S02]  /*1aacd0*/  PRMT R9, R30, 0x5410, R29 ;  /* 0x000054101e097816 */ /* 0x000fe4000000001d */
[----:B------:R-:W-:Y:S02]  /*1aace0*/  PRMT R10, R25, 0x5410, R31 ;  /* 0x00005410190a7816 */ /* 0x000fe4000000001f */
[----:B------:R-:W-:Y:S01]  /*1aacf0*/  PRMT R11, R27, 0x5410, R26 ;  /* 0x000054101b0b7816 */ /* 0x000fe2000000001a */
[----:B------:R-:W-:Y:S01]  /*1aad00*/  NOP ;  /* 0x0000000000007918 */ /* 0x000fe20000000000 */
[----:B0-----:R0:W-:Y:S04]  /*1aad10*/  STL.64 [R1+0x190], R48 ;  /* 0x0001903001007387 */ /* 0x0011e80000100a00 */
[----:B------:R1:W-:Y:S04]  /*1aad20*/  STL.64 [R1+0x198], R50 ;  /* 0x0001983201007387 */ /* 0x0003e80000100a00 */
        /* <DEDUP_REMOVED lines=10> */
[----:B------:R0:W-:Y:S04]  /*1aadd0*/  STSM.16.M88.4 [R2], R8 ;  /* 0x0000000802007844 */ /* 0x0001e80000000200 */
[----:B------:R-:W5:Y:S04]  /*1aade0*/  LDL.LU R52, [R1+0xc08] ;  /* 0x000c080001347983 */ /* 0x000f680000300800 */
[----:B------:R-:W5:Y:S01]  /*1aadf0*/  LDL.LU R43, [R1+0x12f0] ;  /* 0x0012f000012b7983 */ /* 0x000f620000300800 */
[----:B0-----:R-:W-:-:S03]  /*1aae00*/  PRMT R8, R46, 0x5410, R60 ;  /* 0x000054102e087816 */ /* 0x001fc6000000003c */
[----:B------:R-:W5:Y:S01]  /*1aae10*/  LDL.LU R46, [R1+0xc04] ;  /* 0x000c0400012e7983 */ /* 0x000f620000300800 */
[----:B---3--:R-:W-:Y:S02]  /*1aae20*/  PRMT R9, R20, 0x5410, R47 ;  /* 0x0000541014097816 */ /* 0x008fe4000000002f */
[----:B----4-:R-:W-:Y:S02]  /*1aae30*/  PRMT R10, R22, 0x5410, R21 ;  /* 0x00005410160a7816 */ /* 0x010fe40000000015 */
[----:B--2---:R-:W-:Y:S01]  /*1aae40*/  PRMT R11, R35, 0x5410, R23 ;  /* 0x00005410230b7816 */ /* 0x004fe20000000017 */
[----:B------:R-:W-:Y:S01]  /*1aae50*/  NOP ;  /* 0x0000000000007918 */ /* 0x000fe20000000000 */
[----:B------:R-:W0:Y:S04]  /*1aae60*/  LDS.128 R20, [R2] ;  /* 0x0000000002147984 */ /* 0x000e280000000c00 */
[----:B------:R-:W2:Y:S01]  /*1aae70*/  LDL.LU R35, [R1+0x12ec] ;  /* 0x0012ec0001237983 */ /* 0x000ea20000300800 */
[----:B------:R-:W-:-:S03]  /*1aae80*/  NOP ;  /* 0x0000000000007918 */ /* 0x000fc60000000000 */
[----:B0-----:R-:W-:Y:S04]  /*1aae90*/  STL.64 [R1+0x180], R20 ;  /* 0x0001801401007387 */ /* 0x001fe80000100a00 */
[----:B------:R0:W-:Y:S01]  /*1aaea0*/  STL [R1+0x18c], R23 ;  /* 0x00018c1701007387 */ /* 0x0001e20000100800 */
[----:B------:R-:W-:-:S03]  /*1aaeb0*/  IMAD.MOV.U32 R47, RZ, RZ, R22 ;  /* 0x000000ffff2f7224 */ /* 0x000fc600078e0016 */
[----:B0-----:R-:W3:Y:S04]  /*1aaec0*/  LDL.LU.64 R22, [R1+0x7c80] ;  /* 0x007c800001167983 */ /* 0x001ee80000300a00 */
[----:B------:R-:W3:Y:S04]  /*1aaed0*/  LDL.LU.64 R20, [R1+0x7c78] ;  /* 0x007c780001147983 */ /* 0x000ee80000300a00 */
        /* <DEDUP_REMOVED lines=8> */
[----:B------:R5:W-:Y:S04]  /*1aaf60*/  STSM.16.M88.4 [R2], R8 ;  /* 0x0000000802007844 */ /* 0x000be80000000200 */
[----:B------:R-:W3:Y:S01]  /*1aaf70*/  LDL.LU R44, [R1+0xc6c] ;  /* 0x000c6c00012c7983 */ /* 0x000ee20000300800 */
[----:B-----5:R-:W-:-:S03]  /*1aaf80*/  PRMT R11, R27, 0x5410, R26 ;  /* 0x000054101b0b7816 */ /* 0x020fc6000000001a */
[----:B------:R-:W5:Y:S04]  /*1aaf90*/  LDL.LU R26, [R1+0x1330] ;  /* 0x00133000011a7983 */ /* 0x000f680000300800 */
[----:B------:R-:W5:Y:S01]  /*1aafa0*/  LDL.LU R41, [R1+0xc68] ;  /* 0x000c680001297983 */ /* 0x000f620000300800 */
[----:B------:R-:W-:-:S03]  /*1aafb0*/  PRMT R8, R28, 0x5410, R45 ;  /* 0x000054101c087816 */ /* 0x000fc6000000002d */
[----:B------:R-:W5:Y:S01]  /*1aafc0*/  LDL.LU R27, [R1+0x132c] ;  /* 0x00132c00011b7983 */ /* 0x000f620000300800 */
[----:B------:R-:W-:-:S03]  /*1aafd0*/  PRMT R10, R25, 0x5410, R31 ;  /* 0x00005410190a7816 */ /* 0x000fc6000000001f */
[----:B------:R-:W5:Y:S04]  /*1aafe0*/  LDL.LU R45, [R1+0xc8c] ;  /* 0x000c8c00012d7983 */ /* 0x000f680000300800 */
[----:B------:R-:W5:Y:S01]  /*1aaff0*/  LDL.LU R25, [R1+0x1334] ;  /* 0x0013340001197983 */ /* 0x000f620000300800 */
[----:B------:R-:W-:Y:S01]  /*1ab000*/  PRMT R9, R30, 0x5410, R29 ;  /* 0x000054101e097816 */ /* 0x000fe2000000001d */
[----:B------:R-:W-:Y:S02]  /*1ab010*/  NOP ;  /* 0x0000000000007918 */ /* 0x000fe40000000000 */
[----:B------:R-:W0:Y:S01]  /*1ab020*/  LDS.128 R28, [R2] ;  /* 0x00000000021c7984 */ /* 0x000e220000000c00 */
[----:B------:R-:W-:-:S03]  /*1ab030*/  NOP ;  /* 0x0000000000007918 */ /* 0x000fc60000000000 */
[----:B------:R1:W-:Y:S02]  /*1ab040*/  STSM.16.M88.4 [R2], R8 ;  /* 0x0000000802007844 */ /* 0x0003e40000000200 */
[----:B-1----:R-:W-:Y:S02]  /*1ab050*/  PRMT R8, R49, 0x5410, R48 ;  /* 0x0000541031087816 */ /* 0x002fe40000000030 */
[----:B------:R-:W-:Y:S01]  /*1ab060*/  PRMT R9, R51, 0x5410, R50 ;  /* 0x0000541033097816 */ /* 0x000fe20000000032 */
[----:B------:R-:W-:Y:S01]  /*1ab070*/  NOP ;  /* 0x0000000000007918 */ /* 0x000fe20000000000 */
[----:B------:R-:W1:Y:S01]  /*1ab080*/  LDS.128 R48, [R2] ;  /* 0x0000000002307984 */ /* 0x000e620000000c00 */
[----:B------:R-:W-:-:S03]  /*1ab090*/  PRMT R10, R43, 0x5410, R52 ;  /* 0x000054102b0a7816 */ /* 0x000fc60000000034 */
[----:B0-----:R-:W-:Y:S04]  /*1ab0a0*/  STL.64 [R1+0x170], R28 ;  /* 0x0001701c01007387 */ /* 0x001fe80000100a00 */
[----:B------:R0:W-:Y:S04]  /*1ab0b0*/  STL.64 [R1+0x178], R30 ;  /* 0x0001781e01007387 */ /* 0x0001e80000100a00 */
[----:B0-----:R-:W5:Y:S04]  /*1ab0c0*/  LDL.LU.64 R30, [R1+0x7c70] ;  /* 0x007c7000011e7983 */ /* 0x001f680000300a00 */
[----:B------:R-:W5:Y:S01]  /*1ab0d0*/  LDL.LU.64 R28, [R1+0x7c68] ;  /* 0x007c6800011c7983 */ /* 0x000f620000300a00 */
[----:B------:R-:W-:-:S03]  /*1ab0e0*/  NOP ;  /* 0x0000000000007918 */ /* 0x000fc60000000000 */
[----:B-1----:R-:W-:Y:S04]  /*1ab0f0*/  STL.64 [R1+0x160], R48 ;  /* 0x0001603001007387 */ /* 0x002fe80000100a00 */
[----:B------:R-:W-:Y:S04]  /*1ab100*/  STL [R1+0x168], R50 ;  /* 0x0001683201007387 */ /* 0x000fe80000100800 */
[----:B------:R-:W5:Y:S01]  /*1ab110*/  LDL.LU R43, [R1+0x2d4] ;  /* 0x0002d400012b7983 */ /* 0x000f620000300800 */
[----:B--2---:R-:W-:Y:S01]  /*1ab120*/  PRMT R11, R35, 0x5410, R46 ;  /* 0x00005410230b7816 */ /* 0x004fe2000000002e */
[----:B------:R-:W-:-:S02]  /*1ab130*/  IMAD.MOV.U32 R46, RZ, RZ, R51 ;  /* 0x000000ffff2e7224 */ /* 0x000fc400078e0033 */
[----:B------:R-:W2:Y:S04]  /*1ab140*/  LDL.LU R35, [R1+0xa3c] ;  /* 0x000a3c0001237983 */ /* 0x000ea80000300800 */
[----:B------:R4:W-:Y:S01]  /*1ab150*/  STSM.16.M88.4 [R2], R8 ;  /* 0x0000000802007844 */ /* 0x0009e20000000200 */
[----:B------:R-:W-:-:S03]  /*1ab160*/  NOP ;  /* 0x0000000000007918 */ /* 0x000fc60000000000 */
[----:B------:R-:W0:Y:S04]  /*1ab170*/  LDS.128 R48, [R2] ;  /* 0x0000000002307984 */ /* 0x000e280000000c00 */
[----:B------:R-:W-:Y:S01]  /*1ab180*/  STL.64 [R1+0x7bd8], R46 ;  /* 0x007bd82e01007387 */ /* 0x000fe20000100a00 */
[----:B----4-:R-:W-:Y:S02]  /*1ab190*/  PRMT R8, R7, 0x5410, R53 ;  /* 0x0000541007087816 */ /* 0x010fe40000000035 */
[----:B---3--:R-:W-:Y:S02]  /*1ab1a0*/  PRMT R9, R0, 0x5410, R3 ;  /* 0x0000541000097816 */ /* 0x008fe40000000003 */
[----:B------:R-:W-:Y:S02]  /*1ab1b0*/  PRMT R10, R40, 0x5410, R39 ;  /* 0x00005410280a7816 */ /* 0x000fe40000000027 */
[----:B------:R-:W-:Y:S01]  /*1ab1c0*/  PRMT R11, R60, 0x5410, R61 ;  /* 0x000054103c0b7816 */ /* 0x000fe2000000003d */
[----:B------:R-:W-:Y:S01]  /*1ab1d0*/  NOP ;  /* 0x0000000000007918 */ /* 0x000fe20000000000 */
[----:B0-----:R-:W-:Y:S04]  /*1ab1e0*/  STL [R1+0x150], R48 ;  /* 0x0001503001007387 */ /* 0x001fe80000100800 */
[----:B------:R0:W-:Y:S01]  /*1ab1f0*/  STSM.16.M88.4 [R2], R8 ;  /* 0x0000000802007844 */ /* 0x0001e20000000200 */
[----:B------:R-:W-:-:S03]  /*1ab200*/  IMAD.MOV.U32 R60, RZ, RZ, R49 ;  /* 0x000000ffff3c7224 */ /* 0x000fc600078e0031 */
[----:B------:R-:W-:Y:S01]  /*1ab210*/  STL [R1+0x15c], R51 ;  /* 0x00015c3301007387 */ /* 0x000fe20000100800 */
[----:B------:R-:W-:Y:S01]  /*1ab220*/  IMAD.MOV.U32 R61, RZ, RZ, R50 ;  /* 0x000000ffff3d7224 */ /* 0x000fe200078e0032 */
[----:B------:R-:W-:Y:S02]  /*1ab230*/  NOP ;  /* 0x0000000000007918 */ /* 0x000fe40000000000 */
[----:B------:R-:W1:Y:S04]  /*1ab240*/  LDS.128 R48, [R2] ;  /* 0x0000000002307984 */ /* 0x000e680000000c00 */
[----:B------:R-:W-:Y:S04]  /*1ab250*/  STL.64 [R1+0x7bc8], R60 ;  /* 0x007bc83c01007387 */ /* 0x000fe80000100a00 */
[----:B------:R-:W3:Y:S01]  /*1ab260*/  LDL.LU R3, [R1+0x2d8] ;  /* 0x0002d80001037983 */ /* 0x000ee20000300800 */
[----:B-----5:R-:W-:-:S03]  /*1ab270*/  PRMT R26, R26, 0x5410, R44 ;  /* 0x000054101a1a7816 */ /* 0x020fc6000000002c */
[----:B------:R-:W3:Y:S04]  /*1ab280*/  LDL.LU R44, [R1+0x9e4] ;  /* 0x0009e400012c7983 */ /* 0x000ee80000300800 */
[----:B0-----:R-:W4:Y:S01]  /*1ab290*/  LDL.LU R8, [R1+0x20] ;  /* 0x0000200001087983 */ /* 0x001f220000300800 */
[----:B------:R-:W-:-:S03]  /*1ab2a0*/  PRMT R27, R27, 0x5410, R41 ;  /* 0x000054101b1b7816 */ /* 0x000fc60000000029 */
[----:B------:R-:W4:Y:S01]  /*1ab2b0*/  LDL.LU R9, [R1+0x24] ;  /* 0x0000240001097983 */ /* 0x000f220000300800 */
[----:B------:R-:W-:-:S03]  /*1ab2c0*/  PRMT R25, R25, 0x5410, R45 ;  /* 0x0000541019197816 */ /* 0x000fc6000000002d */
[----:B------:R-:W4:Y:S04]  /*1ab2d0*/  LDL.LU R10, [R1+0x28] ;  /* 0x00002800010a7983 */ /* 0x000f280000300800 */
[----:B------:R-:W5:Y:S04]  /*1ab2e0*/  LDL.LU R39, [R1+0x2dc] ;  /* 0x0002dc0001277983 */ /* 0x000f680000300800 */
[----:B------:R-:W5:Y:S01]  /*1ab2f0*/  LDL.LU R40, [R1+0xa34] ;  /* 0x000a340001287983 */ /* 0x000f620000300800 */
[----:B------:R-:W-:-:S03]  /*1ab300*/  NOP ;  /* 0x0000000000007918 */ /* 0x000fc60000000000 */
[----:B------:R0:W-:Y:S04]  /*1ab310*/  STSM.16.M88.4 [R2], R24 ;  /* 0x0000001802007844 */ /* 0x0001e80000000200 */
[----:B-1----:R-:W-:Y:S04]  /*1ab320*/  STL [R1+0x144], R49 ;  /* 0x0001443101007387 */ /* 0x002fe80000100800 */
[----:B------:R-:W-:Y:S04]  /*1ab330*/  STL.64 [R1+0x148], R50 ;  /* 0x0001483201007387 */ /* 0x000fe80000100a00 */
[----:B0-----:R-:W4:Y:S04]  /*1ab340*/  LDL.LU R24, [R1+0x10] ;  /* 0x0000100001187983 */ /* 0x001f280000300800 */
[----:B------:R-:W4:Y:S04]  /*1ab350*/  LDL.LU R25, [R1+0x14] ;  /* 0x0000140001197983 */ /* 0x000f280000300800 */
[----:B------:R-:W4:Y:S01]  /*1ab360*/  LDL.LU R26, [R1+0x18] ;  /* 0x00001800011a7983 */ /* 0x000f220000300800 */
[----:B------:R-:W-:Y:S01]  /*1ab370*/  IMAD.MOV.U32 R45, RZ, RZ, R48 ;  /* 0x000000ffff2d7224 */ /* 0x000fe200078e0030 */
[----:B------:R-:W-:-:S02]  /*1ab380*/  NOP ;  /* 0x0000000000007918 */ /* 0x000fc40000000000 */
[----:B------:R-:W0:Y:S04]  /*1ab390*/  LDS.128 R48, [R2] ;  /* 0x0000000002307984 */ /* 0x000e280000000c00 */
[----:B0-----:R0:W-:Y:S04]  /*1ab3a0*/  STL.64 [R1+0x120], R48 ;  /* 0x0001203001007387 */ /* 0x0011e80000100a00 */
[----:B------:R1:W-:Y:S04]  /*1ab3b0*/  STL.64 [R1+0x128], R50 ;  /* 0x0001283201007387 */ /* 0x0003e80000100a00 */
[----:B0-----:R-:W5:Y:S04]  /*1ab3c0*/  LDL.LU R48, [R1+0x30] ;  /* 0x0000300001307983 */ /* 0x001f680000300800 */
[----:B------:R-:W5:Y:S04]  /*1ab3d0*/  LDL.LU R49, [R1+0x34] ;  /* 0x0000340001317983 */ /* 0x000f680000300800 */
[----:B-1----:R-:W5:Y:S04]  /*1ab3e0*/  LDL.LU R50, [R1+0x38] ;  /* 0x0000380001327983 */ /* 0x002f680000300800 */
[----:B------:R-:W5:Y:S04]  /*1ab3f0*/  LDL.LU R0, [R1+0x2e0] ;  /* 0x0002e00001007983 */ /* 0x000f680000300800 */
[----:B------:R-:W5:Y:S01]  /*1ab400*/  LDL.LU R41, [R1+0x9e0] ;  /* 0x0009e00001297983 */ /* 0x000f620000300800 */
[----:B--2---:R-:W-:Y:S01]  /*1ab410*/  PRMT R35, R35, 0x5410, R43 ;  /* 0x0000541023237816 */ /* 0x004fe2000000002b */
[----:B------:R-:W-:-:S04]  /*1ab420*/  NOP ;  /* 0x0000000000007918 */ /* 0x000fc80000000000 */
[----:B------:R-:W-:Y:S01]  /*1ab430*/  STSM.16.M88.4 [R2], R32 ;  /* 0x0000002002007844 */ /* 0x000fe20000000200 */
[----:B------:R-:W-:-:S03]  /*1ab440*/  NOP ;  /* 0x0000000000007918 */ /* 0x000fc60000000000 */
[----:B------:R-:W0:Y:S01]  /*1ab450*/  LDS.128 R32, [R2] ;  /* 0x0000000002207984 */ /* 0x000e220000000c00 */
[----:B------:R-:W-:-:S03]  /*1ab460*/  NOP ;  /* 0x0000000000007918 */ /* 0x000fc60000000000 */
[----:B------:R-:W-:Y:S01]  /*1ab470*/  STSM.16.M88.4 [R2], R12 ;  /* 0x0000000c02007844 */ /* 0x000fe20000000200 */
[----:B------:R-:W-:-:S03]  /*1ab480*/  NOP ;  /* 0x0000000000007918 */ /* 0x000fc60000000000 */
[----:B------:R-:W1:Y:S04]  /*1ab490*/  LDS.128 R12, [R2] ;  /* 0x00000000020c7984 */ /* 0x000e680000000c00 */
[----:B0-----:R-:W-:Y:S04]  /*1ab4a0*/  STL.64 [R1+0x110], R32 ;  /* 0x0001102001007387 */ /* 0x001fe80000100a00 */
[----:B------:R-:W-:Y:S04]  /*1ab4b0*/  STL [R1+0x11c], R35 ;  /* 0x00011c2301007387 */ /* 0x000fe80000100800 */
[----:B-1----:R-:W-:Y:S04]  /*1ab4c0*/  STL.64 [R1+0x100], R12 ;  /* 0x0001000c01007387 */ /* 0x002fe80000100a00 */
[----:B------:R-:W-:Y:S01]  /*1ab4d0*/  STL [R1+0x10c], R15 ;  /* 0x00010c0f01007387 */ /* 0x000fe20000100800 */
[----:B---3--:R-:W-:Y:S01]  /*1ab4e0*/  PRMT R27, R44, 0x5410, R3 ;  /* 0x000054102c1b7816 */ /* 0x008fe20000000003 */
[----:B------:R-:W-:Y:S01]  /*1ab4f0*/  NOP ;  /* 0x0000000000007918 */ /* 0x000fe20000000000 */
[----:B------:R-:W-:-:S03]  /*1ab500*/  IMAD.MOV.U32 R44, RZ, RZ, R14 ;  /* 0x000000ffff2c7224 */ /* 0x000fc600078e000e */
[----:B----4-:R-:W-:Y:S01]  /*1ab510*/  STSM.16.M88.4 [R2], R24 ;  /* 0x0000001802007844 */ /* 0x010fe20000000200 */
[----:B------:R-:W-:-:S03]  /*1ab520*/  NOP ;  /* 0x0000000000007918 */ /* 0x000fc60000000000 */
[----:B------:R-:W0:Y:S01]  /*1ab530*/  LDS.128 R12, [R2] ;  /* 0x00000000020c7984 */ /* 0x000e220000000c00 */
[----:B-----5:R-:W-:Y:S01]  /*1ab540*/  PRMT R11, R40, 0x5410, R39 ;  /* 0x00005410280b7816 */ /* 0x020fe20000000027 */
[----:B------:R-:W-:Y:S02]  /*1ab550*/  NOP ;  /* 0x0000000000007918 */ /* 0x000fe40000000000 */
[----:B0-----:R-:W-:Y:S04]  /*1ab560*/  STL.64 [R1+0xf0], R12 ;  /* 0x0000f00c01007387 */ /* 0x001fe80000100a00 */
[----:B------:R-:W-:Y:S04]  /*1ab570*/  STL.64 [R1+0xf8], R14 ;  /* 0x0000f80e01007387 */ /* 0x000fe80000100a00 */
[----:B------:R-:W2:Y:S04]  /*1ab580*/  LDL.LU R24, [R1+0x40] ;  /* 0x0000400001187983 */ /* 0x000ea80000300800 */
[----:B------:R-:W2:Y:S04]  /*1ab590*/  LDL.LU R25, [R1+0x44] ;  /* 0x0000440001197983 */ /* 0x000ea80000300800 */
[----:B------:R-:W2:Y:S04]  /*1ab5a0*/  LDL.LU R26, [R1+0x48] ;  /* 0x00004800011a7983 */ /* 0x000ea80000300800 */
[----:B------:R-:W3:Y:S04]  /*1ab5b0*/  LDL.LU R39, [R1+0x2e4] ;  /* 0x0002e40001277983 */ /* 0x000ee80000300800 */
[----:B------:R-:W3:Y:S04]  /*1ab5c0*/  LDL.LU R40, [R1+0x9ec] ;  /* 0x0009ec0001287983 */ /* 0x000ee80000300800 */
[----:B------:R-:W-:Y:S01]  /*1ab5d0*/  STSM.16.M88.4 [R2], R16 ;  /* 0x0000001002007844 */ /* 0x000fe20000000200 */
[----:B------:R-:W-:-:S03]  /*1ab5e0*/  NOP ;  /* 0x0000000000007918 */ /* 0x000fc60000000000 */
[----:B------:R-:W0:Y:S01]  /*1ab5f0*/  LDS.128 R12, [R2] ;  /* 0x00000000020c7984 */ /* 0x000e220000000c00 */
[----:B------:R-:W-:-:S03]  /*1ab600*/  NOP ;  /* 0x0000000000007918 */ /* 0x000fc60000000000 */
[----:B------:R-:W-:Y:S01]  /*1ab610*/  STSM.16.M88.4 [R2], R8 ;  /* 0x0000000802007844 */ /* 0x000fe20000000200 */
[----:B------:R-:W-:-:S03]  /*1ab620*/  NOP ;  /* 0x0000000000007918 */ /* 0x000fc60000000000 */
[----:B------:R-:W1:Y:S01]  /*1ab630*/  LDS.128 R8, [R2] ;  /* 0x0000000002087984 */ /* 0x000e620000000c00 */
[----:B------:R-:W-:-:S03]  /*1ab640*/  NOP ;  /* 0x0000000000007918 */ /* 0x000fc60000000000 */
[----:B------:R-:W-:Y:S01]  /*1ab650*/  STSM.16.M88.4 [R2], R20 ;  /* 0x0000001402007844 */ /* 0x000fe20000000200 */
[----:B------:R-:W-:-:S03]  /*1ab660*/  NOP ;  /* 0x0000000000007918 */ /* 0x000fc60000000000 */
[----:B0-----:R-:W-:Y:S04]  /*1ab670*/  STL.64 [R1+0xe0], R12 ;  /* 0x0000e00c01007387 */ /* 0x001fe80000100a00 */
[----:B------:R-:W-:Y:S04]  /*1ab680*/  STL.64 [R1+0xe8], R14 ;  /* 0x0000e80e01007387 */ /* 0x000fe80000100a00 */
[----:B-1----:R-:W-:Y:S04]  /*1ab690*/  STL.64 [R1+0xd0], R8 ;  /* 0x0000d00801007387 */ /* 0x002fe80000100a00 */
[----:B------:R-:W-:Y:S04]  /*1ab6a0*/  STL.64 [R1+0xd8], R10 ;  /* 0x0000d80a01007387 */ /* 0x000fe80000100a00 */
[----:B------:R-:W0:Y:S01]  /*1ab6b0*/  LDS.128 R8, [R2] ;  /* 0x0000000002087984 */ /* 0x000e220000000c00 */
[----:B------:R-:W-:Y:S01]  /*1ab6c0*/  PRMT R51, R41, 0x5410, R0 ;  /* 0x0000541029337816 */ /* 0x000fe20000000000 */
[----:B------:R-:W-:-:S02]  /*1ab6d0*/  NOP ;  /* 0x0000000000007918 */ /* 0x000fc40000000000 */
[----:B0-----:R-:W-:Y:S04]  /*1ab6e0*/  STL [R1+0xc0], R8 ;  /* 0x0000c00801007387 */ /* 0x001fe80000100800 */
[----:B------:R0:W-:Y:S04]  /*1ab6f0*/  STL.64 [R1+0xc8], R10 ;  /* 0x0000c80a01007387 */ /* 0x0001e80000100a00 */
[----:B------:R-:W4:Y:S04]  /*1ab700*/  LDL.LU R12, [R1] ;  /* 0x00000000010c7983 */ /* 0x000f280000300800 */
[----:B------:R-:W4:Y:S04]  /*1ab710*/  LDL.LU R13, [R1+0x4] ;  /* 0x00000400010d7983 */ /* 0x000f280000300800 */
[----:B------:R-:W4:Y:S04]  /*1ab720*/  LDL.LU R14, [R1+0x8] ;  /* 0x00000800010e7983 */ /* 0x000f280000300800 */
[----:B------:R-:W4:Y:S04]  /*1ab730*/  LDL.LU R15, [R1+0xc] ;  /* 0x00000c00010f7983 */ /* 0x000f280000300800 */
[----:B------:R-:W5:Y:S04]  /*1ab740*/  LDL.LU R53, [R1+0xec0] ;  /* 0x000ec00001357983 */ /* 0x000f680000300800 */
[----:B------:R-:W5:Y:S04]  /*1ab750*/  LDL.LU R0, [R1+0x1478] ;  /* 0x0014780001007983 */ /* 0x000f680000300800 */
[----:B------:R-:W-:Y:S01]  /*1ab760*/  STSM.16.M88.4 [R2], R48 ;  /* 0x0000003002007844 */ /* 0x000fe20000000200 */
[----:B------:R-:W-:-:S03]  /*1ab770*/  NOP ;  /* 0x0000000000007918 */ /* 0x000fc60000000000 */
[----:B------:R-:W1:Y:S04]  /*1ab780*/  LDS.128 R16, [R2] ;  /* 0x0000000002107984 */ /* 0x000e680000000c00 */
[----:B0-----:R-:W4:Y:S04]  /*1ab790*/  LDL.LU R11, [R1+0xebc] ;  /* 0x000ebc00010b7983 */ /* 0x001f280000300800 */
[----:B------:R-:W4:Y:S01]  /*1ab7a0*/  LDL.LU R46, [R1+0x1474] ;  /* 0x00147400012e7983 */ /* 0x000f220000300800 */
[----:B------:R-:W-:-:S03]  /*1ab7b0*/  NOP ;  /* 0x0000000000007918 */ /* 0x000fc60000000000 */
[----:B------:R-:W-:Y:S04]  /*1ab7c0*/  STSM.16.M88.4 [R2], R28 ;  /* 0x0000001c02007844 */ /* 0x000fe80000000200 */
[----:B-1----:R-:W-:Y:S04]  /*1ab7d0*/  STL.64 [R1+0xb0], R16 ;  /* 0x0000b01001007387 */ /* 0x002fe80000100a00 */
[----:B------:R-:W-:Y:S01]  /*1ab7e0*/  STL.64 [R1+0xb8], R18 ;  /* 0x0000b81201007387 */ /* 0x000fe20000100a00 */
[----:B------:R-:W-:-:S03]  /*1ab7f0*/  NOP ;  /* 0x0000000000007918 */ /* 0x000fc60000000000 */
[----:B------:R-:W0:Y:S04]  /*1ab800*/  LDS.128 R16, [R2] ;  /* 0x0000000002107984 */ /* 0x000e280000000c00 */
[----:B------:R-:W4:Y:S04]  /*1ab810*/  LDL.LU R47, [R1+0xeb8] ;  /* 0x000eb800012f7983 */ /* 0x000f280000300800 */
[----:B------:R-:W4:Y:S04]  /*1ab820*/  LDL.LU R48, [R1+0x1468] ;  /* 0x0014680001307983 */ /* 0x000f280000300800 */
[----:B------:R-:W4:Y:S04]  /*1ab830*/  LDL.LU R49, [R1+0x2e8] ;  /* 0x0002e80001317983 */ /* 0x000f280000300800 */
[----:B------:R-:W4:Y:S04]  /*1ab840*/  LDL.LU R50, [R1+0x9b0] ;  /* 0x0009b00001327983 */ /* 0x000f280000300800 */
[----:B------:R-:W4:Y:S04]  /*1ab850*/  LDL.LU R7, [R1+0xee0] ;  /* 0x000ee00001077983 */ /* 0x000f280000300800 */
[----:B------:R-:W4:Y:S04]  /*1ab860*/  LDL.LU R3, [R1+0x14a4] ;  /* 0x0014a40001037983 */ /* 0x000f280000300800 */
[----:B0-----:R-:W-:Y:S04]  /*1ab870*/  STL.64 [R1+0xa0], R16 ;  /* 0x0000a01001007387 */ /* 0x001fe80000100a00 */
[----:B------:R-:W-:Y:S01]  /*1ab880*/  STL.64 [R1+0xa8], R18 ;  /* 0x0000a81201007387 */ /* 0x000fe20000100a00 */
[----:B------:R-:W-:Y:S01]  /*1ab890*/  NOP ;  /* 0x0000000000007918 */ /* 0x000fe20000000000 */
[----:B------:R-:W-:Y:S01]  /*1ab8a0*/  IMAD.MOV.U32 R43, RZ, RZ, R34 ;  /* 0x000000ffff2b7224 */ /* 0x000fe200078e0022 */
[----:B---3--:R-:W-:-:S05]  /*1ab8b0*/  PRMT R27, R40, 0x5410, R39 ;  /* 0x00005410281b7816 */ /* 0x008fca0000000027 */
[----:B--2---:R-:W-:Y:S01]  /*1ab8c0*/  STSM.16.M88.4 [R2], R24 ;  /* 0x0000001802007844 */ /* 0x004fe20000000200 */
[----:B------:R-:W-:-:S03]  /*1ab8d0*/  NOP ;  /* 0x0000000000007918 */ /* 0x000fc60000000000 */
[----:B------:R-:W0:Y:S01]  /*1ab8e0*/  LDS.128 R16, [R2] ;  /* 0x0000000002107984 */ /* 0x000e220000000c00 */
[----:B------:R-:W-:Y:S01]  /*1ab8f0*/  IMAD.MOV.U32 R41, RZ, RZ, R9 ;  /* 0x000000ffff297224 */ /* 0x000fe200078e0009 */
[----:B------:R-:W-:Y:S02]  /*1ab900*/  NOP ;  /* 0x0000000000007918 */ /* 0x000fe40000000000 */
[----:B0-----:R-:W-:Y:S04]  /*1ab910*/  STL.64 [R1+0x90], R16 ;  /* 0x0000901001007387 */ /* 0x001fe80000100a00 */
[----:B------:R-:W-:Y:S04]  /*1ab920*/  STL [R1+0x98], R18 ;  /* 0x0000981201007387 */ /* 0x000fe80000100800 */
[----:B------:R-:W2:Y:S04]  /*1ab930*/  LDL.LU R32, [R1+0xedc] ;  /* 0x000edc0001207983 */ /* 0x000ea80000300800 */
[----:B------:R-:W2:Y:S04]  /*1ab940*/  LDL.LU R33, [R1+0x14a0] ;  /* 0x0014a00001217983 */ /* 0x000ea80000300800 */
[----:B------:R-:W3:Y:S04]  /*1ab950*/  LDL.LU R34, [R1+0xed8] ;  /* 0x000ed80001227983 */ /* 0x000ee80000300800 */
[----:B------:R-:W3:Y:S04]  /*1ab960*/  LDL.LU R35, [R1+0x149c] ;  /* 0x00149c0001237983 */ /* 0x000ee80000300800 */
[----:B------:R-:W3:Y:S04]  /*1ab970*/  LDL.LU R24, [R1+0xecc] ;  /* 0x000ecc0001187983 */ /* 0x000ee80000300800 */
[----:B------:R-:W3:Y:S01]  /*1ab980*/  LDL.LU R39, [R1+0x147c] ;  /* 0x00147c0001277983 */ /* 0x000ee20000300800 */
[----:B------:R-:W-:-:S05]  /*1ab990*/  IMAD.MOV.U32 R40, RZ, RZ, R19 ;  /* 0x000000ffff287224 */ /* 0x000fca00078e0013 */
[----:B------:R-:W-:Y:S04]  /*1ab9a0*/  STL.64 [R1+0x7ba0], R40 ;  /* 0x007ba02801007387 */ /* 0x000fe80000100a00 */
[----:B------:R-:W3:Y:S04]  /*1ab9b0*/  LDL.LU R25, [R1+0xefc] ;  /* 0x000efc0001197983 */ /* 0x000ee80000300800 */
[----:B------:R-:W3:Y:S04]  /*1ab9c0*/  LDL.LU R26, [R1+0x14b0] ;  /* 0x0014b000011a7983 */ /* 0x000ee80000300800 */
[----:B------:R-:W3:Y:S04]  /*1ab9d0*/  LDL.LU R60, [R1+0xef8] ;  /* 0x000ef800013c7983 */ /* 0x000ee80000300800 */
[----:B------:R-:W3:Y:S04]  /*1ab9e0*/  LDL.LU R61, [R1+0x14ac] ;  /* 0x0014ac00013d7983 */ /* 0x000ee80000300800 */
[----:B------:R-:W3:Y:S04]  /*1ab9f0*/  LDL.LU R51, [R1+0xeec] ;  /* 0x000eec0001337983 */ /* 0x000ee80000300800 */
[----:B------:R-:W3:Y:S01]  /*1aba00*/  LDL.LU R52, [R1+0x14a8] ;  /* 0x0014a80001347983 */ /* 0x000ee20000300800 */
[----:B-----5:R-:W-:-:S03]  /*1aba10*/  PRMT R8, R0, 0x5410, R53 ;  /* 0x0000541000087816 */ /* 0x020fc60000000035 */
[----:B------:R-:W5:Y:S04]  /*1aba20*/  LDL.LU R53, [R1+0x2ec] ;  /* 0x0002ec0001357983 */ /* 0x000f680000300800 */
[----:B------:R-:W5:Y:S04]  /*1aba30*/  LDL.LU R0, [R1+0xa38] ;  /* 0x000a380001007983 */ /* 0x000f680000300800 */
[----:B----4-:R-:W-:Y:S01]  /*1aba40*/  STSM.16.M88.4 [R2], R12 ;  /* 0x0000000c02007844 */ /* 0x010fe20000000200 */
[----:B------:R-:W-:-:S03]  /*1aba50*/  NOP ;  /* 0x0000000000007918 */ /* 0x000fc60000000000 */
[----:B------:R-:W0:Y:S01]  /*1aba60*/  LDS.128 R12, [R2] ;  /* 0x00000000020c7984 */ /* 0x000e220000000c00 */
[----:B------:R-:W-:-:S03]  /*1aba70*/  PRMT R9, R46, 0x5410, R11 ;  /* 0x000054102e097816 */ /* 0x000fc6000000000b */
[----:B0-----:R-:W-:Y:S04]  /*1aba80*/  STL [R1+0x80], R12 ;  /* 0x0000800c01007387 */ /* 0x001fe80000100800 */
[----:B------:R-:W-:Y:S01]  /*1aba90*/  STL.64 [R1+0x88], R14 ;  /* 0x0000880e01007387 */ /* 0x000fe20000100a00 */
[----:B------:R-:W-:Y:S01]  /*1abaa0*/  PRMT R10, R48, 0x5410, R47 ;  /* 0x00005410300a7816 */ /* 0x000fe2000000002f */
[----:B------:R-:W-:Y:S01]  /*1abab0*/  IMAD.MOV.U32 R40, RZ, RZ, R13 ;  /* 0x000000ffff287224 */ /* 0x000fe200078e000d */
[----:B------:R-:W-:Y:S01]  /*1abac0*/  PRMT R11, R50, 0x5410, R49 ;  /* 0x00005410320b7816 */ /* 0x000fe20000000031 */
[----:B------:R-:W-:-:S04]  /*1abad0*/  NOP ;  /* 0x0000000000007918 */ /* 0x000fc80000000000 */
[----:B------:R0:W-:Y:S01]  /*1abae0*/  STSM.16.M88.4 [R2], R8 ;  /* 0x0000000802007844 */ /* 0x0001e20000000200 */
[----:B------:R-:W-:-:S03]  /*1abaf0*/  NOP ;  /* 0x0000000000007918 */ /* 0x000fc60000000000 */
[----:B------:R-:W1:Y:S04]  /*1abb00*/  LDS.128 R12, [R2] ;  /* 0x00000000020c7984 */ /* 0x000e680000000c00 */
[----:B------:R-:W4:Y:S04]  /*1abb10*/  LDL.LU R27, [R1+0xf1c] ;  /* 0x000f1c00011b7983 */ /* 0x000f280000300800 */
[----:B------:R-:W4:Y:S04]  /*1abb20*/  LDL.LU R46, [R1+0x14c0] ;  /* 0x0014c000012e7983 */ /* 0x000f280000300800 */
[----:B------:R-:W4:Y:S04]  /*1abb30*/  LDL.LU R47, [R1+0xf18] ;  /* 0x000f1800012f7983 */ /* 0x000f280000300800 */
[----:B------:R-:W4:Y:S04]  /*1abb40*/  LDL.LU R48, [R1+0x14bc] ;  /* 0x0014bc0001307983 */ /* 0x000f280000300800 */
[----:B------:R-:W4:Y:S04]  /*1abb50*/  LDL.LU R49, [R1+0xf08] ;  /* 0x000f080001317983 */ /* 0x000f280000300800 */
[----:B------:R-:W4:Y:S01]  /*1abb60*/  LDL.LU R50, [R1+0x14b8] ;  /* 0x0014b80001327983 */ /* 0x000f220000300800 */
[----:B0-----:R-:W-:-:S03]  /*1abb70*/  PRMT R8, R3, 0x5410, R7 ;  /* 0x0000541003087816 */ /* 0x001fc60000000007 */
[----:B------:R-:W4:Y:S04]  /*1abb80*/  LDL.LU R7, [R1+0xf04] ;  /* 0x000f040001077983 */ /* 0x000f280000300800 */
[----:B------:R-:W4:Y:S04]  /*1abb90*/  LDL.LU R3, [R1+0x14b4] ;  /* 0x0014b40001037983 */ /* 0x000f280000300800 */
[----:B-1----:R-:W-:Y:S04]  /*1abba0*/  STL [R1+0x74], R13 ;  /* 0x0000740d01007387 */ /* 0x002fe80000100800 */
[----:B------:R-:W-:Y:S01]  /*1abbb0*/  STL.64 [R1+0x78], R14 ;  /* 0x0000780e01007387 */ /* 0x000fe20000100a00 */
[----:B--2---:R-:W-:-:S02]  /*1abbc0*/  PRMT R9, R33, 0x5410, R32 ;  /* 0x0000541021097816 */ /* 0x004fc40000000020 */
[----:B---3--:R-:W-:Y:S02]  /*1abbd0*/  PRMT R10, R35, 0x5410, R34 ;  /* 0x00005410230a7816 */ /* 0x008fe40000000022 */
[----:B------:R-:W-:Y:S01]  /*1abbe0*/  PRMT R11, R39, 0x5410, R24 ;  /* 0x00005410270b7816 */ /* 0x000fe20000000018 */
[----:B------:R-:W-:-:S04]  /*1abbf0*/  NOP ;  /* 0x0000000000007918 */ /* 0x000fc80000000000 */
[----:B------:R0:W-:Y:S01]  /*1abc00*/  STSM.16.M88.4 [R2], R8 ;  /* 0x0000000802007844 */ /* 0x0001e20000000200 */
[----:B------:R-:W-:Y:S01]  /*1abc10*/  IMAD.MOV.U32 R39, RZ, RZ, R12 ;  /* 0x000000ffff277224 */ /* 0x000fe200078e000c */
[----:B------:R-:W-:Y:S02]  /*1abc20*/  NOP ;  /* 0x0000000000007918 */ /* 0x000fe40000000000 */
[----:B------:R-:W1:Y:S04]  /*1abc30*/  LDS.128 R12, [R2] ;  /* 0x00000000020c7984 */ /* 0x000e680000000c00 */
[----:B------:R-:W-:Y:S04]  /*1abc40*/  STL.64 [R1+0x7c58], R38 ;  /* 0x007c582601007387 */ /* 0x000fe80000100a00 */
[----:B------:R-:W-:Y:S01]  /*1abc50*/  STL.64 [R1+0x7c50], R36 ;  /* 0x007c502401007387 */ /* 0x000fe20000100a00 */
[----:B0-----:R-:W-:-:S02]  /*1abc60*/  PRMT R8, R26, 0x5410, R25 ;  /* 0x000054101a087816 */ /* 0x001fc40000000019 */
[----:B------:R-:W-:Y:S02]  /*1abc70*/  PRMT R9, R61, 0x5410, R60 ;  /* 0x000054103d097816 */ /* 0x000fe4000000003c */
[----:B------:R-:W-:Y:S01]  /*1abc80*/  PRMT R10, R52, 0x5410, R51 ;  /* 0x00005410340a7816 */ /* 0x000fe20000000033 */
[----:B-1----:R0:W-:Y:S04]  /*1abc90*/  STL [R1+0x64], R13 ;  /* 0x0000640d01007387 */ /* 0x0021e80000100800 */
[----:B------:R1:W-:Y:S04]  /*1abca0*/  STL.64 [R1+0x68], R14 ;  /* 0x0000680e01007387 */ /* 0x0003e80000100a00 */
[----:B------:R-:W2:Y:S04]  /*1abcb0*/  LDL.LU R35, [R1+0x1268] ;  /* 0x0012680001237983 */ /* 0x000ea80000300800 */
[----:B------:R-:W2:Y:S04]  /*1abcc0*/  LDL.LU R24, [R1+0x14cc] ;  /* 0x0014cc0001187983 */ /* 0x000ea80000300800 */
[----:B------:R-:W3:Y:S04]  /*1abcd0*/  LDL.LU R25, [R1+0x1258] ;  /* 0x0012580001197983 */ /* 0x000ee80000300800 */
[----:B------:R-:W3:Y:S04]  /*1abce0*/  LDL.LU R60, [R1+0x14c8] ;  /* 0x0014c800013c7983 */ /* 0x000ee80000300800 */
[----:B------:R-:W3:Y:S04]  /*1abcf0*/  LDL.LU R61, [R1+0x1254] ;  /* 0x00125400013d7983 */ /* 0x000ee80000300800 */
[----:B------:R-:W3:Y:S01]  /*1abd00*/  LDL.LU R51, [R1+0x14c4] ;  /* 0x0014c40001337983 */ /* 0x000ee20000300800 */
[----:B-----5:R-:W-:-:S03]  /*1abd10*/  PRMT R11, R0, 0x5410, R53 ;  /* 0x00005410000b7816 */ /* 0x020fc60000000035 */
[----:B------:R-:W5:Y:S04]  /*1abd20*/  LDL.LU R52, [R1+0x2f0] ;  /* 0x0002f00001347983 */ /* 0x000f680000300800 */
[----:B------:R-:W5:Y:S01]  /*1abd30*/  LDL.LU R53, [R1+0x98c] ;  /* 0x00098c0001357983 */ /* 0x000f620000300800 */
[----:B------:R-:W-:-:S03]  /*1abd40*/  IMAD.MOV.U32 R0, RZ, RZ, R12 ;  /* 0x000000ffff007224 */ /* 0x000fc600078e000c */
[----:B------:R-:W5:Y:S04]  /*1abd50*/  LDL.LU R19, [R1+0x1288] ;  /* 0x0012880001137983 */ /* 0x000f680000300800 */
[----:B------:R-:W5:Y:S04]  /*1abd60*/  LDL.LU R12, [R1+0x14ec] ;  /* 0x0014ec00010c7983 */ /* 0x000f680000300800 */
[----:B0-----:R-:W5:Y:S04]  /*1abd70*/  LDL.LU R13, [R1+0x1274] ;  /* 0x00127400010d7983 */ /* 0x001f680000300800 */
[----:B-1----:R-:W5:Y:S04]  /*1abd80*/  LDL.LU R14, [R1+0x14e8] ;  /* 0x0014e800010e7983 */ /* 0x002f680000300800 */
[----:B------:R-:W5:Y:S04]  /*1abd90*/  LDL.LU R15, [R1+0x1270] ;  /* 0x00127000010f7983 */ /* 0x000f680000300800 */
[----:B------:R-:W5:Y:S01]  /*1abda0*/  LDL.LU R32, [R1+0x14e4] ;  /* 0x0014e40001207983 */ /* 0x000f620000300800 */
[----:B------:R-:W-:-:S03]  /*1abdb0*/  NOP ;  /* 0x0000000000007918 */ /* 0x000fc60000000000 */
[----:B------:R4:W-:Y:S01]  /*1abdc0*/  STSM.16.M88.4 [R2], R8 ;  /* 0x0000000802007844 */ /* 0x0009e20000000200 */
[----:B------:R-:W-:-:S03]  /*1abdd0*/  NOP ;  /* 0x0000000000007918 */ /* 0x000fc60000000000 */
[----:B------:R-:W0:Y:S04]  /*1abde0*/  LDS.128 R20, [R2] ;  /* 0x0000000002147984 */ /* 0x000e280000000c00 */
[----:B------:R-:W5:Y:S04]  /*1abdf0*/  LDL.LU R33, [R1+0x126c] ;  /* 0x00126c0001217983 */ /* 0x000f680000300800 */
[----:B------:R-:W5:Y:S04]  /*1abe00*/  LDL.LU R34, [R1+0x14e0] ;  /* 0x0014e00001227983 */ /* 0x000f680000300800 */
[----:B------:R-:W5:Y:S01]  /*1abe10*/  LDL.LU R26, [R1+0x1294] ;  /* 0x00129400011a7983 */ /* 0x000f620000300800 */
[----:B----4-:R-:W-:-:S03]  /*1abe20*/  PRMT R8, R46, 0x5410, R27 ;  /* 0x000054102e087816 */ /* 0x010fc6000000001b */
[----:B------:R-:W4:Y:S01]  /*1abe30*/  LDL.LU R27, [R1+0x14f8] ;  /* 0x0014f800011b7983 */ /* 0x000f220000300800 */
[----:B------:R-:W-:-:S03]  /*1abe40*/  PRMT R9, R48, 0x5410, R47 ;  /* 0x0000541030097816 */ /* 0x000fc6000000002f */
[----:B------:R-:W4:Y:S04]  /*1abe50*/  LDL.LU R46, [R1+0x1290] ;  /* 0x00129000012e7983 */ /* 0x000f280000300800 */
[----:B------:R-:W4:Y:S01]  /*1abe60*/  LDL.LU R47, [R1+0x14f4] ;  /* 0x0014f400012f7983 */ /* 0x000f220000300800 */
[----:B------:R-:W-:-:S03]  /*1abe70*/  PRMT R10, R50, 0x5410, R49 ;  /* 0x00005410320a7816 */ /* 0x000fc60000000031 */
[----:B------:R-:W4:Y:S04]  /*1abe80*/  LDL.LU R48, [R1+0x128c] ;  /* 0x00128c0001307983 */ /* 0x000f280000300800 */
[----:B------:R-:W4:Y:S04]  /*1abe90*/  LDL.LU R49, [R1+0x14f0] ;  /* 0x0014f00001317983 */ /* 0x000f280000300800 */
[----:B------:R-:W4:Y:S01]  /*1abea0*/  LDL.LU R50, [R1+0x2f4] ;  /* 0x0002f40001327983 */ /* 0x000f220000300800 */
[----:B------:R-:W-:Y:S01]  /*1abeb0*/  PRMT R11, R3, 0x5410, R7 ;  /* 0x00005410030b7816 */ /* 0x000fe20000000007 */
[----:B------:R-:W-:-:S02]  /*1abec0*/  NOP ;  /* 0x0000000000007918 */ /* 0x000fc40000000000 */
[----:B------:R-:W4:Y:S04]  /*1abed0*/  LDL.LU R7, [R1+0x9b8] ;  /* 0x0009b80001077983 */ /* 0x000f280000300800 */
[----:B0-----:R-:W-:Y:S04]  /*1abee0*/  STL [R1+0x50], R20 ;  /* 0x0000501401007387 */ /* 0x001fe80000100800 */
[----:B------:R2:W-:Y:S04]  /*1abef0*/  STSM.16.M88.4 [R2], R8 ;  /* 0x0000000802007844 */ /* 0x0005e80000000200 */
[----:B------:R-:W-:Y:S01]  /*1abf00*/  STL.64 [R1+0x58], R22 ;  /* 0x0000581601007387 */ /* 0x000fe20000100a00 */
[----:B------:R-:W-:Y:S01]  /*1abf10*/  IMAD.MOV.U32 R3, RZ, RZ, R21 ;  /* 0x000000ffff037224 */ /* 0x000fe200078e0015 */
[----:B------:R-:W-:-:S02]  /*1abf20*/  NOP ;  /* 0x0000000000007918 */ /* 0x000fc40000000000 */
[----:B------:R-:W0:Y:S01]  /*1abf30*/  LDS.128 R20, [R2] ;  /* 0x0000000002147984 */ /* 0x000e220000000c00 */
[----:B------:R-:W-:Y:S01]  /*1abf40*/  NOP ;  /* 0x0000000000007918 */ /* 0x000fe20000000000 */
[----:B--2---:R-:W-:Y:S02]  /*1abf50*/  PRMT R8, R24, 0x5410, R35 ;  /* 0x0000541018087816 */ /* 0x004fe40000000023 */
[----:B------:R-:W2:Y:S04]  /*1abf60*/  LDL.LU R35, [R1+0x12b4] ;  /* 0x0012b40001237983 */ /* 0x000ea80000300800 */
[----:B------:R-:W2:Y:S04]  /*1abf70*/  LDL.LU R24, [R1+0x1508] ;  /* 0x0015080001187983 */ /* 0x000ea80000300800 */
[----:B0-----:R-:W-:Y:S01]  /*1abf80*/  STL.64 [R1+0x40], R20 ;  /* 0x0000401401007387 */ /* 0x001fe20000100a00 */
[----:B---3--:R-:W-:-:S03]  /*1abf90*/  PRMT R9, R60, 0x5410, R25 ;  /* 0x000054103c097816 */ /* 0x008fc60000000019 */
[----:B------:R-:W-:Y:S04]  /*1abfa0*/  STL.64 [R1+0x48], R22 ;  /* 0x0000481601007387 */ /* 0x000fe80000100a00 */
[----:B------:R-:W3:Y:S01]  /*1abfb0*/  LDL.LU R25, [R1+0x12b0] ;  /* 0x0012b00001197983 */ /* 0x000ee20000300800 */
[----:B------:R-:W-:-:S03]  /*1abfc0*/  PRMT R10, R51, 0x5410, R61 ;  /* 0x00005410330a7816 */ /* 0x000fc6000000003d */
[----:B------:R-:W3:Y:S04]  /*1abfd0*/  LDL.LU R60, [R1+0x1504] ;  /* 0x00150400013c7983 */ /* 0x000ee80000300800 */
[----:B------:R-:W3:Y:S04]  /*1abfe0*/  LDL.LU R61, [R1+0x12ac] ;  /* 0x0012ac00013d7983 */ /* 0x000ee80000300800 */
[----:B------:R-:W3:Y:S01]  /*1abff0*/  LDL.LU R51, [R1+0x1500] ;  /* 0x0015000001337983 */ /* 0x000ee20000300800 */
[----:B-----5:R-:W-:-:S03]  /*1ac000*/  PRMT R11, R53, 0x5410, R52 ;  /* 0x00005410350b7816 */ /* 0x020fc60000000034 */
[----:B------:R-:W5:Y:S04]  /*1ac010*/  LDL.LU R52, [R1+0x12a8] ;  /* 0x0012a80001347983 */ /* 0x000f680000300800 */
[----:B------:R-:W5:Y:S04]  /*1ac020*/  LDL.LU R53, [R1+0x14fc] ;  /* 0x0014fc0001357983 */ /* 0x000f680000300800 */
[----:B------:R0:W-:Y:S02]  /*1ac030*/  STSM.16.M88.4 [R2], R8 ;  /* 0x0000000802007844 */ /* 0x0001e40000000200 */
[----:B0-----:R-:W-:-:S02]  /*1ac040*/  PRMT R8, R12, 0x5410, R19 ;  /* 0x000054100c087816 */ /* 0x001fc40000000013 */
[----:B------:R-:W-:Y:S02]  /*1ac050*/  PRMT R9, R14, 0x5410, R13 ;  /* 0x000054100e097816 */ /* 0x000fe4000000000d */
[----:B------:R-:W-:Y:S01]  /*1ac060*/  PRMT R10, R32, 0x5410, R15 ;  /* 0x00005410200a7816 */ /* 0x000fe2000000000f */
[----:B------:R-:W-:Y:S01]  /*1ac070*/  NOP ;  /* 0x0000000000007918 */ /* 0x000fe20000000000 */
[----:B------:R-:W0:Y:S01]  /*1ac080*/  LDS.128 R12, [R2] ;  /* 0x00000000020c7984 */ /* 0x000e220000000c00 */
[----:B------:R-:W-:Y:S01]  /*1ac090*/  PRMT R11, R34, 0x5410, R33 ;  /* 0x00005410220b7816 */ /* 0x000fe20000000021 */
[----:B------:R-:W-:-:S04]  /*1ac0a0*/  NOP ;  /* 0x0000000000007918 */ /* 0x000fc80000000000 */
[----:B------:R4:W-:Y:S01]  /*1ac0b0*/  STSM.16.M88.4 [R2], R8 ;  /* 0x0000000802007844 */ /* 0x0009e20000000200 */
[----:B------:R-:W-:-:S03]  /*1ac0c0*/  NOP ;  /* 0x0000000000007918 */ /* 0x000fc60000000000 */
[----:B------:R-:W1:Y:S01]  /*1ac0d0*/  LDS.128 R16, [R2] ;  /* 0x0000000002107984 */ /* 0x000e620000000c00 */
[----:B----4-:R-:W-:Y:S02]  /*1ac0e0*/  PRMT R8, R27, 0x5410, R26 ;  /* 0x000054101b087816 */ /* 0x010fe4000000001a */
[----:B------:R-:W-:Y:S01]  /*1ac0f0*/  PRMT R9, R47, 0x5410, R46 ;  /* 0x000054102f097816 */ /* 0x000fe2000000002e */
[----:B0-----:R-:W-:Y:S04]  /*1ac100*/  STL.64 [R1+0x30], R12 ;  /* 0x0000300c01007387 */ /* 0x001fe80000100a00 */
[----:B------:R0:W-:Y:S01]  /*1ac110*/  STL.64 [R1+0x38], R14 ;  /* 0x0000380e01007387 */ /* 0x0001e20000100a00 */
[----:B------:R-:W-:Y:S02]  /*1ac120*/  PRMT R10, R49, 0x5410, R48 ;  /* 0x00005410310a7816 */ /* 0x000fe40000000030 */
[----:B------:R-:W-:Y:S01]  /*1ac130*/  PRMT R11, R7, 0x5410, R50 ;  /* 0x00005410070b7816 */ /* 0x000fe20000000032 */
[----:B------:R-:W-:Y:S01]  /*1ac140*/  NOP ;  /* 0x0000000000007918 */ /* 0x000fe20000000000 */
        /* <DEDUP_REMOVED lines=10> */
[----:B------:R-:W-:Y:S01]  /*1ac1f0*/  STSM.16.M88.4 [R2], R8 ;  /* 0x0000000802007844 */ /* 0x000fe20000000200 */
[----:B------:R-:W-:-:S03]  /*1ac200*/  NOP ;  /* 0x0000000000007918 */ /* 0x000fc60000000000 */
[----:B------:R-:W0:Y:S04]  /*1ac210*/  LDS.128 R20, [R2] ;  /* 0x0000000002147984 */ /* 0x000e280000000c00 */
[----:B-1----:R1:W-:Y:S04]  /*1ac220*/  STL.64 [R1+0x20], R16 ;  /* 0x0000201001007387 */ /* 0x0023e80000100a00 */
[----:B------:R1:W-:Y:S04]  /*1ac230*/  STL.64 [R1+0x28], R18 ;  /* 0x0000281201007387 */ /* 0x0003e80000100a00 */
[----:B-1----:R-:W4:Y:S04]  /*1ac240*/  LDL.LU R17, [R1+0x12e4] ;  /* 0x0012e40001117983 */ /* 0x002f280000300800 */
[----:B------:R-:W4:Y:S04]  /*1ac250*/  LDL.LU R18, [R1+0x1530] ;  /* 0x0015300001127983 */ /* 0x000f280000300800 */
[----:B------:R-:W4:Y:S04]  /*1ac260*/  LDL.LU R19, [R1+0x12e0] ;  /* 0x0012e00001137983 */ /* 0x000f280000300800 */
[----:B------:R-:W4:Y:S04]  /*1ac270*/  LDL.LU R32, [R1+0x152c] ;  /* 0x00152c0001207983 */ /* 0x000f280000300800 */
[----:B------:R-:W4:Y:S04]  /*1ac280*/  LDL.LU R33, [R1+0x12d4] ;  /* 0x0012d40001217983 */ /* 0x000f280000300800 */
[----:B------:R-:W4:Y:S01]  /*1ac290*/  LDL.LU R34, [R1+0x1528] ;  /* 0x0015280001227983 */ /* 0x000f220000300800 */
[----:B--2---:R-:W-:-:S03]  /*1ac2a0*/  PRMT R8, R24, 0x5410, R35 ;  /* 0x0000541018087816 */ /* 0x004fc60000000023 */
[----:B------:R-:W2:Y:S04]  /*1ac2b0*/  LDL.LU R35, [R1+0x12fc] ;  /* 0x0012fc0001237983 */ /* 0x000ea80000300800 */
[----:B------:R-:W2:Y:S04]  /*1ac2c0*/  LDL.LU R24, [R1+0x1540] ;  /* 0x0015400001187983 */ /* 0x000ea80000300800 */
[----:B0-----:R-:W-:Y:S04]  /*1ac2d0*/  STL.64 [R1+0x10], R20 ;  /* 0x0000101401007387 */ /* 0x001fe80000100a00 */
[----:B------:R-:W-:Y:S01]  /*1ac2e0*/  STL.64 [R1+0x18], R22 ;  /* 0x0000181601007387 */ /* 0x000fe20000100a00 */
[----:B---3--:R-:W-:-:S03]  /*1ac2f0*/  PRMT R9, R60, 0x5410, R25 ;  /* 0x000054103c097816 */ /* 0x008fc60000000019 */
[----:B------:R-:W3:Y:S01]  /*1ac300*/  LDL.LU R25, [R1+0x12f8] ;  /* 0x0012f80001197983 */ /* 0x000ee20000300800 */
[----:B------:R-:W-:-:S03]  /*1ac310*/  PRMT R10, R51, 0x5410, R61 ;  /* 0x00005410330a7816 */ /* 0x000fc6000000003d */
[----:B------:R-:W3:Y:S04]  /*1ac320*/  LDL.LU R60, [R1+0x153c] ;  /* 0x00153c00013c7983 */ /* 0x000ee80000300800 */
[----:B------:R-:W2:Y:S04]  /*1ac330*/  LDL.LU R61, [R1+0x12f4] ;  /* 0x0012f400013d7983 */ /* 0x000ea80000300800 */
[----:B------:R-:W2:Y:S01]  /*1ac340*/  LDL.LU R51, [R1+0x1538] ;  /* 0x0015380001337983 */ /* 0x000ea20000300800 */
[----:B-----5:R-:W-:-:S03]  /*1ac350*/  PRMT R11, R53, 0x5410, R52 ;  /* 0x00005410350b7816 */ /* 0x020fc60000000034 */
[----:B------:R-:W5:Y:S04]  /*1ac360*/  LDL.LU R52, [R1+0x2fc] ;  /* 0x0002fc0001347983 */ /* 0x000f680000300800 */
[----:B------:R-:W5:Y:S01]  /*1ac370*/  LDL.LU R53, [R1+0xa94] ;  /* 0x000a940001357983 */ /* 0x000f620000300800 */
[----:B------:R-:W-:-:S03]  /*1ac380*/  NOP ;  /* 0x0000000000007918 */ /* 0x000fc60000000000 */
[----:B------:R-:W-:Y:S01]  /*1ac390*/  STSM.16.M88.4 [R2], R8 ;  /* 0x0000000802007844 */ /* 0x000fe20000000200 */
[----:B------:R-:W-:-:S03]  /*1ac3a0*/  NOP ;  /* 0x0000000000007918 */ /* 0x000fc60000000000 */
[----:B------:R-:W0:Y:S04]  /*1ac3b0*/  LDS.128 R8, [R2] ;  /* 0x0000000002087984 */ /* 0x000e280000000c00 */
[----:B0-----:R-:W-:Y:S04]  /*1ac3c0*/  STL.64 [R1], R8 ;  /* 0x0000000801007387 */ /* 0x001fe80000100a00 */
[----:B------:R-:W-:Y:S01]  /*1ac3d0*/  STL.64 [R1+0x8], R10 ;  /* 0x0000080a01007387 */ /* 0x000fe20000100a00 */
[----:B------:R-:W-:Y:S01]  /*1ac3e0*/  NOP ;  /* 0x0000000000007918 */ /* 0x000fe20000000000 */
[----:B----4-:R-:W-:-:S02]  /*1ac3f0*/  PRMT R12, R15, 0x5410, R14 ;  /* 0x000054100f0c7816 */ /* 0x010fc4000000000e */
[----:B------:R-:W-:Y:S02]  /*1ac400*/  PRMT R13, R27, 0x5410, R26 ;  /* 0x000054101b0d7816 */ /* 0x000fe4000000001a */
[----:B------:R-:W4:Y:S01]  /*1ac410*/  LDL.LU R26, [R1+0x131c] ;  /* 0x00131c00011a7983 */ /* 0x000f220000300800 */
[----:B------:R-:W-:-:S03]  /*1ac420*/  PRMT R14, R47, 0x5410, R46 ;  /* 0x000054102f0e7816 */ /* 0x000fc6000000002e */
[----:B------:R-:W4:Y:S04]  /*1ac430*/  LDL.LU R27, [R1+0x1550] ;  /* 0x00155000011b7983 */ /* 0x000f280000300800 */
[----:B------:R-:W4:Y:S01]  /*1ac440*/  LDL.LU R46, [R1+0x1318] ;  /* 0x00131800012e7983 */ /* 0x000f220000300800 */
[----:B------:R-:W-:-:S03]  /*1ac450*/  PRMT R15, R49, 0x5410, R48 ;  /* 0x00005410310f7816 */ /* 0x000fc60000000030 */
[----:B------:R-:W4:Y:S04]  /*1ac460*/  LDL.LU R47, [R1+0x154c] ;  /* 0x00154c00012f7983 */ /* 0x000f280000300800 */
[----:B------:R-:W4:Y:S01]  /*1ac470*/  LDL.LU R48, [R1+0x1310] ;  /* 0x0013100001307983 */ /* 0x000f220000300800 */
[----:B------:R-:W-:-:S03]  /*1ac480*/  PRMT R16, R7, 0x5410, R50 ;  /* 0x0000541007107816 */ /* 0x000fc60000000032 */
[----:B------:R-:W4:Y:S04]  /*1ac490*/  LDL.LU R49, [R1+0x1548] ;  /* 0x0015480001317983 */ /* 0x000f280000300800 */
[----:B------:R-:W4:Y:S04]  /*1ac4a0*/  LDL.LU R50, [R1+0x130c] ;  /* 0x00130c0001327983 */ /* 0x000f280000300800 */
[----:B------:R-:W4:Y:S04]  /*1ac4b0*/  LDL.LU R7, [R1+0x1544] ;  /* 0x0015440001077983 */ /* 0x000f280000300800 */
[----:B------:R-:W-:Y:S01]  /*1ac4c0*/  STSM.16.M88.4 [R2], R12 ;  /* 0x0000000c02007844 */ /* 0x000fe20000000200 */
[----:B------:R-:W-:-:S03]  /*1ac4d0*/  NOP ;  /* 0x0000000000007918 */ /* 0x000fc60000000000 */
[----:B------:R-:W0:Y:S04]  /*1ac4e0*/  LDS.128 R8, [R2] ;  /* 0x0000000002087984 */ /* 0x000e280000000c00 */
[----:B0-----:R-:W-:Y:S04]  /*1ac4f0*/  STL.64 [R1+0x7b58], R8 ;  /* 0x007b580801007387 */ /* 0x001fe80000100a00 */
[----:B------:R-:W-:Y:S04]  /*1ac500*/  STL.64 [R1+0x7b50], R10 ;  /* 0x007b500a01007387 */ /* 0x000fe80000100a00 */
[----:B------:R-:W4:Y:S04]  /*1ac510*/  LDL.LU R29, [R1+0x1338] ;  /* 0x00133800011d7983 */ /* 0x000f280000300800 */
[----:B------:R-:W4:Y:S04]  /*1ac520*/  LDL.LU R30, [R1+0x155c] ;  /* 0x00155c00011e7983 */ /* 0x000f280000300800 */
[----:B------:R-:W4:Y:S01]  /*1ac530*/  LDL.LU R31, [R1+0x1324] ;  /* 0x00132400011f7983 */ /* 0x000f220000300800 */
[----:B---3--:R-:W-:-:S02]  /*1ac540*/  PRMT R21, R60, 0x5410, R25 ;  /* 0x000054103c157816 */ /* 0x008fc40000000019 */
[----:B--2---:R-:W-:Y:S01]  /*1ac550*/  PRMT R22, R51, 0x5410, R61 ;  /* 0x0000541033167816 */ /* 0x004fe2000000003d */
[----:B------:R-:W2:Y:S04]  /*1ac560*/  LDL.LU R60, [R1+0x1558] ;  /* 0x00155800013c7983 */ /* 0x000ea80000300800 */
[----:B------:R-:W3:Y:S04]  /*1ac570*/  LDL.LU R61, [R1+0x1320] ;  /* 0x00132000013d7983 */ /* 0x000ee80000300800 */
[----:B------:R-:W3:Y:S01]  /*1ac580*/  LDL.LU R51, [R1+0x1554] ;  /* 0x0015540001337983 */ /* 0x000ee20000300800 */
[----:B-----5:R-:W-:-:S03]  /*1ac590*/  PRMT R23, R53, 0x5410, R52 ;  /* 0x0000541035177816 */ /* 0x020fc60000000034 */
[----:B------:R-:W5:Y:S04]  /*1ac5a0*/  LDL.LU R52, [R1+0x300] ;  /* 0x0003000001347983 */ /* 0x000f680000300800 */
[----:B------:R-:W5:Y:S01]  /*1ac5b0*/  LDL.LU R53, [R1+0x9bc] ;  /* 0x0009bc0001357983 */ /* 0x000f620000300800 */
[----:B------:R-:W-:Y:S02]  /*1ac5c0*/  PRMT R17, R18, 0x5410, R17 ;  /* 0x0000541012117816 */ /* 0x000fe40000000011 */
[----:B------:R-:W-:Y:S02]  /*1ac5d0*/  PRMT R18, R32, 0x5410, R19 ;  /* 0x0000541020127816 */ /* 0x000fe40000000013 */
[----:B------:R-:W-:Y:S01]  /*1ac5e0*/  PRMT R19, R34, 0x5410, R33 ;  /* 0x0000541022137816 */ /* 0x000fe20000000021 */
[----:B------:R-:W-:-:S04]  /*1ac5f0*/  NOP ;  /* 0x0000000000007918 */ /* 0x000fc80000000000 */
[----:B------:R-:W-:Y:S01]  /*1ac600*/  STSM.16.M88.4 [R2], R16 ;  /* 0x0000001002007844 */ /* 0x000fe20000000200 */
[----:B------:R-:W-:-:S03]  /*1ac610*/  NOP ;  /* 0x0000000000007918 */ /* 0x000fc60000000000 */
[----:B------:R-:W0:Y:S01]  /*1ac620*/  LDS.128 R12, [R2] ;  /* 0x00000000020c7984 */ /* 0x000e220000000c00 */
[----:B------:R-:W-:Y:S01]  /*1ac630*/  PRMT R20, R24, 0x5410, R35 ;  /* 0x0000541018147816 */ /* 0x000fe20000000023 */
[----:B------:R-:W-:-:S04]  /*1ac640*/  NOP ;  /* 0x0000000000007918 */ /* 0x000fc80000000000 */
[----:B------:R-:W-:Y:S01]  /*1ac650*/  STSM.16.M88.4 [R2], R20 ;  /* 0x0000001402007844 */ /* 0x000fe20000000200 */
[----:B------:R-:W-:-:S03]  /*1ac660*/  NOP ;  /* 0x0000000000007918 */ /* 0x000fc60000000000 */
[----:B------:R-:W1:Y:S04]  /*1ac670*/  LDS.128 R16, [R2] ;  /* 0x0000000002107984 */ /* 0x000e680000000c00 */
[----:B0-----:R-:W-:Y:S04]  /*1ac680*/  STL.64 [R1+0x7b68], R12 ;  /* 0x007b680c01007387 */ /* 0x001fe80000100a00 */
[----:B------:R-:W-:Y:S04]  /*1ac690*/  STL.64 [R1+0x7b60], R14 ;  /* 0x007b600e01007387 */ /* 0x000fe80000100a00 */
        /* <DEDUP_REMOVED lines=20> */
[----:B-1----:R-:W-:Y:S04]  /*1ac7e0*/  STL.64 [R1+0x7b88], R16 ;  /* 0x007b881001007387 */ /* 0x002fe80000100a00 */
[----:B------:R-:W-:Y:S04]  /*1ac7f0*/  STL.64 [R1+0x7b80], R18 ;  /* 0x007b801201007387 */ /* 0x000fe80000100a00 */
[----:B------:R-:W4:Y:S04]  /*1ac800*/  LDL.LU R38, [R1+0x1364] ;  /* 0x0013640001267983 */ /* 0x000f280000300800 */
[----:B------:R-:W4:Y:S04]  /*1ac810*/  LDL.LU R39, [R1+0x1588] ;  /* 0x0015880001277983 */ /* 0x000f280000300800 */
[----:B------:R-:W4:Y:S01]  /*1ac820*/  LDL.LU R41, [R1+0x1360] ;  /* 0x0013600001297983 */ /* 0x000f220000300800 */
[----:B------:R-:W-:Y:S01]  /*1ac830*/  NOP ;  /* 0x0000000000007918 */ /* 0x000fe20000000000 */
[----:B------:R-:W-:-:S02]  /*1ac840*/  PRMT R28, R30, 0x5410, R29 ;  /* 0x000054101e1c7816 */ /* 0x000fc4000000001d */
[----:B--2---:R-:W-:Y:S02]  /*1ac850*/  PRMT R29, R60, 0x5410, R31 ;  /* 0x000054103c1d7816 */ /* 0x004fe4000000001f */
[----:B---3--:R-:W-:Y:S01]  /*1ac860*/  PRMT R30, R51, 0x5410, R61 ;  /* 0x00005410331e7816 */ /* 0x008fe2000000003d */
[----:B------:R-:W2:Y:S04]  /*1ac870*/  LDL.LU R60, [R1+0x1584] ;  /* 0x00158400013c7983 */ /* 0x000ea80000300800 */
[----:B------:R-:W3:Y:S04]  /*1ac880*/  LDL.LU R61, [R1+0x135c] ;  /* 0x00135c00013d7983 */ /* 0x000ee80000300800 */
[----:B------:R-:W3:Y:S01]  /*1ac890*/  LDL.LU R51, [R1+0x1580] ;  /* 0x0015800001337983 */ /* 0x000ee20000300800 */
[----:B-----5:R-:W-:-:S03]  /*1ac8a0*/  PRMT R31, R53, 0x5410, R52 ;  /* 0x00005410351f7816 */ /* 0x020fc60000000034 */
[----:B------:R-:W5:Y:S04]  /*1ac8b0*/  LDL.LU R52, [R1+0x1358] ;  /* 0x0013580001347983 */ /* 0x000f680000300800 */
[----:B------:R-:W5:Y:S04]  /*1ac8c0*/  LDL.LU R53, [R1+0x157c] ;  /* 0x00157c0001357983 */ /* 0x000f680000300800 */
[----:B------:R-:W-:Y:S01]  /*1ac8d0*/  STSM.16.M88.4 [R2], R24 ;  /* 0x0000001802007844 */ /* 0x000fe20000000200 */
[----:B------:R-:W-:-:S03]  /*1ac8e0*/  NOP ;  /* 0x0000000000007918 */ /* 0x000fc60000000000 */
[----:B------:R-:W0:Y:S01]  /*1ac8f0*/  LDS.128 R20, [R2] ;  /* 0x0000000002147984 */ /* 0x000e220000000c00 */
[----:B------:R-:W-:-:S03]  /*1ac900*/  NOP ;  /* 0x0000000000007918 */ /* 0x000fc60000000000 */
[----:B------:R-:W-:Y:S01]  /*1ac910*/  STSM.16.M88.4 [R2], R28 ;  /* 0x0000001c02007844 */ /* 0x000fe20000000200 */
[----:B------:R-:W-:-:S03]  /*1ac920*/  NOP ;  /* 0x0000000000007918 */ /* 0x000fc60000000000 */
[----:B------:R-:W-:Y:S04]  /*1ac930*/  LDS.128 R24, [R2] ;  /* 0x0000000002187984 */ /* 0x000fe80000000c00 */
[----:B0-----:R-:W-:Y:S04]  /*1ac940*/  STL.64 [R1+0x7bb0], R20 ;  /* 0x007bb01401007387 */ /* 0x001fe80000100a00 */
[----:B------:R-:W-:Y:S01]  /*1ac950*/  STL.64 [R1+0x7b90], R22 ;  /* 0x007b901601007387 */ /* 0x000fe20000100a00 */
[----:B------:R-:W-:Y:S01]  /*1ac960*/  NOP ;  /* 0x0000000000007918 */ /* 0x000fe20000000000 */
[----:B------:R-:W-:-:S02]  /*1ac970*/  PRMT R32, R32, 0x5410, R10 ;  /* 0x0000541020207816 */ /* 0x000fc4000000000a */
[----:B------:R-:W-:Y:S02]  /*1ac980*/  PRMT R33, R33, 0x5410, R11 ;  /* 0x0000541021217816 */ /* 0x000fe4000000000b */
[----:B------:R-:W-:Y:S02]  /*1ac990*/  PRMT R34, R34, 0x5410, R8 ;  /* 0x0000541022227816 */ /* 0x000fe40000000008 */
[----:B------:R-:W-:-:S05]  /*1ac9a0*/  PRMT R35, R35, 0x5410, R9 ;  /* 0x0000541023237816 */ /* 0x000fca0000000009 */
[----:B------:R0:W-:Y:S01]  /*1ac9b0*/  STSM.16.M88.4 [R2], R32 ;  /* 0x0000002002007844 */ /* 0x0001e20000000200 */
[----:B------:R-:W-:-:S03]  /*1ac9c0*/  NOP ;  /* 0x0000000000007918 */ /* 0x000fc60000000000 */
[----:B------:R-:W-:Y:S01]  /*1ac9d0*/  LDS.128 R28, [R2] ;  /* 0x00000000021c7984 */ /* 0x000fe20000000c00 */
[----:B0-----:R-:W-:Y:S02]  /*1ac9e0*/  PRMT R32, R37, 0x5410, R36 ;  /* 0x0000541025207816 */ /* 0x001fe40000000024 */
[----:B----4-:R-:W-:Y:S01]  /*1ac9f0*/  PRMT R33, R47, 0x5410, R46 ;  /* 0x000054102f217816 */ /* 0x010fe2000000002e */
[----:B------:R-:W4:Y:S04]  /*1aca00*/  LDL.LU R36, [R1+0x1390] ;  /* 0x0013900001247983 */ /* 0x000f280000300800 */
        /* <DEDUP_REMOVED lines=17> */
[----:B------:R-:W-:Y:S01]  /*1acb20*/  PRMT R16, R39, 0x5410, R38 ;  /* 0x0000541027107816 */ /* 0x000fe20000000026 */
[----:B------:R-:W-:-:S02]  /*1acb30*/  NOP ;  /* 0x0000000000007918 */ /* 0x000fc40000000000 */
[----:B------:R-:W4:Y:S04]  /*1acb40*/  LDL.LU R38, [R1+0x13bc] ;  /* 0x0013bc0001267983 */ /* 0x000f280000300800 */
[----:B------:R-:W4:Y:S01]  /*1acb50*/  LDL.LU R39, [R1+0x15b0] ;  /* 0x0015b00001277983 */ /* 0x000f220000300800 */
[----:B--2---:R-:W-:-:S03]  /*1acb60*/  PRMT R17, R60, 0x5410, R41 ;  /* 0x000054103c117816 */ /* 0x004fc60000000029 */
[----:B------:R-:W2:Y:S01]  /*1acb70*/  LDL.LU R41, [R1+0x13b8] ;  /* 0x0013b80001297983 */ /* 0x000ea20000300800 */
[----:B---3--:R-:W-:-:S03]  /*1acb80*/  PRMT R18, R51, 0x5410, R61 ;  /* 0x0000541033127816 */ /* 0x008fc6000000003d */
        /* <DEDUP_REMOVED lines=8> */
[----:B------:R-:W-:Y:S01]  /*1acc10*/  LDS.128 R32, [R2] ;  /* 0x0000000002207984 */ /* 0x000fe20000000c00 */
[----:B------:R-:W-:-:S03]  /*1acc20*/  NOP ;  /* 0x0000000000007918 */ /* 0x000fc60000000000 */
[----:B------:R4:W-:Y:S01]  /*1acc30*/  STSM.16.M88.4 [R2], R16 ;  /* 0x0000001002007844 */ /* 0x0009e20000000200 */
[----:B------:R-:W-:-:S03]  /*1acc40*/  NOP ;  /* 0x0000000000007918 */ /* 0x000fc60000000000 */
[----:B------:R-:W0:Y:S01]  /*1acc50*/  LDS.128 R20, [R2] ;  /* 0x0000000002147984 */ /* 0x000e220000000c00 */
[----:B----4-:R-:W-:-:S03]  /*1acc60*/  PRMT R16, R37, 0x5410, R36 ;  /* 0x0000541025107816 */ /* 0x010fc60000000024 */
[----:B------:R-:W4:Y:S01]  /*1acc70*/  LDL.LU R36, [R1+0x13cc] ;  /* 0x0013cc0001247983 */ /* 0x000f220000300800 */
[----:B------:R-:W-:-:S03]  /*1acc80*/  PRMT R17, R47, 0x5410, R46 ;  /* 0x000054102f117816 */ /* 0x000fc6000000002e */
[----:B------:R-:W4:Y:S04]  /*1acc90*/  LDL.LU R37, [R1+0x15c0] ;  /* 0x0015c00001257983 */ /* 0x000f280000300800 */
[----:B------:R-:W4:Y:S01]  /*1acca0*/  LDL.LU R46, [R1+0x13c8] ;  /* 0x0013c800012e7983 */ /* 0x000f220000300800 */
[----:B------:R-:W-:-:S03]  /*1accb0*/  PRMT R18, R49, 0x5410, R48 ;  /* 0x0000541031127816 */ /* 0x000fc60000000030 */
[----:B------:R-:W4:Y:S01]  /*1accc0*/  LDL.LU R47, [R1+0x15bc] ;  /* 0x0015bc00012f7983 */ /* 0x000f220000300800 */
[----:B------:R-:W-:Y:S01]  /*1accd0*/  PRMT R19, R7, 0x5410, R50 ;  /* 0x0000541007137816 */ /* 0x000fe20000000032 */
[----:B------:R-:W-:-:S04]  /*1acce0*/  NOP ;  /* 0x0000000000007918 */ /* 0x000fc80000000000 */
[----:B------:R-:W-:Y:S01]  /*1accf0*/  STSM.16.M88.4 [R2], R16 ;  /* 0x0000001002007844 */ /* 0x000fe20000000200 */
[----:B------:R-:W-:Y:S02]  /*1acd00*/  PRMT R8, R8, 0x5410, R14 ;  /* 0x0000541008087816 */ /* 0x000fe4000000000e */
[----:B------:R-:W-:Y:S02]  /*1acd10*/  PRMT R9, R9, 0x5410, R15 ;  /* 0x0000541009097816 */ /* 0x000fe4000000000f */
[----:B------:R-:W-:Y:S02]  /*1acd20*/  PRMT R10, R10, 0x5410, R12 ;  /* 0x000054100a0a7816 */ /* 0x000fe4000000000c */
[----:B------:R-:W-:Y:S01]  /*1acd30*/  PRMT R11, R11, 0x5410, R13 ;  /* 0x000054100b0b7816 */ /* 0x000fe2000000000d */
[----:B------:R-:W-:Y:S01]  /*1acd40*/  NOP ;  /* 0x0000000000007918 */ /* 0x000fe20000000000 */
[----:B------:R-:W1:Y:S04]  /*1acd50*/  LDS.128 R12, [R2] ;  /* 0x00000000020c7984 */ /* 0x000e680000000c00 */
[----:B------:R-:W4:Y:S04]  /*1acd60*/  LDL.LU R48, [R1+0x13c4] ;  /* 0x0013c40001307983 */ /* 0x000f280000300800 */
[----:B------:R-:W4:Y:S04]  /*1acd70*/  LDL.LU R49, [R1+0x15b8] ;  /* 0x0015b80001317983 */ /* 0x000f280000300800 */
[----:B------:R-:W4:Y:S04]  /*1acd80*/  LDL.LU R50, [R1+0x13c0] ;  /* 0x0013c00001327983 */ /* 0x000f280000300800 */
[----:B------:R-:W4:Y:S04]  /*1acd90*/  LDL.LU R7, [R1+0x15b4] ;  /* 0x0015b40001077983 */ /* 0x000f280000300800 */
[----:B0-----:R-:W-:Y:S04]  /*1acda0*/  STL.64 [R1+0x360], R20 ;  /* 0x0003601401007387 */ /* 0x001fe80000100a00 */
[----:B------:R-:W-:Y:S01]  /*1acdb0*/  STL.64 [R1+0x368], R22 ;  /* 0x0003681601007387 */ /* 0x000fe20000100a00 */
[----:B------:R-:W-:-:S03]  /*1acdc0*/  NOP ;  /* 0x0000000000007918 */ /* 0x000fc60000000000 */
[----:B------:R0:W-:Y:S02]  /*1acdd0*/  STSM.16.M88.4 [R2], R8 ;  /* 0x0000000802007844 */ /* 0x0001e40000000200 */
[----:B0-----:R-:W-:Y:S02]  /*1acde0*/  PRMT R8, R39, 0x5410, R38 ;  /* 0x0000541027087816 */ /* 0x001fe40000000026 */
[----:B-1----:R-:W-:Y:S04]  /*1acdf0*/  STL.64 [R1+0x350], R12 ;  /* 0x0003500c01007387 */ /* 0x002fe80000100a00 */
[----:B------:R-:W-:Y:S04]  /*1ace00*/  STL.64 [R1+0x358], R14 ;  /* 0x0003580e01007387 */ /* 0x000fe80000100a00 */
[----:B------:R-:W4:Y:S04]  /*1ace10*/  LDL.LU R38, [R1+0x13e8] ;  /* 0x0013e80001267983 */ /* 0x000f280000300800 */
[----:B------:R-:W4:Y:S01]  /*1ace20*/  LDL.LU R39, [R1+0x15cc] ;  /* 0x0015cc0001277983 */ /* 0x000f220000300800 */
[----:B------:R-:W-:-:S03]  /*1ace30*/  NOP ;  /* 0x0000000000007918 */ /* 0x000fc60000000000 */
[----:B------:R-:W0:Y:S01]  /*1ace40*/  LDS.128 R12, [R2] ;  /* 0x00000000020c7984 */ /* 0x000e220000000c00 */
        /* <DEDUP_REMOVED lines=9> */
[----:B0-----:R-:W-:Y:S01]  /*1acee0*/  STL.64 [R1+0x340], R12 ;  /* 0x0003400c01007387 */ /* 0x001fe20000100a00 */
[----:B------:R-:W-:-:S03]  /*1acef0*/  NOP ;  /* 0x0000000000007918 */ /* 0x000fc60000000000 */
[----:B------:R0:W-:Y:S04]  /*1acf00*/  STL.64 [R1+0x348], R14 ;  /* 0x0003480e01007387 */ /* 0x0001e80000100a00 */
[----:B------:R1:W-:Y:S01]  /*1acf10*/  STSM.16.M88.4 [R2], R8 ;  /* 0x0000000802007844 */ /* 0x0003e20000000200 */
[----:B------:R-:W-:-:S03]  /*1acf20*/  NOP ;  /* 0x0000000000007918 */ /* 0x000fc60000000000 */
[----:B------:R-:W4:Y:S04]  /*1acf30*/  LDS.128 R20, [R2] ;  /* 0x0000000002147984 */ /* 0x000f280000000c00 */
[----:B0-----:R-:W5:Y:S04]  /*1acf40*/  LDL.LU R14, [R1+0x1428] ;  /* 0x00142800010e7983 */ /* 0x001f680000300800 */
[----:B-1----:R-:W5:Y:S04]  /*1acf50*/  LDL.LU R8, [R1+0x15dc] ;  /* 0x0015dc0001087983 */ /* 0x002f680000300800 */
        /* <DEDUP_REMOVED lines=8> */
[----:B------:R-:W4:Y:S04]  /*1acfe0*/  LDL.LU R46, [R1+0x1444] ;  /* 0x00144400012e7983 */ /* 0x000f280000300800 */
[----:B------:R-:W4:Y:S04]  /*1acff0*/  LDL.LU R47, [R1+0x15e8] ;  /* 0x0015e800012f7983 */ /* 0x000f280000300800 */
[----:B------:R-:W-:Y:S04]  /*1ad000*/  STL.64 [R1+0x330], R20 ;  /* 0x0003301401007387 */ /* 0x000fe80000100a00 */
[----:B------:R-:W-:Y:S01]  /*1ad010*/  STL.64 [R1+0x338], R22 ;  /* 0x0003381601007387 */ /* 0x000fe20000100a00 */
[----:B------:R-:W-:Y:S01]  /*1ad020*/  NOP ;  /* 0x0000000000007918 */ /* 0x000fe20000000000 */
[----:B------:R-:W-:-:S02]  /*1ad030*/  PRMT R18, R49, 0x5410, R48 ;  /* 0x0000541031127816 */ /* 0x000fc40000000030 */
[----:B------:R-:W-:Y:S01]  /*1ad040*/  PRMT R19, R7, 0x5410, R50 ;  /* 0x0000541007137816 */ /* 0x000fe20000000032 */
[----:B------:R-:W4:Y:S04]  /*1ad050*/  LDL.LU R48, [R1+0x1440] ;  /* 0x0014400001307983 */ /* 0x000f280000300800 */
[----:B------:R-:W4:Y:S04]  /*1ad060*/  LDL.LU R49, [R1+0x15e4] ;  /* 0x0015e40001317983 */ /* 0x000f280000300800 */
[----:B------:R-:W4:Y:S04]  /*1ad070*/  LDL.LU R50, [R1+0x142c] ;  /* 0x00142c0001327983 */ /* 0x000f280000300800 */
[----:B------:R-:W4:Y:S04]  /*1ad080*/  LDL.LU R7, [R1+0x15e0] ;  /* 0x0015e00001077983 */ /* 0x000f280000300800 */
[----:B------:R0:W-:Y:S04]  /*1ad090*/  STSM.16.M88.4 [R2], R16 ;  /* 0x0000001002007844 */ /* 0x0001e80000000200 */
[----:B------:R-:W4:Y:S01]  /*1ad0a0*/  LDL.LU R36, [R1+0x390] ;  /* 0x0003900001247983 */ /* 0x000f220000300800 */
[----:B------:R-:W-:-:S03]  /*1ad0b0*/  NOP ;  /* 0x0000000000007918 */ /* 0x000fc60000000000 */
[----:B------:R-:W1:Y:S01]  /*1ad0c0*/  LDS.128 R20, [R2] ;  /* 0x0000000002147984 */ /* 0x000e620000000c00 */
[----:B0-----:R-:W-:Y:S02]  /*1ad0d0*/  PRMT R16, R39, 0x5410, R38 ;  /* 0x0000541027107816 */ /* 0x001fe40000000026 */
[----:B---3--:R-:W-:Y:S02]  /*1ad0e0*/  PRMT R18, R51, 0x5410, R61 ;  /* 0x0000541033127816 */ /* 0x008fe4000000003d */
[----:B------:R-:W3:Y:S04]  /*1ad0f0*/  LDL.LU R51, [R1+0xac0] ;  /* 0x000ac00001337983 */ /* 0x000ee80000300800 */
[----:B------:R-:W3:Y:S04]  /*1ad100*/  LDL.LU R37, [R1+0x1454] ;  /* 0x0014540001257983 */ /* 0x000ee80000300800 */
[----:B------:R-:W3:Y:S01]  /*1ad110*/  LDL.LU R38, [R1+0x15f8] ;  /* 0x0015f80001267983 */ /* 0x000ee20000300800 */
[----:B--2---:R-:W-:-:S03]  /*1ad120*/  PRMT R17, R60, 0x5410, R41 ;  /* 0x000054103c117816 */ /* 0x004fc60000000029 */
[----:B------:R-:W2:Y:S04]  /*1ad130*/  LDL.LU R39, [R1+0x1450] ;  /* 0x0014500001277983 */ /* 0x000ea80000300800 */
[----:B------:R-:W2:Y:S04]  /*1ad140*/  LDL.LU R41, [R1+0x15f4] ;  /* 0x0015f40001297983 */ /* 0x000ea80000300800 */
[----:B------:R-:W2:Y:S01]  /*1ad150*/  LDL.LU R60, [R1+0x144c] ;  /* 0x00144c00013c7983 */ /* 0x000ea20000300800 */
[----:B-----5:R-:W-:-:S03]  /*1ad160*/  PRMT R19, R53, 0x5410, R52 ;  /* 0x0000541035137816 */ /* 0x020fc60000000034 */
[----:B------:R-:W5:Y:S04]  /*1ad170*/  LDL.LU R61, [R1+0x15f0] ;  /* 0x0015f000013d7983 */ /* 0x000f680000300800 */
[----:B------:R-:W2:Y:S04]  /*1ad180*/  LDL.LU R52, [R1+0x1448] ;  /* 0x0014480001347983 */ /* 0x000ea80000300800 */
[----:B------:R-:W2:Y:S01]  /*1ad190*/  LDL.LU R53, [R1+0x15ec] ;  /* 0x0015ec0001357983 */ /* 0x000ea20000300800 */
[----:B------:R-:W-:-:S03]  /*1ad1a0*/  NOP ;  /* 0x0000000000007918 */ /* 0x000fc60000000000 */
[----:B------:R-:W-:Y:S01]  /*1ad1b0*/  STSM.16.M88.4 [R2], R16 ;  /* 0x0000001002007844 */ /* 0x000fe20000000200 */
[----:B------:R-:W-:Y:S02]  /*1ad1c0*/  PRMT R8, R8, 0x5410, R14 ;  /* 0x0000541008087816 */ /* 0x000fe4000000000e */
[----:B------:R-:W-:Y:S02]  /*1ad1d0*/  PRMT R9, R9, 0x5410, R15 ;  /* 0x0000541009097816 */ /* 0x000fe4000000000f */
[----:B------:R-:W-:Y:S02]  /*1ad1e0*/  PRMT R10, R10, 0x5410, R12 ;  /* 0x000054100a0a7816 */ /* 0x000fe4000000000c */
[----:B------:R-:W-:Y:S01]  /*1ad1f0*/  PRMT R11, R11, 0x5410, R13 ;  /* 0x000054100b0b7816 */ /* 0x000fe2000000000d */
[----:B------:R-:W-:Y:S01]  /*1ad200*/  NOP ;  /* 0x0000000000007918 */ /* 0x000fe20000000000 */
[----:B------:R-:W0:Y:S04]  /*1ad210*/  LDS.128 R12, [R2] ;  /* 0x00000000020c7984 */ /* 0x000e280000000c00 */
[----:B-1----:R-:W-:Y:S04]  /*1ad220*/  STL.64 [R1+0x320], R20 ;  /* 0x0003201401007387 */ /* 0x002fe80000100a00 */
[----:B------:R-:W-:Y:S01]  /*1ad230*/  STL.64 [R1+0x328], R22 ;  /* 0x0003281601007387 */ /* 0x000fe20000100a00 */
[----:B------:R-:W-:-:S03]  /*1ad240*/  NOP ;  /* 0x0000000000007918 */ /* 0x000fc60000000000 */
[----:B------:R4:W-:Y:S04]  /*1ad250*/  STSM.16.M88.4 [R2], R8 ;  /* 0x0000000802007844 */ /* 0x0009e80000000200 */
[----:B0-----:R-:W-:Y:S04]  /*1ad260*/  STL.64 [R1+0x310], R12 ;  /* 0x0003100c01007387 */ /* 0x001fe80000100a00 */
[----:B------:R-:W-:Y:S01]  /*1ad270*/  STL.64 [R1+0x318], R14 ;  /* 0x0003180e01007387 */ /* 0x000fe20000100a00 */
[----:B------:R-:W-:-:S03]  /*1ad280*/  NOP ;  /* 0x0000000000007918 */ /* 0x000fc60000000000 */
[----:B------:R-:W0:Y:S01]  /*1ad290*/  LDS.128 R12, [R2] ;  /* 0x00000000020c7984 */ /* 0x000e220000000c00 */
[----:B----4-:R-:W-:-:S03]  /*1ad2a0*/  PRMT R8, R47, 0x5410, R46 ;  /* 0x000054102f087816 */ /* 0x010fc6000000002e */
[----:B------:R-:W4:Y:S04]  /*1ad2b0*/  LDL.LU R46, [R1+0x1460] ;  /* 0x00146000012e7983 */ /* 0x000f280000300800 */
[----:B------:R-:W4:Y:S01]  /*1ad2c0*/  LDL.LU R47, [R1+0x1604] ;  /* 0x00160400012f7983 */ /* 0x000f220000300800 */
[----:B------:R-:W-:-:S03]  /*1ad2d0*/  PRMT R9, R49, 0x5410, R48 ;  /* 0x0000541031097816 */ /* 0x000fc60000000030 */
[----:B------:R-:W4:Y:S01]  /*1ad2e0*/  LDL.LU R48, [R1+0x145c] ;  /* 0x00145c0001307983 */ /* 0x000f220000300800 */
[----:B------:R-:W-:-:S03]  /*1ad2f0*/  PRMT R10, R7, 0x5410, R50 ;  /* 0x00005410070a7816 */ /* 0x000fc60000000032 */
[----:B------:R-:W4:Y:S04]  /*1ad300*/  LDL.LU R49, [R1+0x1600] ;  /* 0x0016000001317983 */ /* 0x000f280000300800 */
[----:B------:R-:W4:Y:S04]  /*1ad310*/  LDL.LU R50, [R1+0x1458] ;  /* 0x0014580001327983 */ /* 0x000f280000300800 */
[----:B------:R-:W4:Y:S01]  /*1ad320*/  LDL.LU R7, [R1+0x15fc] ;  /* 0x0015fc0001077983 */ /* 0x000f220000300800 */
[----:B---3--:R-:W-:Y:S01]  /*1ad330*/  PRMT R11, R51, 0x5410, R36 ;  /* 0x00005410330b7816 */ /* 0x008fe20000000024 */
[----:B------:R-:W-:-:S02]  /*1ad340*/  NOP ;  /* 0x0000000000007918 */ /* 0x000fc40000000000 */
[----:B------:R-:W3:Y:S04]  /*1ad350*/  LDL.LU R51, [R1+0x980] ;  /* 0x0009800001337983 */ /* 0x000ee80000300800 */
[----:B0-----:R-:W-:Y:S04]  /*1ad360*/  STL.64 [R1+0x300], R12 ;  /* 0x0003000c01007387 */ /* 0x001fe80000100a00 */
[----:B------:R2:W-:Y:S04]  /*1ad370*/  STSM.16.M88.4 [R2], R8 ;  /* 0x0000000802007844 */ /* 0x0005e80000000200 */
[----:B------:R0:W-:Y:S01]  /*1ad380*/  STL.64 [R1+0x308], R14 ;  /* 0x0003080e01007387 */ /* 0x0001e20000100a00 */
[----:B------:R-:W-:-:S03]  /*1ad390*/  NOP ;  /* 0x0000000000007918 */ /* 0x000fc60000000000 */
[----:B------:R-:W1:Y:S01]  /*1ad3a0*/  LDS.128 R20, [R2] ;  /* 0x0000000002147984 */ /* 0x000e620000000c00 */
[----:B--2---:R-:W-:-:S03]  /*1ad3b0*/  PRMT R11, R53, 0x5410, R52 ;  /* 0x00005410350b7816 */ /* 0x004fc60000000034 */
[----:B------:R-:W2:Y:S04]  /*1ad3c0*/  LDL.LU R52, [R1+0x1470] ;  /* 0x0014700001347983 */ /* 0x000ea80000300800 */
[----:B------:R-:W2:Y:S04]  /*1ad3d0*/  LDL.LU R53, [R1+0x1610] ;  /* 0x0016100001357983 */ /* 0x000ea80000300800 */
[----:B------:R-:W2:Y:S01]  /*1ad3e0*/  LDL.LU R19, [R1+0x146c] ;  /* 0x00146c0001137983 */ /* 0x000ea20000300800 */
[----:B------:R-:W-:-:S03]  /*1ad3f0*/  PRMT R8, R38, 0x5410, R37 ;  /* 0x0000541026087816 */ /* 0x000fc60000000025 */
[----:B------:R-:W2:Y:S04]  /*1ad400*/  LDL.LU R36, [R1+0x160c] ;  /* 0x00160c0001247983 */ /* 0x000ea80000300800 */
[----:B------:R-:W2:Y:S01]  /*1ad410*/  LDL.LU R37, [R1+0x1464] ;  /* 0x0014640001257983 */ /* 0x000ea20000300800 */
[----:B------:R-:W-:-:S03]  /*1ad420*/  PRMT R9, R41, 0x5410, R39 ;  /* 0x0000541029097816 */ /* 0x000fc60000000027 */
[----:B------:R-:W2:Y:S04]  /*1ad430*/  LDL.LU R38, [R1+0x1608] ;  /* 0x0016080001267983 */ /* 0x000ea80000300800 */
[----:B------:R-:W2:Y:S04]  /*1ad440*/  LDL.LU R39, [R1+0x984] ;  /* 0x0009840001277983 */ /* 0x000ea80000300800 */
[----:B------:R-:W2:Y:S04]  /*1ad450*/  LDL.LU R16, [R1+0x1498] ;  /* 0x0014980001107983 */ /* 0x000ea80000300800 */
[----:B------:R-:W2:Y:S04]  /*1ad460*/  LDL.LU R12, [R1+0x161c] ;  /* 0x00161c00010c7983 */ /* 0x000ea80000300800 */
[----:B------:R-:W2:Y:S01]  /*1ad470*/  LDL.LU R17, [R1+0x1494] ;  /* 0x0014940001117983 */ /* 0x000ea20000300800 */
[----:B-----5:R-:W-:-:S03]  /*1ad480*/  PRMT R10, R61, 0x5410, R60 ;  /* 0x000054103d0a7816 */ /* 0x020fc6000000003c */
[----:B------:R-:W5:Y:S04]  /*1ad490*/  LDL.LU R13, [R1+0x1618] ;  /* 0x00161800010d7983 */ /* 0x000f680000300800 */
[----:B0-----:R-:W5:Y:S04]  /*1ad4a0*/  LDL.LU R14, [R1+0x1490] ;  /* 0x00149000010e7983 */ /* 0x001f680000300800 */
[----:B------:R-:W5:Y:S04]  /*1ad4b0*/  LDL.LU R15, [R1+0x1614] ;  /* 0x00161400010f7983 */ /* 0x000f680000300800 */
[----:B------:R-:W5:Y:S01]  /*1ad4c0*/  LDL.LU R41, [R1+0x988] ;  /* 0x0009880001297983 */ /* 0x000f620000300800 */
[----:B------:R-:W-:-:S03]  /*1ad4d0*/  NOP ;  /* 0x0000000000007918 */ /* 0x000fc60000000000 */
[----:B------:R0:W-:Y:S04]  /*1ad4e0*/  STSM.16.M88.4 [R2], R8 ;  /* 0x0000000802007844 */ /* 0x0001e80000000200 */
[----:B-1----:R4:W-:Y:S04]  /*1ad4f0*/  STL.64 [R1+0x2f0], R20 ;  /* 0x0002f01401007387 */ /* 0x0029e80000100a00 */
[----:B------:R1:W-:Y:S04]  /*1ad500*/  STL.64 [R1+0x2f8], R22 ;  /* 0x0002f81601007387 */ /* 0x0003e80000100a00 */
[----:B0-----:R-:W5:Y:S04]  /*1ad510*/  LDL.LU.64 R10, [R1+0x2c08] ;  /* 0x002c0800010a7983 */ /* 0x001f680000300a00 */
[----:B------:R-:W5:Y:S01]  /*1ad520*/  LDL.LU.64 R8, [R1+0x2c00] ;  /* 0x002c000001087983 */ /* 0x000f620000300a00 */
[----:B----4-:R-:W-:-:S02]  /*1ad530*/  PRMT R21, R49, 0x5410, R48 ;  /* 0x0000541031157816 */ /* 0x010fc40000000030 */
[----:B-1----:R-:W-:Y:S02]  /*1ad540*/  PRMT R22, R7, 0x5410, R50 ;  /* 0x0000541007167816 */ /* 0x002fe40000000032 */
[----:B------:R-:W4:Y:S04]  /*1ad550*/  LDL.LU R7, [R1+0x384] ;  /* 0x0003840001077983 */ /* 0x000f280000300800 */
[----:B------:R-:W4:Y:S01]  /*1ad560*/  LDL.LU.64 R60, [R1+0x2bf8] ;  /* 0x002bf800013c7983 */ /* 0x000f220000300a00 */
[----:B------:R-:W-:-:S03]  /*1ad570*/  PRMT R20, R47, 0x5410, R46 ;  /* 0x000054102f147816 */ /* 0x000fc6000000002e */
[----:B------:R-:W4:Y:S01]  /*1ad580*/  LDL.LU.64 R46, [R1+0x2bf0] ;  /* 0x002bf000012e7983 */ /* 0x000f220000300a00 */
[----:B---3--:R-:W-:Y:S01]  /*1ad590*/  PRMT R23, R51, 0x5410, R59 ;  /* 0x0000541033177816 */ /* 0x008fe2000000003b */
[----:B------:R-:W-:Y:S02]  /*1ad5a0*/  NOP ;  /* 0x0000000000007918 */ /* 0x000fe40000000000 */
[----:B------:R-:W0:Y:S01]  /*1ad5b0*/  LDS.128 R48, [R2] ;  /* 0x0000000002307984 */ /* 0x000e220000000c00 */
[----:B------:R-:W-:-:S03]  /*1ad5c0*/  NOP ;  /* 0x0000000000007918 */ /* 0x000fc60000000000 */
[----:B------:R2:W-:Y:S02]  /*1ad5d0*/  STSM.16.M88.4 [R2], R20 ;  /* 0x0000001402007844 */ /* 0x0005e40000000200 */
[----:B--2---:R-:W-:Y:S02]  /*1ad5e0*/  PRMT R20, R53, 0x5410, R52 ;  /* 0x0000541035147816 */ /* 0x004fe40000000034 */
[----:B0-----:R0:W-:Y:S04]  /*1ad5f0*/  STL.64 [R1+0x2e0], R48 ;  /* 0x0002e03001007387 */ /* 0x0011e80000100a00 */
[----:B------:R1:W-:Y:S04]  /*1ad600*/  STL.64 [R1+0x2e8], R50 ;  /* 0x0002e83201007387 */ /* 0x0003e80000100a00 */
[----:B0-----:R-:W2:Y:S04]  /*1ad610*/  LDL.LU.64 R48, [R1+0x2be8] ;  /* 0x002be80001307983 */ /* 0x001ea80000300a00 */
[----:B-1----:R-:W3:Y:S04]  /*1ad620*/  LDL.LU.64 R50, [R1+0x2be0] ;  /* 0x002be00001327983 */ /* 0x002ee80000300a00 */
[----:B------:R-:W3:Y:S01]  /*1ad630*/  LDL.LU.64 R52, [R1+0x2bd8] ;  /* 0x002bd80001347983 */ /* 0x000ee20000300a00 */
[----:B------:R-:W-:-:S02]  /*1ad640*/  PRMT R21, R36, 0x5410, R19 ;  /* 0x0000541024157816 */ /* 0x000fc40000000013 */
[----:B------:R-:W-:Y:S02]  /*1ad650*/  PRMT R22, R38, 0x5410, R37 ;  /* 0x0000541026167816 */ /* 0x000fe40000000025 */
[----:B------:R-:W-:Y:S01]  /*1ad660*/  PRMT R23, R39, 0x5410, R42 ;  /* 0x0000541027177816 */ /* 0x000fe2000000002a */
[----:B------:R-:W-:Y:S01]  /*1ad670*/  NOP ;  /* 0x0000000000007918 */ /* 0x000fe20000000000 */
[----:B------:R-:W0:Y:S01]  /*1ad680*/  LDS.128 R36, [R2] ;  /* 0x0000000002247984 */ /* 0x000e220000000c00 */
[----:B------:R-:W-:-:S03]  /*1ad690*/  NOP ;  /* 0x0000000000007918 */ /* 0x000fc60000000000 */
[----:B------:R-:W-:Y:S01]  /*1ad6a0*/  STSM.16.M88.4 [R2], R20 ;  /* 0x0000001402007844 */ /* 0x000fe20000000200 */
[----:B-----5:R-:W-:Y:S02]  /*1ad6b0*/  PRMT R14, R15, 0x5410, R14 ;  /* 0x000054100f0e7816 */ /* 0x020fe4000000000e */
[----:B------:R-:W-:Y:S02]  /*1ad6c0*/  PRMT R12, R12, 0x5410, R16 ;  /* 0x000054100c0c7816 */ /* 0x000fe40000000010 */
[----:B------:R-:W-:Y:S02]  /*1ad6d0*/  PRMT R13, R13, 0x5410, R17 ;  /* 0x000054100d0d7816 */ /* 0x000fe40000000011 */
[----:B------:R-:W-:Y:S01]  /*1ad6e0*/  PRMT R15, R41, 0x5410, R55 ;  /* 0x00005410290f7816 */ /* 0x000fe20000000037 */
[----:B------:R-:W-:Y:S01]  /*1ad6f0*/  NOP ;  /* 0x0000000000007918 */ /* 0x000fe20000000000 */
[----:B------:R-:W1:Y:S01]  /*1ad700*/  LDS.128 R16, [R2] ;  /* 0x0000000002107984 */ /* 0x000e620000000c00 */
[----:B------:R-:W-:Y:S01]  /*1ad710*/  PRMT R59, R58, 0x7770, RZ ;  /* 0x000077703a3b7816 */ /* 0x000fe200000000ff */
[----:B------:R-:W-:-:S02]  /*1ad720*/  NOP ;  /* 0x0000000000007918 */ /* 0x000fc40000000000 */
[----:B------:R-:W-:Y:S01]  /*1ad730*/  STSM.16.M88.4 [R2], R12 ;  /* 0x0000000c02007844 */ /* 0x000fe20000000200 */
[----:B------:R-:W-:-:S03]  /*1ad740*/  NOP ;  /* 0x0000000000007918 */ /* 0x000fc60000000000 */
[----:B------:R5:W-:Y:S04]  /*1ad750*/  @P6 STG.E.U8 desc[UR62][R10.64], R59 ;  /* 0x0000003b0a006986 */ /* 0x000be8000c10113e */
[----:B------:R-:W3:Y:S01]  /*1ad760*/  LDL.LU R42, [R1+0x7c60] ;  /* 0x007c6000012a7983 */ /* 0x000ee20000300800 */
[----:B-----5:R-:W-:-:S05]  /*1ad770*/  PRMT R59, R58, 0x7771, RZ ;  /* 0x000077713a3b7816 */ /* 0x020fca00000000ff */
[----:B------:R5:W-:Y:S02]  /*1ad780*/  @P5 STG.E.U8 desc[UR62][R8.64], R59 ;  /* 0x0000003b08005986 */ /* 0x000be4000c10113e */
[----:B-----5:R-:W-:-:S05]  /*1ad790*/  PRMT R59, R58, 0x7772, RZ ;  /* 0x000077723a3b7816 */ /* 0x020fca00000000ff */
[----:B----4-:R4:W-:Y:S04]  /*1ad7a0*/  @P4 STG.E.U8 desc[UR62][R60.64], R59 ;  /* 0x0000003b3c004986 */ /* 0x0109e8000c10113e */
[----:B0-----:R-:W-:Y:S04]  /*1ad7b0*/  STL.64 [R1+0x2d0], R36 ;  /* 0x0002d02401007387 */ /* 0x001fe80000100a00 */
[----:B------:R0:W-:Y:S01]  /*1ad7c0*/  STL.64 [R1+0x2d8], R38 ;  /* 0x0002d82601007387 */ /* 0x0001e20000100a00 */
[----:B----4-:R-:W-:-:S03]  /*1ad7d0*/  PRMT R59, R58, 0x7773, RZ ;  /* 0x000077733a3b7816 */ /* 0x010fc600000000ff */
[----:B0-----:R-:W4:Y:S04]  /*1ad7e0*/  LDL.LU.64 R38, [R1+0x7c58] ;  /* 0x007c580001267983 */ /* 0x001f280000300a00 */
[----:B------:R0:W-:Y:S04]  /*1ad7f0*/  @P3 STG.E.U8 desc[UR62][R46.64], R59 ;  /* 0x0000003b2e003986 */ /* 0x0001e8000c10113e */
[----:B------:R-:W5:Y:S04]  /*1ad800*/  LDL.LU.64 R36, [R1+0x7c50] ;  /* 0x007c500001247983 */ /* 0x000f680000300a00 */
[----:B------:R-:W5:Y:S01]  /*1ad810*/  LDL.LU R55, [R1+0x7c48] ;  /* 0x007c480001377983 */ /* 0x000f620000300800 */
[----:B0-----:R-:W-:-:S03]  /*1ad820*/  PRMT R59, R7, 0x7770, RZ ;  /* 0x00007770073b7816 */ /* 0x001fc600000000ff */
[----:B-1----:R-:W-:Y:S04]  /*1ad830*/  STL.64 [R1+0x2c0], R16 ;  /* 0x0002c01001007387 */ /* 0x002fe80000100a00 */
[----:B------:R-:W-:Y:S04]  /*1ad840*/  STL.64 [R1+0x2c8], R18 ;  /* 0x0002c81201007387 */ /* 0x000fe80000100a00 */
[----:B------:R-:W5:Y:S04]  /*1ad850*/  LDL.LU R58, [R1+0x7c44] ;  /* 0x007c4400013a7983 */ /* 0x000f680000300800 */
[----:B--2---:R0:W-:Y:S02]  /*1ad860*/  @P2 STG.E.U8 desc[UR62][R48.64], R59 ;  /* 0x0000003b30002986 */ /* 0x0041e4000c10113e */
[----:B0-----:R-:W-:-:S05]  /*1ad870*/  PRMT R59, R7, 0x7771, RZ ;  /* 0x00007771073b7816 */ /* 0x001fca00000000ff */
[----:B---3--:R0:W-:Y:S02]  /*1ad880*/  @P1 STG.E.U8 desc[UR62][R50.64], R59 ;  /* 0x0000003b32001986 */ /* 0x0081e4000c10113e */
[----:B0-----:R-:W-:-:S05]  /*1ad890*/  PRMT R59, R7, 0x7772, RZ ;  /* 0x00007772073b7816 */ /* 0x001fca00000000ff */
[----:B------:R0:W-:Y:S04]  /*1ad8a0*/  @P0 STG.E.U8 desc[UR62][R52.64], R59 ;  /* 0x0000003b34000986 */ /* 0x0001e8000c10113e */
[----:B0-----:R-:W2:Y:S04]  /*1ad8b0*/  LDL.LU.64 R52, [R1+0x2bd0] ;  /* 0x002bd00001347983 */ /* 0x001ea80000300a00 */
[----:B------:R-:W3:Y:S04]  /*1ad8c0*/  LDL.LU.64 R10, [R1+0x2bc8] ;  /* 0x002bc800010a7983 */ /* 0x000ee80000300a00 */
[----:B------:R-:W3:Y:S04]  /*1ad8d0*/  LDL.LU.64 R8, [R1+0x2bc0] ;  /* 0x002bc00001087983 */ /* 0x000ee80000300a00 */
[----:B------:R-:W3:Y:S04]  /*1ad8e0*/  LDL.LU.64 R60, [R1+0x2bb8] ;  /* 0x002bb800013c7983 */ /* 0x000ee80000300a00 */
[----:B------:R-:W3:Y:S04]  /*1ad8f0*/  LDL.LU R47, [R1+0x388] ;  /* 0x00038800012f7983 */ /* 0x000ee80000300800 */
[----:B------:R-:W3:Y:S04]  /*1ad900*/  LDL.LU.64 R48, [R1+0x2bb0] ;  /* 0x002bb00001307983 */ /* 0x000ee80000300a00 */
[----:B------:R-:W3:Y:S04]  /*1ad910*/  LDL.LU.64 R50, [R1+0x2ba8] ;  /* 0x002ba80001327983 */ /* 0x000ee80000300a00 */
[----:B------:R-:W3:Y:S01]  /*1ad920*/  LDL.LU R21, [R1+0x38c] ;  /* 0x00038c0001157983 */ /* 0x000ee20000300800 */
[----:B------:R-:W-:-:S02]  /*1ad930*/  PRMT R59, R7, 0x7773, RZ ;  /* 0x00007773073b7816 */ /* 0x000fc400000000ff */
[----:B----4-:R-:W-:Y:S02]  /*1ad940*/  LOP3.LUT P3, RZ, R38, 0x4000, RZ, 0xc0, !PT ;  /* 0x0000400026ff7812 */ /* 0x010fe4000786c0ff */
[----:B-----5:R-:W-:Y:S02]  /*1ad950*/  LOP3.LUT P6, RZ, R37, 0x80, RZ, 0xc0, !PT ;  /* 0x0000008025ff7812 */ /* 0x020fe400078cc0ff */
[----:B------:R-:W-:-:S11]  /*1ad960*/  LOP3.LUT R55, R55, 0xfdffffff, RZ, 0xc0, !PT ;  /* 0xfdffffff37377812 */ /* 0x000fd600078ec0ff */
[----:B------:R-:W-:Y:S02]  /*1ad970*/  @P6 LOP3.LUT R55, R55, 0x2000000, RZ, 0xfc, !PT ;  /* 0x0200000037376812 */ /* 0x000fe400078efcff */
[----:B------:R-:W-:Y:S02]  /*1ad980*/  LOP3.LUT P6, RZ, R37, 0x40, RZ, 0xc0, !PT ;  /* 0x0000004025ff7812 */ /* 0x000fe400078cc0ff */
[----:B------:R-:W-:-:S11]  /*1ad990*/  LOP3.LUT R55, R55, 0xfbffffff, RZ, 0xc0, !PT ;  /* 0xfbffffff37377812 */ /* 0x000fd600078ec0ff */
[----:B------:R-:W-:Y:S02]  /*1ad9a0*/  @P6 LOP3.LUT R55, R55, 0x4000000, RZ, 0xfc, !PT ;  /* 0x0400000037376812 */ /* 0x000fe400078efcff */
[----:B------:R-:W-:Y:S02]  /*1ad9b0*/  LOP3.LUT P6, RZ, R37, 0x20, RZ, 0xc0, !PT ;  /* 0x0000002025ff7812 */ /* 0x000fe400078cc0ff */
[----:B------:R-:W-:-:S11]  /*1ad9c0*/  LOP3.LUT R55, R55, 0xf7ffffff, RZ, 0xc0, !PT ;  /* 0xf7ffffff37377812 */ /* 0x000fd600078ec0ff */
[----:B------:R-:W-:Y:S02]  /*1ad9d0*/  @P6 LOP3.LUT R55, R55, 0x8000000, RZ, 0xfc, !PT ;  /* 0x0800000037376812 */ /* 0x000fe400078efcff */
[----:B------:R-:W-:Y:S02]  /*1ad9e0*/  LOP3.LUT P6, RZ, R37, 0x8, RZ, 0xc0, !PT ;  /* 0x0000000825ff7812 */ /* 0x000fe400078cc0ff */
[----:B------:R-:W-:Y:S01]  /*1ad9f0*/  LOP3.LUT R55, R55, 0xefffffff, RZ, 0xc0, !PT ;  /* 0xefffffff37377812 */ /* 0x000fe200078ec0ff */
[----:B--2---:R0:W-:Y:S04]  /*1ada00*/  @P3 STG.E.U8 desc[UR62][R52.64], R59 ;  /* 0x0000003b34003986 */ /* 0x0041e8000c10113e */
[----:B0-----:R-:W2:Y:S04]  /*1ada10*/  LDL.LU.64 R52, [R1+0x2ba0] ;  /* 0x002ba00001347983 */ /* 0x001ea80000300a00 */
[----:B------:R-:W4:Y:S02]  /*1ada20*/  LDL.LU.64 R22, [R1+0x2b98] ;  /* 0x002b980001167983 */ /* 0x000f240000300a00 */
[----:B------:R-:W-:-:S02]  /*1ada30*/  @P6 LOP3.LUT R55, R55, 0x10000000, RZ, 0xfc, !PT ;  /* 0x1000000037376812 */ /* 0x000fc400078efcff */
[----:B------:R-:W5:Y:S01]  /*1ada40*/  LDL.LU.64 R18, [R1+0x2b90] ;  /* 0x002b900001127983 */ /* 0x000f620000300a00 */
[----:B------:R-:W-:-:S03]  /*1ada50*/  LOP3.LUT P6, RZ, R37, 0x4, RZ, 0xc0, !PT ;  /* 0x0000000425ff7812 */ /* 0x000fc600078cc0ff */
[----:B------:R-:W4:Y:S01]  /*1ada60*/  LDL.LU R7, [R1+0x370] ;  /* 0x0003700001077983 */ /* 0x000f220000300800 */
[----:B------:R-:W-:-:S03]  /*1ada70*/  LOP3.LUT R55, R55, 0xdfffffff, RZ, 0xc0, !PT ;  /* 0xdfffffff37377812 */ /* 0x000fc600078ec0ff */
[----:B------:R-:W4:Y:S04]  /*1ada80*/  LDL.LU.64 R16, [R1+0x2b88] ;  /* 0x002b880001107983 */ /* 0x000f280000300a00 */
[----:B------:R-:W4:Y:S01]  /*1ada90*/  LDL.LU.64 R14, [R1+0x2b80] ;  /* 0x002b8000010e7983 */ /* 0x000f220000300a00 */
[----:B------:R-:W-:-:S03]  /*1adaa0*/  LOP3.LUT P2, RZ, R38, 0x8000, RZ, 0xc0, !PT ;  /* 0x0000800026ff7812 */ /* 0x000fc6000784c0ff */
[----:B------:R-:W4:Y:S01]  /*1adab0*/  LDL.LU.64 R12, [R1+0x2b78] ;  /* 0x002b7800010c7983 */ /* 0x000f220000300a00 */
[----:B------:R-:W-:Y:S02]  /*1adac0*/  @P6 LOP3.LUT R55, R55, 0x20000000, RZ, 0xfc, !PT ;  /* 0x2000000037376812 */ /* 0x000fe400078efcff */
[----:B------:R-:W-:Y:S02]  /*1adad0*/  LOP3.LUT P6, RZ, R37, 0x2, RZ, 0xc0, !PT ;  /* 0x0000000225ff7812 */ /* 0x000fe400078cc0ff */
[----:B------:R-:W-:-:S11]  /*1adae0*/  LOP3.LUT R55, R55, 0xbfffffff, RZ, 0xc0, !PT ;  /* 0xbfffffff37377812 */ /* 0x000fd600078ec0ff */
[----:B------:R-:W-:Y:S02]  /*1adaf0*/  @P6 LOP3.LUT R55, R55, 0x40000000, RZ, 0xfc, !PT ;  /* 0x4000000037376812 */ /* 0x000fe400078efcff */
[----:B------:R-:W-:Y:S02]  /*1adb00*/  LOP3.LUT P6, RZ, R42, 0x10000000, RZ, 0xc0, !PT ;  /* 0x100000002aff7812 */ /* 0x000fe400078cc0ff */
[----:B------:R-:W-:Y:S02]  /*1adb10*/  LOP3.LUT R55, R55, 0x7fffffff, RZ, 0xc0, !PT ;  /* 0x7fffffff37377812 */ /* 0x000fe400078ec0ff */
[----:B------:R-:W-:Y:S02]  /*1adb20*/  LOP3.LUT P1, RZ, R38, 0x10000, RZ, 0xc0, !PT ;  /* 0x0001000026ff7812 */ /* 0x000fe4000782c0ff */
[----:B---3--:R-:W-:-:S07]  /*1adb30*/  PRMT R59, R47, 0x7770, RZ ;  /* 0x000077702f3b7816 */ /* 0x008fce00000000ff */
[----:B------:R-:W-:Y:S02]  /*1adb40*/  @P6 LOP3.LUT R55, R55, 0x80000000, RZ, 0xfc, !PT ;  /* 0x8000000037376812 */ /* 0x000fe400078efcff */
[----:B------:R-:W-:Y:S02]  /*1adb50*/  LOP3.LUT P6, RZ, R42, 0x20000000, RZ, 0xc0, !PT ;  /* 0x200000002aff7812 */ /* 0x000fe400078cc0ff */
[----:B------:R-:W-:Y:S02]  /*1adb60*/  LOP3.LUT P0, RZ, R38, 0x20000, RZ, 0xc0, !PT ;  /* 0x0002000026ff7812 */ /* 0x000fe4000780c0ff */
[----:B------:R-:W-:Y:S01]  /*1adb70*/  LOP3.LUT R58, R58, 0xfffffffe, RZ, 0xc0, !PT ;  /* 0xfffffffe3a3a7812 */ /* 0x000fe200078ec0ff */
[----:B------:R0:W-:Y:S02]  /*1adb80*/  @P2 STG.E.U8 desc[UR62][R10.64], R59 ;  /* 0x0000003b0a002986 */ /* 0x0001e4000c10113e */
[----:B0-----:R-:W-:-:S06]  /*1adb90*/  PRMT R59, R47, 0x7771, RZ ;  /* 0x000077712f3b7816 */ /* 0x001fcc00000000ff */
[----:B------:R-:W-:Y:S01]  /*1adba0*/  @P6 LOP3.LUT R58, R58, 0x1, RZ, 0xfc, !PT ;  /* 0x000000013a3a6812 */ /* 0x000fe200078efcff */
[----:B------:R-:W3:Y:S01]  /*1adbb0*/  LDL.LU.64 R10, [R1+0x2b70] ;  /* 0x002b7000010a7983 */ /* 0x000ee20000300a00 */
[----:B------:R-:W-:-:S03]  /*1adbc0*/  LOP3.LUT P6, RZ, R38, 0x40000, RZ, 0xc0, !PT ;  /* 0x0004000026ff7812 */ /* 0x000fc600078cc0ff */
[----:B------:R0:W-:Y:S02]  /*1adbd0*/  @P1 STG.E.U8 desc[UR62][R8.64], R59 ;  /* 0x0000003b08001986 */ /* 0x0001e4000c10113e */
[C---:B0-----:R-:W-:Y:S02]  /*1adbe0*/  PRMT R59, R47.reuse, 0x7772, RZ ;  /* 0x000077722f3b7816 */ /* 0x041fe400000000ff */
[----:B------:R-:W3:Y:S04]  /*1adbf0*/  LDL.LU.64 R8, [R1+0x2b68] ;  /* 0x002b680001087983 */ /* 0x000ee80000300a00 */
[----:B------:R0:W-:Y:S02]  /*1adc00*/  @P0 STG.E.U8 desc[UR62][R60.64], R59 ;  /* 0x0000003b3c000986 */ /* 0x0001e4000c10113e */
[----:B0-----:R-:W-:-:S02]  /*1adc10*/  PRMT R59, R47, 0x7773, RZ ;  /* 0x000077732f3b7816 */ /* 0x001fc400000000ff */
[----:B------:R-:W3:Y:S04]  /*1adc20*/  LDL.LU.64 R60, [R1+0x2b60] ;  /* 0x002b6000013c7983 */ /* 0x000ee80000300a00 */
[----:B------:R-:W3:Y:S04]  /*1adc30*/  LDL.LU.64 R46, [R1+0x2b58] ;  /* 0x002b5800012e7983 */ /* 0x000ee80000300a00 */
[----:B------:R-:W3:Y:S04]  /*1adc40*/  LDL.LU R41, [R1+0x378] ;  /* 0x0003780001297983 */ /* 0x000ee80000300800 */
[----:B------:R0:W-:Y:S01]  /*1adc50*/  @P6 STG.E.U8 desc[UR62][R48.64], R59 ;  /* 0x0000003b30006986 */ /* 0x0001e2000c10113e */
[----:B------:R-:W-:-:S02]  /*1adc60*/  LOP3.LUT P6, RZ, R58, 0x1, RZ, 0xc0, !PT ;  /* 0x000000013aff7812 */ /* 0x000fc400078cc0ff */
[----:B------:R-:W-:Y:S01]  /*1adc70*/  PRMT R58, R21, 0x7770, RZ ;  /* 0x00007770153a7816 */ /* 0x000fe200000000ff */
[----:B0-----:R-:W3:Y:S10]  /*1adc80*/  LDL.LU.64 R48, [R1+0x2b50] ;  /* 0x002b500001307983 */ /* 0x001ef40000300a00 */
[----:B------:R0:W-:Y:S01]  /*1adc90*/  @P6 STG.E.U8 desc[UR62][R50.64], R58 ;  /* 0x0000003a32006986 */ /* 0x0001e2000c10113e */
[----:B------:R-:W-:-:S03]  /*1adca0*/  LOP3.LUT P6, RZ, R55, 0x80000000, RZ, 0xc0, !PT ;  /* 0x8000000037ff7812 */ /* 0x000fc600078cc0ff */
[----:B0-----:R-:W3:Y:S01]  /*1adcb0*/  LDL.LU.64 R50, [R1+0x2b48] ;  /* 0x002b480001327983 */ /* 0x001ee20000300a00 */
[----:B------:R-:W-:-:S09]  /*1adcc0*/  PRMT R58, R21, 0x7771, RZ ;  /* 0x00007771153a7816 */ /* 0x000fd200000000ff */
[----:B--2---:R0:W-:Y:S04]  /*1adcd0*/  @P6 STG.E.U8 desc[UR62][R52.64], R58 ;  /* 0x0000003a34006986 */ /* 0x0041e8000c10113e */
[----:B0-----:R-:W2:Y:S01]  /*1adce0*/  LDL.LU.64 R52, [R1+0x2b40] ;  /* 0x002b400001347983 */ /* 0x001ea20000300a00 */
[----:B------:R-:W-:Y:S02]  /*1adcf0*/  LOP3.LUT P6, RZ, R55, 0x40000000, RZ, 0xc0, !PT ;  /* 0x4000000037ff7812 */ /* 0x000fe400078cc0ff */
[----:B------:R-:W-:-:S11]  /*1add00*/  PRMT R58, R21, 0x7772, RZ ;  /* 0x00007772153a7816 */ /* 0x000fd600000000ff */
[----:B----4-:R0:W-:Y:S01]  /*1add10*/  @P6 STG.E.U8 desc[UR62][R22.64], R58 ;  /* 0x0000003a16006986 */ /* 0x0101e2000c10113e */
[----:B------:R-:W-:Y:S02]  /*1add20*/  LOP3.LUT P6, RZ, R55, 0x20000000, RZ, 0xc0, !PT ;  /* 0x2000000037ff7812 */ /* 0x000fe400078cc0ff */
[----:B0-----:R-:W-:-:S11]  /*1add30*/  PRMT R58, R21, 0x7773, RZ ;  /* 0x00007773153a7816 */ /* 0x001fd600000000ff */
[----:B-----5:R0:W-:Y:S01]  /*1add40*/  @P6 STG.E.U8 desc[UR62][R18.64], R58 ;  /* 0x0000003a12006986 */ /* 0x0201e2000c10113e */
[----:B------:R-:W-:Y:S02]  /*1add50*/  LOP3.LUT P6, RZ, R55, 0x10000000, RZ, 0xc0, !PT ;  /* 0x1000000037ff7812 */ /* 0x000fe400078cc0ff */
[----:B0-----:R-:W-:-:S11]  /*1add60*/  PRMT R58, R7, 0x7770, RZ ;  /* 0x00007770073a7816 */ /* 0x001fd600000000ff */
[----:B------:R0:W-:Y:S01]  /*1add70*/  @P6 STG.E.U8 desc[UR62][R16.64], R58 ;  /* 0x0000003a10006986 */ /* 0x0001e2000c10113e */
[----:B------:R-:W-:Y:S02]  /*1add80*/  LOP3.LUT P6, RZ, R55, 0x8000000, RZ, 0xc0, !PT ;  /* 0x0800000037ff7812 */ /* 0x000fe400078cc0ff */
[----:B0-----:R-:W-:-:S11]  /*1add90*/  PRMT R58, R7, 0x7771, RZ ;  /* 0x00007771073a7816 */ /* 0x001fd600000000ff */
[----:B------:R0:W-:Y:S01]  /*1adda0*/  @P6 STG.E.U8 desc[UR62][R14.64], R58 ;  /* 0x0000003a0e006986 */ /* 0x0001e2000c10113e */
[----:B------:R-:W-:Y:S02]  /*1addb0*/  LOP3.LUT P6, RZ, R55, 0x4000000, RZ, 0xc0, !PT ;  /* 0x0400000037ff7812 */ /* 0x000fe400078cc0ff */
[----:B0-----:R-:W-:-:S11]  /*1addc0*/  PRMT R58, R7, 0x7772, RZ ;  /* 0x00007772073a7816 */ /* 0x001fd600000000ff */
[----:B------:R0:W-:Y:S01]  /*1addd0*/  @P6 STG.E.U8 desc[UR62][R12.64], R58 ;  /* 0x0000003a0c006986 */ /* 0x0001e2000c10113e */
[----:B------:R-:W-:Y:S02]  /*1adde0*/  LOP3.LUT P6, RZ, R55, 0x2000000, RZ, 0xc0, !PT ;  /* 0x0200000037ff7812 */ /* 0x000fe400078cc0ff */
[C---:B------:R-:W-:Y:S02]  /*1addf0*/  LOP3.LUT P5, RZ, R37.reuse, 0x200, RZ, 0xc0, !PT ;  /* 0x0000020025ff7812 */ /* 0x040fe400078ac0ff */
[----:B------:R-:W-:Y:S02]  /*1ade00*/  LOP3.LUT P4, RZ, R37, 0x800, RZ, 0xc0, !PT ;  /* 0x0000080025ff7812 */ /* 0x000fe4000788c0ff */
[----:B0-----:R-:W-:-:S07]  /*1ade10*/  PRMT R58, R7, 0x7773, RZ ;  /* 0x00007773073a7816 */ /* 0x001fce00000000ff */
[----:B---3--:R0:W-:Y:S01]  /*1ade20*/  @P6 STG.E.U8 desc[UR62][R10.64], R58 ;  /* 0x0000003a0a006986 */ /* 0x0081e2000c10113e */
[C---:B------:R-:W-:Y:S02]  /*1ade30*/  LOP3.LUT P3, RZ, R37.reuse, 0x2000, RZ, 0xc0, !PT ;  /* 0x0000200025ff7812 */ /* 0x040fe4000786c0ff */
[----:B------:R-:W-:Y:S02]  /*1ade40*/  LOP3.LUT P2, RZ, R37, 0x8000, RZ, 0xc0, !PT ;  /* 0x0000800025ff7812 */ /* 0x000fe4000784c0ff */
[----:B0-----:R-:W-:-:S05]  /*1ade50*/  PRMT R58, R36, 0x7770, RZ ;  /* 0x00007770243a7816 */ /* 0x001fca00000000ff */
[----:B------:R0:W-:Y:S01]  /*1ade60*/  @P5 STG.E.U8 desc[UR62][R8.64], R58 ;  /* 0x0000003a08005986 */ /* 0x0001e2000c10113e */
[----:B------:R-:W-:Y:S02]  /*1ade70*/  LOP3.LUT P1, RZ, R37, 0x20000, RZ, 0xc0, !PT ;  /* 0x0002000025ff7812 */ /* 0x000fe4000782c0ff */
[----:B0-----:R-:W-:-:S05]  /*1ade80*/  PRMT R58, R36, 0x7771, RZ ;  /* 0x00007771243a7816 */ /* 0x001fca00000000ff */
[----:B------:R0:W-:Y:S02]  /*1ade90*/  @P4 STG.E.U8 desc[UR62][R60.64], R58 ;  /* 0x0000003a3c004986 */ /* 0x0001e4000c10113e */
[----:B0-----:R-:W-:-:S05]  /*1adea0*/  PRMT R58, R36, 0x7772, RZ ;  /* 0x00007772243a7816 */ /* 0x001fca00000000ff */
[----:B------:R0:W-:Y:S01]  /*1adeb0*/  @P3 STG.E.U8 desc[UR62][R46.64], R58 ;  /* 0x0000003a2e003986 */ /* 0x0001e2000c10113e */
[----:B------:R-:W-:Y:S02]  /*1adec0*/  LOP3.LUT P0, RZ, R37, 0x80000, RZ, 0xc0, !PT ;  /* 0x0008000025ff7812 */ /* 0x000fe4000780c0ff */
[----:B0-----:R-:W-:Y:S02]  /*1aded0*/  PRMT R58, R36, 0x7773, RZ ;  /* 0x00007773243a7816 */ /* 0x001fe400000000ff */
[----:B------:R-:W3:Y:S04]  /*1adee0*/  LDL.LU R36, [R1+0x7c40] ;  /* 0x007c400001247983 */ /* 0x000ee80000300800 */
[----:B------:R0:W-:Y:S02]  /*1adef0*/  @P2 STG.E.U8 desc[UR62][R48.64], R58 ;  /* 0x0000003a30002986 */ /* 0x0001e4000c10113e */
[----:B0-----:R-:W-:-:S05]  /*1adf00*/  PRMT R58, R41, 0x7770, RZ ;  /* 0x00007770293a7816 */ /* 0x001fca00000000ff */
[----:B------:R0:W-:Y:S04]  /*1adf10*/  @P1 STG.E.U8 desc[UR62][R50.64], R58 ;  /* 0x0000003a32001986 */ /* 0x0001e8000c10113e */
[----:B0-----:R-:W4:Y:S01]  /*1adf20*/  LDL.LU.64 R50, [R1+0x2b38] ;  /* 0x002b380001327983 */ /* 0x001f220000300a00 */
[----:B------:R-:W-:-:S05]  /*1adf30*/  PRMT R58, R41, 0x7771, RZ ;  /* 0x00007771293a7816 */ /* 0x000fca00000000ff */
[----:B--2---:R0:W-:Y:S02]  /*1adf40*/  @P0 STG.E.U8 desc[UR62][R52.64], R58 ;  /* 0x0000003a34000986 */ /* 0x0041e4000c10113e */
[----:B0-----:R-:W-:Y:S02]  /*1adf50*/  IMAD.MOV.U32 R53, RZ, RZ, R6 ;  /* 0x000000ffff357224 */ /* 0x001fe400078e0006 */
[----:B------:R-:W2:Y:S04]  /*1adf60*/  LDL.LU.64 R6, [R1+0x2b30] ;  /* 0x002b300001067983 */ /* 0x000ea80000300a00 */
[----:B------:R-:W5:Y:S04]  /*1adf70*/  LDL.LU.64 R8, [R1+0x2b28] ;  /* 0x002b280001087983 */ /* 0x000f680000300a00 */
[----:B------:R-:W3:Y:S04]  /*1adf80*/  LDL.LU.64 R60, [R1+0x2b20] ;  /* 0x002b2000013c7983 */ /* 0x000ee80000300a00 */
[----:B------:R-:W3:Y:S04]  /*1adf90*/  LDL.LU.64 R46, [R1+0x2b18] ;  /* 0x002b1800012e7983 */ /* 0x000ee80000300a00 */
[----:B------:R-:W5:Y:S01]  /*1adfa0*/  LDL.LU R52, [R1+0x37c] ;  /* 0x00037c0001347983 */ /* 0x000f620000300800 */
[----:B------:R-:W-:-:S03]  /*1adfb0*/  LOP3.LUT P3, RZ, R37, 0x100000, RZ, 0xc0, !PT ;  /* 0x0010000025ff7812 */ /* 0x000fc6000786c0ff */
[----:B------:R-:W5:Y:S01]  /*1adfc0*/  LDL.LU.64 R48, [R1+0x2b10] ;  /* 0x002b100001307983 */ /* 0x000f620000300a00 */
[----:B------:R-:W-:-:S03]  /*1adfd0*/  PRMT R58, R41, 0x7772, RZ ;  /* 0x00007772293a7816 */ /* 0x000fc600000000ff */
[----:B------:R-:W5:Y:S01]  /*1adfe0*/  LDL.LU R21, [R1+0x2b0] ;  /* 0x0002b00001157983 */ /* 0x000f620000300800 */
[----:B------:R-:W-:Y:S02]  /*1adff0*/  LOP3.LUT P2, RZ, R37, 0x400000, RZ, 0xc0, !PT ;  /* 0x0040000025ff7812 */ /* 0x000fe4000784c0ff */
[----:B------:R-:W-:-:S03]  /*1ae000*/  LOP3.LUT R55, R55, 0xfffdffff, RZ, 0xc0, !PT ;  /* 0xfffdffff37377812 */ /* 0x000fc600078ec0ff */
[----:B----4-:R0:W-:Y:S04]  /*1ae010*/  @P3 STG.E.U8 desc[UR62][R50.64], R58 ;  /* 0x0000003a32003986 */ /* 0x0101e8000c10113e */
[----:B0-----:R-:W4:Y:S01]  /*1ae020*/  LDL.LU.64 R50, [R1+0x2b08] ;  /* 0x002b080001327983 */ /* 0x001f220000300a00 */
[----:B------:R-:W-:-:S05]  /*1ae030*/  PRMT R58, R41, 0x7773, RZ ;  /* 0x00007773293a7816 */ /* 0x000fca00000000ff */
[----:B--2---:R0:W-:Y:S04]  /*1ae040*/  @P2 STG.E.U8 desc[UR62][R6.64], R58 ;  /* 0x0000003a06002986 */ /* 0x0041e8000c10113e */
[----:B0-----:R-:W2:Y:S01]  /*1ae050*/  LDL.LU.64 R6, [R1+0x2b00] ;  /* 0x002b000001067983 */ /* 0x001ea20000300a00 */
[----:B---3--:R-:W-:Y:S02]  /*1ae060*/  LOP3.LUT P6, RZ, R36, 0x400, RZ, 0xc0, !PT ;  /* 0x0000040024ff7812 */ /* 0x008fe400078cc0ff */
[C---:B------:R-:W-:Y:S01]  /*1ae070*/  LOP3.LUT P1, RZ, R37.reuse, 0x800000, RZ, 0xc0, !PT ;  /* 0x0080000025ff7812 */ /* 0x040fe2000782c0ff */
[----:B------:R-:W3:Y:S01]  /*1ae080*/  LDL.LU.64 R22, [R1+0x2af8] ;  /* 0x002af80001167983 */ /* 0x000ee20000300a00 */
[----:B------:R-:W-:Y:S02]  /*1ae090*/  LOP3.LUT P0, RZ, R37, 0x4000000, RZ, 0xc0, !PT ;  /* 0x0400000025ff7812 */ /* 0x000fe4000780c0ff */
[----:B-----5:R-:W-:Y:S01]  /*1ae0a0*/  PRMT R58, R52, 0x7770, RZ ;  /* 0x00007770343a7816 */ /* 0x020fe200000000ff */
[----:B------:R-:W5:Y:S04]  /*1ae0b0*/  LDL.LU.64 R18, [R1+0x2af0] ;  /* 0x002af00001127983 */ /* 0x000f680000300a00 */
[----:B------:R-:W3:Y:S04]  /*1ae0c0*/  LDL.LU R41, [R1+0x2b4] ;  /* 0x0002b40001297983 */ /* 0x000ee80000300800 */
[----:B------:R-:W3:Y:S04]  /*1ae0d0*/  LDL.LU.64 R16, [R1+0x2ae8] ;  /* 0x002ae80001107983 */ /* 0x000ee80000300a00 */
[----:B------:R-:W3:Y:S04]  /*1ae0e0*/  LDL.LU.64 R14, [R1+0x2ae0] ;  /* 0x002ae000010e7983 */ /* 0x000ee80000300a00 */
[----:B------:R-:W3:Y:S04]  /*1ae0f0*/  LDL.LU.64 R12, [R1+0x2ad8] ;  /* 0x002ad800010c7983 */ /* 0x000ee80000300a00 */
[----:B------:R-:W5:Y:S01]  /*1ae100*/  LDL.LU.64 R10, [R1+0x2ad0] ;  /* 0x002ad000010a7983 */ /* 0x000f620000300a00 */
[----:B------:R-:W-:-:S02]  /*1ae110*/  @P6 LOP3.LUT R55, R55, 0x20000, RZ, 0xfc, !PT ;  /* 0x0002000037376812 */ /* 0x000fc400078efcff */
[----:B------:R-:W-:Y:S02]  /*1ae120*/  LOP3.LUT P6, RZ, R36, 0x200, RZ, 0xc0, !PT ;  /* 0x0000020024ff7812 */ /* 0x000fe400078cc0ff */
        /* <DEDUP_REMOVED lines=19> */
[----:B------:R0:W-:Y:S10]  /*1ae260*/  @P1 STG.E.U8 desc[UR62][R8.64], R58 ;  /* 0x0000003a08001986 */ /* 0x0001f4000c10113e */
[----:B------:R-:W-:-:S02]  /*1ae270*/  @P6 LOP3.LUT R55, R55, 0x1000000, RZ, 0xfc, !PT ;  /* 0x0100000037376812 */ /* 0x000fc400078efcff */
[----:B------:R-:W-:Y:S02]  /*1ae280*/  LOP3.LUT P6, RZ, R37, 0x8000000, RZ, 0xc0, !PT ;  /* 0x0800000025ff7812 */ /* 0x000fe400078cc0ff */
[C---:B0-----:R-:W-:Y:S01]  /*1ae290*/  PRMT R58, R52.reuse, 0x7771, RZ ;  /* 0x00007771343a7816 */ /* 0x041fe200000000ff */
[----:B------:R-:W5:Y:S04]  /*1ae2a0*/  LDL.LU.64 R8, [R1+0x2ac8] ;  /* 0x002ac80001087983 */ /* 0x000f680000300a00 */
[----:B------:R0:W-:Y:S02]  /*1ae2b0*/  @P0 STG.E.U8 desc[UR62][R60.64], R58 ;  /* 0x0000003a3c000986 */ /* 0x0001e4000c10113e */
[----:B0-----:R-:W-:Y:S02]  /*1ae2c0*/  PRMT R58, R52, 0x7772, RZ ;  /* 0x00007772343a7816 */ /* 0x001fe400000000ff */
[----:B------:R-:W5:Y:S04]  /*1ae2d0*/  LDL.LU.64 R60, [R1+0x2ac0] ;  /* 0x002ac000013c7983 */ /* 0x000f680000300a00 */
[----:B------:R0:W-:Y:S01]  /*1ae2e0*/  @P6 STG.E.U8 desc[UR62][R46.64], R58 ;  /* 0x0000003a2e006986 */ /* 0x0001e2000c10113e */
[----:B------:R-:W-:-:S02]  /*1ae2f0*/  LOP3.LUT P6, RZ, R55, 0x1000000, RZ, 0xc0, !PT ;  /* 0x0100000037ff7812 */ /* 0x000fc400078cc0ff */
[----:B0-----:R-:W-:Y:S01]  /*1ae300*/  PRMT R58, R52, 0x7773, RZ ;  /* 0x00007773343a7816 */ /* 0x001fe200000000ff */
[----:B------:R-:W5:Y:S10]  /*1ae310*/  LDL.LU.64 R46, [R1+0x2ab8] ;  /* 0x002ab800012e7983 */ /* 0x000f740000300a00 */
[----:B------:R0:W-:Y:S01]  /*1ae320*/  @P6 STG.E.U8 desc[UR62][R48.64], R58 ;  /* 0x0000003a30006986 */ /* 0x0001e2000c10113e */
[----:B------:R-:W-:-:S02]  /*1ae330*/  LOP3.LUT P6, RZ, R55, 0x800000, RZ, 0xc0, !PT ;  /* 0x0080000037ff7812 */ /* 0x000fc400078cc0ff */
[----:B0-----:R-:W-:Y:S01]  /*1ae340*/  PRMT R58, R21, 0x7770, RZ ;  /* 0x00007770153a7816 */ /* 0x001fe200000000ff */
[----:B------:R-:W5:Y:S04]  /*1ae350*/  LDL.LU.64 R48, [R1+0x2ab0] ;  /* 0x002ab00001307983 */ /* 0x000f680000300a00 */
[----:B------:R-:W5:Y:S06]  /*1ae360*/  LDL.LU R52, [R1+0x2bc] ;  /* 0x0002bc0001347983 */ /* 0x000f6c0000300800 */
[----:B----4-:R0:W-:Y:S01]  /*1ae370*/  @P6 STG.E.U8 desc[UR62][R50.64], R58 ;  /* 0x0000003a32006986 */ /* 0x0101e2000c10113e */
[----:B------:R-:W-:-:S02]  /*1ae380*/  LOP3.LUT P6, RZ, R55, 0x400000, RZ, 0xc0, !PT ;  /* 0x0040000037ff7812 */ /* 0x000fc400078cc0ff */
[----:B0-----:R-:W-:Y:S01]  /*1ae390*/  PRMT R58, R21, 0x7771, RZ ;  /* 0x00007771153a7816 */ /* 0x001fe200000000ff */
[----:B------:R-:W4:Y:S10]  /*1ae3a0*/  LDL.LU.64 R50, [R1+0x2aa8] ;  /* 0x002aa80001327983 */ /* 0x000f340000300a00 */
[----:B--2---:R0:W-:Y:S04]  /*1ae3b0*/  @P6 STG.E.U8 desc[UR62][R6.64], R58 ;  /* 0x0000003a06006986 */ /* 0x0041e8000c10113e */
[----:B0-----:R-:W2:Y:S01]  /*1ae3c0*/  LDL.LU.64 R6, [R1+0x7c38] ;  /* 0x007c380001067983 */ /* 0x001ea20000300a00 */
[----:B------:R-:W-:-:S02]  /*1ae3d0*/  LOP3.LUT P6, RZ, R55, 0x200000, RZ, 0xc0, !PT ;  /* 0x0020000037ff7812 */ /* 0x000fc400078cc0ff */
[----:B------:R-:W-:-:S11]  /*1ae3e0*/  PRMT R58, R21, 0x7772, RZ ;  /* 0x00007772153a7816 */ /* 0x000fd600000000ff */
[----:B---3--:R0:W-:Y:S01]  /*1ae3f0*/  @P6 STG.E.U8 desc[UR62][R22.64], R58 ;  /* 0x0000003a16006986 */ /* 0x0081e2000c10113e */
        /* <DEDUP_REMOVED lines=13> */
[----:B------:R0:W-:Y:S01]  /*1ae4d0*/  @P6 STG.E.U8 desc[UR62][R12.64], R58 ;  /* 0x0000003a0c006986 */ /* 0x0001e2000c10113e */
[C---:B------:R-:W-:Y:S02]  /*1ae4e0*/  LOP3.LUT P3, RZ, R36.reuse, 0x10000, RZ, 0xc0, !PT ;  /* 0x0001000024ff7812 */ /* 0x040fe4000786c0ff */
[----:B------:R-:W-:Y:S02]  /*1ae4f0*/  LOP3.LUT P2, RZ, R36, 0x20000, RZ, 0xc0, !PT ;  /* 0x0002000024ff7812 */ /* 0x000fe4000784c0ff */
[----:B0-----:R-:W-:-:S05]  /*1ae500*/  PRMT R58, R41, 0x7773, RZ ;  /* 0x00007773293a7816 */ /* 0x001fca00000000ff */
[----:B------:R2:W-:Y:S01]  /*1ae510*/  @P5 STG.E.U8 desc[UR62][R10.64], R58 ;  /* 0x0000003a0a005986 */ /* 0x0005e2000c10113e */
[C---:B------:R-:W-:Y:S02]  /*1ae520*/  LOP3.LUT P1, RZ, R36.reuse, 0x80000, RZ, 0xc0, !PT ;  /* 0x0008000024ff7812 */ /* 0x040fe4000782c0ff */
[----:B------:R-:W-:Y:S02]  /*1ae530*/  LOP3.LUT P0, RZ, R36, 0x200000, RZ, 0xc0, !PT ;  /* 0x0020000024ff7812 */ /* 0x000fe4000780c0ff */
[----:B--2---:R-:W-:-:S05]  /*1ae540*/  PRMT R58, R7, 0x7770, RZ ;  /* 0x00007770073a7816 */ /* 0x004fca00000000ff */
[----:B------:R0:W-:Y:S02]  /*1ae550*/  @P4 STG.E.U8 desc[UR62][R8.64], R58 ;  /* 0x0000003a08004986 */ /* 0x0001e4000c10113e */
[----:B0-----:R-:W-:-:S05]  /*1ae560*/  PRMT R58, R7, 0x7771, RZ ;  /* 0x00007771073a7816 */ /* 0x001fca00000000ff */
[----:B------:R0:W-:Y:S02]  /*1ae570*/  @P3 STG.E.U8 desc[UR62][R60.64], R58 ;  /* 0x0000003a3c003986 */ /* 0x0001e4000c10113e */
[----:B0-----:R-:W-:-:S05]  /*1ae580*/  PRMT R58, R7, 0x7772, RZ ;  /* 0x00007772073a7816 */ /* 0x001fca00000000ff */
[----:B------:R0:W-:Y:S02]  /*1ae590*/  @P2 STG.E.U8 desc[UR62][R46.64], R58 ;  /* 0x0000003a2e002986 */ /* 0x0001e4000c10113e */
[----:B0-----:R-:W-:Y:S02]  /*1ae5a0*/  PRMT R58, R7, 0x7773, RZ ;  /* 0x00007773073a7816 */ /* 0x001fe400000000ff */
[----:B------:R-:W2:Y:S04]  /*1ae5b0*/  LDL.LU R7, [R1+0x7c30] ;  /* 0x007c300001077983 */ /* 0x000ea80000300800 */
[----:B------:R0:W-:Y:S02]  /*1ae5c0*/  @P1 STG.E.U8 desc[UR62][R48.64], R58 ;  /* 0x0000003a30001986 */ /* 0x0001e4000c10113e */
[----:B0-----:R-:W-:-:S05]  /*1ae5d0*/  PRMT R58, R52, 0x7770, RZ ;  /* 0x00007770343a7816 */ /* 0x001fca00000000ff */
[----:B----4-:R0:W-:Y:S04]  /*1ae5e0*/  @P0 STG.E.U8 desc[UR62][R50.64], R58 ;  /* 0x0000003a32000986 */ /* 0x0101e8000c10113e */
[----:B0-----:R-:W3:Y:S04]  /*1ae5f0*/  LDL.LU.64 R50, [R1+0x2aa0] ;  /* 0x002aa00001327983 */ /* 0x001ee80000300a00 */
[----:B------:R-:W4:Y:S04]  /*1ae600*/  LDL.LU.64 R10, [R1+0x2a98] ;  /* 0x002a9800010a7983 */ /* 0x000f280000300a00 */
[----:B------:R-:W5:Y:S04]  /*1ae610*/  LDL.LU.64 R8, [R1+0x2a90] ;  /* 0x002a900001087983 */ /* 0x000f680000300a00 */
[----:B------:R-:W2:Y:S04]  /*1ae620*/  LDL.LU.64 R60, [R1+0x2a88] ;  /* 0x002a8800013c7983 */ /* 0x000ea80000300a00 */
[----:B------:R-:W4:Y:S04]  /*1ae630*/  LDL.LU.64 R46, [R1+0x2a80] ;  /* 0x002a8000012e7983 */ /* 0x000f280000300a00 */
[----:B------:R-:W4:Y:S04]  /*1ae640*/  LDL.LU.64 R48, [R1+0x2a78] ;  /* 0x002a780001307983 */ /* 0x000f280000300a00 */
[----:B------:R-:W4:Y:S01]  /*1ae650*/  LDL.LU R59, [R1+0x2a0] ;  /* 0x0002a000013b7983 */ /* 0x000f220000300800 */
[----:B------:R-:W-:-:S02]  /*1ae660*/  LOP3.LUT P3, RZ, R36, 0x800000, RZ, 0xc0, !PT ;  /* 0x0080000024ff7812 */ /* 0x000fc4000786c0ff */
[----:B------:R-:W-:Y:S02]  /*1ae670*/  PRMT R58, R52, 0x7771, RZ ;  /* 0x00007771343a7816 */ /* 0x000fe400000000ff */
[----:B------:R-:W-:Y:S02]  /*1ae680*/  LOP3.LUT R55, R55, 0xfffffdff, RZ, 0xc0, !PT ;  /* 0xfffffdff37377812 */ /* 0x000fe400078ec0ff */
[C---:B------:R-:W-:Y:S02]  /*1ae690*/  LOP3.LUT P2, RZ, R36.reuse, 0x2000000, RZ, 0xc0, !PT ;  /* 0x0200000024ff7812 */ /* 0x040fe4000784c0ff */
[C---:B------:R-:W-:Y:S02]  /*1ae6a0*/  LOP3.LUT P1, RZ, R36.reuse, 0x8000000, RZ, 0xc0, !PT ;  /* 0x0800000024ff7812 */ /* 0x040fe4000782c0ff */
[----:B------:R-:W-:-:S03]  /*1ae6b0*/  LOP3.LUT P0, RZ, R36, 0x20000000, RZ, 0xc0, !PT ;  /* 0x2000000024ff7812 */ /* 0x000fc6000780c0ff */
[----:B---3--:R0:W-:Y:S04]  /*1ae6c0*/  @P3 STG.E.U8 desc[UR62][R50.64], R58 ;  /* 0x0000003a32003986 */ /* 0x0081e8000c10113e */
[----:B0-----:R-:W3:Y:S01]  /*1ae6d0*/  LDL.LU.64 R50, [R1+0x2a70] ;  /* 0x002a700001327983 */ /* 0x001ee20000300a00 */
[----:B--2---:R-:W-:-:S03]  /*1ae6e0*/  LOP3.LUT P6, RZ, R7, 0x2000, RZ, 0xc0, !PT ;  /* 0x0000200007ff7812 */ /* 0x004fc600078cc0ff */
[----:B------:R-:W2:Y:S04]  /*1ae6f0*/  LDL.LU R41, [R1+0x2a4] ;  /* 0x0002a40001297983 */ /* 0x000ea80000300800 */
[----:B------:R-:W2:Y:S04]  /*1ae700*/  LDL.LU.64 R22, [R1+0x2a68] ;  /* 0x002a680001167983 */ /* 0x000ea80000300a00 */
[----:B------:R-:W2:Y:S04]  /*1ae710*/  LDL.LU.64 R20, [R1+0x2a60] ;  /* 0x002a600001147983 */ /* 0x000ea80000300a00 */
[----:B------:R-:W2:Y:S04]  /*1ae720*/  LDL.LU.64 R18, [R1+0x2a58] ;  /* 0x002a580001127983 */ /* 0x000ea80000300a00 */
[----:B------:R-:W2:Y:S01]  /*1ae730*/  LDL.LU.64 R16, [R1+0x2a50] ;  /* 0x002a500001107983 */ /* 0x000ea20000300a00 */
        /* <DEDUP_REMOVED lines=14> */
[----:B------:R-:W-:Y:S02]  /*1ae820*/  LOP3.LUT R55, R55, 0xffffbfff, RZ, 0xc0, !PT ;  /* 0xffffbfff37377812 */ /* 0x000fe400078ec0ff */
[----:B------:R-:W-:-:S09]  /*1ae830*/  PRMT R58, R52, 0x7772, RZ ;  /* 0x00007772343a7816 */ /* 0x000fd200000000ff */
[----:B------:R-:W-:Y:S02]  /*1ae840*/  @P6 LOP3.LUT R55, R55, 0x4000, RZ, 0xfc, !PT ;  /* 0x0000400037376812 */ /* 0x000fe400078efcff */
[----:B------:R-:W-:Y:S02]  /*1ae850*/  LOP3.LUT P6, RZ, R7, 0x4, RZ, 0xc0, !PT ;  /* 0x0000000407ff7812 */ /* 0x000fe400078cc0ff */
[----:B------:R-:W-:Y:S01]  /*1ae860*/  LOP3.LUT R55, R55, 0xffff7fff, RZ, 0xc0, !PT ;  /* 0xffff7fff37377812 */ /* 0x000fe200078ec0ff */
[----:B----4-:R0:W-:Y:S10]  /*1ae870*/  @P2 STG.E.U8 desc[UR62][R10.64], R58 ;  /* 0x0000003a0a002986 */ /* 0x0101f4000c10113e */
[----:B------:R-:W-:-:S02]  /*1ae880*/  @P6 LOP3.LUT R55, R55, 0x8000, RZ, 0xfc, !PT ;  /* 0x0000800037376812 */ /* 0x000fc400078efcff */
[----:B------:R-:W-:Y:S02]  /*1ae890*/  LOP3.LUT P6, RZ, R7, 0x1, RZ, 0xc0, !PT ;  /* 0x0000000107ff7812 */ /* 0x000fe400078cc0ff */
[----:B0-----:R-:W-:Y:S02]  /*1ae8a0*/  PRMT R58, R52, 0x7773, RZ ;  /* 0x00007773343a7816 */ /* 0x001fe400000000ff */
[----:B------:R-:W4:Y:S04]  /*1ae8b0*/  LDL.LU R52, [R1+0x2a8] ;  /* 0x0002a80001347983 */ /* 0x000f280000300800 */
[----:B------:R-:W4:Y:S01]  /*1ae8c0*/  LDL.LU.64 R14, [R1+0x2a48] ;  /* 0x002a4800010e7983 */ /* 0x000f220000300a00 */
[----:B------:R-:W-:-:S03]  /*1ae8d0*/  LOP3.LUT R55, R55, 0xfffeffff, RZ, 0xc0, !PT ;  /* 0xfffeffff37377812 */ /* 0x000fc600078ec0ff */
[----:B-----5:R0:W-:Y:S04]  /*1ae8e0*/  @P1 STG.E.U8 desc[UR62][R8.64], R58 ;  /* 0x0000003a08001986 */ /* 0x0201e8000c10113e */
[----:B------:R-:W5:Y:S04]  /*1ae8f0*/  LDL.LU.64 R12, [R1+0x2a40] ;  /* 0x002a4000010c7983 */ /* 0x000f680000300a00 */
[----:B------:R-:W5:Y:S01]  /*1ae900*/  LDL.LU.64 R10, [R1+0x2a38] ;  /* 0x002a3800010a7983 */ /* 0x000f620000300a00 */
[----:B------:R-:W-:Y:S02]  /*1ae910*/  @P6 LOP3.LUT R55, R55, 0x10000, RZ, 0xfc, !PT ;  /* 0x0001000037376812 */ /* 0x000fe400078efcff */
[----:B------:R-:W-:-:S02]  /*1ae920*/  LOP3.LUT P6, RZ, R36, 0x80000000, RZ, 0xc0, !PT ;  /* 0x8000000024ff7812 */ /* 0x000fc400078cc0ff */
        /* <DEDUP_REMOVED lines=10> */
[----:B------:R-:W-:-:S03]  /*1ae9d0*/  LOP3.LUT P6, RZ, R55, 0x8000, RZ, 0xc0, !PT ;  /* 0x0000800037ff7812 */ /* 0x000fc600078cc0ff */
[----:B0-----:R-:W5:Y:S01]  /*1ae9e0*/  LDL.LU.64 R48, [R1+0x2a18] ;  /* 0x002a180001307983 */ /* 0x001f620000300a00 */
[----:B------:R-:W-:-:S09]  /*1ae9f0*/  PRMT R58, R59, 0x7773, RZ ;  /* 0x000077733b3a7816 */ /* 0x000fd200000000ff */
[----:B---3--:R0:W-:Y:S04]  /*1aea00*/  @P6 STG.E.U8 desc[UR62][R50.64], R58 ;  /* 0x0000003a32006986 */ /* 0x0081e8000c10113e */
[----:B0-----:R-:W3:Y:S01]  /*1aea10*/  LDL.LU.64 R50, [R1+0x2a10] ;  /* 0x002a100001327983 */ /* 0x001ee20000300a00 */
[----:B------:R-:W-:Y:S02]  /*1aea20*/  LOP3.LUT P6, RZ, R55, 0x4000, RZ, 0xc0, !PT ;  /* 0x0000400037ff7812 */ /* 0x000fe400078cc0ff */
[----:B--2---:R-:W-:-:S11]  /*1aea30*/  PRMT R58, R41, 0x7770, RZ ;  /* 0x00007770293a7816 */ /* 0x004fd600000000ff */
        /* <DEDUP_REMOVED lines=13> */
[----:B----4-:R-:W-:-:S07]  /*1aeb10*/  PRMT R58, R52, 0x7770, RZ ;  /* 0x00007770343a7816 */ /* 0x010fce00000000ff */
[----:B------:R0:W-:Y:S01]  /*1aeb20*/  @P6 STG.E.U8 desc[UR62][R14.64], R58 ;  /* 0x0000003a0e006986 */ /* 0x0001e2000c10113e */
[----:B------:R-:W-:Y:S02]  /*1aeb30*/  LOP3.LUT P6, RZ, R55, 0x200, RZ, 0xc0, !PT ;  /* 0x0000020037ff7812 */ /* 0x000fe400078cc0ff */
[----:B------:R-:W-:Y:S02]  /*1aeb40*/  LOP3.LUT P3, RZ, R7, 0x80000, RZ, 0xc0, !PT ;  /* 0x0008000007ff7812 */ /* 0x000fe4000786c0ff */
[----:B0-----:R-:W-:-:S09]  /*1aeb50*/  PRMT R58, R52, 0x7771, RZ ;  /* 0x00007771343a7816 */ /* 0x001fd200000000ff */
[----:B-----5:R0:W-:Y:S01]  /*1aeb60*/  @P6 STG.E.U8 desc[UR62][R12.64], R58 ;  /* 0x0000003a0c006986 */ /* 0x0201e2000c10113e */
[----:B------:R-:W-:Y:S02]  /*1aeb70*/  LOP3.LUT P2, RZ, R7, 0x200000, RZ, 0xc0, !PT ;  /* 0x0020000007ff7812 */ /* 0x000fe4000784c0ff */
[----:B0-----:R-:W-:-:S05]  /*1aeb80*/  PRMT R58, R52, 0x7772, RZ ;  /* 0x00007772343a7816 */ /* 0x001fca00000000ff */
[----:B------:R0:W-:Y:S01]  /*1aeb90*/  @P5 STG.E.U8 desc[UR62][R10.64], R58 ;  /* 0x0000003a0a005986 */ /* 0x0001e2000c10113e */
[----:B------:R-:W-:Y:S02]  /*1aeba0*/  LOP3.LUT P1, RZ, R7, 0x400000, RZ, 0xc0, !PT ;  /* 0x0040000007ff7812 */ /* 0x000fe4000782c0ff */
[----:B0-----:R-:W-:-:S05]  /*1aebb0*/  PRMT R58, R52, 0x7773, RZ ;  /* 0x00007773343a7816 */ /* 0x001fca00000000ff */
[----:B------:R0:W-:Y:S01]  /*1aebc0*/  @P4 STG.E.U8 desc[UR62][R8.64], R58 ;  /* 0x0000003a08004986 */ /* 0x0001e2000c10113e */
[----:B------:R-:W-:Y:S02]  /*1aebd0*/  LOP3.LUT P0, RZ, R7, 0x1000000, RZ, 0xc0, !PT ;  /* 0x0100000007ff7812 */ /* 0x000fe4000780c0ff */
[----:B0-----:R-:W-:-:S05]  /*1aebe0*/  PRMT R58, R6, 0x7770, RZ ;  /* 0x00007770063a7816 */ /* 0x001fca00000000ff */
[----:B------:R0:W-:Y:S02]  /*1aebf0*/  @P3 STG.E.U8 desc[UR62][R60.64], R58 ;  /* 0x0000003a3c003986 */ /* 0x0001e4000c10113e */
[----:B0-----:R-:W-:-:S05]  /*1aec00*/  PRMT R58, R6, 0x7771, RZ ;  /* 0x00007771063a7816 */ /* 0x001fca00000000ff */
[----:B------:R0:W-:Y:S02]  /*1aec10*/  @P2 STG.E.U8 desc[UR62][R46.64], R58 ;  /* 0x0000003a2e002986 */ /* 0x0001e4000c10113e */
[----:B0-----:R-:W-:-:S05]  /*1aec20*/  PRMT R58, R6, 0x7772, RZ ;  /* 0x00007772063a7816 */ /* 0x001fca00000000ff */
[----:B------:R0:W-:Y:S02]  /*1aec30*/  @P1 STG.E.U8 desc[UR62][R48.64], R58 ;  /* 0x0000003a30001986 */ /* 0x0001e4000c10113e */
[----:B0-----:R-:W-:Y:S02]  /*1aec40*/  PRMT R58, R6, 0x7773, RZ ;  /* 0x00007773063a7816 */ /* 0x001fe400000000ff */
[----:B------:R-:W2:Y:S04]  /*1aec50*/  LDL.LU R6, [R1+0x7c2c] ;  /* 0x007c2c0001067983 */ /* 0x000ea80000300800 */
[----:B---3--:R0:W-:Y:S04]  /*1aec60*/  @P0 STG.E.U8 desc[UR62][R50.64], R58 ;  /* 0x0000003a32000986 */ /* 0x0081e8000c10113e */
[----:B0-----:R-:W3:Y:S04]  /*1aec70*/  LDL.LU.64 R50, [R1+0x2a08] ;  /* 0x002a080001327983 */ /* 0x001ee80000300a00 */
[----:B------:R-:W4:Y:S04]  /*1aec80*/  LDL.LU.64 R10, [R1+0x2a00] ;  /* 0x002a0000010a7983 */ /* 0x000f280000300a00 */
[----:B------:R-:W5:Y:S04]  /*1aec90*/  LDL.LU.64 R8, [R1+0x29f8] ;  /* 0x0029f80001087983 */ /* 0x000f680000300a00 */
[----:B------:R-:W2:Y:S04]  /*1aeca0*/  LDL.LU R41, [R1+0x290] ;  /* 0x0002900001297983 */ /* 0x000ea80000300800 */
[----:B------:R-:W3:Y:S04]  /*1aecb0*/  LDL.LU.64 R60, [R1+0x29f0] ;  /* 0x0029f000013c7983 */ /* 0x000ee80000300a00 */
[----:B------:R-:W4:Y:S04]  /*1aecc0*/  LDL.LU.64 R46, [R1+0x29e8] ;  /* 0x0029e800012e7983 */ /* 0x000f280000300a00 */
[----:B------:R-:W4:Y:S04]  /*1aecd0*/  LDL.LU.64 R48, [R1+0x29e0] ;  /* 0x0029e00001307983 */ /* 0x000f280000300a00 */
[----:B------:R-:W4:Y:S01]  /*1aece0*/  LDL.LU R52, [R1+0x294] ;  /* 0x0002940001347983 */ /* 0x000f220000300800 */
[----:B------:R-:W-:-:S02]  /*1aecf0*/  LOP3.LUT P3, RZ, R7, 0x2000000, RZ, 0xc0, !PT ;  /* 0x0200000007ff7812 */ /* 0x000fc4000786c0ff */
[----:B------:R-:W-:Y:S02]  /*1aed00*/  LOP3.LUT R55, R55, 0xfffffffd, RZ, 0xc0, !PT ;  /* 0xfffffffd37377812 */ /* 0x000fe400078ec0ff */
[C---:B------:R-:W-:Y:S02]  /*1aed10*/  LOP3.LUT P2, RZ, R7.reuse, 0x10000000, RZ, 0xc0, !PT ;  /* 0x1000000007ff7812 */ /* 0x040fe4000784c0ff */
[C---:B------:R-:W-:Y:S02]  /*1aed20*/  LOP3.LUT P1, RZ, R7.reuse, 0x20000000, RZ, 0xc0, !PT ;  /* 0x2000000007ff7812 */ /* 0x040fe4000782c0ff */
[----:B------:R-:W-:Y:S02]  /*1aed30*/  LOP3.LUT P0, RZ, R7, 0x80000000, RZ, 0xc0, !PT ;  /* 0x8000000007ff7812 */ /* 0x000fe4000780c0ff */
[----:B--2---:R-:W-:-:S05]  /*1aed40*/  PRMT R58, R41, 0x7770, RZ ;  /* 0x00007770293a7816 */ /* 0x004fca00000000ff */
[----:B---3--:R0:W-:Y:S04]  /*1aed50*/  @P3 STG.E.U8 desc[UR62][R50.64], R58 ;  /* 0x0000003a32003986 */ /* 0x0081e8000c10113e */
[----:B0-----:R-:W2:Y:S04]  /*1aed60*/  LDL.LU.64 R50, [R1+0x29d8] ;  /* 0x0029d80001327983 */ /* 0x001ea80000300a00 */
[----:B------:R-:W3:Y:S04]  /*1aed70*/  LDL.LU.64 R22, [R1+0x29d0] ;  /* 0x0029d00001167983 */ /* 0x000ee80000300a00 */
[----:B------:R-:W3:Y:S01]  /*1aed80*/  LDL.LU.64 R20, [R1+0x29c8] ;  /* 0x0029c80001147983 */ /* 0x000ee20000300a00 */
[----:B------:R-:W-:-:S03]  /*1aed90*/  LOP3.LUT P6, RZ, R6, 0x8000, RZ, 0xc0, !PT ;  /* 0x0000800006ff7812 */ /* 0x000fc600078cc0ff */
[----:B------:R-:W3:Y:S04]  /*1aeda0*/  LDL.LU.64 R18, [R1+0x29c0] ;  /* 0x0029c00001127983 */ /* 0x000ee80000300a00 */
[----:B------:R-:W3:Y:S04]  /*1aedb0*/  LDL.LU.64 R16, [R1+0x29b8] ;  /* 0x0029b80001107983 */ /* 0x000ee80000300a00 */
[----:B------:R-:W3:Y:S01]  /*1aedc0*/  LDL.LU.64 R14, [R1+0x29b0] ;  /* 0x0029b000010e7983 */ /* 0x000ee20000300a00 */
[----:B------:R-:W-:-:S03]  /*1aedd0*/  PRMT R58, R41, 0x7771, RZ ;  /* 0x00007771293a7816 */ /* 0x000fc600000000ff */
[----:B------:R-:W3:Y:S01]  /*1aede0*/  LDL.LU.64 R12, [R1+0x29a8] ;  /* 0x0029a800010c7983 */ /* 0x000ee20000300a00 */
        /* <DEDUP_REMOVED lines=9> */
[----:B----4-:R0:W-:Y:S10]  /*1aee80*/  @P2 STG.E.U8 desc[UR62][R10.64], R58 ;  /* 0x0000003a0a002986 */ /* 0x0101f4000c10113e */
[----:B------:R-:W-:-:S02]  /*1aee90*/  @P6 LOP3.LUT R55, R55, 0x10, RZ, 0xfc, !PT ;  /* 0x0000001037376812 */ /* 0x000fc400078efcff */
[----:B------:R-:W-:Y:S02]  /*1aeea0*/  LOP3.LUT P6, RZ, R6, 0x200, RZ, 0xc0, !PT ;  /* 0x0000020006ff7812 */ /* 0x000fe400078cc0ff */
[----:B0-----:R-:W-:Y:S01]  /*1aeeb0*/  PRMT R58, R41, 0x7772, RZ ;  /* 0x00007772293a7816 */ /* 0x001fe200000000ff */
[----:B------:R-:W4:Y:S01]  /*1aeec0*/  LDL.LU.64 R10, [R1+0x29a0] ;  /* 0x0029a000010a7983 */ /* 0x000f220000300a00 */
[----:B------:R-:W-:-:S03]  /*1aeed0*/  LOP3.LUT R55, R55, 0xffffffdf, RZ, 0xc0, !PT ;  /* 0xffffffdf37377812 */ /* 0x000fc600078ec0ff */
[----:B-----5:R0:W-:Y:S06]  /*1aeee0*/  @P1 STG.E.U8 desc[UR62][R8.64], R58 ;  /* 0x0000003a08001986 */ /* 0x0201ec000c10113e */
[----:B------:R-:W-:Y:S01]  /*1aeef0*/  @P6 LOP3.LUT R55, R55, 0x20, RZ, 0xfc, !PT ;  /* 0x0000002037376812 */ /* 0x000fe200078efcff */
[----:B0-----:R-:W5:Y:S01]  /*1aef00*/  LDL.LU.64 R8, [R1+0x2998] ;  /* 0x0029980001087983 */ /* 0x001f620000300a00 */
        /* <DEDUP_REMOVED lines=8> */
[----:B------:R-:W-:Y:S02]  /*1aef90*/  PRMT R58, R41, 0x7773, RZ ;  /* 0x00007773293a7816 */ /* 0x000fe400000000ff */
[----:B------:R-:W4:Y:S07]  /*1aefa0*/  LDL.LU R41, [R1+0x280] ;  /* 0x0002800001297983 */ /* 0x000f2e0000300800 */
[----:B------:R-:W-:-:S02]  /*1aefb0*/  @P6 LOP3.LUT R55, R55, 0x100, RZ, 0xfc, !PT ;  /* 0x0000010037376812 */ /* 0x000fc400078efcff */
[----:B------:R-:W-:Y:S01]  /*1aefc0*/  LOP3.LUT P6, RZ, R6, 0x2, RZ, 0xc0, !PT ;  /* 0x0000000206ff7812 */ /* 0x000fe200078cc0ff */
[----:B------:R0:W-:Y:S02]  /*1aefd0*/  @P0 STG.E.U8 desc[UR62][R60.64], R58 ;  /* 0x0000003a3c000986 */ /* 0x0001e4000c10113e */
[----:B0-----:R-:W-:Y:S02]  /*1aefe0*/  PRMT R58, R52, 0x7770, RZ ;  /* 0x00007770343a7816 */ /* 0x001fe400000000ff */
[----:B------:R-:W5:Y:S08]  /*1aeff0*/  LDL.LU.64 R60, [R1+0x2990] ;  /* 0x00299000013c7983 */ /* 0x000f700000300a00 */
        /* <DEDUP_REMOVED lines=8> */
[----:B--2---:R0:W-:Y:S04]  /*1af080*/  @P6 STG.E.U8 desc[UR62][R50.64], R58 ;  /* 0x0000003a32006986 */ /* 0x0041e8000c10113e */
[----:B0-----:R-:W2:Y:S01]  /*1af090*/  LDL.LU.64 R50, [R1+0x2978] ;  /* 0x0029780001327983 */ /* 0x001ea20000300a00 */
[----:B------:R-:W-:Y:S02]  /*1af0a0*/  LOP3.LUT P6, RZ, R55, 0x40, RZ, 0xc0, !PT ;  /* 0x0000004037ff7812 */ /* 0x000fe400078cc0ff */
[----:B------:R-:W-:-:S11]  /*1af0b0*/  PRMT R58, R52, 0x7773, RZ ;  /* 0x00007773343a7816 */ /* 0x000fd600000000ff */
[----:B---3--:R0:W-:Y:S01]  /*1af0c0*/  @P6 STG.E.U8 desc[UR62][R22.64], R58 ;  /* 0x0000003a16006986 */ /* 0x0081e2000c10113e */
        /* <DEDUP_REMOVED lines=10> */
[----:B0-----:R-:W-:Y:S02]  /*1af170*/  PRMT R58, R5, 0x7773, RZ ;  /* 0x00007773053a7816 */ /* 0x001fe400000000ff */
[C---:B------:R-:W-:Y:S02]  /*1af180*/  LOP3.LUT P5, RZ, R6.reuse, 0x40000, RZ, 0xc0, !PT ;  /* 0x0004000006ff7812 */ /* 0x040fe400078ac0ff */
[----:B------:R-:W-:Y:S01]  /*1af190*/  LOP3.LUT P4, RZ, R6, 0x80000, RZ, 0xc0, !PT ;  /* 0x0008000006ff7812 */ /* 0x000fe2000788c0ff */
[----:B------:R-:W3:Y:S06]  /*1af1a0*/  LDL.LU R5, [R1+0x7c28] ;  /* 0x007c280001057983 */ /* 0x000eec0000300800 */
[----:B------:R0:W-:Y:S01]  /*1af1b0*/  @P6 STG.E.U8 desc[UR62][R14.64], R58 ;  /* 0x0000003a0e006986 */ /* 0x0001e2000c10113e */
[----:B------:R-:W-:-:S02]  /*1af1c0*/  LOP3.LUT P6, RZ, R55, 0x2, RZ, 0xc0, !PT ;  /* 0x0000000237ff7812 */ /* 0x000fc400078cc0ff */
[----:B0-----:R-:W-:-:S11]  /*1af1d0*/  PRMT R58, R56, 0x7770, RZ ;  /* 0x00007770383a7816 */ /* 0x001fd600000000ff */
[----:B------:R0:W-:Y:S02]  /*1af1e0*/  @P6 STG.E.U8 desc[UR62][R12.64], R58 ;  /* 0x0000003a0c006986 */ /* 0x0001e4000c10113e */
[----:B0-----:R-:W-:-:S05]  /*1af1f0*/  PRMT R58, R56, 0x7771, RZ ;  /* 0x00007771383a7816 */ /* 0x001fca00000000ff */
[----:B----4-:R0:W-:Y:S02]  /*1af200*/  @P5 STG.E.U8 desc[UR62][R10.64], R58 ;  /* 0x0000003a0a005986 */ /* 0x0101e4000c10113e */
[----:B0-----:R-:W-:-:S05]  /*1af210*/  PRMT R58, R56, 0x7772, RZ ;  /* 0x00007772383a7816 */ /* 0x001fca00000000ff */
[----:B-----5:R0:W-:Y:S02]  /*1af220*/  @P4 STG.E.U8 desc[UR62][R8.64], R58 ;  /* 0x0000003a08004986 */ /* 0x0201e4000c10113e */
[----:B0-----:R-:W-:Y:S02]  /*1af230*/  PRMT R58, R56, 0x7773, RZ ;  /* 0x00007773383a7816 */ /* 0x001fe400000000ff */
[----:B------:R-:W4:Y:S01]  /*1af240*/  LDL.LU R56, [R1+0x7c24] ;  /* 0x007c240001387983 */ /* 0x000f220000300800 */
[C---:B------:R-:W-:Y:S02]  /*1af250*/  LOP3.LUT P3, RZ, R6.reuse, 0x200000, RZ, 0xc0, !PT ;  /* 0x0020000006ff7812 */ /* 0x040fe4000786c0ff */
[C---:B------:R-:W-:Y:S02]  /*1af260*/  LOP3.LUT P2, RZ, R6.reuse, 0x800000, RZ, 0xc0, !PT ;  /* 0x0080000006ff7812 */ /* 0x040fe4000784c0ff */
[C---:B------:R-:W-:Y:S02]  /*1af270*/  LOP3.LUT P1, RZ, R6.reuse, 0x2000000, RZ, 0xc0, !PT ;  /* 0x0200000006ff7812 */ /* 0x040fe4000782c0ff */
[----:B------:R-:W-:-:S07]  /*1af280*/  LOP3.LUT P0, RZ, R6, 0x8000000, RZ, 0xc0, !PT ;  /* 0x0800000006ff7812 */ /* 0x000fce000780c0ff */
[----:B------:R0:W-:Y:S02]  /*1af290*/  @P3 STG.E.U8 desc[UR62][R60.64], R58 ;  /* 0x0000003a3c003986 */ /* 0x0001e4000c10113e */
[----:B0-----:R-:W-:-:S05]  /*1af2a0*/  PRMT R58, R41, 0x7770, RZ ;  /* 0x00007770293a7816 */ /* 0x001fca00000000ff */
[----:B------:R0:W-:Y:S02]  /*1af2b0*/  @P2 STG.E.U8 desc[UR62][R46.64], R58 ;  /* 0x0000003a2e002986 */ /* 0x0001e4000c10113e */
[----:B0-----:R-:W-:-:S05]  /*1af2c0*/  PRMT R58, R41, 0x7771, RZ ;  /* 0x00007771293a7816 */ /* 0x001fca00000000ff */
[----:B------:R0:W-:Y:S02]  /*1af2d0*/  @P1 STG.E.U8 desc[UR62][R48.64], R58 ;  /* 0x0000003a30001986 */ /* 0x0001e4000c10113e */
[----:B0-----:R-:W-:-:S05]  /*1af2e0*/  PRMT R58, R41, 0x7772, RZ ;  /* 0x00007772293a7816 */ /* 0x001fca00000000ff */
[----:B--2---:R0:W-:Y:S04]  /*1af2f0*/  @P0 STG.E.U8 desc[UR62][R50.64], R58 ;  /* 0x0000003a32000986 */ /* 0x0041e8000c10113e */
[----:B0-----:R-:W2:Y:S04]  /*1af300*/  LDL.LU.64 R50, [R1+0x2970] ;  /* 0x0029700001327983 */ /* 0x001ea80000300a00 */
[----:B------:R-:W5:Y:S04]  /*1af310*/  LDL.LU.64 R10, [R1+0x2968] ;  /* 0x00296800010a7983 */ /* 0x000f680000300a00 */
[----:B------:R-:W5:Y:S04]  /*1af320*/  LDL.LU.64 R8, [R1+0x2960] ;  /* 0x0029600001087983 */ /* 0x000f680000300a00 */
[----:B------:R-:W5:Y:S04]  /*1af330*/  LDL.LU.64 R60, [R1+0x2958] ;  /* 0x00295800013c7983 */ /* 0x000f680000300a00 */
[----:B------:R-:W5:Y:S04]  /*1af340*/  LDL.LU R52, [R1+0x284] ;  /* 0x0002840001347983 */ /* 0x000f680000300800 */
[----:B------:R-:W5:Y:S04]  /*1af350*/  LDL.LU.64 R46, [R1+0x2950] ;  /* 0x00295000012e7983 */ /* 0x000f680000300a00 */
[----:B------:R-:W5:Y:S04]  /*1af360*/  LDL.LU.64 R48, [R1+0x2948] ;  /* 0x0029480001307983 */ /* 0x000f680000300a00 */
[----:B------:R-:W5:Y:S01]  /*1af370*/  LDL.LU R23, [R1+0x288] ;  /* 0x0002880001177983 */ /* 0x000f620000300800 */
[----:B---3--:R-:W-:-:S02]  /*1af380*/  LOP3.LUT P6, RZ, R5, 0x80000, RZ, 0xc0, !PT ;  /* 0x0008000005ff7812 */ /* 0x008fc400078cc0ff */
[----:B----4-:R-:W-:-:S11]  /*1af390*/  LOP3.LUT R56, R56, 0xfdffffff, RZ, 0xc0, !PT ;  /* 0xfdffffff38387812 */ /* 0x010fd600078ec0ff */
        /* <DEDUP_REMOVED lines=15> */
[----:B------:R-:W-:-:S09]  /*1af490*/  LOP3.LUT P3, RZ, R6, 0x20000000, RZ, 0xc0, !PT ;  /* 0x2000000006ff7812 */ /* 0x000fd2000786c0ff */
[----:B------:R-:W-:Y:S02]  /*1af4a0*/  @P6 LOP3.LUT R56, R56, 0x40000000, RZ, 0xfc, !PT ;  /* 0x4000000038386812 */ /* 0x000fe400078efcff */
[----:B------:R-:W-:Y:S02]  /*1af4b0*/  LOP3.LUT P6, RZ, R5, 0x100, RZ, 0xc0, !PT ;  /* 0x0000010005ff7812 */ /* 0x000fe400078cc0ff */
[----:B------:R-:W-:Y:S02]  /*1af4c0*/  LOP3.LUT P2, RZ, R6, 0x80000000, RZ, 0xc0, !PT ;  /* 0x8000000006ff7812 */ /* 0x000fe4000784c0ff */
[----:B------:R-:W-:Y:S02]  /*1af4d0*/  LOP3.LUT R56, R56, 0x7fffffff, RZ, 0xc0, !PT ;  /* 0x7fffffff38387812 */ /* 0x000fe400078ec0ff */
[----:B------:R-:W-:Y:S02]  /*1af4e0*/  PRMT R58, R41, 0x7773, RZ ;  /* 0x00007773293a7816 */ /* 0x000fe400000000ff */
[----:B------:R-:W-:-:S05]  /*1af4f0*/  LOP3.LUT P1, RZ, R5, 0x2, RZ, 0xc0, !PT ;  /* 0x0000000205ff7812 */ /* 0x000fca000782c0ff */
[----:B------:R-:W-:Y:S02]  /*1af500*/  @P6 LOP3.LUT R56, R56, 0x80000000, RZ, 0xfc, !PT ;  /* 0x8000000038386812 */ /* 0x000fe400078efcff */
[C---:B------:R-:W-:Y:S02]  /*1af510*/  LOP3.LUT P6, RZ, R5.reuse, 0x20, RZ, 0xc0, !PT ;  /* 0x0000002005ff7812 */ /* 0x040fe400078cc0ff */
[----:B------:R-:W-:Y:S02]  /*1af520*/  LOP3.LUT P0, RZ, R5, 0x4, RZ, 0xc0, !PT ;  /* 0x0000000405ff7812 */ /* 0x000fe4000780c0ff */
[----:B------:R-:W-:-:S09]  /*1af530*/  LOP3.LUT R55, R55, 0xfffffffe, RZ, 0xc0, !PT ;  /* 0xfffffffe37377812 */ /* 0x000fd200078ec0ff */
[----:B------:R-:W-:Y:S02]  /*1af540*/  @P6 LOP3.LUT R55, R55, 0x1, RZ, 0xfc, !PT ;  /* 0x0000000137376812 */ /* 0x000fe400078efcff */
[----:B------:R-:W-:Y:S01]  /*1af550*/  LOP3.LUT P6, RZ, R5, 0x10, RZ, 0xc0, !PT ;  /* 0x0000001005ff7812 */ /* 0x000fe200078cc0ff */
[----:B--2---:R5:W-:Y:S02]  /*1af560*/  @P3 STG.E.U8 desc[UR62][R50.64], R58 ;  /* 0x0000003a32003986 */ /* 0x004be4000c10113e */
[C---:B-----5:R-:W-:Y:S02]  /*1af570*/  PRMT R58, R52.reuse, 0x7770, RZ ;  /* 0x00007770343a7816 */ /* 0x060fe400000000ff */
[----:B------:R-:W2:Y:S04]  /*1af580*/  LDL.LU.64 R50, [R1+0x2940] ;  /* 0x0029400001327983 */ /* 0x000ea80000300a00 */
[----:B------:R-:W3:Y:S04]  /*1af590*/  LDL.LU.64 R20, [R1+0x2930] ;  /* 0x0029300001147983 */ /* 0x000ee80000300a00 */
[----:B------:R-:W4:Y:S04]  /*1af5a0*/  LDL.LU R41, [R1+0x28c] ;  /* 0x00028c0001297983 */ /* 0x000f280000300800 */
[----:B------:R-:W5:Y:S04]  /*1af5b0*/  LDL.LU.64 R18, [R1+0x2928] ;  /* 0x0029280001127983 */ /* 0x000f680000300a00 */
[----:B------:R0:W-:Y:S04]  /*1af5c0*/  @P2 STG.E.U8 desc[UR62][R10.64], R58 ;  /* 0x0000003a0a002986 */ /* 0x0001e8000c10113e */
[----:B------:R-:W3:Y:S04]  /*1af5d0*/  LDL.LU.64 R16, [R1+0x2920] ;  /* 0x0029200001107983 */ /* 0x000ee80000300a00 */
[----:B------:R-:W3:Y:S01]  /*1af5e0*/  LDL.LU.64 R14, [R1+0x2918] ;  /* 0x00291800010e7983 */ /* 0x000ee20000300a00 */
[----:B0-----:R-:W-:-:S05]  /*1af5f0*/  PRMT R58, R52, 0x7771, RZ ;  /* 0x00007771343a7816 */ /* 0x001fca00000000ff */
[----:B------:R0:W-:Y:S02]  /*1af600*/  @P1 STG.E.U8 desc[UR62][R8.64], R58 ;  /* 0x0000003a08001986 */ /* 0x0001e4000c10113e */
[----:B0-----:R-:W-:-:S05]  /*1af610*/  PRMT R58, R52, 0x7772, RZ ;  /* 0x00007772343a7816 */ /* 0x001fca00000000ff */
[----:B------:R0:W-:Y:S02]  /*1af620*/  @P0 STG.E.U8 desc[UR62][R60.64], R58 ;  /* 0x0000003a3c000986 */ /* 0x0001e4000c10113e */
[----:B0-----:R-:W-:-:S05]  /*1af630*/  PRMT R58, R52, 0x7773, RZ ;  /* 0x00007773343a7816 */ /* 0x001fca00000000ff */
[----:B------:R0:W-:Y:S04]  /*1af640*/  @P6 STG.E.U8 desc[UR62][R46.64], R58 ;  /* 0x0000003a2e006986 */ /* 0x0001e8000c10113e */
[----:B0-----:R-:W3:Y:S04]  /*1af650*/  LDL.LU.64 R58, [R1+0x2938] ;  /* 0x00293800013a7983 */ /* 0x001ee80000300a00 */
[----:B------:R-:W4:Y:S04]  /*1af660*/  LDL.LU.64 R12, [R1+0x2910] ;  /* 0x00291000010c7983 */ /* 0x000f280000300a00 */
[----:B------:R-:W4:Y:S04]  /*1af670*/  LDL.LU.64 R10, [R1+0x2908] ;  /* 0x00290800010a7983 */ /* 0x000f280000300a00 */
[----:B------:R-:W4:Y:S01]  /*1af680*/  LDL.LU.64 R8, [R1+0x2900] ;  /* 0x0029000001087983 */ /* 0x000f220000300a00 */
[----:B------:R-:W-:-:S03]  /*1af690*/  LOP3.LUT P6, RZ, R55, 0x1, RZ, 0xc0, !PT ;  /* 0x0000000137ff7812 */ /* 0x000fc600078cc0ff */
[----:B------:R-:W4:Y:S04]  /*1af6a0*/  LDL.LU R52, [R1+0x274] ;  /* 0x0002740001347983 */ /* 0x000f280000300800 */
[----:B------:R-:W4:Y:S01]  /*1af6b0*/  LDL.LU.64 R60, [R1+0x28f8] ;  /* 0x0028f800013c7983 */ /* 0x000f220000300a00 */
[----:B------:R-:W-:-:S03]  /*1af6c0*/  PRMT R55, R23, 0x7770, RZ ;  /* 0x0000777017377816 */ /* 0x000fc600000000ff */
[----:B------:R-:W4:Y:S04]  /*1af6d0*/  LDL.LU.64 R46, [R1+0x28f0] ;  /* 0x0028f000012e7983 */ /* 0x000f280000300a00 */
[----:B------:R0:W-:Y:S04]  /*1af6e0*/  @P6 STG.E.U8 desc[UR62][R48.64], R55 ;  /* 0x0000003730006986 */ /* 0x0001e8000c10113e */
[----:B0-----:R-:W5:Y:S01]  /*1af6f0*/  LDL.LU.64 R48, [R1+0x28e8] ;  /* 0x0028e80001307983 */ /* 0x001f620000300a00 */
[----:B------:R-:W-:Y:S02]  /*1af700*/  LOP3.LUT P6, RZ, R56, 0x80000000, RZ, 0xc0, !PT ;  /* 0x8000000038ff7812 */ /* 0x000fe400078cc0ff */
[----:B------:R-:W-:-:S02]  /*1af710*/  PRMT R55, R23, 0x7771, RZ ;  /* 0x0000777117377816 */ /* 0x000fc400000000ff */
[C---:B------:R-:W-:Y:S02]  /*1af720*/  LOP3.LUT P5, RZ, R5.reuse, 0x200000, RZ, 0xc0, !PT ;  /* 0x0020000005ff7812 */ /* 0x040fe400078ac0ff */
[C---:B------:R-:W-:Y:S02]  /*1af730*/  LOP3.LUT P4, RZ, R5.reuse, 0x800000, RZ, 0xc0, !PT ;  /* 0x0080000005ff7812 */ /* 0x040fe4000788c0ff */
[C---:B------:R-:W-:Y:S02]  /*1af740*/  LOP3.LUT P3, RZ, R5.reuse, 0x1000000, RZ, 0xc0, !PT ;  /* 0x0100000005ff7812 */ /* 0x040fe4000786c0ff */
[C---:B------:R-:W-:Y:S02]  /*1af750*/  LOP3.LUT P2, RZ, R5.reuse, 0x4000000, RZ, 0xc0, !PT ;  /* 0x0400000005ff7812 */ /* 0x040fe4000784c0ff */
[----:B------:R-:W-:Y:S01]  /*1af760*/  LOP3.LUT P1, RZ, R5, 0x8000000, RZ, 0xc0, !PT ;  /* 0x0800000005ff7812 */ /* 0x000fe2000782c0ff */
[----:B--2---:R0:W-:Y:S01]  /*1af770*/  @P6 STG.E.U8 desc[UR62][R50.64], R55 ;  /* 0x0000003732006986 */ /* 0x0041e2000c10113e */
[----:B------:R-:W-:-:S03]  /*1af780*/  LOP3.LUT P6, RZ, R56, 0x40000000, RZ, 0xc0, !PT ;  /* 0x4000000038ff7812 */ /* 0x000fc600078cc0ff */
[----:B0-----:R-:W2:Y:S01]  /*1af790*/  LDL.LU.64 R50, [R1+0x28e0] ;  /* 0x0028e00001327983 */ /* 0x001ea20000300a00 */
[----:B------:R-:W-:-:S09]  /*1af7a0*/  PRMT R55, R23, 0x7772, RZ ;  /* 0x0000777217377816 */ /* 0x000fd200000000ff */
[----:B---3--:R0:W-:Y:S01]  /*1af7b0*/  @P6 STG.E.U8 desc[UR62][R58.64], R55 ;  /* 0x000000373a006986 */ /* 0x0081e2000c10113e */
[----:B------:R-:W-:Y:S02]  /*1af7c0*/  LOP3.LUT P6, RZ, R56, 0x20000000, RZ, 0xc0, !PT ;  /* 0x2000000038ff7812 */ /* 0x000fe400078cc0ff */
[----:B0-----:R-:W-:-:S11]  /*1af7d0*/  PRMT R55, R23, 0x7773, RZ ;  /* 0x0000777317377816 */ /* 0x001fd600000000ff */
[----:B------:R4:W-:Y:S01]  /*1af7e0*/  @P6 STG.E.U8 desc[UR62][R20.64], R55 ;  /* 0x0000003714006986 */ /* 0x0009e2000c10113e */
[----:B------:R-:W-:Y:S02]  /*1af7f0*/  LOP3.LUT P6, RZ, R56, 0x10000000, RZ, 0xc0, !PT ;  /* 0x1000000038ff7812 */ /* 0x000fe400078cc0ff */
[----:B----4-:R-:W-:-:S11]  /*1af800*/  PRMT R55, R41, 0x7770, RZ ;  /* 0x0000777029377816 */ /* 0x010fd600000000ff */
        /* <DEDUP_REMOVED lines=9> */
[----:B------:R0:W-:Y:S02]  /*1af8a0*/  @P6 STG.E.U8 desc[UR62][R12.64], R55 ;  /* 0x000000370c006986 */ /* 0x0001e4000c10113e */
[----:B0-----:R-:W-:-:S05]  /*1af8b0*/  PRMT R55, R4, 0x7770, RZ ;  /* 0x0000777004377816 */ /* 0x001fca00000000ff */
[----:B------:R0:W-:Y:S02]  /*1af8c0*/  @P5 STG.E.U8 desc[UR62][R10.64], R55 ;  /* 0x000000370a005986 */ /* 0x0001e4000c10113e */
[----:B0-----:R-:W-:-:S05]  /*1af8d0*/  PRMT R55, R4, 0x7771, RZ ;  /* 0x0000777104377816 */ /* 0x001fca00000000ff */
[----:B------:R0:W-:Y:S02]  /*1af8e0*/  @P4 STG.E.U8 desc[UR62][R8.64], R55 ;  /* 0x0000003708004986 */ /* 0x0001e4000c10113e */
[----:B0-----:R-:W-:-:S05]  /*1af8f0*/  PRMT R55, R4, 0x7772, RZ ;  /* 0x0000777204377816 */ /* 0x001fca00000000ff */
[----:B------:R0:W-:Y:S02]  /*1af900*/  @P3 STG.E.U8 desc[UR62][R60.64], R55 ;  /* 0x000000373c003986 */ /* 0x0001e4000c10113e */
[----:B0-----:R-:W-:Y:S02]  /*1af910*/  PRMT R55, R4, 0x7773, RZ ;  /* 0x0000777304377816 */ /* 0x001fe400000000ff */
[----:B------:R-:W3:Y:S04]  /*1af920*/  LDL.LU R4, [R1+0x7c20] ;  /* 0x007c200001047983 */ /* 0x000ee80000300800 */
[----:B------:R0:W-:Y:S02]  /*1af930*/  @P2 STG.E.U8 desc[UR62][R46.64], R55 ;  /* 0x000000372e002986 */ /* 0x0001e4000c10113e */
[----:B0-----:R-:W-:-:S05]  /*1af940*/  PRMT R55, R52, 0x7770, RZ ;  /* 0x0000777034377816 */ /* 0x001fca00000000ff */
[----:B------:R0:W-:Y:S04]  /*1af950*/  @P1 STG.E.U8 desc[UR62][R48.64], R55 ;  /* 0x0000003730001986 */ /* 0x0001e8000c10113e */
[----:B0-----:R-:W4:Y:S01]  /*1af960*/  LDL.LU.64 R48, [R1+0x28d8] ;  /* 0x0028d80001307983 */ /* 0x001f220000300a00 */
[----:B------:R-:W-:Y:S02]  /*1af970*/  LOP3.LUT P0, RZ, R5, 0x40000000, RZ, 0xc0, !PT ;  /* 0x4000000005ff7812 */ /* 0x000fe4000780c0ff */
[----:B------:R-:W-:-:S11]  /*1af980*/  PRMT R55, R52, 0x7771, RZ ;  /* 0x0000777134377816 */ /* 0x000fd600000000ff */
[----:B--2---:R0:W-:Y:S04]  /*1af990*/  @P0 STG.E.U8 desc[UR62][R50.64], R55 ;  /* 0x0000003732000986 */ /* 0x0041e8000c10113e */
[----:B0-----:R-:W2:Y:S04]  /*1af9a0*/  LDL.LU.64 R50, [R1+0x28d0] ;  /* 0x0028d00001327983 */ /* 0x001ea80000300a00 */
[----:B------:R-:W5:Y:S04]  /*1af9b0*/  LDL.LU.64 R12, [R1+0x28c8] ;  /* 0x0028c800010c7983 */ /* 0x000f680000300a00 */
[----:B------:R-:W2:Y:S04]  /*1af9c0*/  LDL.LU.64 R10, [R1+0x28c0] ;  /* 0x0028c000010a7983 */ /* 0x000ea80000300a00 */
[----:B------:R-:W5:Y:S04]  /*1af9d0*/  LDL.LU.64 R8, [R1+0x28b8] ;  /* 0x0028b80001087983 */ /* 0x000f680000300a00 */
[----:B------:R-:W5:Y:S01]  /*1af9e0*/  LDL.LU R46, [R1+0x278] ;  /* 0x00027800012e7983 */ /* 0x000f620000300800 */
[----:B------:R-:W-:-:S03]  /*1af9f0*/  LOP3.LUT P3, RZ, R5, 0x80000000, RZ, 0xc0, !PT ;  /* 0x8000000005ff7812 */ /* 0x000fc6000786c0ff */
[----:B------:R-:W5:Y:S01]  /*1afa00*/  LDL.LU.64 R60, [R1+0x28b0] ;  /* 0x0028b000013c7983 */ /* 0x000f620000300a00 */
[----:B------:R-:W-:-:S03]  /*1afa10*/  PRMT R55, R52, 0x7772, RZ ;  /* 0x0000777234377816 */ /* 0x000fc600000000ff */
[----:B------:R-:W5:Y:S01]  /*1afa20*/  LDL.LU R47, [R1+0x27c] ;  /* 0x00027c00012f7983 */ /* 0x000f620000300800 */
[----:B------:R-:W-:-:S05]  /*1afa30*/  LOP3.LUT R56, R56, 0xfffdffff, RZ, 0xc0, !PT ;  /* 0xfffdffff38387812 */ /* 0x000fca00078ec0ff */
[----:B----4-:R0:W-:Y:S04]  /*1afa40*/  @P3 STG.E.U8 desc[UR62][R48.64], R55 ;  /* 0x0000003730003986 */ /* 0x0101e8000c10113e */
[----:B0-----:R-:W4:Y:S01]  /*1afa50*/  LDL.LU.64 R48, [R1+0x28a8] ;  /* 0x0028a80001307983 */ /* 0x001f220000300a00 */
[----:B---3--:R-:W-:-:S13]  /*1afa60*/  LOP3.LUT P6, RZ, R4, 0x2000, RZ, 0xc0, !PT ;  /* 0x0000200004ff7812 */ /* 0x008fda00078cc0ff */
[----:B------:R-:W-:Y:S02]  /*1afa70*/  @P6 LOP3.LUT R56, R56, 0x20000, RZ, 0xfc, !PT ;  /* 0x0002000038386812 */ /* 0x000fe400078efcff */
[----:B------:R-:W-:Y:S02]  /*1afa80*/  LOP3.LUT P6, RZ, R4, 0x1000, RZ, 0xc0, !PT ;  /* 0x0000100004ff7812 */ /* 0x000fe400078cc0ff */
[----:B------:R-:W-:Y:S02]  /*1afa90*/  LOP3.LUT R56, R56, 0xfffbffff, RZ, 0xc0, !PT ;  /* 0xfffbffff38387812 */ /* 0x000fe400078ec0ff */
[----:B------:R-:W-:-:S09]  /*1afaa0*/  LOP3.LUT P2, RZ, R4, 0x2, RZ, 0xc0, !PT ;  /* 0x0000000204ff7812 */ /* 0x000fd2000784c0ff */
[----:B------:R-:W-:Y:S02]  /*1afab0*/  @P6 LOP3.LUT R56, R56, 0x40000, RZ, 0xfc, !PT ;  /* 0x0004000038386812 */ /* 0x000fe400078efcff */
[----:B------:R-:W-:Y:S02]  /*1afac0*/  LOP3.LUT P6, RZ, R4, 0x800, RZ, 0xc0, !PT ;  /* 0x0000080004ff7812 */ /* 0x000fe400078cc0ff */
[----:B------:R-:W-:Y:S02]  /*1afad0*/  LOP3.LUT R56, R56, 0xfff7ffff, RZ, 0xc0, !PT ;  /* 0xfff7ffff38387812 */ /* 0x000fe400078ec0ff */
[----:B------:R-:W-:-:S09]  /*1afae0*/  PRMT R55, R52, 0x7773, RZ ;  /* 0x0000777334377816 */ /* 0x000fd200000000ff */
[----:B------:R-:W-:Y:S02]  /*1afaf0*/  @P6 LOP3.LUT R56, R56, 0x80000, RZ, 0xfc, !PT ;  /* 0x0008000038386812 */ /* 0x000fe400078efcff */
[----:B------:R-:W-:Y:S02]  /*1afb00*/  LOP3.LUT P6, RZ, R4, 0x400, RZ, 0xc0, !PT ;  /* 0x0000040004ff7812 */ /* 0x000fe400078cc0ff */
[----:B------:R-:W-:-:S11]  /*1afb10*/  LOP3.LUT R56, R56, 0xffefffff, RZ, 0xc0, !PT ;  /* 0xffefffff38387812 */ /* 0x000fd600078ec0ff */
[----:B------:R-:W-:Y:S01]  /*1afb20*/  @P6 LOP3.LUT R56, R56, 0x100000, RZ, 0xfc, !PT ;  /* 0x0010000038386812 */ /* 0x000fe200078efcff */
[----:B--2---:R0:W-:Y:S01]  /*1afb30*/  @P2 STG.E.U8 desc[UR62][R50.64], R55 ;  /* 0x0000003732002986 */ /* 0x0041e2000c10113e */
[----:B------:R-:W-:Y:S01]  /*1afb40*/  LOP3.LUT P6, RZ, R4, 0x200, RZ, 0xc0, !PT ;  /* 0x0000020004ff7812 */ /* 0x000fe200078cc0ff */
[----:B0-----:R-:W-:Y:S02]  /*1afb50*/  IMAD.MOV.U32 R51, RZ, RZ, R53 ;  /* 0x000000ffff337224 */ /* 0x001fe400078e0035 */
[----:B------:R-:W2:Y:S04]  /*1afb60*/  LDL.LU.64 R52, [R1+0x28a0] ;  /* 0x0028a00001347983 */ /* 0x000ea80000300a00 */
[----:B------:R-:W3:Y:S01]  /*1afb70*/  LDL.LU.64 R58, [R1+0x2898] ;  /* 0x00289800013a7983 */ /* 0x000ee20000300a00 */
[----:B------:R-:W-:-:S03]  /*1afb80*/  LOP3.LUT R56, R56, 0xffdfffff, RZ, 0xc0, !PT ;  /* 0xffdfffff38387812 */ /* 0x000fc600078ec0ff */
[----:B------:R-:W3:Y:S04]  /*1afb90*/  LDL.LU.64 R22, [R1+0x2890] ;  /* 0x0028900001167983 */ /* 0x000ee80000300a00 */
[----:B------:R-:W3:Y:S04]  /*1afba0*/  LDL.LU R50, [R1+0x260] ;  /* 0x0002600001327983 */ /* 0x000ee80000300800 */
[----:B------:R-:W3:Y:S01]  /*1afbb0*/  LDL.LU.64 R20, [R1+0x2888] ;  /* 0x0028880001147983 */ /* 0x000ee20000300a00 */
[----:B------:R-:W-:Y:S02]  /*1afbc0*/  @P6 LOP3.LUT R56, R56, 0x200000, RZ, 0xfc, !PT ;  /* 0x0020000038386812 */ /* 0x000fe400078efcff */
[----:B------:R-:W-:-:S02]  /*1afbd0*/  LOP3.LUT P6, RZ, R4, 0x100, RZ, 0xc0, !PT ;  /* 0x0000010004ff7812 */ /* 0x000fc400078cc0ff */
[----:B------:R-:W-:Y:S01]  /*1afbe0*/  LOP3.LUT P1, RZ, R4, 0x8, RZ, 0xc0, !PT ;  /* 0x0000000804ff7812 */ /* 0x000fe2000782c0ff */
[----:B------:R-:W3:Y:S01]  /*1afbf0*/  LDL.LU.64 R18, [R1+0x2880] ;  /* 0x0028800001127983 */ /* 0x000ee20000300a00 */
[----:B------:R-:W-:Y:S02]  /*1afc00*/  LOP3.LUT R56, R56, 0xffbfffff, RZ, 0xc0, !PT ;  /* 0xffbfffff38387812 */ /* 0x000fe400078ec0ff */
[----:B------:R-:W-:Y:S02]  /*1afc10*/  LOP3.LUT P0, RZ, R4, 0x10, RZ, 0xc0, !PT ;  /* 0x0000001004ff7812 */ /* 0x000fe4000780c0ff */
[----:B-----5:R-:W-:Y:S01]  /*1afc20*/  PRMT R55, R46, 0x7770, RZ ;  /* 0x000077702e377816 */ /* 0x020fe200000000ff */
[----:B------:R-:W5:Y:S04]  /*1afc30*/  LDL.LU.64 R16, [R1+0x2878] ;  /* 0x0028780001107983 */ /* 0x000f680000300a00 */
[----:B------:R-:W5:Y:S01]  /*1afc40*/  LDL.LU.64 R14, [R1+0x2870] ;  /* 0x00287000010e7983 */ /* 0x000f620000300a00 */
[----:B------:R-:W-:-:S02]  /*1afc50*/  @P6 LOP3.LUT R56, R56, 0x400000, RZ, 0xfc, !PT ;  /* 0x0040000038386812 */ /* 0x000fc400078efcff */
        /* <DEDUP_REMOVED lines=20> */
[----:B------:R-:W-:-:S03]  /*1afda0*/  PRMT R55, R47, 0x7770, RZ ;  /* 0x000077702f377816 */ /* 0x000fc600000000ff */
[----:B------:R-:W5:Y:S06]  /*1afdb0*/  LDL.LU R46, [R1+0x268] ;  /* 0x00026800012e7983 */ /* 0x000f6c0000300800 */
[----:B----4-:R0:W-:Y:S04]  /*1afdc0*/  @P6 STG.E.U8 desc[UR62][R48.64], R55 ;  /* 0x0000003730006986 */ /* 0x0101e8000c10113e */
[----:B0-----:R-:W4:Y:S01]  /*1afdd0*/  LDL.LU.64 R48, [R1+0x2848] ;  /* 0x0028480001307983 */ /* 0x001f220000300a00 */
[----:B------:R-:W-:-:S02]  /*1afde0*/  LOP3.LUT P6, RZ, R56, 0x400000, RZ, 0xc0, !PT ;  /* 0x0040000038ff7812 */ /* 0x000fc400078cc0ff */
[----:B------:R-:W-:Y:S02]  /*1afdf0*/  PRMT R55, R47, 0x7771, RZ ;  /* 0x000077712f377816 */ /* 0x000fe400000000ff */
[----:B------:R-:W-:-:S09]  /*1afe00*/  LOP3.LUT P5, RZ, R4, 0x4000, RZ, 0xc0, !PT ;  /* 0x0000400004ff7812 */ /* 0x000fd200078ac0ff */
[----:B--2---:R0:W-:Y:S01]  /*1afe10*/  @P6 STG.E.U8 desc[UR62][R52.64], R55 ;  /* 0x0000003734006986 */ /* 0x0041e2000c10113e */
[----:B------:R-:W-:Y:S02]  /*1afe20*/  LOP3.LUT P6, RZ, R56, 0x200000, RZ, 0xc0, !PT ;  /* 0x0020000038ff7812 */ /* 0x000fe400078cc0ff */
[----:B0-----:R-:W-:Y:S02]  /*1afe30*/  PRMT R55, R47, 0x7772, RZ ;  /* 0x000077722f377816 */ /* 0x001fe400000000ff */
[C---:B------:R-:W-:Y:S02]  /*1afe40*/  LOP3.LUT P4, RZ, R4.reuse, 0x8000, RZ, 0xc0, !PT ;  /* 0x0000800004ff7812 */ /* 0x040fe4000788c0ff */
[C---:B------:R-:W-:Y:S02]  /*1afe50*/  LOP3.LUT P3, RZ, R4.reuse, 0x10000, RZ, 0xc0, !PT ;  /* 0x0001000004ff7812 */ /* 0x040fe4000786c0ff */
[C---:B------:R-:W-:Y:S02]  /*1afe60*/  LOP3.LUT P2, RZ, R4.reuse, 0x20000, RZ, 0xc0, !PT ;  /* 0x0002000004ff7812 */ /* 0x040fe4000784c0ff */
[----:B------:R-:W-:-:S03]  /*1afe70*/  LOP3.LUT P1, RZ, R4, 0x40000, RZ, 0xc0, !PT ;  /* 0x0004000004ff7812 */ /* 0x000fc6000782c0ff */
[----:B---3--:R0:W-:Y:S01]  /*1afe80*/  @P6 STG.E.U8 desc[UR62][R58.64], R55 ;  /* 0x000000373a006986 */ /* 0x0081e2000c10113e */
[----:B------:R-:W-:Y:S02]  /*1afe90*/  LOP3.LUT P6, RZ, R56, 0x100000, RZ, 0xc0, !PT ;  /* 0x0010000038ff7812 */ /* 0x000fe400078cc0ff */
[----:B------:R-:W-:Y:S01]  /*1afea0*/  LOP3.LUT P0, RZ, R4, 0x80000, RZ, 0xc0, !PT ;  /* 0x0008000004ff7812 */ /* 0x000fe2000780c0ff */
[----:B------:R-:W2:Y:S01]  /*1afeb0*/  LDL.LU.64 R52, [R1+0x7c18] ;  /* 0x007c180001347983 */ /* 0x000ea20000300a00 */
[----:B0-----:R-:W-:-:S09]  /*1afec0*/  PRMT R55, R47, 0x7773, RZ ;  /* 0x000077732f377816 */ /* 0x001fd200000000ff */
        /* <DEDUP_REMOVED lines=9> */
[----:B-----5:R0:W-:Y:S02]  /*1aff60*/  @P6 STG.E.U8 desc[UR62][R16.64], R55 ;  /* 0x0000003710006986 */ /* 0x0201e4000c10113e */
[----:B0-----:R-:W-:-:S05]  /*1aff70*/  PRMT R55, R50, 0x7773, RZ ;  /* 0x0000777332377816 */ /* 0x001fca00000000ff */
        /* <DEDUP_REMOVED lines=9> */
[----:B------:R0:W-:Y:S01]  /*1b0010*/  @P1 STG.E.U8 desc[UR62][R60.64], R55 ;  /* 0x000000373c001986 */ /* 0x0001e2000c10113e */
[----:B------:R-:W-:Y:S01]  /*1b0020*/  IMAD.MOV.U32 R47, RZ, RZ, R51 ;  /* 0x000000ffff2f7224 */ /* 0x000fe200078e0033 */
[----:B0-----:R-:W-:-:S05]  /*1b0030*/  PRMT R55, R46, 0x7770, RZ ;  /* 0x000077702e377816 */ /* 0x001fca00000000ff */
[----:B----4-:R0:W-:Y:S04]  /*1b0040*/  @P0 STG.E.U8 desc[UR62][R48.64], R55 ;  /* 0x0000003730000986 */ /* 0x0101e8000c10113e */
[----:B0-----:R-:W4:Y:S04]  /*1b0050*/  LDL.LU.64 R48, [R1+0x2830] ;  /* 0x0028300001307983 */ /* 0x001f280000300a00 */
[----:B------:R-:W5:Y:S04]  /*1b0060*/  LDL.LU.64 R10, [R1+0x2828] ;  /* 0x00282800010a7983 */ /* 0x000f680000300a00 */
[----:B------:R-:W2:Y:S04]  /*1b0070*/  LDL.LU.64 R8, [R1+0x2820] ;  /* 0x0028200001087983 */ /* 0x000ea80000300a00 */
[----:B------:R-:W2:Y:S04]  /*1b0080*/  LDL.LU.64 R60, [R1+0x2818] ;  /* 0x00281800013c7983 */ /* 0x000ea80000300a00 */
[----:B------:R-:W2:Y:S04]  /*1b0090*/  LDL.LU.64 R50, [R1+0x2840] ;  /* 0x0028400001327983 */ /* 0x000ea80000300a00 */
[----:B------:R-:W3:Y:S01]  /*1b00a0*/  LDL.LU.64 R12, [R1+0x2838] ;  /* 0x00283800010c7983 */ /* 0x000ee20000300a00 */
[----:B------:R-:W-:-:S02]  /*1b00b0*/  LOP3.LUT P3, RZ, R4, 0x100000, RZ, 0xc0, !PT ;  /* 0x0010000004ff7812 */ /* 0x000fc4000786c0ff */
[----:B------:R-:W-:Y:S02]  /*1b00c0*/  PRMT R55, R46, 0x7771, RZ ;  /* 0x000077712e377816 */ /* 0x000fe400000000ff */
[----:B------:R-:W-:Y:S02]  /*1b00d0*/  LOP3.LUT R56, R56, 0xfffffdff, RZ, 0xc0, !PT ;  /* 0xfffffdff38387812 */ /* 0x000fe400078ec0ff */
[C---:B------:R-:W-:Y:S02]  /*1b00e0*/  LOP3.LUT P2, RZ, R4.reuse, 0x200000, RZ, 0xc0, !PT ;  /* 0x0020000004ff7812 */ /* 0x040fe4000784c0ff */
[C---:B------:R-:W-:Y:S02]  /*1b00f0*/  LOP3.LUT P1, RZ, R4.reuse, 0x400000, RZ, 0xc0, !PT ;  /* 0x0040000004ff7812 */ /* 0x040fe4000782c0ff */
[----:B------:R-:W-:-:S03]  /*1b0100*/  LOP3.LUT P0, RZ, R4, 0x800000, RZ, 0xc0, !PT ;  /* 0x0080000004ff7812 */ /* 0x000fc6000780c0ff */
[----:B--2---:R0:W-:Y:S04]  /*1b0110*/  @P3 STG.E.U8 desc[UR62][R50.64], R55 ;  /* 0x0000003732003986 */ /* 0x0041e8000c10113e */
[----:B0-----:R-:W2:Y:S01]  /*1b0120*/  LDL.LU.64 R50, [R1+0x2810] ;  /* 0x0028100001327983 */ /* 0x001ea20000300a00 */
[----:B---3--:R-:W-:-:S03]  /*1b0130*/  LOP3.LUT P6, RZ, R54, 0x1, RZ, 0xc0, !PT ;  /* 0x0000000136ff7812 */ /* 0x008fc600078cc0ff */
[----:B------:R-:W3:Y:S04]  /*1b0140*/  LDL.LU R41, [R1+0x250] ;  /* 0x0002500001297983 */ /* 0x000ee80000300800 */
        /* <DEDUP_REMOVED lines=23> */
[----:B0-----:R-:W-:Y:S02]  /*1b02c0*/  PRMT R55, R46, 0x7773, RZ ;  /* 0x000077732e377816 */ /* 0x001fe400000000ff */
[----:B------:R-:W-:-:S03]  /*1b02d0*/  LOP3.LUT R56, R56, 0xffff7fff, RZ, 0xc0, !PT ;  /* 0xffff7fff38387812 */ /* 0x000fc600078ec0ff */
[----:B----4-:R0:W-:Y:S06]  /*1b02e0*/  @P1 STG.E.U8 desc[UR62][R48.64], R55 ;  /* 0x0000003730001986 */ /* 0x0101ec000c10113e */
[----:B------:R-:W-:Y:S02]  /*1b02f0*/  @P6 LOP3.LUT R56, R56, 0x8000, RZ, 0xfc, !PT ;  /* 0x0000800038386812 */ /* 0x000fe400078efcff */
[----:B------:R-:W-:Y:S01]  /*1b0300*/  LOP3.LUT P6, RZ, R4, 0x2000000, RZ, 0xc0, !PT ;  /* 0x0200000004ff7812 */ /* 0x000fe200078cc0ff */
[----:B0-----:R-:W4:Y:S04]  /*1b0310*/  LDL.LU R48, [R1+0x254] ;  /* 0x0002540001307983 */ /* 0x001f280000300800 */
[----:B------:R-:W4:Y:S01]  /*1b0320*/  LDL.LU.64 R16, [R1+0x27e8] ;  /* 0x0027e80001107983 */ /* 0x000f220000300a00 */
[----:B------:R-:W-:-:S02]  /*1b0330*/  LOP3.LUT R56, R56, 0xfffeffff, RZ, 0xc0, !PT ;  /* 0xfffeffff38387812 */ /* 0x000fc400078ec0ff */
[----:B------:R-:W-:Y:S01]  /*1b0340*/  PRMT R55, R47, 0x7770, RZ ;  /* 0x000077702f377816 */ /* 0x000fe200000000ff */
[----:B------:R-:W4:Y:S04]  /*1b0350*/  LDL.LU.64 R14, [R1+0x27e0] ;  /* 0x0027e000010e7983 */ /* 0x000f280000300a00 */
[----:B------:R-:W4:Y:S04]  /*1b0360*/  LDL.LU R49, [R1+0x258] ;  /* 0x0002580001317983 */ /* 0x000f280000300800 */
[----:B------:R-:W4:Y:S01]  /*1b0370*/  LDL.LU.64 R12, [R1+0x27d8] ;  /* 0x0027d800010c7983 */ /* 0x000f220000300a00 */
[----:B------:R-:W-:-:S02]  /*1b0380*/  @P6 LOP3.LUT R56, R56, 0x10000, RZ, 0xfc, !PT ;  /* 0x0001000038386812 */ /* 0x000fc400078efcff */
[----:B------:R-:W-:Y:S01]  /*1b0390*/  LOP3.LUT P6, RZ, R4, 0x1000000, RZ, 0xc0, !PT ;  /* 0x0100000004ff7812 */ /* 0x000fe200078cc0ff */
[----:B-----5:R0:W-:Y:S02]  /*1b03a0*/  @P0 STG.E.U8 desc[UR62][R10.64], R55 ;  /* 0x000000370a000986 */ /* 0x0201e4000c10113e */
        /* <DEDUP_REMOVED lines=9> */
[----:B------:R-:W-:-:S03]  /*1b0440*/  IMAD.MOV.U32 R55, RZ, RZ, R47 ;  /* 0x000000ffff377224 */ /* 0x000fc600078e002f */
[----:B------:R-:W5:Y:S02]  /*1b0450*/  LDL.LU.64 R46, [R1+0x27b8] ;  /* 0x0027b800012e7983 */ /* 0x000f640000300a00 */
[----:B------:R-:W-:-:S05]  /*1b0460*/  PRMT R55, R55, 0x7773, RZ ;  /* 0x0000777337377816 */ /* 0x000fca00000000ff */
[----:B--2---:R0:W-:Y:S04]  /*1b0470*/  @P6 STG.E.U8 desc[UR62][R50.64], R55 ;  /* 0x0000003732006986 */ /* 0x0041e8000c10113e */
[----:B0-----:R-:W2:Y:S01]  /*1b0480*/  LDL.LU.64 R50, [R1+0x27b0] ;  /* 0x0027b00001327983 */ /* 0x001ea20000300a00 */
[----:B------:R-:W-:Y:S02]  /*1b0490*/  LOP3.LUT P6, RZ, R56, 0x4000, RZ, 0xc0, !PT ;  /* 0x0000400038ff7812 */ /* 0x000fe400078cc0ff */
[----:B---3--:R-:W-:-:S11]  /*1b04a0*/  PRMT R55, R41, 0x7770, RZ ;  /* 0x0000777029377816 */ /* 0x008fd600000000ff */
        /* <DEDUP_REMOVED lines=18> */
[----:B------:R0:W-:Y:S01]  /*1b05d0*/  @P6 STG.E.U8 desc[UR62][R14.64], R55 ;  /* 0x000000370e006986 */ /* 0x0001e2000c10113e */
[----:B------:R-:W-:Y:S02]  /*1b05e0*/  LOP3.LUT P2, RZ, R54, 0x10, RZ, 0xc0, !PT ;  /* 0x0000001036ff7812 */ /* 0x000fe4000784c0ff */
[----:B0-----:R-:W-:-:S05]  /*1b05f0*/  PRMT R55, R48, 0x7772, RZ ;  /* 0x0000777230377816 */ /* 0x001fca00000000ff */
[----:B------:R0:W-:Y:S01]  /*1b0600*/  @P5 STG.E.U8 desc[UR62][R12.64], R55 ;  /* 0x000000370c005986 */ /* 0x0001e2000c10113e */
[----:B------:R-:W-:Y:S02]  /*1b0610*/  LOP3.LUT P1, RZ, R54, 0x20, RZ, 0xc0, !PT ;  /* 0x0000002036ff7812 */ /* 0x000fe4000782c0ff */
[----:B0-----:R-:W-:-:S05]  /*1b0620*/  PRMT R55, R48, 0x7773, RZ ;  /* 0x0000777330377816 */ /* 0x001fca00000000ff */
[----:B-----5:R0:W-:Y:S01]  /*1b0630*/  @P4 STG.E.U8 desc[UR62][R10.64], R55 ;  /* 0x000000370a004986 */ /* 0x0201e2000c10113e */
[----:B------:R-:W-:Y:S02]  /*1b0640*/  LOP3.LUT P0, RZ, R54, 0x40, RZ, 0xc0, !PT ;  /* 0x0000004036ff7812 */ /* 0x000fe4000780c0ff */
[----:B0-----:R-:W-:-:S05]  /*1b0650*/  PRMT R55, R49, 0x7770, RZ ;  /* 0x0000777031377816 */ /* 0x001fca00000000ff */
        /* <DEDUP_REMOVED lines=8> */
[----:B------:R-:W3:Y:S04]  /*1b06e0*/  LDL.LU.64 R12, [R1+0x27a0] ;  /* 0x0027a000010c7983 */ /* 0x000ee80000300a00 */
[----:B------:R-:W4:Y:S04]  /*1b06f0*/  LDL.LU.64 R10, [R1+0x2798] ;  /* 0x00279800010a7983 */ /* 0x000f280000300a00 */
[----:B------:R-:W5:Y:S04]  /*1b0700*/  LDL.LU R47, [R1+0x25c] ;  /* 0x00025c00012f7983 */ /* 0x000f680000300800 */
[----:B------:R-:W2:Y:S04]  /*1b0710*/  LDL.LU.64 R8, [R1+0x2790] ;  /* 0x0027900001087983 */ /* 0x000ea80000300a00 */
[----:B------:R-:W3:Y:S04]  /*1b0720*/  LDL.LU.64 R60, [R1+0x2788] ;  /* 0x00278800013c7983 */ /* 0x000ee80000300a00 */
[----:B------:R-:W3:Y:S04]  /*1b0730*/  LDL.LU.64 R48, [R1+0x2780] ;  /* 0x0027800001307983 */ /* 0x000ee80000300a00 */
[----:B------:R-:W3:Y:S01]  /*1b0740*/  LDL.LU R46, [R1+0x240] ;  /* 0x00024000012e7983 */ /* 0x000ee20000300800 */
[----:B------:R-:W-:-:S02]  /*1b0750*/  LOP3.LUT P3, RZ, R54, 0x80, RZ, 0xc0, !PT ;  /* 0x0000008036ff7812 */ /* 0x000fc4000786c0ff */
[C---:B------:R-:W-:Y:S02]  /*1b0760*/  LOP3.LUT P6, RZ, R54.reuse, 0x80000, RZ, 0xc0, !PT ;  /* 0x0008000036ff7812 */ /* 0x040fe400078cc0ff */
[C---:B------:R-:W-:Y:S02]  /*1b0770*/  LOP3.LUT P2, RZ, R54.reuse, 0x100, RZ, 0xc0, !PT ;  /* 0x0000010036ff7812 */ /* 0x040fe4000784c0ff */
[----:B------:R-:W-:Y:S02]  /*1b0780*/  LOP3.LUT P1, RZ, R54, 0x200, RZ, 0xc0, !PT ;  /* 0x0000020036ff7812 */ /* 0x000fe4000782c0ff */
[----:B------:R-:W-:-:S07]  /*1b0790*/  LOP3.LUT R56, R56, 0xfffffffd, RZ, 0xc0, !PT ;  /* 0xfffffffd38387812 */ /* 0x000fce00078ec0ff */
        /* <DEDUP_REMOVED lines=21> */
[----:B------:R-:W-:Y:S02]  /*1b08f0*/  LOP3.LUT R56, R56, 0xfffffeff, RZ, 0xc0, !PT ;  /* 0xfffffeff38387812 */ /* 0x000fe400078ec0ff */
[----:B-----5:R-:W-:-:S05]  /*1b0900*/  PRMT R55, R47, 0x7770, RZ ;  /* 0x000077702f377816 */ /* 0x020fca00000000ff */
[----:B--2---:R0:W-:Y:S04]  /*1b0910*/  @P3 STG.E.U8 desc[UR62][R50.64], R55 ;  /* 0x0000003732003986 */ /* 0x0041e8000c10113e */
[----:B0-----:R-:W2:Y:S04]  /*1b0920*/  LDL.LU.64 R50, [R1+0x2778] ;  /* 0x0027780001327983 */ /* 0x001ea80000300a00 */
[----:B------:R-:W5:Y:S04]  /*1b0930*/  LDL.LU.64 R58, [R1+0x2770] ;  /* 0x00277000013a7983 */ /* 0x000f680000300a00 */
[----:B------:R-:W5:Y:S04]  /*1b0940*/  LDL.LU.64 R22, [R1+0x2768] ;  /* 0x0027680001167983 */ /* 0x000f680000300a00 */
[----:B------:R-:W5:Y:S04]  /*1b0950*/  LDL.LU.64 R20, [R1+0x2760] ;  /* 0x0027600001147983 */ /* 0x000f680000300a00 */
[----:B------:R-:W5:Y:S04]  /*1b0960*/  LDL.LU.64 R18, [R1+0x2758] ;  /* 0x0027580001127983 */ /* 0x000f680000300a00 */
[----:B------:R-:W5:Y:S01]  /*1b0970*/  LDL.LU.64 R16, [R1+0x2750] ;  /* 0x0027500001107983 */ /* 0x000f620000300a00 */
[----:B------:R-:W-:-:S03]  /*1b0980*/  PRMT R55, R47, 0x7771, RZ ;  /* 0x000077712f377816 */ /* 0x000fc600000000ff */
[----:B------:R-:W5:Y:S04]  /*1b0990*/  LDL.LU.64 R14, [R1+0x2748] ;  /* 0x00274800010e7983 */ /* 0x000f680000300a00 */
[----:B---3--:R0:W-:Y:S02]  /*1b09a0*/  @P2 STG.E.U8 desc[UR62][R12.64], R55 ;  /* 0x000000370c002986 */ /* 0x0081e4000c10113e */
[----:B0-----:R-:W-:Y:S02]  /*1b09b0*/  PRMT R55, R47, 0x7772, RZ ;  /* 0x000077722f377816 */ /* 0x001fe400000000ff */
[----:B------:R-:W3:Y:S04]  /*1b09c0*/  LDL.LU.64 R12, [R1+0x2740] ;  /* 0x00274000010c7983 */ /* 0x000ee80000300a00 */
[----:B----4-:R0:W-:Y:S04]  /*1b09d0*/  @P1 STG.E.U8 desc[UR62][R10.64], R55 ;  /* 0x000000370a001986 */ /* 0x0101e8000c10113e */
[----:B0-----:R-:W4:Y:S01]  /*1b09e0*/  LDL.LU.64 R10, [R1+0x2738] ;  /* 0x00273800010a7983 */ /* 0x001f220000300a00 */
[----:B------:R-:W-:-:S02]  /*1b09f0*/  @P6 LOP3.LUT R56, R56, 0x100, RZ, 0xfc, !PT ;  /* 0x0000010038386812 */ /* 0x000fc400078efcff */
[----:B------:R-:W-:Y:S02]  /*1b0a00*/  LOP3.LUT P6, RZ, R54, 0x800, RZ, 0xc0, !PT ;  /* 0x0000080036ff7812 */ /* 0x000fe400078cc0ff */
[----:B------:R-:W-:-:S05]  /*1b0a10*/  PRMT R55, R47, 0x7773, RZ ;  /* 0x000077732f377816 */ /* 0x000fca00000000ff */
[----:B------:R0:W-:Y:S02]  /*1b0a20*/  @P0 STG.E.U8 desc[UR62][R8.64], R55 ;  /* 0x0000003708000986 */ /* 0x0001e4000c10113e */
[----:B0-----:R-:W-:Y:S02]  /*1b0a30*/  PRMT R55, R46, 0x7770, RZ ;  /* 0x000077702e377816 */ /* 0x001fe400000000ff */
[----:B------:R-:W3:Y:S04]  /*1b0a40*/  LDL.LU.64 R8, [R1+0x2730] ;  /* 0x0027300001087983 */ /* 0x000ee80000300a00 */
[----:B------:R-:W3:Y:S04]  /*1b0a50*/  LDL.LU R47, [R1+0x24c] ;  /* 0x00024c00012f7983 */ /* 0x000ee80000300800 */
[----:B------:R0:W-:Y:S01]  /*1b0a60*/  @P6 STG.E.U8 desc[UR62][R60.64], R55 ;  /* 0x000000373c006986 */ /* 0x0001e2000c10113e */
[----:B------:R-:W-:-:S02]  /*1b0a70*/  LOP3.LUT P6, RZ, R56, 0x100, RZ, 0xc0, !PT ;  /* 0x0000010038ff7812 */ /* 0x000fc400078cc0ff */
[----:B0-----:R-:W-:Y:S01]  /*1b0a80*/  PRMT R55, R46, 0x7771, RZ ;  /* 0x000077712e377816 */ /* 0x001fe200000000ff */
[----:B------:R-:W3:Y:S10]  /*1b0a90*/  LDL.LU.64 R60, [R1+0x2728] ;  /* 0x00272800013c7983 */ /* 0x000ef40000300a00 */
[----:B------:R0:W-:Y:S04]  /*1b0aa0*/  @P6 STG.E.U8 desc[UR62][R48.64], R55 ;  /* 0x0000003730006986 */ /* 0x0001e8000c10113e */
[----:B0-----:R-:W3:Y:S01]  /*1b0ab0*/  LDL.LU.64 R48, [R1+0x2720] ;  /* 0x0027200001307983 */ /* 0x001ee20000300a00 */
[----:B------:R-:W-:-:S02]  /*1b0ac0*/  LOP3.LUT P6, RZ, R56, 0x80, RZ, 0xc0, !PT ;  /* 0x0000008038ff7812 */ /* 0x000fc400078cc0ff */
[----:B------:R-:W-:Y:S02]  /*1b0ad0*/  PRMT R55, R46, 0x7772, RZ ;  /* 0x000077722e377816 */ /* 0x000fe400000000ff */
[C---:B------:R-:W-:Y:S02]  /*1b0ae0*/  LOP3.LUT P5, RZ, R54.reuse, 0x100000, RZ, 0xc0, !PT ;  /* 0x0010000036ff7812 */ /* 0x040fe400078ac0ff */
[C---:B------:R-:W-:Y:S02]  /*1b0af0*/  LOP3.LUT P4, RZ, R54.reuse, 0x200000, RZ, 0xc0, !PT ;  /* 0x0020000036ff7812 */ /* 0x040fe4000788c0ff */
[C---:B------:R-:W-:Y:S02]  /*1b0b00*/  LOP3.LUT P3, RZ, R54.reuse, 0x400000, RZ, 0xc0, !PT ;  /* 0x0040000036ff7812 */ /* 0x040fe4000786c0ff */
[----:B------:R-:W-:-:S03]  /*1b0b10*/  LOP3.LUT P2, RZ, R54, 0x800000, RZ, 0xc0, !PT ;  /* 0x0080000036ff7812 */ /* 0x000fc6000784c0ff */
[----:B--2---:R0:W-:Y:S01]  /*1b0b20*/  @P6 STG.E.U8 desc[UR62][R50.64], R55 ;  /* 0x0000003732006986 */ /* 0x0041e2000c10113e */
[----:B------:R-:W-:Y:S02]  /*1b0b30*/  LOP3.LUT P6, RZ, R56, 0x40, RZ, 0xc0, !PT ;  /* 0x0000004038ff7812 */ /* 0x000fe400078cc0ff */
[----:B0-----:R-:W-:Y:S01]  /*1b0b40*/  PRMT R55, R46, 0x7773, RZ ;  /* 0x000077732e377816 */ /* 0x001fe200000000ff */
[----:B------:R-:W2:Y:S10]  /*1b0b50*/  LDL.LU.64 R50, [R1+0x2718] ;  /* 0x0027180001327983 */ /* 0x000eb40000300a00 */
[----:B-----5:R0:W-:Y:S01]  /*1b0b60*/  @P6 STG.E.U8 desc[UR62][R58.64], R55 ;  /* 0x000000373a006986 */ /* 0x0201e2000c10113e */
[----:B------:R-:W-:-:S02]  /*1b0b70*/  LOP3.LUT P6, RZ, R56, 0x20, RZ, 0xc0, !PT ;  /* 0x0000002038ff7812 */ /* 0x000fc400078cc0ff */
        /* <DEDUP_REMOVED lines=8> */
[C---:B------:R-:W-:Y:S02]  /*1b0c00*/  LOP3.LUT P6, RZ, R56.reuse, 0x4, RZ, 0xc0, !PT ;  /* 0x0000000438ff7812 */ /* 0x040fe400078cc0ff */
[----:B0-----:R-:W-:Y:S02]  /*1b0c10*/  PRMT R55, R53, 0x7773, RZ ;  /* 0x0000777335377816 */ /* 0x001fe400000000ff */
[----:B------:R-:W5:Y:S09]  /*1b0c20*/  LDL.LU R53, [R1+0x7c0c] ;  /* 0x007c0c0001357983 */ /* 0x000f720000300800 */
[----:B------:R0:W-:Y:S01]  /*1b0c30*/  @P6 STG.E.U8 desc[UR62][R16.64], R55 ;  /* 0x0000003710006986 */ /* 0x0001e2000c10113e */
[----:B------:R-:W-:-:S02]  /*1b0c40*/  LOP3.LUT P6, RZ, R56, 0x2, RZ, 0xc0, !PT ;  /* 0x0000000238ff7812 */ /* 0x000fc400078cc0ff */
[----:B0-----:R-:W-:-:S11]  /*1b0c50*/  PRMT R55, R57, 0x7770, RZ ;  /* 0x0000777039377816 */ /* 0x001fd600000000ff */
[----:B------:R0:W-:Y:S02]  /*1b0c60*/  @P6 STG.E.U8 desc[UR62][R14.64], R55 ;  /* 0x000000370e006986 */ /* 0x0001e4000c10113e */
[----:B0-----:R-:W-:-:S05]  /*1b0c70*/  PRMT R55, R57, 0x7771, RZ ;  /* 0x0000777139377816 */ /* 0x001fca00000000ff */
[----:B---3--:R0:W-:Y:S02]  /*1b0c80*/  @P5 STG.E.U8 desc[UR62][R12.64], R55 ;  /* 0x000000370c005986 */ /* 0x0081e4000c10113e */
[----:B0-----:R-:W-:-:S05]  /*1b0c90*/  PRMT R55, R57, 0x7772, RZ ;  /* 0x0000777239377816 */ /* 0x001fca00000000ff */
[----:B----4-:R0:W-:Y:S02]  /*1b0ca0*/  @P4 STG.E.U8 desc[UR62][R10.64], R55 ;  /* 0x000000370a004986 */ /* 0x0101e4000c10113e */
[----:B0-----:R-:W-:Y:S02]  /*1b0cb0*/  PRMT R55, R57, 0x7773, RZ ;  /* 0x0000777339377816 */ /* 0x001fe400000000ff */
[----:B------:R-:W3:Y:S01]  /*1b0cc0*/  LDL.LU R57, [R1+0x7c08] ;  /* 0x007c080001397983 */ /* 0x000ee20000300800 */
[----:B------:R-:W-:-:S03]  /*1b0cd0*/  LOP3.LUT P1, RZ, R54, 0x1000000, RZ, 0xc0, !PT ;  /* 0x0100000036ff7812 */ /* 0x000fc6000782c0ff */
[----:B------:R0:W-:Y:S02]  /*1b0ce0*/  @P3 STG.E.U8 desc[UR62][R8.64], R55 ;  /* 0x0000003708003986 */ /* 0x0001e4000c10113e */
[----:B0-----:R-:W-:-:S05]  /*1b0cf0*/  PRMT R55, R47, 0x7770, RZ ;  /* 0x000077702f377816 */ /* 0x001fca00000000ff */
[----:B------:R0:W-:Y:S02]  /*1b0d00*/  @P2 STG.E.U8 desc[UR62][R60.64], R55 ;  /* 0x000000373c002986 */ /* 0x0001e4000c10113e */
[----:B0-----:R-:W-:-:S05]  /*1b0d10*/  PRMT R55, R47, 0x7771, RZ ;  /* 0x000077712f377816 */ /* 0x001fca00000000ff */
[----:B------:R0:W-:Y:S04]  /*1b0d20*/  @P1 STG.E.U8 desc[UR62][R48.64], R55 ;  /* 0x0000003730001986 */ /* 0x0001e8000c10113e */
[----:B0-----:R-:W4:Y:S01]  /*1b0d30*/  LDL.LU.64 R48, [R1+0x2710] ;  /* 0x0027100001307983 */ /* 0x001f220000300a00 */
[----:B------:R-:W-:Y:S02]  /*1b0d40*/  LOP3.LUT P0, RZ, R54, 0x2000000, RZ, 0xc0, !PT ;  /* 0x0200000036ff7812 */ /* 0x000fe4000780c0ff */
[----:B------:R-:W-:Y:S02]  /*1b0d50*/  PRMT R55, R47, 0x7772, RZ ;  /* 0x000077722f377816 */ /* 0x000fe400000000ff */
[----:B------:R-:W-:Y:S02]  /*1b0d60*/  LOP3.LUT R56, R56, 0xfffffffe, RZ, 0xc0, !PT ;  /* 0xfffffffe38387812 */ /* 0x000fe400078ec0ff */
[----:B------:R-:W-:-:S02]  /*1b0d70*/  LOP3.LUT P3, RZ, R54, 0x4000000, RZ, 0xc0, !PT ;  /* 0x0400000036ff7812 */ /* 0x000fc4000786c0ff */
[C---:B------:R-:W-:Y:S02]  /*1b0d80*/  LOP3.LUT P2, RZ, R54.reuse, 0x8000000, RZ, 0xc0, !PT ;  /* 0x0800000036ff7812 */ /* 0x040fe4000784c0ff */
[----:B------:R-:W-:-:S03]  /*1b0d90*/  LOP3.LUT P1, RZ, R54, 0x10000000, RZ, 0xc0, !PT ;  /* 0x1000000036ff7812 */ /* 0x000fc6000782c0ff */
[----:B--2---:R0:W-:Y:S04]  /*1b0da0*/  @P0 STG.E.U8 desc[UR62][R50.64], R55 ;  /* 0x0000003732000986 */ /* 0x0041e8000c10113e */
[----:B0-----:R-:W2:Y:S04]  /*1b0db0*/  LDL.LU.64 R50, [R1+0x2708] ;  /* 0x0027080001327983 */ /* 0x001ea80000300a00 */
[----:B------:R-:W2:Y:S04]  /*1b0dc0*/  LDL.LU.64 R12, [R1+0x2700] ;  /* 0x00270000010c7983 */ /* 0x000ea80000300a00 */
[----:B------:R-:W2:Y:S04]  /*1b0dd0*/  LDL.LU.64 R10, [R1+0x26f8] ;  /* 0x0026f800010a7983 */ /* 0x000ea80000300a00 */
[----:B------:R-:W2:Y:S04]  /*1b0de0*/  LDL.LU R9, [R1+0x230] ;  /* 0x0002300001097983 */ /* 0x000ea80000300800 */
[----:B------:R-:W2:Y:S04]  /*1b0df0*/  LDL.LU.64 R60, [R1+0x26f0] ;  /* 0x0026f000013c7983 */ /* 0x000ea80000300a00 */
[----:B------:R-:W2:Y:S01]  /*1b0e00*/  LDL.LU R55, [R1+0x234] ;  /* 0x0002340001377983 */ /* 0x000ea20000300800 */
[----:B-----5:R-:W-:-:S02]  /*1b0e10*/  LOP3.LUT P6, RZ, R53, 0x40, RZ, 0xc0, !PT ;  /* 0x0000004035ff7812 */ /* 0x020fc400078cc0ff */
[----:B---3--:R-:W-:-:S11]  /*1b0e20*/  LOP3.LUT R57, R57, 0xfdffffff, RZ, 0xc0, !PT ;  /* 0xfdffffff39397812 */ /* 0x008fd600078ec0ff */
        /* <DEDUP_REMOVED lines=19> */
[C---:B------:R-:W-:Y:S02]  /*1b0f60*/  LOP3.LUT P6, RZ, R54.reuse, 0x80000000, RZ, 0xc0, !PT ;  /* 0x8000000036ff7812 */ /* 0x040fe400078cc0ff */
[----:B------:R-:W-:-:S11]  /*1b0f70*/  LOP3.LUT P0, RZ, R54, 0x20000000, RZ, 0xc0, !PT ;  /* 0x2000000036ff7812 */ /* 0x000fd6000780c0ff */
[----:B------:R-:W-:Y:S02]  /*1b0f80*/  @P6 LOP3.LUT R56, R56, 0x1, RZ, 0xfc, !PT ;  /* 0x0000000138386812 */ /* 0x000fe400078efcff */
[----:B------:R-:W-:Y:S02]  /*1b0f90*/  LOP3.LUT P6, RZ, R54, 0x40000000, RZ, 0xc0, !PT ;  /* 0x4000000036ff7812 */ /* 0x000fe400078cc0ff */
[----:B------:R-:W-:Y:S02]  /*1b0fa0*/  PRMT R54, R47, 0x7773, RZ ;  /* 0x000077732f367816 */ /* 0x000fe400000000ff */
[----:B------:R-:W3:Y:S04]  /*1b0fb0*/  LDL.LU.64 R46, [R1+0x26e8] ;  /* 0x0026e800012e7983 */ /* 0x000ee80000300a00 */
[----:B----4-:R0:W-:Y:S04]  /*1b0fc0*/  @P3 STG.E.U8 desc[UR62][R48.64], R54 ;  /* 0x0000003630003986 */ /* 0x0101e8000c10113e */
[----:B0-----:R-:W4:Y:S01]  /*1b0fd0*/  LDL.LU.64 R48, [R1+0x26e0] ;  /* 0x0026e00001307983 */ /* 0x001f220000300a00 */
[----:B--2---:R-:W-:-:S05]  /*1b0fe0*/  PRMT R54, R9, 0x7770, RZ ;  /* 0x0000777009367816 */ /* 0x004fca00000000ff */
[----:B------:R0:W-:Y:S04]  /*1b0ff0*/  @P2 STG.E.U8 desc[UR62][R50.64], R54 ;  /* 0x0000003632002986 */ /* 0x0001e8000c10113e */
[----:B0-----:R-:W2:Y:S04]  /*1b1000*/  LDL.LU.64 R50, [R1+0x26d8] ;  /* 0x0026d80001327983 */ /* 0x001ea80000300a00 */
[----:B------:R-:W5:Y:S04]  /*1b1010*/  LDL.LU.64 R58, [R1+0x26d0] ;  /* 0x0026d000013a7983 */ /* 0x000f680000300a00 */
[----:B------:R-:W5:Y:S04]  /*1b1020*/  LDL.LU R14, [R1+0x238] ;  /* 0x00023800010e7983 */ /* 0x000f680000300800 */
[----:B------:R-:W5:Y:S04]  /*1b1030*/  LDL.LU.64 R22, [R1+0x26c8] ;  /* 0x0026c80001167983 */ /* 0x000f680000300a00 */
[----:B------:R-:W5:Y:S04]  /*1b1040*/  LDL.LU.64 R20, [R1+0x26c0] ;  /* 0x0026c00001147983 */ /* 0x000f680000300a00 */
[----:B------:R-:W5:Y:S01]  /*1b1050*/  LDL.LU.64 R18, [R1+0x26b8] ;  /* 0x0026b80001127983 */ /* 0x000f620000300a00 */
[----:B------:R-:W-:-:S03]  /*1b1060*/  PRMT R54, R9, 0x7771, RZ ;  /* 0x0000777109367816 */ /* 0x000fc600000000ff */
[----:B------:R-:W5:Y:S04]  /*1b1070*/  LDL.LU R41, [R1+0x23c] ;  /* 0x00023c0001297983 */ /* 0x000f680000300800 */
[----:B------:R-:W5:Y:S04]  /*1b1080*/  LDL.LU.64 R16, [R1+0x26b0] ;  /* 0x0026b00001107983 */ /* 0x000f680000300a00 */
[----:B------:R0:W-:Y:S02]  /*1b1090*/  @P1 STG.E.U8 desc[UR62][R12.64], R54 ;  /* 0x000000360c001986 */ /* 0x0001e4000c10113e */
[----:B0-----:R-:W-:-:S02]  /*1b10a0*/  PRMT R54, R9, 0x7772, RZ ;  /* 0x0000777209367816 */ /* 0x001fc400000000ff */
[----:B------:R-:W5:Y:S04]  /*1b10b0*/  LDL.LU.64 R12, [R1+0x26a8] ;  /* 0x0026a800010c7983 */ /* 0x000f680000300a00 */
[----:B------:R0:W-:Y:S02]  /*1b10c0*/  @P0 STG.E.U8 desc[UR62][R10.64], R54 ;  /* 0x000000360a000986 */ /* 0x0001e4000c10113e */
[----:B0-----:R-:W-:Y:S02]  /*1b10d0*/  PRMT R54, R9, 0x7773, RZ ;  /* 0x0000777309367816 */ /* 0x001fe400000000ff */
[----:B------:R-:W5:Y:S04]  /*1b10e0*/  LDL.LU.64 R10, [R1+0x26a0] ;  /* 0x0026a000010a7983 */ /* 0x000f680000300a00 */
[----:B------:R-:W5:Y:S04]  /*1b10f0*/  LDL.LU.64 R8, [R1+0x2698] ;  /* 0x0026980001087983 */ /* 0x000f680000300a00 */
[----:B------:R-:W5:Y:S04]  /*1b1100*/  LDL.LU R15, [R1+0x220] ;  /* 0x00022000010f7983 */ /* 0x000f680000300800 */
[----:B------:R0:W-:Y:S01]  /*1b1110*/  @P6 STG.E.U8 desc[UR62][R60.64], R54 ;  /* 0x000000363c006986 */ /* 0x0001e2000c10113e */
[----:B------:R-:W-:-:S02]  /*1b1120*/  LOP3.LUT P6, RZ, R56, 0x1, RZ, 0xc0, !PT ;  /* 0x0000000138ff7812 */ /* 0x000fc400078cc0ff */
[----:B0-----:R-:W-:Y:S01]  /*1b1130*/  PRMT R54, R55, 0x7770, RZ ;  /* 0x0000777037367816 */ /* 0x001fe200000000ff */
[----:B------:R-:W5:Y:S10]  /*1b1140*/  LDL.LU.64 R60, [R1+0x2690] ;  /* 0x00269000013c7983 */ /* 0x000f740000300a00 */
[----:B---3--:R0:W-:Y:S01]  /*1b1150*/  @P6 STG.E.U8 desc[UR62][R46.64], R54 ;  /* 0x000000362e006986 */ /* 0x0081e2000c10113e */
[----:B------:R-:W-:-:S03]  /*1b1160*/  LOP3.LUT P6, RZ, R57, 0x80000000, RZ, 0xc0, !PT ;  /* 0x8000000039ff7812 */ /* 0x000fc600078cc0ff */
[----:B0-----:R-:W3:Y:S01]  /*1b1170*/  LDL.LU.64 R46, [R1+0x2688] ;  /* 0x00268800012e7983 */ /* 0x001ee20000300a00 */
[----:B------:R-:W-:-:S09]  /*1b1180*/  PRMT R54, R55, 0x7771, RZ ;  /* 0x0000777137367816 */ /* 0x000fd200000000ff */
[----:B----4-:R0:W-:Y:S04]  /*1b1190*/  @P6 STG.E.U8 desc[UR62][R48.64], R54 ;  /* 0x0000003630006986 */ /* 0x0101e8000c10113e */
[----:B0-----:R-:W4:Y:S01]  /*1b11a0*/  LDL.LU.64 R48, [R1+0x2680] ;  /* 0x0026800001307983 */ /* 0x001f220000300a00 */
[----:B------:R-:W-:Y:S02]  /*1b11b0*/  LOP3.LUT P6, RZ, R57, 0x40000000, RZ, 0xc0, !PT ;  /* 0x4000000039ff7812 */ /* 0x000fe400078cc0ff */
[----:B------:R-:W-:-:S11]  /*1b11c0*/  PRMT R54, R55, 0x7772, RZ ;  /* 0x0000777237367816 */ /* 0x000fd600000000ff */
[----:B--2---:R0:W-:Y:S01]  /*1b11d0*/  @P6 STG.E.U8 desc[UR62][R50.64], R54 ;  /* 0x0000003632006986 */ /* 0x0041e2000c10113e */
[----:B------:R-:W-:Y:S02]  /*1b11e0*/  LOP3.LUT P6, RZ, R57, 0x20000000, RZ, 0xc0, !PT ;  /* 0x2000000039ff7812 */ /* 0x000fe400078cc0ff */
[----:B0-----:R-:W-:Y:S02]  /*1b11f0*/  PRMT R54, R55, 0x7773, RZ ;  /* 0x0000777337367816 */ /* 0x001fe400000000ff */
[C---:B------:R-:W-:Y:S02]  /*1b1200*/  LOP3.LUT P5, RZ, R53.reuse, 0x80, RZ, 0xc0, !PT ;  /* 0x0000008035ff7812 */ /* 0x040fe400078ac0ff */
[C---:B------:R-:W-:Y:S02]  /*1b1210*/  LOP3.LUT P4, RZ, R53.reuse, 0x100, RZ, 0xc0, !PT ;  /* 0x0000010035ff7812 */ /* 0x040fe4000788c0ff */
[C---:B------:R-:W-:Y:S02]  /*1b1220*/  LOP3.LUT P3, RZ, R53.reuse, 0x200, RZ, 0xc0, !PT ;  /* 0x0000020035ff7812 */ /* 0x040fe4000786c0ff */
[----:B------:R-:W-:-:S03]  /*1b1230*/  LOP3.LUT P2, RZ, R53, 0x400, RZ, 0xc0, !PT ;  /* 0x0000040035ff7812 */ /* 0x000fc6000784c0ff */
[----:B-----5:R0:W-:Y:S01]  /*1b1240*/  @P6 STG.E.U8 desc[UR62][R58.64], R54 ;  /* 0x000000363a006986 */ /* 0x0201e2000c10113e */
[----:B------:R-:W-:Y:S02]  /*1b1250*/  LOP3.LUT P6, RZ, R57, 0x10000000, RZ, 0xc0, !PT ;  /* 0x1000000039ff7812 */ /* 0x000fe400078cc0ff */
[C---:B------:R-:W-:Y:S02]  /*1b1260*/  LOP3.LUT P1, RZ, R53.reuse, 0x800, RZ, 0xc0, !PT ;  /* 0x0000080035ff7812 */ /* 0x040fe4000782c0ff */
[----:B------:R-:W-:Y:S01]  /*1b1270*/  LOP3.LUT P0, RZ, R53, 0x1000, RZ, 0xc0, !PT ;  /* 0x0000100035ff7812 */ /* 0x000fe2000780c0ff */
[----:B------:R-:W2:Y:S01]  /*1b1280*/  LDL.LU.64 R50, [R1+0x7c00] ;  /* 0x007c000001327983 */ /* 0x000ea20000300a00 */
[----:B0-----:R-:W-:-:S07]  /*1b1290*/  PRMT R54, R14, 0x7770, RZ ;  /* 0x000077700e367816 */ /* 0x001fce00000000ff */
        /* <DEDUP_REMOVED lines=19> */
[----:B---3--:R0:W-:Y:S02]  /*1b13d0*/  @P1 STG.E.U8 desc[UR62][R46.64], R54 ;  /* 0x000000362e001986 */ /* 0x0081e4000c10113e */
[----:B0-----:R-:W-:-:S05]  /*1b13e0*/  PRMT R54, R15, 0x7771, RZ ;  /* 0x000077710f367816 */ /* 0x001fca00000000ff */
[----:B----4-:R0:W-:Y:S04]  /*1b13f0*/  @P0 STG.E.U8 desc[UR62][R48.64], R54 ;  /* 0x0000003630000986 */ /* 0x0101e8000c10113e */
[----:B0-----:R-:W3:Y:S04]  /*1b1400*/  LDL.LU.64 R48, [R1+0x2670] ;  /* 0x0026700001307983 */ /* 0x001ee80000300a00 */
[----:B------:R-:W4:Y:S04]  /*1b1410*/  LDL.LU.64 R12, [R1+0x2668] ;  /* 0x00266800010c7983 */ /* 0x000f280000300a00 */
[----:B------:R-:W5:Y:S04]  /*1b1420*/  LDL.LU.64 R60, [R1+0x2660] ;  /* 0x00266000013c7983 */ /* 0x000f680000300a00 */
[----:B------:R-:W2:Y:S04]  /*1b1430*/  LDL.LU.64 R10, [R1+0x2658] ;  /* 0x00265800010a7983 */ /* 0x000ea80000300a00 */
[----:B------:R-:W2:Y:S04]  /*1b1440*/  LDL.LU.64 R8, [R1+0x2650] ;  /* 0x0026500001087983 */ /* 0x000ea80000300a00 */
[----:B------:R-:W2:Y:S01]  /*1b1450*/  LDL.LU R41, [R1+0x224] ;  /* 0x0002240001297983 */ /* 0x000ea20000300800 */
[----:B------:R-:W-:-:S03]  /*1b1460*/  LOP3.LUT P3, RZ, R53, 0x2000, RZ, 0xc0, !PT ;  /* 0x0000200035ff7812 */ /* 0x000fc6000786c0ff */
[----:B------:R-:W2:Y:S01]  /*1b1470*/  LDL.LU.64 R46, [R1+0x2648] ;  /* 0x00264800012e7983 */ /* 0x000ea20000300a00 */
[----:B------:R-:W-:Y:S02]  /*1b1480*/  PRMT R54, R15, 0x7772, RZ ;  /* 0x000077720f367816 */ /* 0x000fe400000000ff */
[----:B------:R-:W-:Y:S02]  /*1b1490*/  LOP3.LUT P6, RZ, R53, 0x2000000, RZ, 0xc0, !PT ;  /* 0x0200000035ff7812 */ /* 0x000fe400078cc0ff */
[----:B------:R-:W-:Y:S02]  /*1b14a0*/  LOP3.LUT R57, R57, 0xfffdffff, RZ, 0xc0, !PT ;  /* 0xfffdffff39397812 */ /* 0x000fe400078ec0ff */
[----:B------:R-:W-:-:S09]  /*1b14b0*/  LOP3.LUT P2, RZ, R53, 0x4000, RZ, 0xc0, !PT ;  /* 0x0000400035ff7812 */ /* 0x000fd2000784c0ff */
[----:B------:R-:W-:Y:S02]  /*1b14c0*/  @P6 LOP3.LUT R57, R57, 0x20000, RZ, 0xfc, !PT ;  /* 0x0002000039396812 */ /* 0x000fe400078efcff */
[----:B------:R-:W-:Y:S02]  /*1b14d0*/  LOP3.LUT P6, RZ, R53, 0x1000000, RZ, 0xc0, !PT ;  /* 0x0100000035ff7812 */ /* 0x000fe400078cc0ff */
[----:B------:R-:W-:Y:S02]  /*1b14e0*/  LOP3.LUT R57, R57, 0xfffbffff, RZ, 0xc0, !PT ;  /* 0xfffbffff39397812 */ /* 0x000fe400078ec0ff */
[C---:B------:R-:W-:Y:S02]  /*1b14f0*/  LOP3.LUT P1, RZ, R53.reuse, 0x8000, RZ, 0xc0, !PT ;  /* 0x0000800035ff7812 */ /* 0x040fe4000782c0ff */
[----:B------:R-:W-:-:S07]  /*1b1500*/  LOP3.LUT P0, RZ, R53, 0x10000, RZ, 0xc0, !PT ;  /* 0x0001000035ff7812 */ /* 0x000fce000780c0ff */
        /* <DEDUP_REMOVED lines=10> */
[----:B------:R-:W-:Y:S01]  /*1b15b0*/  LOP3.LUT P6, RZ, R53, 0x100000, RZ, 0xc0, !PT ;  /* 0x0010000035ff7812 */ /* 0x000fe200078cc0ff */
[----:B---3--:R0:W-:Y:S04]  /*1b15c0*/  @P3 STG.E.U8 desc[UR62][R48.64], R54 ;  /* 0x0000003630003986 */ /* 0x0081e8000c10113e */
[----:B0-----:R-:W3:Y:S01]  /*1b15d0*/  LDL.LU.64 R48, [R1+0x2640] ;  /* 0x0026400001307983 */ /* 0x001ee20000300a00 */
[----:B------:R-:W-:-:S03]  /*1b15e0*/  PRMT R54, R15, 0x7773, RZ ;  /* 0x000077730f367816 */ /* 0x000fc600000000ff */
[----:B------:R-:W3:Y:S04]  /*1b15f0*/  LDL.LU.64 R58, [R1+0x2630] ;  /* 0x00263000013a7983 */ /* 0x000ee80000300a00 */
[----:B------:R-:W3:Y:S04]  /*1b1600*/  LDL.LU.64 R22, [R1+0x2628] ;  /* 0x0026280001167983 */ /* 0x000ee80000300a00 */
[----:B----4-:R2:W-:Y:S02]  /*1b1610*/  @P2 STG.E.U8 desc[UR62][R12.64], R54 ;  /* 0x000000360c002986 */ /* 0x0105e4000c10113e */
[----:B--2---:R-:W-:-:S05]  /*1b1620*/  PRMT R54, R41, 0x7770, RZ ;  /* 0x0000777029367816 */ /* 0x004fca00000000ff */
[----:B-----5:R0:W-:Y:S02]  /*1b1630*/  @P1 STG.E.U8 desc[UR62][R60.64], R54 ;  /* 0x000000363c001986 */ /* 0x0201e4000c10113e */
[----:B0-----:R-:W-:Y:S02]  /*1b1640*/  PRMT R54, R41, 0x7771, RZ ;  /* 0x0000777129367816 */ /* 0x001fe400000000ff */
[----:B------:R-:W2:Y:S04]  /*1b1650*/  LDL.LU R60, [R1+0x22c] ;  /* 0x00022c00013c7983 */ /* 0x000ea80000300800 */
[----:B------:R0:W-:Y:S04]  /*1b1660*/  @P0 STG.E.U8 desc[UR62][R10.64], R54 ;  /* 0x000000360a000986 */ /* 0x0001e8000c10113e */
[----:B0-----:R-:W4:Y:S01]  /*1b1670*/  LDL.LU.64 R54, [R1+0x2638] ;  /* 0x0026380001367983 */ /* 0x001f220000300a00 */
[----:B------:R-:W-:-:S03]  /*1b1680*/  LOP3.LUT R57, R57, 0xffbfffff, RZ, 0xc0, !PT ;  /* 0xffbfffff39397812 */ /* 0x000fc600078ec0ff */
[----:B------:R-:W5:Y:S04]  /*1b1690*/  LDL.LU.64 R20, [R1+0x2620] ;  /* 0x0026200001147983 */ /* 0x000f680000300a00 */
[----:B------:R-:W2:Y:S04]  /*1b16a0*/  LDL.LU.64 R18, [R1+0x2618] ;  /* 0x0026180001127983 */ /* 0x000ea80000300a00 */
[----:B------:R-:W2:Y:S01]  /*1b16b0*/  LDL.LU R61, [R1+0x210] ;  /* 0x00021000013d7983 */ /* 0x000ea20000300800 */
[----:B------:R-:W-:Y:S02]  /*1b16c0*/  @P6 LOP3.LUT R57, R57, 0x400000, RZ, 0xfc, !PT ;  /* 0x0040000039396812 */ /* 0x000fe400078efcff */
[C---:B------:R-:W-:Y:S01]  /*1b16d0*/  LOP3.LUT P6, RZ, R53.reuse, 0x80000, RZ, 0xc0, !PT ;  /* 0x0008000035ff7812 */ /* 0x040fe200078cc0ff */
[----:B------:R-:W2:Y:S01]  /*1b16e0*/  LDL.LU.64 R16, [R1+0x2610] ;  /* 0x0026100001107983 */ /* 0x000ea20000300a00 */
[----:B------:R-:W-:-:S02]  /*1b16f0*/  LOP3.LUT P5, RZ, R53, 0x4000000, RZ, 0xc0, !PT ;  /* 0x0400000035ff7812 */ /* 0x000fc400078ac0ff */
[----:B------:R-:W-:Y:S02]  /*1b1700*/  LOP3.LUT R57, R57, 0xff7fffff, RZ, 0xc0, !PT ;  /* 0xff7fffff39397812 */ /* 0x000fe400078ec0ff */
[C---:B------:R-:W-:Y:S02]  /*1b1710*/  LOP3.LUT P4, RZ, R53.reuse, 0x8000000, RZ, 0xc0, !PT ;  /* 0x0800000035ff7812 */ /* 0x040fe4000788c0ff */
[C---:B------:R-:W-:Y:S02]  /*1b1720*/  LOP3.LUT P3, RZ, R53.reuse, 0x10000000, RZ, 0xc0, !PT ;  /* 0x1000000035ff7812 */ /* 0x040fe4000786c0ff */
[C---:B------:R-:W-:Y:S02]  /*1b1730*/  LOP3.LUT P2, RZ, R53.reuse, 0x20000000, RZ, 0xc0, !PT ;  /* 0x2000000035ff7812 */ /* 0x040fe4000784c0ff */
[C---:B------:R-:W-:Y:S02]  /*1b1740*/  LOP3.LUT P1, RZ, R53.reuse, 0x40000000, RZ, 0xc0, !PT ;  /* 0x4000000035ff7812 */ /* 0x040fe4000782c0ff */
[----:B------:R-:W-:Y:S01]  /*1b1750*/  LOP3.LUT P0, RZ, R53, 0x80000000, RZ, 0xc0, !PT ;  /* 0x8000000035ff7812 */ /* 0x000fe2000780c0ff */
        /* <DEDUP_REMOVED lines=8> */
[----:B------:R-:W-:-:S11]  /*1b17e0*/  PRMT R53, R41, 0x7772, RZ ;  /* 0x0000777229357816 */ /* 0x000fd600000000ff */
[----:B------:R0:W-:Y:S01]  /*1b17f0*/  @P6 STG.E.U8 desc[UR62][R8.64], R53 ;  /* 0x0000003508006986 */ /* 0x0001e2000c10113e */
[----:B------:R-:W-:Y:S02]  /*1b1800*/  LOP3.LUT P6, RZ, R57, 0x1000000, RZ, 0xc0, !PT ;  /* 0x0100000039ff7812 */ /* 0x000fe400078cc0ff */
[----:B0-----:R-:W-:Y:S01]  /*1b1810*/  PRMT R53, R41, 0x7773, RZ ;  /* 0x0000777329357816 */ /* 0x001fe200000000ff */
[----:B------:R-:W5:Y:S10]  /*1b1820*/  LDL.LU.64 R8, [R1+0x25f0] ;  /* 0x0025f00001087983 */ /* 0x000f740000300a00 */
[----:B------:R0:W-:Y:S01]  /*1b1830*/  @P6 STG.E.U8 desc[UR62][R46.64], R53 ;  /* 0x000000352e006986 */ /* 0x0001e2000c10113e */
[----:B------:R-:W-:-:S03]  /*1b1840*/  LOP3.LUT P6, RZ, R57, 0x800000, RZ, 0xc0, !PT ;  /* 0x0080000039ff7812 */ /* 0x000fc600078cc0ff */
[----:B0-----:R-:W5:Y:S01]  /*1b1850*/  LDL.LU.64 R46, [R1+0x25e8] ;  /* 0x0025e800012e7983 */ /* 0x001f620000300a00 */
[----:B------:R-:W-:-:S03]  /*1b1860*/  PRMT R53, R52, 0x7770, RZ ;  /* 0x0000777034357816 */ /* 0x000fc600000000ff */
[----:B------:R-:W5:Y:S06]  /*1b1870*/  LDL.LU R41, [R1+0x214] ;  /* 0x0002140001297983 */ /* 0x000f6c0000300800 */
[----:B---3--:R0:W-:Y:S04]  /*1b1880*/  @P6 STG.E.U8 desc[UR62][R48.64], R53 ;  /* 0x0000003530006986 */ /* 0x0081e8000c10113e */
[----:B0-----:R-:W3:Y:S01]  /*1b1890*/  LDL.LU.64 R48, [R1+0x25e0] ;  /* 0x0025e00001307983 */ /* 0x001ee20000300a00 */
[----:B------:R-:W-:-:S02]  /*1b18a0*/  LOP3.LUT P6, RZ, R57, 0x400000, RZ, 0xc0, !PT ;  /* 0x0040000039ff7812 */ /* 0x000fc400078cc0ff */
[----:B------:R-:W-:-:S11]  /*1b18b0*/  PRMT R53, R52, 0x7771, RZ ;  /* 0x0000777134357816 */ /* 0x000fd600000000ff */
[----:B----4-:R0:W-:Y:S01]  /*1b18c0*/  @P6 STG.E.U8 desc[UR62][R54.64], R53 ;  /* 0x0000003536006986 */ /* 0x0101e2000c10113e */
[----:B------:R-:W-:Y:S02]  /*1b18d0*/  LOP3.LUT P6, RZ, R57, 0x200000, RZ, 0xc0, !PT ;  /* 0x0020000039ff7812 */ /* 0x000fe400078cc0ff */
[----:B0-----:R-:W-:-:S11]  /*1b18e0*/  PRMT R53, R52, 0x7772, RZ ;  /* 0x0000777234357816 */ /* 0x001fd600000000ff */
[----:B------:R0:W-:Y:S01]  /*1b18f0*/  @P6 STG.E.U8 desc[UR62][R58.64], R53 ;  /* 0x000000353a006986 */ /* 0x0001e2000c10113e */
[C---:B------:R-:W-:Y:S02]  /*1b1900*/  LOP3.LUT P6, RZ, R57.reuse, 0x100000, RZ, 0xc0, !PT ;  /* 0x0010000039ff7812 */ /* 0x040fe400078cc0ff */
[----:B0-----:R-:W-:Y:S02]  /*1b1910*/  PRMT R53, R52, 0x7773, RZ ;  /* 0x0000777334357816 */ /* 0x001fe400000000ff */
[----:B------:R-:W4:Y:S09]  /*1b1920*/  LDL.LU R52, [R1+0x7bf8] ;  /* 0x007bf80001347983 */ /* 0x000f320000300800 */
[----:B------:R2:W-:Y:S01]  /*1b1930*/  @P6 STG.E.U8 desc[UR62][R22.64], R53 ;  /* 0x0000003516006986 */ /* 0x0005e2000c10113e */
[----:B------:R-:W-:-:S02]  /*1b1940*/  LOP3.LUT P6, RZ, R57, 0x80000, RZ, 0xc0, !PT ;  /* 0x0008000039ff7812 */ /* 0x000fc400078cc0ff */
[----:B--2---:R-:W-:-:S11]  /*1b1950*/  PRMT R53, R60, 0x7770, RZ ;  /* 0x000077703c357816 */ /* 0x004fd600000000ff */
[----:B-----5:R0:W-:Y:S01]  /*1b1960*/  @P6 STG.E.U8 desc[UR62][R20.64], R53 ;  /* 0x0000003514006986 */ /* 0x0201e2000c10113e */
        /* <DEDUP_REMOVED lines=17> */
[----:B---3--:R0:W-:Y:S04]  /*1b1a80*/  @P0 STG.E.U8 desc[UR62][R48.64], R53 ;  /* 0x0000003530000986 */ /* 0x0081e8000c10113e */
[----:B0-----:R-:W2:Y:S04]  /*1b1a90*/  LDL.LU.64 R48, [R1+0x25d8] ;  /* 0x0025d80001307983 */ /* 0x001ea80000300a00 */
[----:B------:R-:W3:Y:S04]  /*1b1aa0*/  LDL.LU.64 R12, [R1+0x25d0] ;  /* 0x0025d000010c7983 */ /* 0x000ee80000300a00 */
[----:B------:R-:W5:Y:S04]  /*1b1ab0*/  LDL.LU.64 R10, [R1+0x25c8] ;  /* 0x0025c800010a7983 */ /* 0x000f680000300a00 */
[----:B------:R-:W3:Y:S04]  /*1b1ac0*/  LDL.LU.64 R8, [R1+0x25c0] ;  /* 0x0025c00001087983 */ /* 0x000ee80000300a00 */
[----:B------:R-:W3:Y:S04]  /*1b1ad0*/  LDL.LU.64 R60, [R1+0x25b8] ;  /* 0x0025b800013c7983 */ /* 0x000ee80000300a00 */
[----:B------:R-:W3:Y:S04]  /*1b1ae0*/  LDL.LU.64 R46, [R1+0x25b0] ;  /* 0x0025b000012e7983 */ /* 0x000ee80000300a00 */
[----:B------:R-:W3:Y:S01]  /*1b1af0*/  LDL.LU R20, [R1+0x218] ;  /* 0x0002180001147983 */ /* 0x000ee20000300800 */
[----:B------:R-:W-:-:S02]  /*1b1b00*/  PRMT R53, R41, 0x7771, RZ ;  /* 0x0000777129357816 */ /* 0x000fc400000000ff */
[C---:B----4-:R-:W-:Y:S02]  /*1b1b10*/  LOP3.LUT P3, RZ, R52.reuse, 0x1, RZ, 0xc0, !PT ;  /* 0x0000000134ff7812 */ /* 0x050fe4000786c0ff */
        /* <DEDUP_REMOVED lines=10> */
[----:B--2---:R0:W-:Y:S04]  /*1b1bc0*/  @P3 STG.E.U8 desc[UR62][R48.64], R53 ;  /* 0x0000003530003986 */ /* 0x0041e8000c10113e */
[----:B0-----:R-:W2:Y:S04]  /*1b1bd0*/  LDL.LU.64 R48, [R1+0x25a8] ;  /* 0x0025a80001307983 */ /* 0x001ea80000300a00 */
[----:B------:R-:W4:Y:S04]  /*1b1be0*/  LDL.LU R21, [R1+0x21c] ;  /* 0x00021c0001157983 */ /* 0x000f280000300800 */
[----:B------:R-:W4:Y:S01]  /*1b1bf0*/  LDL.LU.64 R54, [R1+0x25a0] ;  /* 0x0025a00001367983 */ /* 0x000f220000300a00 */
[----:B------:R-:W-:-:S03]  /*1b1c00*/  LOP3.LUT R57, R57, 0xffffefff, RZ, 0xc0, !PT ;  /* 0xffffefff39397812 */ /* 0x000fc600078ec0ff */
[----:B------:R-:W4:Y:S04]  /*1b1c10*/  LDL.LU.64 R58, [R1+0x2598] ;  /* 0x00259800013a7983 */ /* 0x000f280000300a00 */
[----:B------:R-:W4:Y:S01]  /*1b1c20*/  LDL.LU.64 R22, [R1+0x2590] ;  /* 0x0025900001167983 */ /* 0x000f220000300a00 */
[C---:B------:R-:W-:Y:S02]  /*1b1c30*/  LOP3.LUT P2, RZ, R52.reuse, 0x2, RZ, 0xc0, !PT ;  /* 0x0000000234ff7812 */ /* 0x040fe4000784c0ff */
[----:B------:R-:W-:Y:S02]  /*1b1c40*/  @P6 LOP3.LUT R57, R57, 0x1000, RZ, 0xfc, !PT ;  /* 0x0000100039396812 */ /* 0x000fe400078efcff */
[----:B------:R-:W-:Y:S01]  /*1b1c50*/  LOP3.LUT P6, RZ, R52, 0x100, RZ, 0xc0, !PT ;  /* 0x0000010034ff7812 */ /* 0x000fe200078cc0ff */
[----:B------:R-:W4:Y:S01]  /*1b1c60*/  LDL.LU.64 R18, [R1+0x2588] ;  /* 0x0025880001127983 */ /* 0x000f220000300a00 */
[----:B------:R-:W-:-:S11]  /*1b1c70*/  LOP3.LUT R57, R57, 0xffffdfff, RZ, 0xc0, !PT ;  /* 0xffffdfff39397812 */ /* 0x000fd600078ec0ff */
[----:B------:R-:W-:Y:S02]  /*1b1c80*/  @P6 LOP3.LUT R57, R57, 0x2000, RZ, 0xfc, !PT ;  /* 0x0000200039396812 */ /* 0x000fe400078efcff */
[----:B------:R-:W-:Y:S02]  /*1b1c90*/  LOP3.LUT P6, RZ, R52, 0x80, RZ, 0xc0, !PT ;  /* 0x0000008034ff7812 */ /* 0x000fe400078cc0ff */
[----:B------:R-:W-:Y:S02]  /*1b1ca0*/  LOP3.LUT R57, R57, 0xffffbfff, RZ, 0xc0, !PT ;  /* 0xffffbfff39397812 */ /* 0x000fe400078ec0ff */
[----:B------:R-:W-:-:S09]  /*1b1cb0*/  PRMT R53, R41, 0x7772, RZ ;  /* 0x0000777229357816 */ /* 0x000fd200000000ff */
[----:B------:R-:W-:Y:S02]  /*1b1cc0*/  @P6 LOP3.LUT R57, R57, 0x4000, RZ, 0xfc, !PT ;  /* 0x0000400039396812 */ /* 0x000fe400078efcff */
[C---:B------:R-:W-:Y:S02]  /*1b1cd0*/  LOP3.LUT P6, RZ, R52.reuse, 0x40, RZ, 0xc0, !PT ;  /* 0x0000004034ff7812 */ /* 0x040fe400078cc0ff */
[----:B------:R-:W-:Y:S01]  /*1b1ce0*/  LOP3.LUT R57, R57, 0xffff7fff, RZ, 0xc0, !PT ;  /* 0xffff7fff39397812 */ /* 0x000fe200078ec0ff */
[----:B---3--:R0:W-:Y:S01]  /*1b1cf0*/  @P2 STG.E.U8 desc[UR62][R12.64], R53 ;  /* 0x000000350c002986 */ /* 0x0081e2000c10113e */
[----:B------:R-:W-:-:S09]  /*1b1d00*/  LOP3.LUT P1, RZ, R52, 0x4, RZ, 0xc0, !PT ;  /* 0x0000000434ff7812 */ /* 0x000fd2000782c0ff */
[----:B------:R-:W-:Y:S02]  /*1b1d10*/  @P6 LOP3.LUT R57, R57, 0x8000, RZ, 0xfc, !PT ;  /* 0x0000800039396812 */ /* 0x000fe400078efcff */
[C---:B------:R-:W-:Y:S02]  /*1b1d20*/  LOP3.LUT P6, RZ, R52.reuse, 0x20, RZ, 0xc0, !PT ;  /* 0x0000002034ff7812 */ /* 0x040fe400078cc0ff */
[----:B0-----:R-:W-:Y:S02]  /*1b1d30*/  PRMT R53, R41, 0x7773, RZ ;  /* 0x0000777329357816 */ /* 0x001fe400000000ff */
[----:B------:R-:W3:Y:S04]  /*1b1d40*/  LDL.LU R41, [R1+0x200] ;  /* 0x0002000001297983 */ /* 0x000ee80000300800 */
[----:B------:R-:W3:Y:S01]  /*1b1d50*/  LDL.LU.64 R16, [R1+0x2580] ;  /* 0x0025800001107983 */ /* 0x000ee20000300a00 */
[----:B------:R-:W-:-:S02]  /*1b1d60*/  LOP3.LUT P0, RZ, R52, 0x8, RZ, 0xc0, !PT ;  /* 0x0000000834ff7812 */ /* 0x000fc4000780c0ff */
[----:B------:R-:W-:Y:S01]  /*1b1d70*/  LOP3.LUT R57, R57, 0xfffeffff, RZ, 0xc0, !PT ;  /* 0xfffeffff39397812 */ /* 0x000fe200078ec0ff */
[----:B-----5:R0:W-:Y:S04]  /*1b1d80*/  @P1 STG.E.U8 desc[UR62][R10.64], R53 ;  /* 0x000000350a001986 */ /* 0x0201e8000c10113e */
[----:B------:R-:W5:Y:S04]  /*1b1d90*/  LDL.LU.64 R14, [R1+0x2578] ;  /* 0x00257800010e7983 */ /* 0x000f680000300a00 */
[----:B------:R-:W3:Y:S01]  /*1b1da0*/  LDL.LU.64 R12, [R1+0x2570] ;  /* 0x00257000010c7983 */ /* 0x000ee20000300a00 */
        /* <DEDUP_REMOVED lines=18> */
[----:B----4-:R-:W-:-:S11]  /*1b1ed0*/  PRMT R53, R21, 0x7770, RZ ;  /* 0x0000777015357816 */ /* 0x010fd600000000ff */
        /* <DEDUP_REMOVED lines=11> */
[----:B---3--:R-:W-:-:S11]  /*1b1f90*/  PRMT R53, R41, 0x7770, RZ ;  /* 0x0000777029357816 */ /* 0x008fd600000000ff */
[----:B------:R0:W-:Y:S01]  /*1b1fa0*/  @P6 STG.E.U8 desc[UR62][R16.64], R53 ;  /* 0x0000003510006986 */ /* 0x0001e2000c10113e */
[----:B------:R-:W-:Y:S02]  /*1b1fb0*/  LOP3.LUT P6, RZ, R57, 0x200, RZ, 0xc0, !PT ;  /* 0x0000020039ff7812 */ /* 0x000fe400078cc0ff */
[C---:B------:R-:W-:Y:S02]  /*1b1fc0*/  LOP3.LUT P5, RZ, R52.reuse, 0x2000, RZ, 0xc0, !PT ;  /* 0x0000200034ff7812 */ /* 0x040fe400078ac0ff */
[----:B------:R-:W-:Y:S02]  /*1b1fd0*/  LOP3.LUT P4, RZ, R52, 0x4000, RZ, 0xc0, !PT ;  /* 0x0000400034ff7812 */ /* 0x000fe4000788c0ff */
[----:B0-----:R-:W-:-:S07]  /*1b1fe0*/  PRMT R53, R41, 0x7771, RZ ;  /* 0x0000777129357816 */ /* 0x001fce00000000ff */
[----:B-----5:R0:W-:Y:S01]  /*1b1ff0*/  @P6 STG.E.U8 desc[UR62][R14.64], R53 ;  /* 0x000000350e006986 */ /* 0x0201e2000c10113e */
[C---:B------:R-:W-:Y:S02]  /*1b2000*/  LOP3.LUT P3, RZ, R52.reuse, 0x8000, RZ, 0xc0, !PT ;  /* 0x0000800034ff7812 */ /* 0x040fe4000786c0ff */
        /* <DEDUP_REMOVED lines=15> */
[----:B--2---:R0:W-:Y:S04]  /*1b2100*/  @P0 STG.E.U8 desc[UR62][R48.64], R53 ;  /* 0x0000003530000986 */ /* 0x0041e8000c10113e */
[----:B0-----:R-:W2:Y:S04]  /*1b2110*/  LDL.LU.64 R48, [R1+0x2540] ;  /* 0x0025400001307983 */ /* 0x001ea80000300a00 */
[----:B------:R-:W4:Y:S04]  /*1b2120*/  LDL.LU.64 R14, [R1+0x2538] ;  /* 0x00253800010e7983 */ /* 0x000f280000300a00 */
[----:B------:R-:W5:Y:S04]  /*1b2130*/  LDL.LU.64 R12, [R1+0x2530] ;  /* 0x00253000010c7983 */ /* 0x000f680000300a00 */
[----:B------:R-:W2:Y:S04]  /*1b2140*/  LDL.LU R11, [R1+0x208] ;  /* 0x00020800010b7983 */ /* 0x000ea80000300800 */
[----:B------:R-:W3:Y:S04]  /*1b2150*/  LDL.LU.64 R46, [R1+0x2528] ;  /* 0x00252800012e7983 */ /* 0x000ee80000300a00 */
[----:B------:R-:W3:Y:S04]  /*1b2160*/  LDL.LU.64 R8, [R1+0x2520] ;  /* 0x0025200001087983 */ /* 0x000ee80000300a00 */
[----:B------:R-:W3:Y:S04]  /*1b2170*/  LDL.LU.64 R60, [R1+0x2518] ;  /* 0x00251800013c7983 */ /* 0x000ee80000300a00 */
[----:B------:R-:W3:Y:S01]  /*1b2180*/  LDL.LU R56, [R1+0x20c] ;  /* 0x00020c0001387983 */ /* 0x000ee20000300800 */
[----:B------:R-:W-:-:S02]  /*1b2190*/  LOP3.LUT P3, RZ, R52, 0x80000, RZ, 0xc0, !PT ;  /* 0x0008000034ff7812 */ /* 0x000fc4000786c0ff */
        /* <DEDUP_REMOVED lines=16> */
[----:B--2---:R-:W-:-:S05]  /*1b22a0*/  PRMT R53, R11, 0x7770, RZ ;  /* 0x000077700b357816 */ /* 0x004fca00000000ff */
[----:B------:R0:W-:Y:S04]  /*1b22b0*/  @P3 STG.E.U8 desc[UR62][R48.64], R53 ;  /* 0x0000003530003986 */ /* 0x0001e8000c10113e */
[----:B0-----:R-:W2:Y:S04]  /*1b22c0*/  LDL.LU.64 R48, [R1+0x2510] ;  /* 0x0025100001307983 */ /* 0x001ea80000300a00 */
[----:B------:R-:W2:Y:S04]  /*1b22d0*/  LDL.LU.64 R54, [R1+0x2508] ;  /* 0x0025080001367983 */ /* 0x000ea80000300a00 */
[----:B------:R-:W2:Y:S04]  /*1b22e0*/  LDL.LU.64 R58, [R1+0x2500] ;  /* 0x00250000013a7983 */ /* 0x000ea80000300a00 */
[----:B------:R-:W2:Y:S04]  /*1b22f0*/  LDL.LU R41, [R1+0x1f0] ;  /* 0x0001f00001297983 */ /* 0x000ea80000300800 */
[----:B------:R-:W2:Y:S01]  /*1b2300*/  LDL.LU.64 R22, [R1+0x24f8] ;  /* 0x0024f80001167983 */ /* 0x000ea20000300a00 */
[----:B------:R-:W-:-:S02]  /*1b2310*/  LOP3.LUT R57, R57, 0xffffffbf, RZ, 0xc0, !PT ;  /* 0xffffffbf39397812 */ /* 0x000fc400078ec0ff */
[C---:B------:R-:W-:Y:S01]  /*1b2320*/  LOP3.LUT P2, RZ, R52.reuse, 0x100000, RZ, 0xc0, !PT ;  /* 0x0010000034ff7812 */ /* 0x040fe2000784c0ff */
[----:B------:R-:W2:Y:S01]  /*1b2330*/  LDL.LU.64 R20, [R1+0x24f0] ;  /* 0x0024f00001147983 */ /* 0x000ea20000300a00 */
[C---:B------:R-:W-:Y:S02]  /*1b2340*/  LOP3.LUT P1, RZ, R52.reuse, 0x200000, RZ, 0xc0, !PT ;  /* 0x0020000034ff7812 */ /* 0x040fe4000782c0ff */
[----:B------:R-:W-:Y:S02]  /*1b2350*/  @P6 LOP3.LUT R57, R57, 0x40, RZ, 0xfc, !PT ;  /* 0x0000004039396812 */ /* 0x000fe400078efcff */
[C---:B------:R-:W-:Y:S02]  /*1b2360*/  LOP3.LUT P6, RZ, R52.reuse, 0x2000000, RZ, 0xc0, !PT ;  /* 0x0200000034ff7812 */ /* 0x040fe400078cc0ff */
[----:B------:R-:W-:Y:S02]  /*1b2370*/  PRMT R53, R11, 0x7771, RZ ;  /* 0x000077710b357816 */ /* 0x000fe400000000ff */
[----:B------:R-:W-:-:S02]  /*1b2380*/  LOP3.LUT P0, RZ, R52, 0x400000, RZ, 0xc0, !PT ;  /* 0x0040000034ff7812 */ /* 0x000fc4000780c0ff */
[----:B------:R-:W-:Y:S01]  /*1b2390*/  LOP3.LUT R57, R57, 0xffffff7f, RZ, 0xc0, !PT ;  /* 0xffffff7f39397812 */ /* 0x000fe200078ec0ff */
[----:B------:R-:W2:Y:S04]  /*1b23a0*/  LDL.LU.64 R18, [R1+0x24e8] ;  /* 0x0024e80001127983 */ /* 0x000ea80000300a00 */
[----:B----4-:R0:W-:Y:S02]  /*1b23b0*/  @P2 STG.E.U8 desc[UR62][R14.64], R53 ;  /* 0x000000350e002986 */ /* 0x0101e4000c10113e */
[----:B------:R-:W-:Y:S02]  /*1b23c0*/  @P6 LOP3.LUT R57, R57, 0x80, RZ, 0xfc, !PT ;  /* 0x0000008039396812 */ /* 0x000fe400078efcff */
[----:B------:R-:W-:Y:S02]  /*1b23d0*/  LOP3.LUT P6, RZ, R52, 0x1000000, RZ, 0xc0, !PT ;  /* 0x0100000034ff7812 */ /* 0x000fe400078cc0ff */
[----:B0-----:R-:W-:-:S02]  /*1b23e0*/  PRMT R53, R11, 0x7772, RZ ;  /* 0x000077720b357816 */ /* 0x001fc400000000ff */
[----:B------:R-:W-:-:S03]  /*1b23f0*/  LOP3.LUT R57, R57, 0xfffffeff, RZ, 0xc0, !PT ;  /* 0xfffffeff39397812 */ /* 0x000fc600078ec0ff */
[----:B-----5:R0:W-:Y:S06]  /*1b2400*/  @P1 STG.E.U8 desc[UR62][R12.64], R53 ;  /* 0x000000350c001986 */ /* 0x0201ec000c10113e */
[----:B------:R-:W-:Y:S02]  /*1b2410*/  @P6 LOP3.LUT R57, R57, 0x100, RZ, 0xfc, !PT ;  /* 0x0000010039396812 */ /* 0x000fe400078efcff */
[----:B------:R-:W-:Y:S02]  /*1b2420*/  LOP3.LUT P6, RZ, R52, 0x800000, RZ, 0xc0, !PT ;  /* 0x0080000034ff7812 */ /* 0x000fe400078cc0ff */
[----:B0-----:R-:W-:-:S05]  /*1b2430*/  PRMT R53, R11, 0x7773, RZ ;  /* 0x000077730b357816 */ /* 0x001fca00000000ff */
[----:B---3--:R0:W-:Y:S04]  /*1b2440*/  @P0 STG.E.U8 desc[UR62][R46.64], R53 ;  /* 0x000000352e000986 */ /* 0x0081e8000c10113e */
[----:B0-----:R-:W3:Y:S04]  /*1b2450*/  LDL.LU R47, [R1+0x1f4] ;  /* 0x0001f400012f7983 */ /* 0x001ee80000300800 */
[----:B------:R-:W4:Y:S01]  /*1b2460*/  LDL.LU.64 R16, [R1+0x24e0] ;  /* 0x0024e00001107983 */ /* 0x000f220000300a00 */
[----:B------:R-:W-:-:S03]  /*1b2470*/  PRMT R53, R56, 0x7770, RZ ;  /* 0x0000777038357816 */ /* 0x000fc600000000ff */
[----:B------:R-:W5:Y:S04]  /*1b2480*/  LDL.LU.64 R14, [R1+0x24d8] ;  /* 0x0024d800010e7983 */ /* 0x000f680000300a00 */
[----:B------:R-:W3:Y:S04]  /*1b2490*/  LDL.LU.64 R12, [R1+0x24d0] ;  /* 0x0024d000010c7983 */ /* 0x000ee80000300a00 */
[----:B------:R0:W-:Y:S01]  /*1b24a0*/  @P6 STG.E.U8 desc[UR62][R8.64], R53 ;  /* 0x0000003508006986 */ /* 0x0001e2000c10113e */
[----:B------:R-:W-:-:S03]  /*1b24b0*/  LOP3.LUT P6, RZ, R57, 0x100, RZ, 0xc0, !PT ;  /* 0x0000010039ff7812 */ /* 0x000fc600078cc0ff */
[----:B------:R-:W3:Y:S04]  /*1b24c0*/  LDL.LU.64 R10, [R1+0x24c8] ;  /* 0x0024c800010a7983 */ /* 0x000ee80000300a00 */
[----:B------:R-:W3:Y:S01]  /*1b24d0*/  LDL.LU R46, [R1+0x1f8] ;  /* 0x0001f800012e7983 */ /* 0x000ee20000300800 */
[----:B0-----:R-:W-:-:S03]  /*1b24e0*/  PRMT R53, R56, 0x7771, RZ ;  /* 0x0000777138357816 */ /* 0x001fc600000000ff */
[----:B------:R-:W5:Y:S04]  /*1b24f0*/  LDL.LU.64 R8, [R1+0x24c0] ;  /* 0x0024c00001087983 */ /* 0x000f680000300a00 */
        /* <DEDUP_REMOVED lines=24> */
[----:B---3--:R-:W-:-:S07]  /*1b2680*/  PRMT R53, R47, 0x7770, RZ ;  /* 0x000077702f357816 */ /* 0x008fce00000000ff */
[----:B----4-:R0:W-:Y:S01]  /*1b2690*/  @P6 STG.E.U8 desc[UR62][R16.64], R53 ;  /* 0x0000003510006986 */ /* 0x0101e2000c10113e */
[C---:B------:R-:W-:Y:S02]  /*1b26a0*/  LOP3.LUT P3, RZ, R51.reuse, 0x4, RZ, 0xc0, !PT ;  /* 0x0000000433ff7812 */ /* 0x040fe4000786c0ff */
[----:B------:R-:W-:Y:S02]  /*1b26b0*/  LOP3.LUT P2, RZ, R51, 0x8, RZ, 0xc0, !PT ;  /* 0x0000000833ff7812 */ /* 0x000fe4000784c0ff */
[----:B0-----:R-:W-:-:S05]  /*1b26c0*/  PRMT R53, R47, 0x7771, RZ ;  /* 0x000077712f357816 */ /* 0x001fca00000000ff */
[----:B-----5:R0:W-:Y:S01]  /*1b26d0*/  @P5 STG.E.U8 desc[UR62][R14.64], R53 ;  /* 0x000000350e005986 */ /* 0x0201e2000c10113e */
        /* <DEDUP_REMOVED lines=15> */
[----:B------:R-:W5:Y:S04]  /*1b27d0*/  LDL.LU.64 R10, [R1+0x2490] ;  /* 0x00249000010a7983 */ /* 0x000f680000300a00 */
[----:B------:R-:W3:Y:S04]  /*1b27e0*/  LDL.LU R47, [R1+0x1fc] ;  /* 0x0001fc00012f7983 */ /* 0x000ee80000300800 */
[----:B------:R-:W3:Y:S04]  /*1b27f0*/  LDL.LU.64 R8, [R1+0x2488] ;  /* 0x0024880001087983 */ /* 0x000ee80000300a00 */
[----:B------:R-:W3:Y:S04]  /*1b2800*/  LDL.LU.64 R60, [R1+0x2480] ;  /* 0x00248000013c7983 */ /* 0x000ee80000300a00 */
[----:B------:R-:W3:Y:S01]  /*1b2810*/  LDL.LU R41, [R1+0x1e0] ;  /* 0x0001e00001297983 */ /* 0x000ee20000300800 */
[----:B------:R-:W-:-:S02]  /*1b2820*/  LOP3.LUT P3, RZ, R51, 0x40, RZ, 0xc0, !PT ;  /* 0x0000004033ff7812 */ /* 0x000fc4000786c0ff */
[----:B------:R-:W-:Y:S02]  /*1b2830*/  PRMT R53, R46, 0x7773, RZ ;  /* 0x000077732e357816 */ /* 0x000fe400000000ff */
[C---:B------:R-:W-:Y:S02]  /*1b2840*/  LOP3.LUT P2, RZ, R51.reuse, 0x80, RZ, 0xc0, !PT ;  /* 0x0000008033ff7812 */ /* 0x040fe4000784c0ff */
[C---:B------:R-:W-:Y:S02]  /*1b2850*/  LOP3.LUT P1, RZ, R51.reuse, 0x100, RZ, 0xc0, !PT ;  /* 0x0000010033ff7812 */ /* 0x040fe4000782c0ff */
[C---:B------:R-:W-:Y:S02]  /*1b2860*/  LOP3.LUT P0, RZ, R51.reuse, 0x200, RZ, 0xc0, !PT ;  /* 0x0000020033ff7812 */ /* 0x040fe4000780c0ff */
        /* <DEDUP_REMOVED lines=14> */
[----:B------:R-:W-:Y:S01]  /*1b2950*/  @P6 LOP3.LUT R52, R52, 0x20000000, RZ, 0xfc, !PT ;  /* 0x2000000034346812 */ /* 0x000fe200078efcff */
[----:B--2---:R0:W-:Y:S04]  /*1b2960*/  @P3 STG.E.U8 desc[UR62][R48.64], R53 ;  /* 0x0000003530003986 */ /* 0x0041e8000c10113e */
[----:B0-----:R-:W2:Y:S04]  /*1b2970*/  LDL.LU.64 R48, [R1+0x2478] ;  /* 0x0024780001307983 */ /* 0x001ea80000300a00 */
[----:B------:R-:W2:Y:S04]  /*1b2980*/  LDL.LU.64 R54, [R1+0x2470] ;  /* 0x0024700001367983 */ /* 0x000ea80000300a00 */
[----:B------:R-:W2:Y:S04]  /*1b2990*/  LDL.LU.64 R58, [R1+0x2468] ;  /* 0x00246800013a7983 */ /* 0x000ea80000300a00 */
[----:B------:R-:W2:Y:S04]  /*1b29a0*/  LDL.LU R46, [R1+0x1e4] ;  /* 0x0001e400012e7983 */ /* 0x000ea80000300800 */
[----:B------:R-:W2:Y:S04]  /*1b29b0*/  LDL.LU.64 R22, [R1+0x2460] ;  /* 0x0024600001167983 */ /* 0x000ea80000300a00 */
[----:B------:R-:W2:Y:S04]  /*1b29c0*/  LDL.LU.64 R20, [R1+0x2458] ;  /* 0x0024580001147983 */ /* 0x000ea80000300a00 */
[----:B------:R-:W2:Y:S01]  /*1b29d0*/  LDL.LU.64 R18, [R1+0x2450] ;  /* 0x0024500001127983 */ /* 0x000ea20000300a00 */
[----:B---3--:R-:W-:-:S03]  /*1b29e0*/  PRMT R53, R47, 0x7770, RZ ;  /* 0x000077702f357816 */ /* 0x008fc600000000ff */
[----:B------:R-:W3:Y:S04]  /*1b29f0*/  LDL.LU.64 R16, [R1+0x2448] ;  /* 0x0024480001107983 */ /* 0x000ee80000300a00 */
[----:B------:R0:W-:Y:S02]  /*1b2a00*/  @P2 STG.E.U8 desc[UR62][R14.64], R53 ;  /* 0x000000350e002986 */ /* 0x0001e4000c10113e */
[C---:B0-----:R-:W-:Y:S02]  /*1b2a10*/  PRMT R53, R47.reuse, 0x7771, RZ ;  /* 0x000077712f357816 */ /* 0x041fe400000000ff */
[----:B------:R-:W3:Y:S04]  /*1b2a20*/  LDL.LU.64 R14, [R1+0x2440] ;  /* 0x00244000010e7983 */ /* 0x000ee80000300a00 */
[----:B----4-:R0:W-:Y:S02]  /*1b2a30*/  @P1 STG.E.U8 desc[UR62][R12.64], R53 ;  /* 0x000000350c001986 */ /* 0x0101e4000c10113e */
[----:B0-----:R-:W-:-:S02]  /*1b2a40*/  PRMT R53, R47, 0x7772, RZ ;  /* 0x000077722f357816 */ /* 0x001fc400000000ff */
[----:B------:R-:W4:Y:S04]  /*1b2a50*/  LDL.LU.64 R12, [R1+0x2438] ;  /* 0x00243800010c7983 */ /* 0x000f280000300a00 */
[----:B-----5:R0:W-:Y:S04]  /*1b2a60*/  @P0 STG.E.U8 desc[UR62][R10.64], R53 ;  /* 0x000000350a000986 */ /* 0x0201e8000c10113e */
        /* <DEDUP_REMOVED lines=10> */
[C---:B------:R-:W-:Y:S02]  /*1b2b10*/  LOP3.LUT P5, RZ, R51.reuse, 0x80000, RZ, 0xc0, !PT ;  /* 0x0008000033ff7812 */ /* 0x040fe400078ac0ff */
[----:B------:R-:W-:-:S02]  /*1b2b20*/  LOP3.LUT P4, RZ, R51, 0x100000, RZ, 0xc0, !PT ;  /* 0x0010000033ff7812 */ /* 0x000fc4000788c0ff */
[----:B------:R-:W-:Y:S01]  /*1b2b30*/  LOP3.LUT P3, RZ, R51, 0x200000, RZ, 0xc0, !PT ;  /* 0x0020000033ff7812 */ /* 0x000fe2000786c0ff */
[----:B------:R-:W4:Y:S02]  /*1b2b40*/  LDL.LU R47, [R1+0x1ec] ;  /* 0x0001ec00012f7983 */ /* 0x000f240000300800 */
[----:B------:R-:W-:Y:S02]  /*1b2b50*/  @P6 LOP3.LUT R57, R57, 0x1, RZ, 0xfc, !PT ;  /* 0x0000000139396812 */ /* 0x000fe400078efcff */
[----:B------:R-:W-:-:S13]  /*1b2b60*/  LOP3.LUT P6, RZ, R51, 0x400, RZ, 0xc0, !PT ;  /* 0x0000040033ff7812 */ /* 0x000fda00078cc0ff */
[----:B------:R0:W-:Y:S01]  /*1b2b70*/  @P6 STG.E.U8 desc[UR62][R8.64], R53 ;  /* 0x0000003508006986 */ /* 0x0001e2000c10113e */
[----:B------:R-:W-:Y:S02]  /*1b2b80*/  LOP3.LUT P6, RZ, R57, 0x1, RZ, 0xc0, !PT ;  /* 0x0000000139ff7812 */ /* 0x000fe400078cc0ff */
[----:B0-----:R-:W-:Y:S01]  /*1b2b90*/  PRMT R53, R41, 0x7770, RZ ;  /* 0x0000777029357816 */ /* 0x001fe200000000ff */
[----:B------:R-:W5:Y:S10]  /*1b2ba0*/  LDL.LU.64 R8, [R1+0x2428] ;  /* 0x0024280001087983 */ /* 0x000f740000300a00 */
[----:B------:R0:W-:Y:S01]  /*1b2bb0*/  @P6 STG.E.U8 desc[UR62][R60.64], R53 ;  /* 0x000000353c006986 */ /* 0x0001e2000c10113e */
[----:B------:R-:W-:-:S02]  /*1b2bc0*/  LOP3.LUT P6, RZ, R52, 0x80000000, RZ, 0xc0, !PT ;  /* 0x8000000034ff7812 */ /* 0x000fc400078cc0ff */
[----:B0-----:R-:W-:Y:S01]  /*1b2bd0*/  PRMT R53, R41, 0x7771, RZ ;  /* 0x0000777129357816 */ /* 0x001fe200000000ff */
[----:B------:R-:W5:Y:S10]  /*1b2be0*/  LDL.LU.64 R60, [R1+0x2420] ;  /* 0x00242000013c7983 */ /* 0x000f740000300a00 */
[----:B--2---:R0:W-:Y:S01]  /*1b2bf0*/  @P6 STG.E.U8 desc[UR62][R48.64], R53 ;  /* 0x0000003530006986 */ /* 0x0041e2000c10113e */
[----:B------:R-:W-:-:S02]  /*1b2c00*/  LOP3.LUT P6, RZ, R52, 0x40000000, RZ, 0xc0, !PT ;  /* 0x4000000034ff7812 */ /* 0x000fc400078cc0ff */
[----:B0-----:R-:W-:Y:S01]  /*1b2c10*/  PRMT R53, R41, 0x7772, RZ ;  /* 0x0000777229357816 */ /* 0x001fe200000000ff */
[----:B------:R-:W2:Y:S10]  /*1b2c20*/  LDL.LU.64 R48, [R1+0x2418] ;  /* 0x0024180001307983 */ /* 0x000eb40000300a00 */
[----:B------:R0:W-:Y:S01]  /*1b2c30*/  @P6 STG.E.U8 desc[UR62][R54.64], R53 ;  /* 0x0000003536006986 */ /* 0x0001e2000c10113e */
        /* <DEDUP_REMOVED lines=14> */
[----:B---3--:R0:W-:Y:S02]  /*1b2d20*/  @P6 STG.E.U8 desc[UR62][R16.64], R53 ;  /* 0x0000003510006986 */ /* 0x0081e4000c10113e */
[----:B0-----:R-:W-:-:S05]  /*1b2d30*/  PRMT R53, R50, 0x7770, RZ ;  /* 0x0000777032357816 */ /* 0x001fca00000000ff */
[----:B------:R0:W-:Y:S02]  /*1b2d40*/  @P5 STG.E.U8 desc[UR62][R14.64], R53 ;  /* 0x000000350e005986 */ /* 0x0001e4000c10113e */
[----:B0-----:R-:W-:-:S05]  /*1b2d50*/  PRMT R53, R50, 0x7771, RZ ;  /* 0x0000777132357816 */ /* 0x001fca00000000ff */
[----:B----4-:R0:W-:Y:S02]  /*1b2d60*/  @P4 STG.E.U8 desc[UR62][R12.64], R53 ;  /* 0x000000350c004986 */ /* 0x0101e4000c10113e */
[----:B0-----:R-:W-:-:S05]  /*1b2d70*/  PRMT R53, R50, 0x7772, RZ ;  /* 0x0000777232357816 */ /* 0x001fca00000000ff */
[----:B-----5:R0:W-:Y:S02]  /*1b2d80*/  @P3 STG.E.U8 desc[UR62][R10.64], R53 ;  /* 0x000000350a003986 */ /* 0x0201e4000c10113e */
[----:B0-----:R-:W-:Y:S02]  /*1b2d90*/  PRMT R53, R50, 0x7773, RZ ;  /* 0x0000777332357816 */ /* 0x001fe400000000ff */
[----:B------:R-:W3:Y:S04]  /*1b2da0*/  LDL.LU R50, [R1+0x7bf0] ;  /* 0x007bf00001327983 */ /* 0x000ee80000300800 */
[----:B------:R-:W4:Y:S01]  /*1b2db0*/  LDL.LU.64 R16, [R1+0x2410] ;  /* 0x0024100001107983 */ /* 0x000f220000300a00 */
[C---:B------:R-:W-:Y:S02]  /*1b2dc0*/  LOP3.LUT P2, RZ, R51.reuse, 0x400000, RZ, 0xc0, !PT ;  /* 0x0040000033ff7812 */ /* 0x040fe4000784c0ff */
[----:B------:R-:W-:-:S02]  /*1b2dd0*/  LOP3.LUT P1, RZ, R51, 0x800000, RZ, 0xc0, !PT ;  /* 0x0080000033ff7812 */ /* 0x000fc4000782c0ff */
[----:B------:R-:W-:Y:S02]  /*1b2de0*/  LOP3.LUT P0, RZ, R51, 0x1000000, RZ, 0xc0, !PT ;  /* 0x0100000033ff7812 */ /* 0x000fe4000780c0ff */
[----:B------:R-:W-:-:S07]  /*1b2df0*/  LOP3.LUT R52, R52, 0xfffdffff, RZ, 0xc0, !PT ;  /* 0xfffdffff34347812 */ /* 0x000fce00078ec0ff */
[----:B------:R0:W-:Y:S02]  /*1b2e00*/  @P2 STG.E.U8 desc[UR62][R8.64], R53 ;  /* 0x0000003508002986 */ /* 0x0001e4000c10113e */
[----:B0-----:R-:W-:-:S05]  /*1b2e10*/  PRMT R53, R47, 0x7770, RZ ;  /* 0x000077702f357816 */ /* 0x001fca00000000ff */
[----:B------:R0:W-:Y:S02]  /*1b2e20*/  @P1 STG.E.U8 desc[UR62][R60.64], R53 ;  /* 0x000000353c001986 */ /* 0x0001e4000c10113e */
[----:B0-----:R-:W-:Y:S02]  /*1b2e30*/  PRMT R53, R47, 0x7771, RZ ;  /* 0x000077712f357816 */ /* 0x001fe400000000ff */
[C---:B------:R-:W-:Y:S02]  /*1b2e40*/  LOP3.LUT P3, RZ, R51.reuse, 0x2000000, RZ, 0xc0, !PT ;  /* 0x0200000033ff7812 */ /* 0x040fe4000786c0ff */
[C---:B------:R-:W-:Y:S02]  /*1b2e50*/  LOP3.LUT P2, RZ, R51.reuse, 0x4000000, RZ, 0xc0, !PT ;  /* 0x0400000033ff7812 */ /* 0x040fe4000784c0ff */
[C---:B------:R-:W-:Y:S01]  /*1b2e60*/  LOP3.LUT P1, RZ, R51.reuse, 0x8000000, RZ, 0xc0, !PT ;  /* 0x0800000033ff7812 */ /* 0x040fe2000782c0ff */
[----:B--2---:R0:W-:Y:S04]  /*1b2e70*/  @P0 STG.E.U8 desc[UR62][R48.64], R53 ;  /* 0x0000003530000986 */ /* 0x0041e8000c10113e */
[----:B0-----:R-:W2:Y:S04]  /*1b2e80*/  LDL.LU.64 R48, [R1+0x2408] ;  /* 0x0024080001307983 */ /* 0x001ea80000300a00 */
[----:B------:R-:W5:Y:S04]  /*1b2e90*/  LDL.LU.64 R14, [R1+0x2400] ;  /* 0x00240000010e7983 */ /* 0x000f680000300a00 */
[----:B------:R-:W5:Y:S04]  /*1b2ea0*/  LDL.LU.64 R12, [R1+0x23f8] ;  /* 0x0023f800010c7983 */ /* 0x000f680000300a00 */
[----:B------:R-:W5:Y:S04]  /*1b2eb0*/  LDL.LU.64 R10, [R1+0x23f0] ;  /* 0x0023f000010a7983 */ /* 0x000f680000300a00 */
[----:B------:R-:W5:Y:S04]  /*1b2ec0*/  LDL.LU R61, [R1+0x1d0] ;  /* 0x0001d000013d7983 */ /* 0x000f680000300800 */
[----:B------:R-:W5:Y:S01]  /*1b2ed0*/  LDL.LU.64 R8, [R1+0x23e8] ;  /* 0x0023e80001087983 */ /* 0x000f620000300a00 */
[----:B------:R-:W-:-:S03]  /*1b2ee0*/  LOP3.LUT P0, RZ, R51, 0x10000000, RZ, 0xc0, !PT ;  /* 0x1000000033ff7812 */ /* 0x000fc6000780c0ff */
[----:B------:R-:W5:Y:S01]  /*1b2ef0*/  LDL.LU R55, [R1+0x1d4] ;  /* 0x0001d40001377983 */ /* 0x000f620000300800 */
[----:B---3--:R-:W-:-:S13]  /*1b2f00*/  LOP3.LUT P6, RZ, R50, 0x20, RZ, 0xc0, !PT ;  /* 0x0000002032ff7812 */ /* 0x008fda00078cc0ff */
        /* <DEDUP_REMOVED lines=23> */
[----:B------:R-:W-:-:S05]  /*1b3080*/  PRMT R51, R47, 0x7772, RZ ;  /* 0x000077722f337816 */ /* 0x000fca00000000ff */
[----:B----4-:R0:W-:Y:S02]  /*1b3090*/  @P3 STG.E.U8 desc[UR62][R16.64], R51 ;  /* 0x0000003310003986 */ /* 0x0101e4000c10113e */
[----:B0-----:R-:W-:Y:S02]  /*1b30a0*/  PRMT R51, R47, 0x7773, RZ ;  /* 0x000077732f337816 */ /* 0x001fe400000000ff */
[----:B------:R-:W3:Y:S04]  /*1b30b0*/  LDL.LU.64 R46, [R1+0x23e0] ;  /* 0x0023e000012e7983 */ /* 0x000ee80000300a00 */
[----:B--2---:R0:W-:Y:S04]  /*1b30c0*/  @P2 STG.E.U8 desc[UR62][R48.64], R51 ;  /* 0x0000003330002986 */ /* 0x0041e8000c10113e */
[----:B0-----:R-:W2:Y:S04]  /*1b30d0*/  LDL.LU.64 R48, [R1+0x23d8] ;  /* 0x0023d80001307983 */ /* 0x001ea80000300a00 */
[----:B------:R-:W4:Y:S04]  /*1b30e0*/  LDL.LU.64 R56, [R1+0x23d0] ;  /* 0x0023d00001387983 */ /* 0x000f280000300a00 */
[----:B------:R-:W4:Y:S04]  /*1b30f0*/  LDL.LU.64 R58, [R1+0x23c8] ;  /* 0x0023c800013a7983 */ /* 0x000f280000300a00 */
[----:B------:R-:W4:Y:S04]  /*1b3100*/  LDL.LU R41, [R1+0x1d8] ;  /* 0x0001d80001297983 */ /* 0x000f280000300800 */
[----:B------:R-:W4:Y:S04]  /*1b3110*/  LDL.LU.64 R22, [R1+0x23c0] ;  /* 0x0023c00001167983 */ /* 0x000f280000300a00 */
[----:B------:R-:W4:Y:S01]  /*1b3120*/  LDL.LU.64 R20, [R1+0x23b8] ;  /* 0x0023b80001147983 */ /* 0x000f220000300a00 */
[----:B-----5:R-:W-:-:S03]  /*1b3130*/  PRMT R51, R61, 0x7770, RZ ;  /* 0x000077703d337816 */ /* 0x020fc600000000ff */
[----:B------:R-:W5:Y:S04]  /*1b3140*/  LDL.LU R60, [R1+0x1dc] ;  /* 0x0001dc00013c7983 */ /* 0x000f680000300800 */
[----:B------:R-:W5:Y:S04]  /*1b3150*/  LDL.LU.64 R18, [R1+0x23b0] ;  /* 0x0023b00001127983 */ /* 0x000f680000300a00 */
[----:B------:R0:W-:Y:S04]  /*1b3160*/  @P1 STG.E.U8 desc[UR62][R14.64], R51 ;  /* 0x000000330e001986 */ /* 0x0001e8000c10113e */
[----:B------:R-:W5:Y:S01]  /*1b3170*/  LDL.LU.64 R16, [R1+0x23a8] ;  /* 0x0023a80001107983 */ /* 0x000f620000300a00 */
[----:B0-----:R-:W-:-:S03]  /*1b3180*/  PRMT R51, R61, 0x7771, RZ ;  /* 0x000077713d337816 */ /* 0x001fc600000000ff */
        /* <DEDUP_REMOVED lines=24> */
[----:B----4-:R0:W-:Y:S01]  /*1b3310*/  @P6 STG.E.U8 desc[UR62][R56.64], R51 ;  /* 0x0000003338006986 */ /* 0x0101e2000c10113e */
        /* <DEDUP_REMOVED lines=27> */
[----:B0-----:R-:W3:Y:S04]  /*1b34d0*/  LDL.LU.64 R46, [R1+0x2378] ;  /* 0x00237800012e7983 */ /* 0x001ee80000300a00 */
[----:B------:R-:W4:Y:S04]  /*1b34e0*/  LDL.LU.64 R16, [R1+0x2370] ;  /* 0x0023700001107983 */ /* 0x000f280000300a00 */
[----:B------:R-:W5:Y:S04]  /*1b34f0*/  LDL.LU.64 R14, [R1+0x2368] ;  /* 0x00236800010e7983 */ /* 0x000f680000300a00 */
[----:B------:R-:W2:Y:S04]  /*1b3500*/  LDL.LU.64 R12, [R1+0x2360] ;  /* 0x00236000010c7983 */ /* 0x000ea80000300a00 */
[----:B------:R-:W2:Y:S04]  /*1b3510*/  LDL.LU.64 R10, [R1+0x2358] ;  /* 0x00235800010a7983 */ /* 0x000ea80000300a00 */
[----:B------:R-:W2:Y:S04]  /*1b3520*/  LDL.LU.64 R8, [R1+0x2350] ;  /* 0x0023500001087983 */ /* 0x000ea80000300a00 */
[----:B------:R-:W2:Y:S01]  /*1b3530*/  LDL.LU R41, [R1+0x1c4] ;  /* 0x0001c40001297983 */ /* 0x000ea20000300800 */
[----:B------:R-:W-:-:S02]  /*1b3540*/  LOP3.LUT P3, RZ, R50, 0x1000, RZ, 0xc0, !PT ;  /* 0x0000100032ff7812 */ /* 0x000fc4000786c0ff */
[----:B------:R-:W-:Y:S02]  /*1b3550*/  PRMT R51, R61, 0x7771, RZ ;  /* 0x000077713d337816 */ /* 0x000fe400000000ff */
        /* <DEDUP_REMOVED lines=17> */
[----:B0-----:R-:W3:Y:S04]  /*1b3670*/  LDL.LU.64 R46, [R1+0x2348] ;  /* 0x00234800012e7983 */ /* 0x001ee80000300a00 */
[----:B------:R-:W3:Y:S04]  /*1b3680*/  LDL.LU R60, [R1+0x1c8] ;  /* 0x0001c800013c7983 */ /* 0x000ee80000300800 */
[----:B------:R-:W3:Y:S04]  /*1b3690*/  LDL.LU.64 R56, [R1+0x2340] ;  /* 0x0023400001387983 */ /* 0x000ee80000300a00 */
[----:B------:R-:W3:Y:S04]  /*1b36a0*/  LDL.LU.64 R54, [R1+0x2338] ;  /* 0x0023380001367983 */ /* 0x000ee80000300a00 */
[----:B------:R-:W3:Y:S01]  /*1b36b0*/  LDL.LU.64 R58, [R1+0x2330] ;  /* 0x00233000013a7983 */ /* 0x000ee20000300a00 */
[----:B------:R-:W-:-:S03]  /*1b36c0*/  LOP3.LUT R52, R52, 0xffffbfff, RZ, 0xc0, !PT ;  /* 0xffffbfff34347812 */ /* 0x000fc600078ec0ff */
[----:B------:R-:W3:Y:S01]  /*1b36d0*/  LDL.LU.64 R22, [R1+0x2328] ;  /* 0x0023280001167983 */ /* 0x000ee20000300a00 */
[C---:B------:R-:W-:Y:S02]  /*1b36e0*/  LOP3.LUT P2, RZ, R50.reuse, 0x2000, RZ, 0xc0, !PT ;  /* 0x0000200032ff7812 */ /* 0x040fe4000784c0ff */
[----:B------:R-:W-:Y:S02]  /*1b36f0*/  LOP3.LUT P1, RZ, R50, 0x4000, RZ, 0xc0, !PT ;  /* 0x0000400032ff7812 */ /* 0x000fe4000782c0ff */
[----:B------:R-:W-:Y:S02]  /*1b3700*/  @P6 LOP3.LUT R52, R52, 0x4000, RZ, 0xfc, !PT ;  /* 0x0000400034346812 */ /* 0x000fe400078efcff */
[----:B------:R-:W-:Y:S02]  /*1b3710*/  LOP3.LUT P6, RZ, R50, 0x40000, RZ, 0xc0, !PT ;  /* 0x0004000032ff7812 */ /* 0x000fe400078cc0ff */
[----:B------:R-:W-:Y:S01]  /*1b3720*/  PRMT R51, R61, 0x7772, RZ ;  /* 0x000077723d337816 */ /* 0x000fe200000000ff */
[----:B------:R-:W3:Y:S01]  /*1b3730*/  LDL.LU.64 R20, [R1+0x2320] ;  /* 0x0023200001147983 */ /* 0x000ee20000300a00 */
[----:B------:R-:W-:-:S02]  /*1b3740*/  LOP3.LUT R52, R52, 0xffff7fff, RZ, 0xc0, !PT ;  /* 0xffff7fff34347812 */ /* 0x000fc400078ec0ff */
[----:B------:R-:W-:Y:S01]  /*1b3750*/  LOP3.LUT P0, RZ, R50, 0x8000, RZ, 0xc0, !PT ;  /* 0x0000800032ff7812 */ /* 0x000fe2000780c0ff */
[----:B------:R-:W3:Y:S06]  /*1b3760*/  LDL.LU.64 R18, [R1+0x2318] ;  /* 0x0023180001127983 */ /* 0x000eec0000300a00 */
[----:B------:R-:W-:Y:S02]  /*1b3770*/  @P6 LOP3.LUT R52, R52, 0x8000, RZ, 0xfc, !PT ;  /* 0x0000800034346812 */ /* 0x000fe400078efcff */
[----:B------:R-:W-:Y:S01]  /*1b3780*/  LOP3.LUT P6, RZ, R50, 0x20000, RZ, 0xc0, !PT ;  /* 0x0002000032ff7812 */ /* 0x000fe200078cc0ff */
[----:B----4-:R0:W-:Y:S01]  /*1b3790*/  @P2 STG.E.U8 desc[UR62][R16.64], R51 ;  /* 0x0000003310002986 */ /* 0x0101e2000c10113e */
[----:B------:R-:W-:-:S02]  /*1b37a0*/  LOP3.LUT R52, R52, 0xfffeffff, RZ, 0xc0, !PT ;  /* 0xfffeffff34347812 */ /* 0x000fc400078ec0ff */
[----:B0-----:R-:W-:-:S09]  /*1b37b0*/  PRMT R51, R61, 0x7773, RZ ;  /* 0x000077733d337816 */ /* 0x001fd200000000ff */
[----:B------:R-:W-:Y:S02]  /*1b37c0*/  @P6 LOP3.LUT R52, R52, 0x10000, RZ, 0xfc, !PT ;  /* 0x0001000034346812 */ /* 0x000fe400078efcff */
[----:B------:R-:W-:Y:S01]  /*1b37d0*/  LOP3.LUT P6, RZ, R50, 0x10000, RZ, 0xc0, !PT ;  /* 0x0001000032ff7812 */ /* 0x000fe200078cc0ff */
[----:B------:R-:W4:Y:S04]  /*1b37e0*/  LDL.LU R61, [R1+0x1b0] ;  /* 0x0001b000013d7983 */ /* 0x000f280000300800 */
[----:B-----5:R2:W-:Y:S04]  /*1b37f0*/  @P1 STG.E.U8 desc[UR62][R14.64], R51 ;  /* 0x000000330e001986 */ /* 0x0205e8000c10113e */
[----:B------:R-:W5:Y:S01]  /*1b3800*/  LDL.LU.64 R16, [R1+0x2310] ;  /* 0x0023100001107983 */ /* 0x000f620000300a00 */
[----:B--2---:R-:W-:-:S03]  /*1b3810*/  PRMT R51, R41, 0x7770, RZ ;  /* 0x0000777029337816 */ /* 0x004fc600000000ff */
[----:B------:R-:W2:Y:S04]  /*1b3820*/  LDL.LU.64 R14, [R1+0x2308] ;  /* 0x00230800010e7983 */ /* 0x000ea80000300a00 */
[----:B------:R0:W-:Y:S02]  /*1b3830*/  @P0 STG.E.U8 desc[UR62][R12.64], R51 ;  /* 0x000000330c000986 */ /* 0x0001e4000c10113e */
[----:B0-----:R-:W-:Y:S02]  /*1b3840*/  PRMT R51, R41, 0x7771, RZ ;  /* 0x0000777129337816 */ /* 0x001fe400000000ff */
[----:B------:R-:W2:Y:S04]  /*1b3850*/  LDL.LU.64 R12, [R1+0x2300] ;  /* 0x00230000010c7983 */ /* 0x000ea80000300a00 */
[----:B------:R0:W-:Y:S01]  /*1b3860*/  @P6 STG.E.U8 desc[UR62][R10.64], R51 ;  /* 0x000000330a006986 */ /* 0x0001e2000c10113e */
[----:B------:R-:W-:-:S02]  /*1b3870*/  LOP3.LUT P6, RZ, R52, 0x10000, RZ, 0xc0, !PT ;  /* 0x0001000034ff7812 */ /* 0x000fc400078cc0ff */
[----:B0-----:R-:W-:Y:S01]  /*1b3880*/  PRMT R51, R41, 0x7772, RZ ;  /* 0x0000777229337816 */ /* 0x001fe200000000ff */
[----:B------:R-:W2:Y:S10]  /*1b3890*/  LDL.LU.64 R10, [R1+0x22f8] ;  /* 0x0022f800010a7983 */ /* 0x000eb40000300a00 */
[----:B------:R0:W-:Y:S01]  /*1b38a0*/  @P6 STG.E.U8 desc[UR62][R8.64], R51 ;  /* 0x0000003308006986 */ /* 0x0001e2000c10113e */
[----:B------:R-:W-:-:S03]  /*1b38b0*/  LOP3.LUT P6, RZ, R52, 0x8000, RZ, 0xc0, !PT ;  /* 0x0000800034ff7812 */ /* 0x000fc600078cc0ff */
[----:B0-----:R-:W2:Y:S01]  /*1b38c0*/  LDL.LU.64 R8, [R1+0x22f0] ;  /* 0x0022f00001087983 */ /* 0x001ea20000300a00 */
[----:B------:R-:W-:-:S09]  /*1b38d0*/  PRMT R51, R41, 0x7773, RZ ;  /* 0x0000777329337816 */ /* 0x000fd200000000ff */
[----:B---3--:R0:W-:Y:S04]  /*1b38e0*/  @P6 STG.E.U8 desc[UR62][R46.64], R51 ;  /* 0x000000332e006986 */ /* 0x0081e8000c10113e */
[----:B0-----:R-:W3:Y:S01]  /*1b38f0*/  LDL.LU.64 R46, [R1+0x22e8] ;  /* 0x0022e800012e7983 */ /* 0x001ee20000300a00 */
        /* <DEDUP_REMOVED lines=23> */
[----:B-----5:R0:W-:Y:S01]  /*1b3a70*/  @P5 STG.E.U8 desc[UR62][R16.64], R51 ;  /* 0x0000003310005986 */ /* 0x0201e2000c10113e */
[C---:B------:R-:W-:Y:S02]  /*1b3a80*/  LOP3.LUT P1, RZ, R50.reuse, 0x20000000, RZ, 0xc0, !PT ;  /* 0x2000000032ff7812 */ /* 0x040fe4000782c0ff */
[----:B0-----:R-:W-:Y:S02]  /*1b3a90*/  PRMT R51, R49, 0x7773, RZ ;  /* 0x0000777331337816 */ /* 0x001fe400000000ff */
[----:B------:R-:W5:Y:S04]  /*1b3aa0*/  LDL.LU R49, [R1+0x7be4] ;  /* 0x007be40001317983 */ /* 0x000f680000300800 */
[----:B--2---:R4:W-:Y:S01]  /*1b3ab0*/  @P4 STG.E.U8 desc[UR62][R14.64], R51 ;  /* 0x000000330e004986 */ /* 0x0049e2000c10113e */
[----:B------:R-:W-:-:S02]  /*1b3ac0*/  LOP3.LUT P0, RZ, R50, 0x40000000, RZ, 0xc0, !PT ;  /* 0x4000000032ff7812 */ /* 0x000fc4000780c0ff */
[----:B----4-:R-:W-:-:S05]  /*1b3ad0*/  PRMT R51, R61, 0x7770, RZ ;  /* 0x000077703d337816 */ /* 0x010fca00000000ff */
        /* <DEDUP_REMOVED lines=9> */
[----:B------:R-:W4:Y:S04]  /*1b3b70*/  LDL.LU.64 R12, [R1+0x22d0] ;  /* 0x0022d000010c7983 */ /* 0x000f280000300a00 */
[----:B------:R-:W2:Y:S04]  /*1b3b80*/  LDL.LU R41, [R1+0x1b4] ;  /* 0x0001b40001297983 */ /* 0x000ea80000300800 */
[----:B------:R-:W3:Y:S04]  /*1b3b90*/  LDL.LU.64 R10, [R1+0x22c8] ;  /* 0x0022c800010a7983 */ /* 0x000ee80000300a00 */
[----:B------:R-:W3:Y:S04]  /*1b3ba0*/  LDL.LU.64 R8, [R1+0x22c0] ;  /* 0x0022c00001087983 */ /* 0x000ee80000300a00 */
[----:B------:R-:W3:Y:S04]  /*1b3bb0*/  LDL.LU.64 R60, [R1+0x22b8] ;  /* 0x0022b800013c7983 */ /* 0x000ee80000300a00 */
[----:B------:R-:W3:Y:S01]  /*1b3bc0*/  LDL.LU R20, [R1+0x1b8] ;  /* 0x0001b80001147983 */ /* 0x000ee20000300800 */
[----:B------:R-:W-:-:S02]  /*1b3bd0*/  LOP3.LUT R52, R52, 0xfffffffd, RZ, 0xc0, !PT ;  /* 0xfffffffd34347812 */ /* 0x000fc400078ec0ff */
[----:B------:R-:W-:Y:S02]  /*1b3be0*/  LOP3.LUT P3, RZ, R50, 0x80000000, RZ, 0xc0, !PT ;  /* 0x8000000032ff7812 */ /* 0x000fe4000786c0ff */
[----:B-----5:R-:W-:-:S13]  /*1b3bf0*/  LOP3.LUT P6, RZ, R49, 0x800, RZ, 0xc0, !PT ;  /* 0x0000080031ff7812 */ /* 0x020fda00078cc0ff */
        /* <DEDUP_REMOVED lines=17> */
[C---:B------:R-:W-:Y:S02]  /*1b3d10*/  LOP3.LUT P2, RZ, R49.reuse, 0x1, RZ, 0xc0, !PT ;  /* 0x0000000131ff7812 */ /* 0x040fe4000784c0ff */
[----:B------:R-:W-:Y:S02]  /*1b3d20*/  LOP3.LUT R52, R52, 0xffffff7f, RZ, 0xc0, !PT ;  /* 0xffffff7f34347812 */ /* 0x000fe400078ec0ff */
[----:B------:R-:W-:-:S07]  /*1b3d30*/  LOP3.LUT P1, RZ, R49, 0x2, RZ, 0xc0, !PT ;  /* 0x0000000231ff7812 */ /* 0x000fce000782c0ff */
[----:B------:R-:W-:Y:S02]  /*1b3d40*/  @P6 LOP3.LUT R52, R52, 0x80, RZ, 0xfc, !PT ;  /* 0x0000008034346812 */ /* 0x000fe400078efcff */
[C---:B------:R-:W-:Y:S02]  /*1b3d50*/  LOP3.LUT P6, RZ, R49.reuse, 0x10, RZ, 0xc0, !PT ;  /* 0x0000001031ff7812 */ /* 0x040fe400078cc0ff */
[----:B------:R-:W-:Y:S02]  /*1b3d60*/  LOP3.LUT P0, RZ, R49, 0x4, RZ, 0xc0, !PT ;  /* 0x0000000431ff7812 */ /* 0x000fe4000780c0ff */
[----:B--2---:R-:W-:-:S05]  /*1b3d70*/  PRMT R51, R41, 0x7770, RZ ;  /* 0x0000777029337816 */ /* 0x004fca00000000ff */
[----:B------:R0:W-:Y:S04]  /*1b3d80*/  @P3 STG.E.U8 desc[UR62][R46.64], R51 ;  /* 0x000000332e003986 */ /* 0x0001e8000c10113e */
[----:B0-----:R-:W2:Y:S04]  /*1b3d90*/  LDL.LU.64 R46, [R1+0x22b0] ;  /* 0x0022b000012e7983 */ /* 0x001ea80000300a00 */
[----:B------:R-:W5:Y:S04]  /*1b3da0*/  LDL.LU R21, [R1+0x1bc] ;  /* 0x0001bc0001157983 */ /* 0x000f680000300800 */
[----:B------:R-:W5:Y:S04]  /*1b3db0*/  LDL.LU.64 R56, [R1+0x22a8] ;  /* 0x0022a80001387983 */ /* 0x000f680000300a00 */
[----:B------:R-:W5:Y:S04]  /*1b3dc0*/  LDL.LU.64 R54, [R1+0x22a0] ;  /* 0x0022a00001367983 */ /* 0x000f680000300a00 */
[----:B------:R-:W5:Y:S04]  /*1b3dd0*/  LDL.LU.64 R58, [R1+0x2298] ;  /* 0x00229800013a7983 */ /* 0x000f680000300a00 */
[----:B------:R-:W5:Y:S04]  /*1b3de0*/  LDL.LU.64 R22, [R1+0x2290] ;  /* 0x0022900001167983 */ /* 0x000f680000300a00 */
[----:B------:R-:W5:Y:S01]  /*1b3df0*/  LDL.LU.64 R18, [R1+0x2288] ;  /* 0x0022880001127983 */ /* 0x000f620000300a00 */
[----:B------:R-:W-:-:S02]  /*1b3e00*/  PRMT R51, R41, 0x7771, RZ ;  /* 0x0000777129337816 */ /* 0x000fc400000000ff */
[----:B------:R-:W-:Y:S01]  /*1b3e10*/  LOP3.LUT R52, R52, 0xfffffeff, RZ, 0xc0, !PT ;  /* 0xfffffeff34347812 */ /* 0x000fe200078ec0ff */
[----:B------:R-:W5:Y:S04]  /*1b3e20*/  LDL.LU.64 R16, [R1+0x2280] ;  /* 0x0022800001107983 */ /* 0x000f680000300a00 */
[----:B---3--:R0:W-:Y:S01]  /*1b3e30*/  @P2 STG.E.U8 desc[UR62][R14.64], R51 ;  /* 0x000000330e002986 */ /* 0x0081e2000c10113e */
[----:B------:R-:W-:Y:S02]  /*1b3e40*/  @P6 LOP3.LUT R52, R52, 0x100, RZ, 0xfc, !PT ;  /* 0x0000010034346812 */ /* 0x000fe400078efcff */
[----:B------:R-:W-:Y:S02]  /*1b3e50*/  LOP3.LUT P6, RZ, R49, 0x8, RZ, 0xc0, !PT ;  /* 0x0000000831ff7812 */ /* 0x000fe400078cc0ff */
[C---:B0-----:R-:W-:Y:S01]  /*1b3e60*/  PRMT R51, R41.reuse, 0x7772, RZ ;  /* 0x0000777229337816 */ /* 0x041fe200000000ff */
[----:B------:R-:W3:Y:S04]  /*1b3e70*/  LDL.LU.64 R14, [R1+0x2278] ;  /* 0x00227800010e7983 */ /* 0x000ee80000300a00 */
[----:B----4-:R0:W-:Y:S02]  /*1b3e80*/  @P1 STG.E.U8 desc[UR62][R12.64], R51 ;  /* 0x000000330c001986 */ /* 0x0101e4000c10113e */
[----:B0-----:R-:W-:-:S02]  /*1b3e90*/  PRMT R51, R41, 0x7773, RZ ;  /* 0x0000777329337816 */ /* 0x001fc400000000ff */
[----:B------:R-:W4:Y:S04]  /*1b3ea0*/  LDL.LU.64 R12, [R1+0x2270] ;  /* 0x00227000010c7983 */ /* 0x000f280000300a00 */
        /* <DEDUP_REMOVED lines=38> */
[----:B---3--:R0:W-:Y:S02]  /*1b4110*/  @P5 STG.E.U8 desc[UR62][R14.64], R51 ;  /* 0x000000330e005986 */ /* 0x0081e4000c10113e */
[----:B0-----:R-:W-:-:S05]  /*1b4120*/  PRMT R51, R48, 0x7772, RZ ;  /* 0x0000777230337816 */ /* 0x001fca00000000ff */
[----:B----4-:R0:W-:Y:S02]  /*1b4130*/  @P4 STG.E.U8 desc[UR62][R12.64], R51 ;  /* 0x000000330c004986 */ /* 0x0101e4000c10113e */
[----:B0-----:R-:W-:Y:S02]  /*1b4140*/  PRMT R51, R48, 0x7773, RZ ;  /* 0x0000777330337816 */ /* 0x001fe400000000ff */
[----:B------:R-:W3:Y:S04]  /*1b4150*/  LDL.LU R48, [R1+0x7be0] ;  /* 0x007be00001307983 */ /* 0x000ee80000300800 */
        /* <DEDUP_REMOVED lines=8> */
[----:B------:R-:W-:-:S09]  /*1b41e0*/  LOP3.LUT P3, RZ, R49, 0x40000, RZ, 0xc0, !PT ;  /* 0x0004000031ff7812 */ /* 0x000fd2000786c0ff */
[----:B--2---:R0:W-:Y:S04]  /*1b41f0*/  @P0 STG.E.U8 desc[UR62][R46.64], R51 ;  /* 0x000000332e000986 */ /* 0x0041e8000c10113e */
[----:B0-----:R-:W2:Y:S04]  /*1b4200*/  LDL.LU.64 R46, [R1+0x2240] ;  /* 0x00224000012e7983 */ /* 0x001ea80000300a00 */
[----:B------:R-:W5:Y:S04]  /*1b4210*/  LDL.LU.64 R16, [R1+0x2238] ;  /* 0x0022380001107983 */ /* 0x000f680000300a00 */
[----:B------:R-:W2:Y:S04]  /*1b4220*/  LDL.LU.64 R14, [R1+0x2230] ;  /* 0x00223000010e7983 */ /* 0x000ea80000300a00 */
[----:B------:R-:W2:Y:S04]  /*1b4230*/  LDL.LU R13, [R1+0x1a8] ;  /* 0x0001a800010d7983 */ /* 0x000ea80000300800 */
[----:B------:R-:W3:Y:S04]  /*1b4240*/  LDL.LU.64 R10, [R1+0x2228] ;  /* 0x00222800010a7983 */ /* 0x000ee80000300a00 */
[----:B------:R-:W3:Y:S04]  /*1b4250*/  LDL.LU.64 R8, [R1+0x2220] ;  /* 0x0022200001087983 */ /* 0x000ee80000300a00 */
[----:B------:R-:W3:Y:S01]  /*1b4260*/  LDL.LU R53, [R1+0x1ac] ;  /* 0x0001ac0001357983 */ /* 0x000ee20000300800 */
[----:B------:R-:W-:-:S02]  /*1b4270*/  PRMT R51, R41, 0x7773, RZ ;  /* 0x0000777329337816 */ /* 0x000fc400000000ff */
        /* <DEDUP_REMOVED lines=10> */
[----:B----4-:R0:W-:Y:S04]  /*1b4320*/  @P3 STG.E.U8 desc[UR62][R60.64], R51 ;  /* 0x000000333c003986 */ /* 0x0101e8000c10113e */
[----:B0-----:R-:W4:Y:S01]  /*1b4330*/  LDL.LU.64 R60, [R1+0x2218] ;  /* 0x00221800013c7983 */ /* 0x001f220000300a00 */
        /* <DEDUP_REMOVED lines=9> */
[----:B------:R-:W-:Y:S02]  /*1b43d0*/  LOP3.LUT R50, R50, 0x7fffffff, RZ, 0xc0, !PT ;  /* 0x7fffffff32327812 */ /* 0x000fe400078ec0ff */
[----:B------:R-:W-:-:S09]  /*1b43e0*/  LOP3.LUT P2, RZ, R49, 0x80000, RZ, 0xc0, !PT ;  /* 0x0008000031ff7812 */ /* 0x000fd2000784c0ff */
[----:B------:R-:W-:Y:S02]  /*1b43f0*/  @P6 LOP3.LUT R50, R50, 0x80000000, RZ, 0xfc, !PT ;  /* 0x8000000032326812 */ /* 0x000fe400078efcff */
[C---:B------:R-:W-:Y:S02]  /*1b4400*/  LOP3.LUT P6, RZ, R49.reuse, 0x800000, RZ, 0xc0, !PT ;  /* 0x0080000031ff7812 */ /* 0x040fe400078cc0ff */
[----:B------:R-:W-:Y:S02]  /*1b4410*/  LOP3.LUT R52, R52, 0xfffffffe, RZ, 0xc0, !PT ;  /* 0xfffffffe34347812 */ /* 0x000fe400078ec0ff */
[C---:B------:R-:W-:Y:S02]  /*1b4420*/  LOP3.LUT P1, RZ, R49.reuse, 0x100000, RZ, 0xc0, !PT ;  /* 0x0010000031ff7812 */ /* 0x040fe4000782c0ff */
[C---:B------:R-:W-:Y:S02]  /*1b4430*/  LOP3.LUT P0, RZ, R49.reuse, 0x200000, RZ, 0xc0, !PT ;  /* 0x0020000031ff7812 */ /* 0x040fe4000780c0ff */
[----:B------:R-:W-:-:S05]  /*1b4440*/  LOP3.LUT P5, RZ, R49, 0x80000000, RZ, 0xc0, !PT ;  /* 0x8000000031ff7812 */ /* 0x000fca00078ac0ff */
[----:B------:R-:W-:Y:S02]  /*1b4450*/  @P6 LOP3.LUT R52, R52, 0x1, RZ, 0xfc, !PT ;  /* 0x0000000134346812 */ /* 0x000fe400078efcff */
[----:B------:R-:W-:Y:S02]  /*1b4460*/  LOP3.LUT P6, RZ, R49, 0x400000, RZ, 0xc0, !PT ;  /* 0x0040000031ff7812 */ /* 0x000fe400078cc0ff */
[----:B--2---:R-:W-:-:S05]  /*1b4470*/  PRMT R49, R13, 0x7770, RZ ;  /* 0x000077700d317816 */ /* 0x004fca00000000ff */
[----:B------:R0:W-:Y:S04]  /*1b4480*/  @P2 STG.E.U8 desc[UR62][R46.64], R49 ;  /* 0x000000312e002986 */ /* 0x0001e8000c10113e */
[----:B0-----:R-:W2:Y:S04]  /*1b4490*/  LDL.LU.64 R46, [R1+0x2210] ;  /* 0x00221000012e7983 */ /* 0x001ea80000300a00 */
[----:B------:R-:W2:Y:S04]  /*1b44a0*/  LDL.LU.64 R56, [R1+0x2208] ;  /* 0x0022080001387983 */ /* 0x000ea80000300a00 */
[----:B------:R-:W2:Y:S04]  /*1b44b0*/  LDL.LU R18, [R1+0x190] ;  /* 0x0001900001127983 */ /* 0x000ea80000300800 */
[----:B------:R-:W2:Y:S04]  /*1b44c0*/  LDL.LU.64 R54, [R1+0x2200] ;  /* 0x0022000001367983 */ /* 0x000ea80000300a00 */
[----:B------:R-:W2:Y:S04]  /*1b44d0*/  LDL.LU.64 R58, [R1+0x21f8] ;  /* 0x0021f800013a7983 */ /* 0x000ea80000300a00 */
[----:B------:R-:W2:Y:S01]  /*1b44e0*/  LDL.LU.64 R22, [R1+0x21f0] ;  /* 0x0021f00001167983 */ /* 0x000ea20000300a00 */
[----:B------:R-:W-:-:S03]  /*1b44f0*/  PRMT R49, R13, 0x7771, RZ ;  /* 0x000077710d317816 */ /* 0x000fc600000000ff */
[----:B------:R-:W2:Y:S04]  /*1b4500*/  LDL.LU R41, [R1+0x194] ;  /* 0x0001940001297983 */ /* 0x000ea80000300800 */
[----:B------:R-:W2:Y:S04]  /*1b4510*/  LDL.LU.64 R20, [R1+0x21e8] ;  /* 0x0021e80001147983 */ /* 0x000ea80000300a00 */
[----:B-----5:R0:W-:Y:S02]  /*1b4520*/  @P1 STG.E.U8 desc[UR62][R16.64], R49 ;  /* 0x0000003110001986 */ /* 0x0201e4000c10113e */
[----:B0-----:R-:W-:-:S02]  /*1b4530*/  PRMT R49, R13, 0x7772, RZ ;  /* 0x000077720d317816 */ /* 0x001fc400000000ff */
[----:B------:R-:W5:Y:S04]  /*1b4540*/  LDL.LU.64 R16, [R1+0x21e0] ;  /* 0x0021e00001107983 */ /* 0x000f680000300a00 */
[----:B------:R0:W-:Y:S02]  /*1b4550*/  @P0 STG.E.U8 desc[UR62][R14.64], R49 ;  /* 0x000000310e000986 */ /* 0x0001e4000c10113e */
[----:B0-----:R-:W-:Y:S02]  /*1b4560*/  PRMT R49, R13, 0x7773, RZ ;  /* 0x000077730d317816 */ /* 0x001fe400000000ff */
[----:B------:R-:W5:Y:S04]  /*1b4570*/  LDL.LU.64 R14, [R1+0x21d8] ;  /* 0x0021d800010e7983 */ /* 0x000f680000300a00 */
[----:B------:R-:W5:Y:S04]  /*1b4580*/  LDL.LU.64 R12, [R1+0x21d0] ;  /* 0x0021d000010c7983 */ /* 0x000f680000300a00 */
[----:B------:R-:W5:Y:S04]  /*1b4590*/  LDL.LU R19, [R1+0x198] ;  /* 0x0001980001137983 */ /* 0x000f680000300800 */
[----:B---3--:R0:W-:Y:S01]  /*1b45a0*/  @P6 STG.E.U8 desc[UR62][R10.64], R49 ;  /* 0x000000310a006986 */ /* 0x0081e2000c10113e */
[----:B------:R-:W-:-:S02]  /*1b45b0*/  LOP3.LUT P6, RZ, R52, 0x1, RZ, 0xc0, !PT ;  /* 0x0000000134ff7812 */ /* 0x000fc400078cc0ff */
[----:B0-----:R-:W-:Y:S01]  /*1b45c0*/  PRMT R49, R53, 0x7770, RZ ;  /* 0x0000777035317816 */ /* 0x001fe200000000ff */
[----:B------:R-:W3:Y:S10]  /*1b45d0*/  LDL.LU.64 R10, [R1+0x21c8] ;  /* 0x0021c800010a7983 */ /* 0x000ef40000300a00 */
[----:B------:R0:W-:Y:S01]  /*1b45e0*/  @P6 STG.E.U8 desc[UR62][R8.64], R49 ;  /* 0x0000003108006986 */ /* 0x0001e2000c10113e */
[----:B------:R-:W-:-:S03]  /*1b45f0*/  LOP3.LUT P6, RZ, R50, 0x80000000, RZ, 0xc0, !PT ;  /* 0x8000000032ff7812 */ /* 0x000fc600078cc0ff */
[----:B0-----:R-:W3:Y:S01]  /*1b4600*/  LDL.LU.64 R8, [R1+0x21c0] ;  /* 0x0021c00001087983 */ /* 0x001ee20000300a00 */
[----:B------:R-:W-:-:S09]  /*1b4610*/  PRMT R49, R53, 0x7771, RZ ;  /* 0x0000777135317816 */ /* 0x000fd200000000ff */
[----:B----4-:R0:W-:Y:S04]  /*1b4620*/  @P6 STG.E.U8 desc[UR62][R60.64], R49 ;  /* 0x000000313c006986 */ /* 0x0101e8000c10113e */
[----:B0-----:R-:W4:Y:S01]  /*1b4630*/  LDL.LU.64 R60, [R1+0x21b8] ;  /* 0x0021b800013c7983 */ /* 0x001f220000300a00 */
[----:B------:R-:W-:Y:S02]  /*1b4640*/  LOP3.LUT P6, RZ, R50, 0x40000000, RZ, 0xc0, !PT ;  /* 0x4000000032ff7812 */ /* 0x000fe400078cc0ff */
[----:B------:R-:W-:Y:S02]  /*1b4650*/  PRMT R49, R53, 0x7772, RZ ;  /* 0x0000777235317816 */ /* 0x000fe400000000ff */
[C---:B------:R-:W-:Y:S02]  /*1b4660*/  LOP3.LUT P4, RZ, R48.reuse, 0x1, RZ, 0xc0, !PT ;  /* 0x0000000130ff7812 */ /* 0x040fe4000788c0ff */
[----:B------:R-:W-:-:S02]  /*1b4670*/  LOP3.LUT P3, RZ, R48, 0x2, RZ, 0xc0, !PT ;  /* 0x0000000230ff7812 */ /* 0x000fc4000786c0ff */
[C---:B------:R-:W-:Y:S02]  /*1b4680*/  LOP3.LUT P2, RZ, R48.reuse, 0x4, RZ, 0xc0, !PT ;  /* 0x0000000430ff7812 */ /* 0x040fe4000784c0ff */
[C---:B------:R-:W-:Y:S02]  /*1b4690*/  LOP3.LUT P1, RZ, R48.reuse, 0x8, RZ, 0xc0, !PT ;  /* 0x0000000830ff7812 */ /* 0x040fe4000782c0ff */
[----:B------:R-:W-:Y:S01]  /*1b46a0*/  LOP3.LUT P0, RZ, R48, 0x10, RZ, 0xc0, !PT ;  /* 0x0000001030ff7812 */ /* 0x000fe2000780c0ff */
[----:B--2---:R0:W-:Y:S01]  /*1b46b0*/  @P6 STG.E.U8 desc[UR62][R46.64], R49 ;  /* 0x000000312e006986 */ /* 0x0041e2000c10113e */
[C---:B------:R-:W-:Y:S02]  /*1b46c0*/  LOP3.LUT P6, RZ, R50.reuse, 0x20000000, RZ, 0xc0, !PT ;  /* 0x2000000032ff7812 */ /* 0x040fe400078cc0ff */
        /* <DEDUP_REMOVED lines=16> */
[----:B-----5:R0:W-:Y:S02]  /*1b47d0*/  @P5 STG.E.U8 desc[UR62][R16.64], R49 ;  /* 0x0000003110005986 */ /* 0x0201e4000c10113e */
[----:B0-----:R-:W-:-:S05]  /*1b47e0*/  PRMT R49, R41, 0x7771, RZ ;  /* 0x0000777129317816 */ /* 0x001fca00000000ff */
[----:B------:R0:W-:Y:S02]  /*1b47f0*/  @P4 STG.E.U8 desc[UR62][R14.64], R49 ;  /* 0x000000310e004986 */ /* 0x0001e4000c10113e */
[----:B0-----:R-:W-:-:S05]  /*1b4800*/  PRMT R49, R41, 0x7772, RZ ;  /* 0x0000777229317816 */ /* 0x001fca00000000ff */
[----:B------:R0:W-:Y:S02]  /*1b4810*/  @P3 STG.E.U8 desc[UR62][R12.64], R49 ;  /* 0x000000310c003986 */ /* 0x0001e4000c10113e */
[----:B0-----:R-:W-:-:S05]  /*1b4820*/  PRMT R49, R41, 0x7773, RZ ;  /* 0x0000777329317816 */ /* 0x001fca00000000ff */
[----:B---3--:R0:W-:Y:S02]  /*1b4830*/  @P2 STG.E.U8 desc[UR62][R10.64], R49 ;  /* 0x000000310a002986 */ /* 0x0081e4000c10113e */
[----:B0-----:R-:W-:-:S05]  /*1b4840*/  PRMT R49, R19, 0x7770, RZ ;  /* 0x0000777013317816 */ /* 0x001fca00000000ff */
[----:B------:R0:W-:Y:S02]  /*1b4850*/  @P1 STG.E.U8 desc[UR62][R8.64], R49 ;  /* 0x0000003108001986 */ /* 0x0001e4000c10113e */
        /* <DEDUP_REMOVED lines=10> */
[----:B------:R-:W-:-:S03]  /*1b4900*/  PRMT R49, R19, 0x7772, RZ ;  /* 0x0000777213317816 */ /* 0x000fc600000000ff */
[----:B------:R-:W2:Y:S01]  /*1b4910*/  LDL.LU R18, [R1+0x180] ;  /* 0x0001800001127983 */ /* 0x000ea20000300800 */
        /* <DEDUP_REMOVED lines=18> */
[----:B------:R-:W3:Y:S04]  /*1b4a40*/  LDL.LU.64 R52, [R1+0x2178] ;  /* 0x0021780001347983 */ /* 0x000ee80000300a00 */
[----:B------:R-:W3:Y:S01]  /*1b4a50*/  LDL.LU.64 R56, [R1+0x2170] ;  /* 0x0021700001387983 */ /* 0x000ee20000300a00 */
[----:B------:R-:W-:-:S03]  /*1b4a60*/  PRMT R49, R19, 0x7773, RZ ;  /* 0x0000777313317816 */ /* 0x000fc600000000ff */
[----:B------:R-:W3:Y:S04]  /*1b4a70*/  LDL.LU R19, [R1+0x184] ;  /* 0x0001840001137983 */ /* 0x000ee80000300800 */
[----:B------:R-:W3:Y:S01]  /*1b4a80*/  LDL.LU.64 R54, [R1+0x2168] ;  /* 0x0021680001367983 */ /* 0x000ee20000300a00 */
[----:B------:R-:W-:-:S03]  /*1b4a90*/  LOP3.LUT R50, R50, 0xffbfffff, RZ, 0xc0, !PT ;  /* 0xffbfffff32327812 */ /* 0x000fc600078ec0ff */
[----:B------:R-:W3:Y:S01]  /*1b4aa0*/  LDL.LU.64 R58, [R1+0x2160] ;  /* 0x00216000013a7983 */ /* 0x000ee20000300a00 */
[C---:B------:R-:W-:Y:S02]  /*1b4ab0*/  LOP3.LUT P2, RZ, R48.reuse, 0x40, RZ, 0xc0, !PT ;  /* 0x0000004030ff7812 */ /* 0x040fe4000784c0ff */
[----:B------:R-:W-:Y:S02]  /*1b4ac0*/  LOP3.LUT P1, RZ, R48, 0x80, RZ, 0xc0, !PT ;  /* 0x0000008030ff7812 */ /* 0x000fe4000782c0ff */
[----:B------:R-:W-:Y:S02]  /*1b4ad0*/  @P6 LOP3.LUT R50, R50, 0x400000, RZ, 0xfc, !PT ;  /* 0x0040000032326812 */ /* 0x000fe400078efcff */
[C---:B------:R-:W-:Y:S01]  /*1b4ae0*/  LOP3.LUT P6, RZ, R48.reuse, 0x800, RZ, 0xc0, !PT ;  /* 0x0000080030ff7812 */ /* 0x040fe200078cc0ff */
[----:B------:R-:W3:Y:S01]  /*1b4af0*/  LDL.LU.64 R22, [R1+0x2158] ;  /* 0x0021580001167983 */ /* 0x000ee20000300a00 */
[----:B------:R-:W-:Y:S02]  /*1b4b00*/  LOP3.LUT P0, RZ, R48, 0x100, RZ, 0xc0, !PT ;  /* 0x0000010030ff7812 */ /* 0x000fe4000780c0ff */
[----:B------:R-:W-:Y:S01]  /*1b4b10*/  LOP3.LUT R50, R50, 0xff7fffff, RZ, 0xc0, !PT ;  /* 0xff7fffff32327812 */ /* 0x000fe200078ec0ff */
[----:B------:R-:W3:Y:S08]  /*1b4b20*/  LDL.LU.64 R20, [R1+0x2150] ;  /* 0x0021500001147983 */ /* 0x000ef00000300a00 */
[----:B------:R-:W-:-:S02]  /*1b4b30*/  @P6 LOP3.LUT R50, R50, 0x800000, RZ, 0xfc, !PT ;  /* 0x0080000032326812 */ /* 0x000fc400078efcff */
[----:B------:R-:W-:Y:S01]  /*1b4b40*/  LOP3.LUT P6, RZ, R48, 0x400, RZ, 0xc0, !PT ;  /* 0x0000040030ff7812 */ /* 0x000fe200078cc0ff */
[----:B----4-:R2:W-:Y:S01]  /*1b4b50*/  @P2 STG.E.U8 desc[UR62][R16.64], R49 ;  /* 0x0000003110002986 */ /* 0x0105e2000c10113e */
[----:B------:R-:W-:Y:S02]  /*1b4b60*/  LOP3.LUT R50, R50, 0xfeffffff, RZ, 0xc0, !PT ;  /* 0xfeffffff32327812 */ /* 0x000fe400078ec0ff */
[----:B--2---:R-:W-:-:S09]  /*1b4b70*/  PRMT R49, R41, 0x7770, RZ ;  /* 0x0000777029317816 */ /* 0x004fd200000000ff */
[----:B------:R-:W-:Y:S02]  /*1b4b80*/  @P6 LOP3.LUT R50, R50, 0x1000000, RZ, 0xfc, !PT ;  /* 0x0100000032326812 */ /* 0x000fe400078efcff */
[----:B------:R-:W-:Y:S01]  /*1b4b90*/  LOP3.LUT P6, RZ, R48, 0x200, RZ, 0xc0, !PT ;  /* 0x0000020030ff7812 */ /* 0x000fe200078cc0ff */
[----:B------:R-:W2:Y:S04]  /*1b4ba0*/  LDL.LU.64 R16, [R1+0x2148] ;  /* 0x0021480001107983 */ /* 0x000ea80000300a00 */
[----:B-----5:R0:W-:Y:S02]  /*1b4bb0*/  @P1 STG.E.U8 desc[UR62][R14.64], R49 ;  /* 0x000000310e001986 */ /* 0x0201e4000c10113e */
[C---:B0-----:R-:W-:Y:S02]  /*1b4bc0*/  PRMT R49, R41.reuse, 0x7771, RZ ;  /* 0x0000777129317816 */ /* 0x041fe400000000ff */
[----:B------:R-:W4:Y:S04]  /*1b4bd0*/  LDL.LU.64 R14, [R1+0x2140] ;  /* 0x00214000010e7983 */ /* 0x000f280000300a00 */
[----:B------:R0:W-:Y:S02]  /*1b4be0*/  @P0 STG.E.U8 desc[UR62][R12.64], R49 ;  /* 0x000000310c000986 */ /* 0x0001e4000c10113e */
[----:B0-----:R-:W-:-:S02]  /*1b4bf0*/  PRMT R49, R41, 0x7772, RZ ;  /* 0x0000777229317816 */ /* 0x001fc400000000ff */
[----:B------:R-:W5:Y:S04]  /*1b4c00*/  LDL.LU.64 R12, [R1+0x2138] ;  /* 0x00213800010c7983 */ /* 0x000f680000300a00 */
[----:B------:R0:W-:Y:S01]  /*1b4c10*/  @P6 STG.E.U8 desc[UR62][R10.64], R49 ;  /* 0x000000310a006986 */ /* 0x0001e2000c10113e */
[C---:B------:R-:W-:Y:S02]  /*1b4c20*/  LOP3.LUT P6, RZ, R50.reuse, 0x1000000, RZ, 0xc0, !PT ;  /* 0x0100000032ff7812 */ /* 0x040fe400078cc0ff */
[----:B0-----:R-:W-:Y:S01]  /*1b4c30*/  PRMT R49, R41, 0x7773, RZ ;  /* 0x0000777329317816 */ /* 0x001fe200000000ff */
[----:B------:R-:W2:Y:S10]  /*1b4c40*/  LDL.LU.64 R10, [R1+0x2130] ;  /* 0x00213000010a7983 */ /* 0x000eb40000300a00 */
[----:B------:R0:W-:Y:S01]  /*1b4c50*/  @P6 STG.E.U8 desc[UR62][R8.64], R49 ;  /* 0x0000003108006986 */ /* 0x0001e2000c10113e */
[----:B------:R-:W-:-:S03]  /*1b4c60*/  LOP3.LUT P6, RZ, R50, 0x800000, RZ, 0xc0, !PT ;  /* 0x0080000032ff7812 */ /* 0x000fc600078cc0ff */
[----:B0-----:R-:W4:Y:S01]  /*1b4c70*/  LDL.LU.64 R8, [R1+0x2128] ;  /* 0x0021280001087983 */ /* 0x001f220000300a00 */
[----:B------:R-:W-:-:S03]  /*1b4c80*/  PRMT R49, R18, 0x7770, RZ ;  /* 0x0000777012317816 */ /* 0x000fc600000000ff */
[----:B------:R-:W4:Y:S06]  /*1b4c90*/  LDL.LU R41, [R1+0x18c] ;  /* 0x00018c0001297983 */ /* 0x000f2c0000300800 */
[----:B---3--:R0:W-:Y:S04]  /*1b4ca0*/  @P6 STG.E.U8 desc[UR62][R60.64], R49 ;  /* 0x000000313c006986 */ /* 0x0081e8000c10113e */
[----:B0-----:R-:W3:Y:S01]  /*1b4cb0*/  LDL.LU.64 R60, [R1+0x2120] ;  /* 0x00212000013c7983 */ /* 0x001ee20000300a00 */
[----:B------:R-:W-:-:S02]  /*1b4cc0*/  LOP3.LUT P6, RZ, R50, 0x400000, RZ, 0xc0, !PT ;  /* 0x0040000032ff7812 */ /* 0x000fc400078cc0ff */
        /* <DEDUP_REMOVED lines=22> */
[----:B--2---:R0:W-:Y:S01]  /*1b4e30*/  @P5 STG.E.U8 desc[UR62][R16.64], R49 ;  /* 0x0000003110005986 */ /* 0x0041e2000c10113e */
[----:B------:R-:W-:Y:S02]  /*1b4e40*/  LOP3.LUT P1, RZ, R48, 0x400000, RZ, 0xc0, !PT ;  /* 0x0040000030ff7812 */ /* 0x000fe4000782c0ff */
[----:B0-----:R-:W-:-:S05]  /*1b4e50*/  PRMT R49, R47, 0x7770, RZ ;  /* 0x000077702f317816 */ /* 0x001fca00000000ff */
[----:B----4-:R0:W-:Y:S01]  /*1b4e60*/  @P4 STG.E.U8 desc[UR62][R14.64], R49 ;  /* 0x000000310e004986 */ /* 0x0101e2000c10113e */
[----:B------:R-:W-:Y:S02]  /*1b4e70*/  LOP3.LUT P0, RZ, R48, 0x800000, RZ, 0xc0, !PT ;  /* 0x0080000030ff7812 */ /* 0x000fe4000780c0ff */
[----:B0-----:R-:W-:-:S05]  /*1b4e80*/  PRMT R49, R47, 0x7771, RZ ;  /* 0x000077712f317816 */ /* 0x001fca00000000ff */
[----:B-----5:R0:W-:Y:S02]  /*1b4e90*/  @P3 STG.E.U8 desc[UR62][R12.64], R49 ;  /* 0x000000310c003986 */ /* 0x0201e4000c10113e */
[----:B0-----:R-:W-:-:S05]  /*1b4ea0*/  PRMT R49, R47, 0x7772, RZ ;  /* 0x000077722f317816 */ /* 0x001fca00000000ff */
[----:B------:R0:W-:Y:S02]  /*1b4eb0*/  @P2 STG.E.U8 desc[UR62][R10.64], R49 ;  /* 0x000000310a002986 */ /* 0x0001e4000c10113e */
[----:B0-----:R-:W-:Y:S02]  /*1b4ec0*/  PRMT R49, R47, 0x7773, RZ ;  /* 0x000077732f317816 */ /* 0x001fe400000000ff */
[----:B------:R-:W2:Y:S04]  /*1b4ed0*/  LDL.LU R47, [R1+0x7bd0] ;  /* 0x007bd000012f7983 */ /* 0x000ea80000300800 */
[----:B------:R0:W-:Y:S02]  /*1b4ee0*/  @P1 STG.E.U8 desc[UR62][R8.64], R49 ;  /* 0x0000003108001986 */ /* 0x0001e4000c10113e */
[----:B0-----:R-:W-:-:S05]  /*1b4ef0*/  PRMT R49, R41, 0x7770, RZ ;  /* 0x0000777029317816 */ /* 0x001fca00000000ff */
[----:B---3--:R0:W-:Y:S04]  /*1b4f00*/  @P0 STG.E.U8 desc[UR62][R60.64], R49 ;  /* 0x000000313c000986 */ /* 0x0081e8000c10113e */
        /* <DEDUP_REMOVED lines=20> */
[----:B------:R-:W2:Y:S04]  /*1b5050*/  LDL.LU.64 R58, [R1+0x20c8] ;  /* 0x0020c800013a7983 */ /* 0x000ea80000300a00 */
[----:B------:R-:W2:Y:S01]  /*1b5060*/  LDL.LU R17, [R1+0x178] ;  /* 0x0001780001117983 */ /* 0x000ea20000300800 */
[----:B------:R-:W-:-:S03]  /*1b5070*/  PRMT R49, R41, 0x7772, RZ ;  /* 0x0000777229317816 */ /* 0x000fc600000000ff */
[----:B------:R-:W2:Y:S04]  /*1b5080*/  LDL.LU.64 R22, [R1+0x20c0] ;  /* 0x0020c00001167983 */ /* 0x000ea80000300a00 */
[----:B------:R-:W2:Y:S01]  /*1b5090*/  LDL.LU.64 R20, [R1+0x20b8] ;  /* 0x0020b80001147983 */ /* 0x000ea20000300a00 */
        /* <DEDUP_REMOVED lines=20> */
[----:B----4-:R0:W-:Y:S01]  /*1b51e0*/  @P2 STG.E.U8 desc[UR62][R18.64], R49 ;  /* 0x0000003112002986 */ /* 0x0101e2000c10113e */
[----:B------:R-:W-:Y:S02]  /*1b51f0*/  LOP3.LUT R50, R50, 0xfffeffff, RZ, 0xc0, !PT ;  /* 0xfffeffff32327812 */ /* 0x000fe400078ec0ff */
[----:B0-----:R-:W-:-:S09]  /*1b5200*/  PRMT R49, R41, 0x7773, RZ ;  /* 0x0000777329317816 */ /* 0x001fd200000000ff */
[----:B------:R-:W-:Y:S02]  /*1b5210*/  @P6 LOP3.LUT R50, R50, 0x10000, RZ, 0xfc, !PT ;  /* 0x0001000032326812 */ /* 0x000fe400078efcff */
[----:B------:R-:W-:Y:S01]  /*1b5220*/  LOP3.LUT P6, RZ, R48, 0x10000000, RZ, 0xc0, !PT ;  /* 0x1000000030ff7812 */ /* 0x000fe200078cc0ff */
[----:B------:R-:W4:Y:S04]  /*1b5230*/  LDL.LU R41, [R1+0x17c] ;  /* 0x00017c0001297983 */ /* 0x000f280000300800 */
[----:B-----5:R0:W-:Y:S04]  /*1b5240*/  @P1 STG.E.U8 desc[UR62][R14.64], R49 ;  /* 0x000000310e001986 */ /* 0x0201e8000c10113e */
[----:B------:R-:W5:Y:S01]  /*1b5250*/  LDL.LU.64 R18, [R1+0x20b0] ;  /* 0x0020b00001127983 */ /* 0x000f620000300a00 */
[----:B0-----:R-:W-:-:S03]  /*1b5260*/  PRMT R49, R51, 0x7770, RZ ;  /* 0x0000777033317816 */ /* 0x001fc600000000ff */
[----:B------:R-:W4:Y:S04]  /*1b5270*/  LDL.LU.64 R14, [R1+0x20a8] ;  /* 0x0020a800010e7983 */ /* 0x000f280000300a00 */
[----:B------:R0:W-:Y:S02]  /*1b5280*/  @P0 STG.E.U8 desc[UR62][R12.64], R49 ;  /* 0x000000310c000986 */ /* 0x0001e4000c10113e */
[----:B0-----:R-:W-:Y:S02]  /*1b5290*/  PRMT R49, R51, 0x7771, RZ ;  /* 0x0000777133317816 */ /* 0x001fe400000000ff */
[----:B------:R-:W4:Y:S04]  /*1b52a0*/  LDL.LU.64 R12, [R1+0x20a0] ;  /* 0x0020a000010c7983 */ /* 0x000f280000300a00 */
[----:B------:R0:W-:Y:S01]  /*1b52b0*/  @P6 STG.E.U8 desc[UR62][R10.64], R49 ;  /* 0x000000310a006986 */ /* 0x0001e2000c10113e */
[----:B------:R-:W-:-:S02]  /*1b52c0*/  LOP3.LUT P6, RZ, R50, 0x10000, RZ, 0xc0, !PT ;  /* 0x0001000032ff7812 */ /* 0x000fc400078cc0ff */
[----:B0-----:R-:W-:Y:S01]  /*1b52d0*/  PRMT R49, R51, 0x7772, RZ ;  /* 0x0000777233317816 */ /* 0x001fe200000000ff */
[----:B------:R-:W4:Y:S10]  /*1b52e0*/  LDL.LU.64 R10, [R1+0x2098] ;  /* 0x00209800010a7983 */ /* 0x000f340000300a00 */
[----:B------:R0:W-:Y:S01]  /*1b52f0*/  @P6 STG.E.U8 desc[UR62][R8.64], R49 ;  /* 0x0000003108006986 */ /* 0x0001e2000c10113e */
[----:B------:R-:W-:-:S03]  /*1b5300*/  LOP3.LUT P6, RZ, R50, 0x8000, RZ, 0xc0, !PT ;  /* 0x0000800032ff7812 */ /* 0x000fc600078cc0ff */
[----:B0-----:R-:W4:Y:S01]  /*1b5310*/  LDL.LU.64 R8, [R1+0x2090] ;  /* 0x0020900001087983 */ /* 0x001f220000300a00 */
        /* <DEDUP_REMOVED lines=27> */
[----:B------:R-:W-:Y:S02]  /*1b54d0*/  LOP3.LUT P1, RZ, R47, 0x200, RZ, 0xc0, !PT ;  /* 0x000002002fff7812 */ /* 0x000fe4000782c0ff */
[----:B0-----:R-:W-:-:S05]  /*1b54e0*/  PRMT R49, R17, 0x7773, RZ ;  /* 0x0000777311317816 */ /* 0x001fca00000000ff */
[----:B----4-:R0:W-:Y:S01]  /*1b54f0*/  @P4 STG.E.U8 desc[UR62][R14.64], R49 ;  /* 0x000000310e004986 */ /* 0x0101e2000c10113e */
        /* <DEDUP_REMOVED lines=8> */
[----:B------:R-:W2:Y:S04]  /*1b5580*/  LDL.LU.64 R8, [R1+0x2080] ;  /* 0x0020800001087983 */ /* 0x000ea80000300a00 */
[----:B---3--:R0:W-:Y:S04]  /*1b5590*/  @P0 STG.E.U8 desc[UR62][R60.64], R49 ;  /* 0x000000313c000986 */ /* 0x0081e8000c10113e */
[----:B0-----:R-:W3:Y:S04]  /*1b55a0*/  LDL.LU.64 R60, [R1+0x2078] ;  /* 0x00207800013c7983 */ /* 0x001ee80000300a00 */
[----:B------:R-:W4:Y:S04]  /*1b55b0*/  LDL.LU.64 R16, [R1+0x2070] ;  /* 0x0020700001107983 */ /* 0x000f280000300a00 */
[----:B------:R-:W5:Y:S04]  /*1b55c0*/  LDL.LU R41, [R1+0x160] ;  /* 0x0001600001297983 */ /* 0x000f680000300800 */
[----:B------:R-:W2:Y:S04]  /*1b55d0*/  LDL.LU.64 R14, [R1+0x2068] ;  /* 0x00206800010e7983 */ /* 0x000ea80000300a00 */
[----:B------:R-:W3:Y:S04]  /*1b55e0*/  LDL.LU.64 R12, [R1+0x2060] ;  /* 0x00206000010c7983 */ /* 0x000ee80000300a00 */
[----:B------:R-:W3:Y:S04]  /*1b55f0*/  LDL.LU.64 R10, [R1+0x2058] ;  /* 0x00205800010a7983 */ /* 0x000ee80000300a00 */
[----:B------:R-:W3:Y:S01]  /*1b5600*/  LDL.LU R58, [R1+0x164] ;  /* 0x00016400013a7983 */ /* 0x000ee20000300800 */
[----:B------:R-:W-:-:S02]  /*1b5610*/  LOP3.LUT P3, RZ, R47, 0x800, RZ, 0xc0, !PT ;  /* 0x000008002fff7812 */ /* 0x000fc4000786c0ff */
[----:B------:R-:W-:Y:S02]  /*1b5620*/  LOP3.LUT P6, RZ, R38, 0x800000, RZ, 0xc0, !PT ;  /* 0x0080000026ff7812 */ /* 0x000fe400078cc0ff */
[----:B------:R-:W-:-:S11]  /*1b5630*/  LOP3.LUT R50, R50, 0xfffffffd, RZ, 0xc0, !PT ;  /* 0xfffffffd32327812 */ /* 0x000fd600078ec0ff */
[----:B------:R-:W-:Y:S02]  /*1b5640*/  @P6 LOP3.LUT R50, R50, 0x2, RZ, 0xfc, !PT ;  /* 0x0000000232326812 */ /* 0x000fe400078efcff */
[C---:B------:R-:W-:Y:S02]  /*1b5650*/  LOP3.LUT P6, RZ, R47.reuse, 0x40000, RZ, 0xc0, !PT ;  /* 0x000400002fff7812 */ /* 0x040fe400078cc0ff */
[----:B------:R-:W-:Y:S02]  /*1b5660*/  LOP3.LUT R50, R50, 0xfffffffb, RZ, 0xc0, !PT ;  /* 0xfffffffb32327812 */ /* 0x000fe400078ec0ff */
[----:B------:R-:W-:-:S09]  /*1b5670*/  LOP3.LUT P2, RZ, R47, 0x1000, RZ, 0xc0, !PT ;  /* 0x000010002fff7812 */ /* 0x000fd2000784c0ff */
        /* <DEDUP_REMOVED lines=11> */
[----:B-----5:R-:W-:-:S05]  /*1b5730*/  PRMT R49, R41, 0x7770, RZ ;  /* 0x0000777029317816 */ /* 0x020fca00000000ff */
[----:B--2---:R0:W-:Y:S04]  /*1b5740*/  @P3 STG.E.U8 desc[UR62][R8.64], R49 ;  /* 0x0000003108003986 */ /* 0x0041e8000c10113e */
[----:B0-----:R-:W2:Y:S01]  /*1b5750*/  LDL.LU.64 R8, [R1+0x2050] ;  /* 0x0020500001087983 */ /* 0x001ea20000300a00 */
[----:B------:R-:W-:-:S03]  /*1b5760*/  PRMT R49, R41, 0x7771, RZ ;  /* 0x0000777129317816 */ /* 0x000fc600000000ff */
[----:B------:R-:W5:Y:S04]  /*1b5770*/  LDL.LU R59, [R1+0x168] ;  /* 0x00016800013b7983 */ /* 0x000f680000300800 */
[----:B---3--:R0:W-:Y:S04]  /*1b5780*/  @P2 STG.E.U8 desc[UR62][R60.64], R49 ;  /* 0x000000313c002986 */ /* 0x0081e8000c10113e */
[----:B0-----:R-:W3:Y:S04]  /*1b5790*/  LDL.LU.64 R60, [R1+0x2048] ;  /* 0x00204800013c7983 */ /* 0x001ee80000300a00 */
[----:B------:R-:W3:Y:S04]  /*1b57a0*/  LDL.LU.64 R52, [R1+0x2040] ;  /* 0x0020400001347983 */ /* 0x000ee80000300a00 */
[----:B------:R-:W5:Y:S01]  /*1b57b0*/  LDL.LU.64 R56, [R1+0x2038] ;  /* 0x0020380001387983 */ /* 0x000f620000300a00 */
[----:B------:R-:W-:-:S03]  /*1b57c0*/  LOP3.LUT R50, R50, 0xffffffbf, RZ, 0xc0, !PT ;  /* 0xffffffbf32327812 */ /* 0x000fc600078ec0ff */
[----:B------:R-:W5:Y:S01]  /*1b57d0*/  LDL.LU.64 R54, [R1+0x2030] ;  /* 0x0020300001367983 */ /* 0x000f620000300a00 */
[----:B------:R-:W-:-:S03]  /*1b57e0*/  LOP3.LUT P1, RZ, R47, 0x2000, RZ, 0xc0, !PT ;  /* 0x000020002fff7812 */ /* 0x000fc6000782c0ff */
[----:B------:R-:W5:Y:S01]  /*1b57f0*/  LDL.LU.64 R22, [R1+0x2028] ;  /* 0x0020280001167983 */ /* 0x000f620000300a00 */
[----:B------:R-:W-:Y:S02]  /*1b5800*/  @P6 LOP3.LUT R50, R50, 0x40, RZ, 0xfc, !PT ;  /* 0x0000004032326812 */ /* 0x000fe400078efcff */
[C---:B------:R-:W-:Y:S02]  /*1b5810*/  LOP3.LUT P6, RZ, R47.reuse, 0x8000, RZ, 0xc0, !PT ;  /* 0x000080002fff7812 */ /* 0x040fe400078cc0ff */
[----:B------:R-:W-:Y:S02]  /*1b5820*/  LOP3.LUT P0, RZ, R47, 0x4000, RZ, 0xc0, !PT ;  /* 0x000040002fff7812 */ /* 0x000fe4000780c0ff */
[----:B------:R-:W-:Y:S02]  /*1b5830*/  PRMT R49, R41, 0x7772, RZ ;  /* 0x0000777229317816 */ /* 0x000fe400000000ff */
[----:B------:R-:W-:Y:S01]  /*1b5840*/  LOP3.LUT R50, R50, 0xffffff7f, RZ, 0xc0, !PT ;  /* 0xffffff7f32327812 */ /* 0x000fe200078ec0ff */
[----:B------:R-:W5:Y:S04]  /*1b5850*/  LDL.LU.64 R20, [R1+0x2020] ;  /* 0x0020200001147983 */ /* 0x000f680000300a00 */
[----:B------:R-:W5:Y:S02]  /*1b5860*/  LDL.LU.64 R18, [R1+0x2018] ;  /* 0x0020180001127983 */ /* 0x000f640000300a00 */
[----:B------:R-:W-:-:S02]  /*1b5870*/  @P6 LOP3.LUT R50, R50, 0x80, RZ, 0xfc, !PT ;  /* 0x0000008032326812 */ /* 0x000fc400078efcff */
[----:B------:R-:W-:Y:S02]  /*1b5880*/  LOP3.LUT P6, RZ, R38, 0x100000, RZ, 0xc0, !PT ;  /* 0x0010000026ff7812 */ /* 0x000fe400078cc0ff */
[----:B------:R-:W-:Y:S01]  /*1b5890*/  LOP3.LUT R50, R50, 0xfffffeff, RZ, 0xc0, !PT ;  /* 0xfffffeff32327812 */ /* 0x000fe200078ec0ff */
[----:B----4-:R0:W-:Y:S10]  /*1b58a0*/  @P1 STG.E.U8 desc[UR62][R16.64], R49 ;  /* 0x0000003110001986 */ /* 0x0101f4000c10113e */
[----:B------:R-:W-:-:S02]  /*1b58b0*/  @P6 LOP3.LUT R50, R50, 0x100, RZ, 0xfc, !PT ;  /* 0x0000010032326812 */ /* 0x000fc400078efcff */
[----:B------:R-:W-:Y:S02]  /*1b58c0*/  LOP3.LUT P6, RZ, R38, 0x80000, RZ, 0xc0, !PT ;  /* 0x0008000026ff7812 */ /* 0x000fe400078cc0ff */
[----:B0-----:R-:W-:Y:S01]  /*1b58d0*/  PRMT R49, R41, 0x7773, RZ ;  /* 0x0000777329317816 */ /* 0x001fe200000000ff */
[----:B------:R-:W4:Y:S04]  /*1b58e0*/  LDL.LU.64 R16, [R1+0x2010] ;  /* 0x0020100001107983 */ /* 0x000f280000300a00 */
[----:B------:R0:W-:Y:S02]  /*1b58f0*/  @P0 STG.E.U8 desc[UR62][R14.64], R49 ;  /* 0x000000310e000986 */ /* 0x0001e4000c10113e */
[----:B0-----:R-:W-:Y:S02]  /*1b5900*/  PRMT R49, R58, 0x7770, RZ ;  /* 0x000077703a317816 */ /* 0x001fe400000000ff */
[----:B------:R-:W4:Y:S04]  /*1b5910*/  LDL.LU.64 R14, [R1+0x2008] ;  /* 0x00200800010e7983 */ /* 0x000f280000300a00 */
[----:B------:R-:W4:Y:S04]  /*1b5920*/  LDL.LU R41, [R1+0x150] ;  /* 0x0001500001297983 */ /* 0x000f280000300800 */
        /* <DEDUP_REMOVED lines=8> */
[----:B--2---:R0:W-:Y:S04]  /*1b59b0*/  @P6 STG.E.U8 desc[UR62][R8.64], R49 ;  /* 0x0000003108006986 */ /* 0x0041e8000c10113e */
[----:B0-----:R-:W2:Y:S01]  /*1b59c0*/  LDL.LU.64 R8, [R1+0x1ff0] ;  /* 0x001ff00001087983 */ /* 0x001ea20000300a00 */
[----:B------:R-:W-:Y:S02]  /*1b59d0*/  LOP3.LUT P6, RZ, R50, 0x40, RZ, 0xc0, !PT ;  /* 0x0000004032ff7812 */ /* 0x000fe400078cc0ff */
[----:B------:R-:W-:-:S11]  /*1b59e0*/  PRMT R49, R58, 0x7773, RZ ;  /* 0x000077733a317816 */ /* 0x000fd600000000ff */
[----:B---3--:R5:W-:Y:S01]  /*1b59f0*/  @P6 STG.E.U8 desc[UR62][R60.64], R49 ;  /* 0x000000313c006986 */ /* 0x008be2000c10113e */
[----:B------:R-:W-:Y:S02]  /*1b5a00*/  LOP3.LUT P6, RZ, R50, 0x20, RZ, 0xc0, !PT ;  /* 0x0000002032ff7812 */ /* 0x000fe400078cc0ff */
[----:B-----5:R-:W-:Y:S02]  /*1b5a10*/  PRMT R49, R59, 0x7770, RZ ;  /* 0x000077703b317816 */ /* 0x020fe400000000ff */
[C---:B------:R-:W-:Y:S02]  /*1b5a20*/  LOP3.LUT P5, RZ, R38.reuse, 0x1000000, RZ, 0xc0, !PT ;  /* 0x0100000026ff7812 */ /* 0x040fe400078ac0ff */
[C---:B------:R-:W-:Y:S02]  /*1b5a30*/  LOP3.LUT P4, RZ, R47.reuse, 0x80000, RZ, 0xc0, !PT ;  /* 0x000800002fff7812 */ /* 0x040fe4000788c0ff */
[----:B------:R-:W-:Y:S02]  /*1b5a40*/  LOP3.LUT P3, RZ, R47, 0x100000, RZ, 0xc0, !PT ;  /* 0x001000002fff7812 */ /* 0x000fe4000786c0ff */
[----:B------:R-:W-:-:S03]  /*1b5a50*/  LOP3.LUT P2, RZ, R38, 0x2000000, RZ, 0xc0, !PT ;  /* 0x0200000026ff7812 */ /* 0x000fc6000784c0ff */
[----:B------:R0:W-:Y:S01]  /*1b5a60*/  @P6 STG.E.U8 desc[UR62][R52.64], R49 ;  /* 0x0000003134006986 */ /* 0x0001e2000c10113e */
[----:B------:R-:W-:Y:S02]  /*1b5a70*/  LOP3.LUT P6, RZ, R50, 0x10, RZ, 0xc0, !PT ;  /* 0x0000001032ff7812 */ /* 0x000fe400078cc0ff */
[----:B------:R-:W-:Y:S02]  /*1b5a80*/  LOP3.LUT P1, RZ, R38, 0x4000000, RZ, 0xc0, !PT ;  /* 0x0400000026ff7812 */ /* 0x000fe4000782c0ff */
[----:B------:R-:W-:Y:S01]  /*1b5a90*/  LOP3.LUT P0, RZ, R47, 0x200000, RZ, 0xc0, !PT ;  /* 0x002000002fff7812 */ /* 0x000fe2000780c0ff */
[----:B------:R-:W3:Y:S01]  /*1b5aa0*/  LDL.LU.64 R60, [R1+0x7bc8] ;  /* 0x007bc800013c7983 */ /* 0x000ee20000300a00 */
        /* <DEDUP_REMOVED lines=14> */
[----:B----4-:R0:W-:Y:S02]  /*1b5b90*/  @P4 STG.E.U8 desc[UR62][R16.64], R49 ;  /* 0x0000003110004986 */ /* 0x0101e4000c10113e */
[----:B0-----:R-:W-:Y:S02]  /*1b5ba0*/  PRMT R49, R46, 0x7773, RZ ;  /* 0x000077732e317816 */ /* 0x001fe400000000ff */
[----:B------:R-:W4:Y:S04]  /*1b5bb0*/  LDL.LU R46, [R1+0x7bc4] ;  /* 0x007bc400012e7983 */ /* 0x000f280000300800 */
        /* <DEDUP_REMOVED lines=9> */
[----:B------:R-:W3:Y:S04]  /*1b5c50*/  LDL.LU.64 R16, [R1+0x1fd8] ;  /* 0x001fd80001107983 */ /* 0x000ee80000300a00 */
[----:B------:R-:W3:Y:S04]  /*1b5c60*/  LDL.LU.64 R14, [R1+0x1fd0] ;  /* 0x001fd000010e7983 */ /* 0x000ee80000300a00 */
[----:B------:R-:W3:Y:S01]  /*1b5c70*/  LDL.LU.64 R12, [R1+0x1fc8] ;  /* 0x001fc800010c7983 */ /* 0x000ee20000300a00 */
[----:B------:R-:W-:-:S03]  /*1b5c80*/  LOP3.LUT P3, RZ, R47, 0x400000, RZ, 0xc0, !PT ;  /* 0x004000002fff7812 */ /* 0x000fc6000786c0ff */
[----:B------:R-:W3:Y:S01]  /*1b5c90*/  LDL.LU.64 R10, [R1+0x1fc0] ;  /* 0x001fc000010a7983 */ /* 0x000ee20000300a00 */
[----:B------:R-:W-:Y:S02]  /*1b5ca0*/  PRMT R49, R41, 0x7773, RZ ;  /* 0x0000777329317816 */ /* 0x000fe400000000ff */
[----:B------:R-:W-:Y:S02]  /*1b5cb0*/  LOP3.LUT P6, RZ, R47, 0x10000000, RZ, 0xc0, !PT ;  /* 0x100000002fff7812 */ /* 0x000fe400078cc0ff */
[----:B------:R-:W-:-:S11]  /*1b5cc0*/  LOP3.LUT R48, R48, 0xfdffffff, RZ, 0xc0, !PT ;  /* 0xfdffffff30307812 */ /* 0x000fd600078ec0ff */
[----:B------:R-:W-:Y:S02]  /*1b5cd0*/  @P6 LOP3.LUT R48, R48, 0x2000000, RZ, 0xfc, !PT ;  /* 0x0200000030306812 */ /* 0x000fe400078efcff */
[----:B------:R-:W-:Y:S02]  /*1b5ce0*/  LOP3.LUT P6, RZ, R47, 0x8000000, RZ, 0xc0, !PT ;  /* 0x080000002fff7812 */ /* 0x000fe400078cc0ff */
[----:B------:R-:W-:-:S11]  /*1b5cf0*/  LOP3.LUT R48, R48, 0xfbffffff, RZ, 0xc0, !PT ;  /* 0xfbffffff30307812 */ /* 0x000fd600078ec0ff */
[----:B------:R-:W-:-:S04]  /*1b5d00*/  @P6 LOP3.LUT R48, R48, 0x4000000, RZ, 0xfc, !PT ;  /* 0x0400000030306812 */ /* 0x000fc800078efcff */
[----:B------:R-:W-:Y:S02]  /*1b5d10*/  LOP3.LUT R48, R48, 0xf7ffffff, RZ, 0xc0, !PT ;  /* 0xf7ffffff30307812 */ /* 0x000fe400078ec0ff */
[C---:B------:R-:W-:Y:S02]  /*1b5d20*/  LOP3.LUT P2, RZ, R38.reuse, 0x8000000, RZ, 0xc0, !PT ;  /* 0x0800000026ff7812 */ /* 0x040fe4000784c0ff */
[----:B------:R-:W-:Y:S02]  /*1b5d30*/  LOP3.LUT P1, RZ, R38, 0x10000000, RZ, 0xc0, !PT ;  /* 0x1000000026ff7812 */ /* 0x000fe4000782c0ff */
[----:B------:R-:W-:Y:S02]  /*1b5d40*/  LOP3.LUT P0, RZ, R47, 0x800000, RZ, 0xc0, !PT ;  /* 0x008000002fff7812 */ /* 0x000fe4000780c0ff */
[----:B------:R-:W-:Y:S01]  /*1b5d50*/  LOP3.LUT R50, R50, 0xfffffffe, RZ, 0xc0, !PT ;  /* 0xfffffffe32327812 */ /* 0x000fe200078ec0ff */
[----:B--2---:R0:W-:Y:S04]  /*1b5d60*/  @P3 STG.E.U8 desc[UR62][R8.64], R49 ;  /* 0x0000003108003986 */ /* 0x0041e8000c10113e */
[----:B0-----:R-:W2:Y:S04]  /*1b5d70*/  LDL.LU.64 R8, [R1+0x1fb8] ;  /* 0x001fb80001087983 */ /* 0x001ea80000300a00 */
[----:B------:R-:W2:Y:S01]  /*1b5d80*/  LDL.LU.64 R52, [R1+0x1fb0] ;  /* 0x001fb00001347983 */ /* 0x000ea20000300a00 */
[----:B----4-:R-:W-:-:S03]  /*1b5d90*/  LOP3.LUT P6, RZ, R46, 0x1, RZ, 0xc0, !PT ;  /* 0x000000012eff7812 */ /* 0x010fc600078cc0ff */
[----:B------:R-:W4:Y:S04]  /*1b5da0*/  LDL.LU.64 R56, [R1+0x1fa8] ;  /* 0x001fa80001387983 */ /* 0x000f280000300a00 */
[----:B------:R-:W4:Y:S04]  /*1b5db0*/  LDL.LU.64 R54, [R1+0x1fa0] ;  /* 0x001fa00001367983 */ /* 0x000f280000300a00 */
[----:B------:R-:W4:Y:S01]  /*1b5dc0*/  LDL.LU R41, [R1+0x15c] ;  /* 0x00015c0001297983 */ /* 0x000f220000300800 */
[----:B---3--:R-:W-:-:S03]  /*1b5dd0*/  PRMT R49, R60, 0x7770, RZ ;  /* 0x000077703c317816 */ /* 0x008fc600000000ff */
[----:B------:R-:W3:Y:S04]  /*1b5de0*/  LDL.LU.64 R58, [R1+0x1f98] ;  /* 0x001f9800013a7983 */ /* 0x000ee80000300a00 */
        /* <DEDUP_REMOVED lines=15> */
[----:B-----5:R0:W-:Y:S02]  /*1b5ee0*/  @P2 STG.E.U8 desc[UR62][R18.64], R49 ;  /* 0x0000003112002986 */ /* 0x0201e4000c10113e */
[----:B0-----:R-:W-:-:S10]  /*1b5ef0*/  PRMT R49, R60, 0x7771, RZ ;  /* 0x000077713c317816 */ /* 0x001fd400000000ff */
[----:B------:R-:W-:Y:S02]  /*1b5f00*/  @P6 LOP3.LUT R50, R50, 0x1, RZ, 0xfc, !PT ;  /* 0x0000000132326812 */ /* 0x000fe400078efcff */
[----:B------:R-:W-:Y:S01]  /*1b5f10*/  LOP3.LUT P6, RZ, R47, 0x1000000, RZ, 0xc0, !PT ;  /* 0x010000002fff7812 */ /* 0x000fe200078cc0ff */
[----:B------:R-:W5:Y:S04]  /*1b5f20*/  LDL.LU.64 R18, [R1+0x1f88] ;  /* 0x001f880001127983 */ /* 0x000f680000300a00 */
[----:B------:R0:W-:Y:S02]  /*1b5f30*/  @P1 STG.E.U8 desc[UR62][R16.64], R49 ;  /* 0x0000003110001986 */ /* 0x0001e4000c10113e */
[----:B0-----:R-:W-:-:S05]  /*1b5f40*/  PRMT R49, R60, 0x7772, RZ ;  /* 0x000077723c317816 */ /* 0x001fca00000000ff */
[----:B------:R0:W-:Y:S02]  /*1b5f50*/  @P0 STG.E.U8 desc[UR62][R14.64], R49 ;  /* 0x000000310e000986 */ /* 0x0001e4000c10113e */
[----:B0-----:R-:W-:Y:S02]  /*1b5f60*/  PRMT R49, R60, 0x7773, RZ ;  /* 0x000077733c317816 */ /* 0x001fe400000000ff */
[----:B------:R-:W5:Y:S04]  /*1b5f70*/  LDL.LU R60, [R1+0x7bc0] ;  /* 0x007bc000013c7983 */ /* 0x000f680000300800 */
[----:B------:R0:W-:Y:S01]  /*1b5f80*/  @P6 STG.E.U8 desc[UR62][R12.64], R49 ;  /* 0x000000310c006986 */ /* 0x0001e2000c10113e */
[----:B------:R-:W-:-:S03]  /*1b5f90*/  LOP3.LUT P6, RZ, R50, 0x1, RZ, 0xc0, !PT ;  /* 0x0000000132ff7812 */ /* 0x000fc600078cc0ff */
[----:B------:R-:W5:Y:S04]  /*1b5fa0*/  LDL.LU.64 R16, [R1+0x1f80] ;  /* 0x001f800001107983 */ /* 0x000f680000300a00 */
[----:B------:R-:W5:Y:S01]  /*1b5fb0*/  LDL.LU.64 R14, [R1+0x1f78] ;  /* 0x001f7800010e7983 */ /* 0x000f620000300a00 */
[----:B0-----:R-:W-:-:S03]  /*1b5fc0*/  PRMT R49, R61, 0x7770, RZ ;  /* 0x000077703d317816 */ /* 0x001fc600000000ff */
[----:B------:R-:W5:Y:S04]  /*1b5fd0*/  LDL.LU.64 R12, [R1+0x138] ;  /* 0x00013800010c7983 */ /* 0x000f680000300a00 */
[----:B------:R-:W5:Y:S04]  /*1b5fe0*/  LDL.LU R21, [R1+0x144] ;  /* 0x0001440001157983 */ /* 0x000f680000300800 */
[----:B------:R0:W-:Y:S01]  /*1b5ff0*/  @P6 STG.E.U8 desc[UR62][R10.64], R49 ;  /* 0x000000310a006986 */ /* 0x0001e2000c10113e */
[C---:B------:R-:W-:Y:S02]  /*1b6000*/  LOP3.LUT P6, RZ, R48.reuse, 0x80000000, RZ, 0xc0, !PT ;  /* 0x8000000030ff7812 */ /* 0x040fe400078cc0ff */
[----:B0-----:R-:W-:Y:S01]  /*1b6010*/  PRMT R49, R61, 0x7771, RZ ;  /* 0x000077713d317816 */ /* 0x001fe200000000ff */
[----:B------:R-:W5:Y:S10]  /*1b6020*/  LDL.LU.64 R10, [R1+0x1f70] ;  /* 0x001f7000010a7983 */ /* 0x000f740000300a00 */
[----:B--2---:R0:W-:Y:S01]  /*1b6030*/  @P6 STG.E.U8 desc[UR62][R8.64], R49 ;  /* 0x0000003108006986 */ /* 0x0041e2000c10113e */
[----:B------:R-:W-:-:S02]  /*1b6040*/  LOP3.LUT P6, RZ, R48, 0x40000000, RZ, 0xc0, !PT ;  /* 0x4000000030ff7812 */ /* 0x000fc400078cc0ff */
[C---:B0-----:R-:W-:Y:S01]  /*1b6050*/  PRMT R49, R61.reuse, 0x7772, RZ ;  /* 0x000077723d317816 */ /* 0x041fe200000000ff */
[----:B------:R-:W2:Y:S10]  /*1b6060*/  LDL.LU.64 R8, [R1+0x1f68] ;  /* 0x001f680001087983 */ /* 0x000eb40000300a00 */
[----:B------:R0:W-:Y:S02]  /*1b6070*/  @P6 STG.E.U8 desc[UR62][R52.64], R49 ;  /* 0x0000003134006986 */ /* 0x0001e4000c10113e */
[----:B0-----:R-:W-:-:S02]  /*1b6080*/  PRMT R49, R61, 0x7773, RZ ;  /* 0x000077733d317816 */ /* 0x001fc400000000ff */
[----:B------:R-:W2:Y:S01]  /*1b6090*/  LDL.LU R61, [R1+0x7bbc] ;  /* 0x007bbc00013d7983 */ /* 0x000ea20000300800 */
[----:B------:R-:W-:-:S13]  /*1b60a0*/  LOP3.LUT P6, RZ, R48, 0x20000000, RZ, 0xc0, !PT ;  /* 0x2000000030ff7812 */ /* 0x000fda00078cc0ff */
[----:B----4-:R0:W-:Y:S01]  /*1b60b0*/  @P6 STG.E.U8 desc[UR62][R56.64], R49 ;  /* 0x0000003138006986 */ /* 0x0101e2000c10113e */
[----:B------:R-:W-:Y:S02]  /*1b60c0*/  LOP3.LUT P6, RZ, R48, 0x10000000, RZ, 0xc0, !PT ;  /* 0x1000000030ff7812 */ /* 0x000fe400078cc0ff */
[----:B0-----:R-:W-:-:S11]  /*1b60d0*/  PRMT R49, R41, 0x7770, RZ ;  /* 0x0000777029317816 */ /* 0x001fd600000000ff */
[----:B------:R0:W-:Y:S01]  /*1b60e0*/  @P6 STG.E.U8 desc[UR62][R54.64], R49 ;  /* 0x0000003136006986 */ /* 0x0001e2000c10113e */
[----:B------:R-:W-:Y:S02]  /*1b60f0*/  LOP3.LUT P6, RZ, R48, 0x8000000, RZ, 0xc0, !PT ;  /* 0x0800000030ff7812 */ /* 0x000fe400078cc0ff */
[----:B0-----:R-:W-:-:S11]  /*1b6100*/  PRMT R49, R41, 0x7771, RZ ;  /* 0x0000777129317816 */ /* 0x001fd600000000ff */
[----:B---3--:R0:W-:Y:S01]  /*1b6110*/  @P6 STG.E.U8 desc[UR62][R58.64], R49 ;  /* 0x000000313a006986 */ /* 0x0081e2000c10113e */
[----:B------:R-:W-:Y:S02]  /*1b6120*/  LOP3.LUT P6, RZ, R48, 0x4000000, RZ, 0xc0, !PT ;  /* 0x0400000030ff7812 */ /* 0x000fe400078cc0ff */
[----:B0-----:R-:W-:-:S11]  /*1b6130*/  PRMT R49, R41, 0x7772, RZ ;  /* 0x0000777229317816 */ /* 0x001fd600000000ff */
        /* <DEDUP_REMOVED lines=15> */
[----:B------:R0:W-:Y:S01]  /*1b6230*/  @P3 STG.E.U8 desc[UR62][R12.64], R49 ;  /* 0x000000310c003986 */ /* 0x0001e2000c10113e */
[----:B------:R-:W-:Y:S02]  /*1b6240*/  LOP3.LUT P3, RZ, R47, 0x80000000, RZ, 0xc0, !PT ;  /* 0x800000002fff7812 */ /* 0x000fe4000786c0ff */
[----:B------:R-:W-:Y:S02]  /*1b6250*/  PRMT R47, R21, 0x7771, RZ ;  /* 0x00007771152f7816 */ /* 0x000fe400000000ff */
[----:B0-----:R-:W-:Y:S02]  /*1b6260*/  PRMT R49, R45, 0x7773, RZ ;  /* 0x000077732d317816 */ /* 0x001fe400000000ff */
[----:B------:R-:W3:Y:S04]  /*1b6270*/  LDL.LU R45, [R1+0x7bb8] ;  /* 0x007bb800012d7983 */ /* 0x000ee80000300800 */
[----:B--2---:R0:W-:Y:S02]  /*1b6280*/  @P2 STG.E.U8 desc[UR62][R60.64], R49 ;  /* 0x000000313c002986 */ /* 0x0041e4000c10113e */
[----:B0-----:R-:W-:-:S05]  /*1b6290*/  PRMT R49, R21, 0x7770, RZ ;  /* 0x0000777015317816 */ /* 0x001fca00000000ff */
[----:B------:R-:W-:Y:S04]  /*1b62a0*/  @P1 STG.E.U8 desc[UR62][R10.64], R49 ;  /* 0x000000310a001986 */ /* 0x000fe8000c10113e */
[----:B------:R0:W-:Y:S04]  /*1b62b0*/  @P0 STG.E.U8 desc[UR62][R8.64], R47 ;  /* 0x0000002f08000986 */ /* 0x0001e8000c10113e */
[----:B0-----:R-:W2:Y:S04]  /*1b62c0*/  LDL.LU.64 R8, [R1+0x1f60] ;  /* 0x001f600001087983 */ /* 0x001ea80000300a00 */
[----:B------:R-:W4:Y:S04]  /*1b62d0*/  LDL.LU.64 R18, [R1+0x1f58] ;  /* 0x001f580001127983 */ /* 0x000f280000300a00 */
[----:B------:R-:W5:Y:S04]  /*1b62e0*/  LDL.LU.64 R12, [R1+0x1f50] ;  /* 0x001f5000010c7983 */ /* 0x000f680000300a00 */
[----:B------:R-:W4:Y:S04]  /*1b62f0*/  LDL.LU.64 R16, [R1+0x1f48] ;  /* 0x001f480001107983 */ /* 0x000f280000300a00 */
[----:B------:R-:W4:Y:S04]  /*1b6300*/  LDL.LU.64 R14, [R1+0x1f40] ;  /* 0x001f4000010e7983 */ /* 0x000f280000300a00 */
[----:B------:R-:W4:Y:S04]  /*1b6310*/  LDL.LU R41, [R1+0x148] ;  /* 0x0001480001297983 */ /* 0x000f280000300800 */
[----:B------:R-:W4:Y:S01]  /*1b6320*/  LDL.LU.64 R10, [R1+0x1f38] ;  /* 0x001f3800010a7983 */ /* 0x000f220000300a00 */
[----:B------:R-:W-:-:S02]  /*1b6330*/  PRMT R47, R21, 0x7772, RZ ;  /* 0x00007772152f7816 */ /* 0x000fc400000000ff */
[----:B------:R-:W-:Y:S02]  /*1b6340*/  LOP3.LUT R48, R48, 0xfffdffff, RZ, 0xc0, !PT ;  /* 0xfffdffff30307812 */ /* 0x000fe400078ec0ff */
[C---:B------:R-:W-:Y:S02]  /*1b6350*/  LOP3.LUT P1, RZ, R46.reuse, 0x20, RZ, 0xc0, !PT ;  /* 0x000000202eff7812 */ /* 0x040fe4000782c0ff */
[----:B------:R-:W-:Y:S02]  /*1b6360*/  LOP3.LUT P0, RZ, R46, 0x40, RZ, 0xc0, !PT ;  /* 0x000000402eff7812 */ /* 0x000fe4000780c0ff */
[----:B---3--:R-:W-:-:S13]  /*1b6370*/  LOP3.LUT P6, RZ, R45, 0x20, RZ, 0xc0, !PT ;  /* 0x000000202dff7812 */ /* 0x008fda00078cc0ff */
[----:B------:R-:W-:Y:S02]  /*1b6380*/  @P6 LOP3.LUT R48, R48, 0x20000, RZ, 0xfc, !PT ;  /* 0x0002000030306812 */ /* 0x000fe400078efcff */
[----:B------:R-:W-:Y:S01]  /*1b6390*/  LOP3.LUT P6, RZ, R46, 0x400, RZ, 0xc0, !PT ;  /* 0x000004002eff7812 */ /* 0x000fe200078cc0ff */
[----:B--2---:R0:W-:Y:S04]  /*1b63a0*/  @P3 STG.E.U8 desc[UR62][R8.64], R47 ;  /* 0x0000002f08003986 */ /* 0x0041e8000c10113e */
[----:B0-----:R-:W2:Y:S04]  /*1b63b0*/  LDL.LU.64 R8, [R1+0x1f30] ;  /* 0x001f300001087983 */ /* 0x001ea80000300a00 */
[----:B------:R-:W3:Y:S01]  /*1b63c0*/  LDL.LU R51, [R1+0x14c] ;  /* 0x00014c0001337983 */ /* 0x000ee20000300800 */
[----:B------:R-:W-:-:S04]  /*1b63d0*/  LOP3.LUT R48, R48, 0xfffbffff, RZ, 0xc0, !PT ;  /* 0xfffbffff30307812 */ /* 0x000fc800078ec0ff */
[----:B------:R-:W-:Y:S02]  /*1b63e0*/  @P6 LOP3.LUT R48, R48, 0x40000, RZ, 0xfc, !PT ;  /* 0x0004000030306812 */ /* 0x000fe400078efcff */
[----:B------:R-:W-:Y:S02]  /*1b63f0*/  LOP3.LUT P6, RZ, R46, 0x200, RZ, 0xc0, !PT ;  /* 0x000002002eff7812 */ /* 0x000fe400078cc0ff */
[----:B------:R-:W-:Y:S02]  /*1b6400*/  LOP3.LUT R48, R48, 0xfff7ffff, RZ, 0xc0, !PT ;  /* 0xfff7ffff30307812 */ /* 0x000fe400078ec0ff */
[----:B------:R-:W-:Y:S02]  /*1b6410*/  PRMT R47, R21, 0x7773, RZ ;  /* 0x00007773152f7816 */ /* 0x000fe400000000ff */
[----:B------:R-:W2:Y:S04]  /*1b6420*/  LDL.LU.64 R20, [R1+0x1f28] ;  /* 0x001f280001147983 */ /* 0x000ea80000300a00 */
[----:B------:R-:W2:Y:S01]  /*1b6430*/  LDL.LU.64 R60, [R1+0x1f20] ;  /* 0x001f2000013c7983 */ /* 0x000ea20000300a00 */
[----:B------:R-:W-:-:S03]  /*1b6440*/  LOP3.LUT P2, RZ, R45, 0x1, RZ, 0xc0, !PT ;  /* 0x000000012dff7812 */ /* 0x000fc6000784c0ff */
[----:B------:R-:W2:Y:S01]  /*1b6450*/  LDL.LU.64 R52, [R1+0x1f18] ;  /* 0x001f180001347983 */ /* 0x000ea20000300a00 */
        /* <DEDUP_REMOVED lines=9> */
[----:B0-----:R-:W-:Y:S02]  /*1b64f0*/  PRMT R47, R41, 0x7770, RZ ;  /* 0x00007770292f7816 */ /* 0x001fe400000000ff */
[----:B------:R-:W-:-:S03]  /*1b6500*/  LOP3.LUT R48, R48, 0xffbfffff, RZ, 0xc0, !PT ;  /* 0xffbfffff30307812 */ /* 0x000fc600078ec0ff */
[----:B-----5:R0:W-:Y:S06]  /*1b6510*/  @P1 STG.E.U8 desc[UR62][R12.64], R47 ;  /* 0x0000002f0c001986 */ /* 0x0201ec000c10113e */
[----:B------:R-:W-:Y:S02]  /*1b6520*/  @P6 LOP3.LUT R48, R48, 0x400000, RZ, 0xfc, !PT ;  /* 0x0040000030306812 */ /* 0x000fe400078efcff */
[----:B------:R-:W-:Y:S01]  /*1b6530*/  LOP3.LUT P6, RZ, R46, 0x80, RZ, 0xc0, !PT ;  /* 0x000000802eff7812 */ /* 0x000fe200078cc0ff */
[----:B0-----:R-:W4:Y:S04]  /*1b6540*/  LDL.LU R12, [R1+0x120] ;  /* 0x00012000010c7983 */ /* 0x001f280000300800 */
[----:B------:R-:W5:Y:S01]  /*1b6550*/  LDL.LU.64 R56, [R1+0x1f10] ;  /* 0x001f100001387983 */ /* 0x000f620000300a00 */
[----:B------:R-:W-:-:S03]  /*1b6560*/  LOP3.LUT R48, R48, 0xff7fffff, RZ, 0xc0, !PT ;  /* 0xff7fffff30307812 */ /* 0x000fc600078ec0ff */
[----:B------:R-:W4:Y:S01]  /*1b6570*/  LDL.LU.64 R54, [R1+0x1f08] ;  /* 0x001f080001367983 */ /* 0x000f220000300a00 */
[----:B------:R-:W-:-:S03]  /*1b6580*/  PRMT R47, R41, 0x7771, RZ ;  /* 0x00007771292f7816 */ /* 0x000fc600000000ff */
[----:B------:R-:W5:Y:S04]  /*1b6590*/  LDL.LU R13, [R1+0x124] ;  /* 0x00012400010d7983 */ /* 0x000f680000300800 */
[----:B------:R-:W5:Y:S04]  /*1b65a0*/  LDL.LU.64 R58, [R1+0x1f00] ;  /* 0x001f0000013a7983 */ /* 0x000f680000300a00 */
[----:B------:R-:W5:Y:S01]  /*1b65b0*/  LDL.LU.64 R22, [R1+0x1ef8] ;  /* 0x001ef80001167983 */ /* 0x000f620000300a00 */
[----:B------:R-:W-:Y:S02]  /*1b65c0*/  @P6 LOP3.LUT R48, R48, 0x800000, RZ, 0xfc, !PT ;  /* 0x0080000030306812 */ /* 0x000fe400078efcff */
[----:B------:R-:W-:Y:S01]  /*1b65d0*/  LOP3.LUT P6, RZ, R45, 0x4, RZ, 0xc0, !PT ;  /* 0x000000042dff7812 */ /* 0x000fe200078cc0ff */
[----:B------:R0:W-:Y:S04]  /*1b65e0*/  @P0 STG.E.U8 desc[UR62][R16.64], R47 ;  /* 0x0000002f10000986 */ /* 0x0001e8000c10113e */
[----:B------:R-:W5:Y:S01]  /*1b65f0*/  LDL.LU.64 R18, [R1+0x1ef0] ;  /* 0x001ef00001127983 */ /* 0x000f620000300a00 */
[----:B------:R-:W-:-:S07]  /*1b6600*/  LOP3.LUT R48, R48, 0xfeffffff, RZ, 0xc0, !PT ;  /* 0xfeffffff30307812 */ /* 0x000fce00078ec0ff */
[----:B------:R-:W-:Y:S02]  /*1b6610*/  @P6 LOP3.LUT R48, R48, 0x1000000, RZ, 0xfc, !PT ;  /* 0x0100000030306812 */ /* 0x000fe400078efcff */
[----:B------:R-:W-:Y:S02]  /*1b6620*/  LOP3.LUT P6, RZ, R45, 0x2, RZ, 0xc0, !PT ;  /* 0x000000022dff7812 */ /* 0x000fe400078cc0ff */
[----:B0-----:R-:W-:Y:S01]  /*1b6630*/  PRMT R47, R41, 0x7772, RZ ;  /* 0x00007772292f7816 */ /* 0x001fe200000000ff */
[----:B------:R-:W5:Y:S10]  /*1b6640*/  LDL.LU.64 R16, [R1+0x1ee8] ;  /* 0x001ee80001107983 */ /* 0x000f740000300a00 */
[----:B------:R0:W-:Y:S01]  /*1b6650*/  @P6 STG.E.U8 desc[UR62][R14.64], R47 ;  /* 0x0000002f0e006986 */ /* 0x0001e2000c10113e */
[----:B------:R-:W-:-:S02]  /*1b6660*/  LOP3.LUT P6, RZ, R48, 0x1000000, RZ, 0xc0, !PT ;  /* 0x0100000030ff7812 */ /* 0x000fc400078cc0ff */
[----:B0-----:R-:W-:Y:S01]  /*1b6670*/  PRMT R47, R41, 0x7773, RZ ;  /* 0x00007773292f7816 */ /* 0x001fe200000000ff */
[----:B------:R-:W5:Y:S10]  /*1b6680*/  LDL.LU.64 R14, [R1+0x1ee0] ;  /* 0x001ee000010e7983 */ /* 0x000f740000300a00 */
[----:B------:R0:W-:Y:S01]  /*1b6690*/  @P6 STG.E.U8 desc[UR62][R10.64], R47 ;  /* 0x0000002f0a006986 */ /* 0x0001e2000c10113e */
[----:B------:R-:W-:-:S03]  /*1b66a0*/  LOP3.LUT P6, RZ, R48, 0x800000, RZ, 0xc0, !PT ;  /* 0x0080000030ff7812 */ /* 0x000fc600078cc0ff */
[----:B0-----:R-:W5:Y:S04]  /*1b66b0*/  LDL.LU.64 R10, [R1+0x1ed8] ;  /* 0x001ed800010a7983 */ /* 0x001f680000300a00 */
[----:B------:R-:W5:Y:S01]  /*1b66c0*/  LDL.LU R41, [R1+0x128] ;  /* 0x0001280001297983 */ /* 0x000f620000300800 */
[----:B---3--:R-:W-:-:S05]  /*1b66d0*/  PRMT R47, R51, 0x7770, RZ ;  /* 0x00007770332f7816 */ /* 0x008fca00000000ff */
[----:B--2---:R0:W-:Y:S04]  /*1b66e0*/  @P6 STG.E.U8 desc[UR62][R8.64], R47 ;  /* 0x0000002f08006986 */ /* 0x0041e8000c10113e */
[----:B0-----:R-:W2:Y:S01]  /*1b66f0*/  LDL.LU.64 R8, [R1+0x1ed0] ;  /* 0x001ed00001087983 */ /* 0x001ea20000300a00 */
[----:B------:R-:W-:Y:S02]  /*1b6700*/  LOP3.LUT P6, RZ, R48, 0x400000, RZ, 0xc0, !PT ;  /* 0x0040000030ff7812 */ /* 0x000fe400078cc0ff */
[----:B------:R-:W-:-:S11]  /*1b6710*/  PRMT R47, R51, 0x7771, RZ ;  /* 0x00007771332f7816 */ /* 0x000fd600000000ff */
[----:B------:R0:W-:Y:S01]  /*1b6720*/  @P6 STG.E.U8 desc[UR62][R20.64], R47 ;  /* 0x0000002f14006986 */ /* 0x0001e2000c10113e */
[----:B------:R-:W-:Y:S02]  /*1b6730*/  LOP3.LUT P6, RZ, R48, 0x200000, RZ, 0xc0, !PT ;  /* 0x0020000030ff7812 */ /* 0x000fe400078cc0ff */
[----:B0-----:R-:W-:Y:S02]  /*1b6740*/  PRMT R47, R51, 0x7772, RZ ;  /* 0x00007772332f7816 */ /* 0x001fe400000000ff */
        /* <DEDUP_REMOVED lines=33> */
[----:B------:R-:W4:Y:S04]  /*1b6960*/  LDL.LU.64 R18, [R1+0x1ec0] ;  /* 0x001ec00001127983 */ /* 0x000f280000300a00 */
[----:B------:R-:W5:Y:S04]  /*1b6970*/  LDL.LU.64 R16, [R1+0x1eb8] ;  /* 0x001eb80001107983 */ /* 0x000f680000300a00 */
[----:B------:R-:W3:Y:S04]  /*1b6980*/  LDL.LU.64 R14, [R1+0x1eb0] ;  /* 0x001eb000010e7983 */ /* 0x000ee80000300a00 */
[----:B------:R-:W3:Y:S04]  /*1b6990*/  LDL.LU.64 R12, [R1+0x1ea8] ;  /* 0x001ea800010c7983 */ /* 0x000ee80000300a00 */
[----:B------:R-:W3:Y:S04]  /*1b69a0*/  LDL.LU.64 R10, [R1+0x1ea0] ;  /* 0x001ea000010a7983 */ /* 0x000ee80000300a00 */
[----:B------:R-:W3:Y:S01]  /*1b69b0*/  LDL.LU R57, [R1+0x12c] ;  /* 0x00012c0001397983 */ /* 0x000ee20000300800 */
        /* <DEDUP_REMOVED lines=20> */
[----:B------:R-:W2:Y:S04]  /*1b6b00*/  LDL.LU R56, [R1+0x110] ;  /* 0x0001100001387983 */ /* 0x000ea80000300800 */
[----:B------:R-:W2:Y:S04]  /*1b6b10*/  LDL.LU.64 R60, [R1+0x1e90] ;  /* 0x001e9000013c7983 */ /* 0x000ea80000300a00 */
[----:B------:R-:W2:Y:S04]  /*1b6b20*/  LDL.LU.64 R50, [R1+0x1e88] ;  /* 0x001e880001327983 */ /* 0x000ea80000300a00 */
[----:B------:R-:W2:Y:S01]  /*1b6b30*/  LDL.LU.64 R52, [R1+0x1e80] ;  /* 0x001e800001347983 */ /* 0x000ea20000300a00 */
[----:B------:R-:W-:-:S02]  /*1b6b40*/  LOP3.LUT R48, R48, 0xffffbfff, RZ, 0xc0, !PT ;  /* 0xffffbfff30307812 */ /* 0x000fc400078ec0ff */
[C---:B------:R-:W-:Y:S01]  /*1b6b50*/  LOP3.LUT P2, RZ, R45.reuse, 0x200, RZ, 0xc0, !PT ;  /* 0x000002002dff7812 */ /* 0x040fe2000784c0ff */
[----:B------:R-:W2:Y:S01]  /*1b6b60*/  LDL.LU.64 R54, [R1+0x1e78] ;  /* 0x001e780001367983 */ /* 0x000ea20000300a00 */
[----:B------:R-:W-:Y:S02]  /*1b6b70*/  @P6 LOP3.LUT R48, R48, 0x4000, RZ, 0xfc, !PT ;  /* 0x0000400030306812 */ /* 0x000fe400078efcff */
[----:B------:R-:W-:Y:S02]  /*1b6b80*/  LOP3.LUT P6, RZ, R45, 0x1000, RZ, 0xc0, !PT ;  /* 0x000010002dff7812 */ /* 0x000fe400078cc0ff */
[----:B------:R-:W-:Y:S02]  /*1b6b90*/  PRMT R47, R41, 0x7772, RZ ;  /* 0x00007772292f7816 */ /* 0x000fe400000000ff */
[----:B------:R-:W-:Y:S02]  /*1b6ba0*/  LOP3.LUT R48, R48, 0xffff7fff, RZ, 0xc0, !PT ;  /* 0xffff7fff30307812 */ /* 0x000fe400078ec0ff */
[----:B------:R-:W-:-:S03]  /*1b6bb0*/  LOP3.LUT P1, RZ, R45, 0x400, RZ, 0xc0, !PT ;  /* 0x000004002dff7812 */ /* 0x000fc6000782c0ff */
[----:B----4-:R0:W-:Y:S04]  /*1b6bc0*/  @P2 STG.E.U8 desc[UR62][R18.64], R47 ;  /* 0x0000002f12002986 */ /* 0x0101e8000c10113e */
[----:B------:R-:W-:Y:S02]  /*1b6bd0*/  @P6 LOP3.LUT R48, R48, 0x8000, RZ, 0xfc, !PT ;  /* 0x0000800030306812 */ /* 0x000fe400078efcff */
[----:B------:R-:W-:Y:S02]  /*1b6be0*/  LOP3.LUT P6, RZ, R45, 0x800, RZ, 0xc0, !PT ;  /* 0x000008002dff7812 */ /* 0x000fe400078cc0ff */
[----:B0-----:R-:W-:Y:S02]  /*1b6bf0*/  PRMT R47, R41, 0x7773, RZ ;  /* 0x00007773292f7816 */ /* 0x001fe400000000ff */
[----:B------:R-:W4:Y:S04]  /*1b6c00*/  LDL.LU R41, [R1+0x114] ;  /* 0x0001140001297983 */ /* 0x000f280000300800 */
[----:B------:R-:W4:Y:S01]  /*1b6c10*/  LDL.LU.64 R58, [R1+0x1e70] ;  /* 0x001e7000013a7983 */ /* 0x000f220000300a00 */
[----:B------:R-:W-:-:S02]  /*1b6c20*/  LOP3.LUT P0, RZ, R46, 0x8000, RZ, 0xc0, !PT ;  /* 0x000080002eff7812 */ /* 0x000fc4000780c0ff */
[----:B------:R-:W-:Y:S01]  /*1b6c30*/  LOP3.LUT R48, R48, 0xfffeffff, RZ, 0xc0, !PT ;  /* 0xfffeffff30307812 */ /* 0x000fe200078ec0ff */
[----:B-----5:R3:W-:Y:S04]  /*1b6c40*/  @P1 STG.E.U8 desc[UR62][R16.64], R47 ;  /* 0x0000002f10001986 */ /* 0x0207e8000c10113e */
[----:B------:R-:W5:Y:S04]  /*1b6c50*/  LDL.LU.64 R22, [R1+0x1e68] ;  /* 0x001e680001167983 */ /* 0x000f680000300a00 */
[----:B------:R-:W4:Y:S01]  /*1b6c60*/  LDL.LU.64 R18, [R1+0x1e60] ;  /* 0x001e600001127983 */ /* 0x000f220000300a00 */
[----:B------:R-:W-:-:S02]  /*1b6c70*/  @P6 LOP3.LUT R48, R48, 0x10000, RZ, 0xfc, !PT ;  /* 0x0001000030306812 */ /* 0x000fc400078efcff */
[----:B------:R-:W-:Y:S02]  /*1b6c80*/  LOP3.LUT P6, RZ, R46, 0x10000, RZ, 0xc0, !PT ;  /* 0x000100002eff7812 */ /* 0x000fe400078cc0ff */
[C---:B---3--:R-:W-:Y:S01]  /*1b6c90*/  PRMT R47, R57.reuse, 0x7770, RZ ;  /* 0x00007770392f7816 */ /* 0x048fe200000000ff */
[----:B------:R-:W3:Y:S04]  /*1b6ca0*/  LDL.LU.64 R16, [R1+0x1e58] ;  /* 0x001e580001107983 */ /* 0x000ee80000300a00 */
[----:B------:R0:W-:Y:S02]  /*1b6cb0*/  @P0 STG.E.U8 desc[UR62][R14.64], R47 ;  /* 0x0000002f0e000986 */ /* 0x0001e4000c10113e */
[----:B0-----:R-:W-:Y:S02]  /*1b6cc0*/  PRMT R47, R57, 0x7771, RZ ;  /* 0x00007771392f7816 */ /* 0x001fe400000000ff */
[----:B------:R-:W3:Y:S04]  /*1b6cd0*/  LDL.LU.64 R14, [R1+0x1e28] ;  /* 0x001e2800010e7983 */ /* 0x000ee80000300a00 */
[----:B------:R0:W-:Y:S01]  /*1b6ce0*/  @P6 STG.E.U8 desc[UR62][R12.64], R47 ;  /* 0x0000002f0c006986 */ /* 0x0001e2000c10113e */
[----:B------:R-:W-:-:S02]  /*1b6cf0*/  LOP3.LUT P6, RZ, R48, 0x10000, RZ, 0xc0, !PT ;  /* 0x0001000030ff7812 */ /* 0x000fc400078cc0ff */
[----:B0-----:R-:W-:Y:S01]  /*1b6d00*/  PRMT R47, R57, 0x7772, RZ ;  /* 0x00007772392f7816 */ /* 0x001fe200000000ff */
[----:B------:R-:W3:Y:S10]  /*1b6d10*/  LDL.LU.64 R12, [R1+0x1e08] ;  /* 0x001e0800010c7983 */ /* 0x000ef40000300a00 */
        /* <DEDUP_REMOVED lines=19> */
[----:B----4-:R-:W-:-:S11]  /*1b6e50*/  PRMT R47, R41, 0x7770, RZ ;  /* 0x00007770292f7816 */ /* 0x010fd600000000ff */
        /* <DEDUP_REMOVED lines=12> */
[----:B---3--:R0:W-:Y:S01]  /*1b6f20*/  @P4 STG.E.U8 desc[UR62][R16.64], R47 ;  /* 0x0000002f10004986 */ /* 0x0081e2000c10113e */
        /* <DEDUP_REMOVED lines=19> */
[C---:B------:R-:W-:Y:S02]  /*1b7060*/  LOP3.LUT P2, RZ, R46.reuse, 0x1000000, RZ, 0xc0, !PT ;  /* 0x010000002eff7812 */ /* 0x040fe4000784c0ff */
[----:B------:R-:W-:Y:S02]  /*1b7070*/  LOP3.LUT P1, RZ, R45, 0x80000, RZ, 0xc0, !PT ;  /* 0x000800002dff7812 */ /* 0x000fe4000782c0ff */
        /* <DEDUP_REMOVED lines=15> */
[----:B--2---:R-:W-:-:S05]  /*1b7170*/  PRMT R47, R11, 0x7770, RZ ;  /* 0x000077700b2f7816 */ /* 0x004fca00000000ff */
[----:B------:R0:W-:Y:S04]  /*1b7180*/  @P3 STG.E.U8 desc[UR62][R8.64], R47 ;  /* 0x0000002f08003986 */ /* 0x0001e8000c10113e */
[----:B0-----:R-:W2:Y:S04]  /*1b7190*/  LDL.LU.64 R8, [R1+0x1d28] ;  /* 0x001d280001087983 */ /* 0x001ea80000300a00 */
[----:B------:R-:W2:Y:S04]  /*1b71a0*/  LDL.LU R41, [R1+0x104] ;  /* 0x0001040001297983 */ /* 0x000ea80000300800 */
[----:B------:R-:W2:Y:S04]  /*1b71b0*/  LDL.LU.64 R60, [R1+0x1d18] ;  /* 0x001d1800013c7983 */ /* 0x000ea80000300a00 */
[----:B------:R-:W2:Y:S04]  /*1b71c0*/  LDL.LU.64 R50, [R1+0x1cf0] ;  /* 0x001cf00001327983 */ /* 0x000ea80000300a00 */
[----:B------:R-:W2:Y:S04]  /*1b71d0*/  LDL.LU.64 R52, [R1+0x1ce0] ;  /* 0x001ce00001347983 */ /* 0x000ea80000300a00 */
[----:B------:R-:W2:Y:S04]  /*1b71e0*/  LDL.LU.64 R56, [R1+0x1cd8] ;  /* 0x001cd80001387983 */ /* 0x000ea80000300a00 */
[----:B------:R-:W2:Y:S01]  /*1b71f0*/  LDL.LU.64 R54, [R1+0x1cc8] ;  /* 0x001cc80001367983 */ /* 0x000ea20000300a00 */
[----:B------:R-:W-:-:S03]  /*1b7200*/  PRMT R47, R11, 0x7771, RZ ;  /* 0x000077710b2f7816 */ /* 0x000fc600000000ff */
[----:B------:R-:W2:Y:S04]  /*1b7210*/  LDL.LU.64 R58, [R1+0x1c88] ;  /* 0x001c8800013a7983 */ /* 0x000ea80000300a00 */
[----:B----4-:R0:W-:Y:S02]  /*1b7220*/  @P2 STG.E.U8 desc[UR62][R22.64], R47 ;  /* 0x0000002f16002986 */ /* 0x0101e4000c10113e */
[----:B0-----:R-:W-:Y:S02]  /*1b7230*/  PRMT R47, R11, 0x7772, RZ ;  /* 0x000077720b2f7816 */ /* 0x001fe400000000ff */
[----:B------:R-:W4:Y:S04]  /*1b7240*/  LDL.LU.64 R22, [R1+0x1c70] ;  /* 0x001c700001167983 */ /* 0x000f280000300a00 */
[----:B-----5:R0:W-:Y:S04]  /*1b7250*/  @P1 STG.E.U8 desc[UR62][R18.64], R47 ;  /* 0x0000002f12001986 */ /* 0x0201e8000c10113e */
[----:B0-----:R-:W5:Y:S01]  /*1b7260*/  LDL.LU.64 R18, [R1+0x1c68] ;  /* 0x001c680001127983 */ /* 0x001f620000300a00 */
[----:B------:R-:W-:-:S02]  /*1b7270*/  LOP3.LUT P6, RZ, R45, 0x400000, RZ, 0xc0, !PT ;  /* 0x004000002dff7812 */ /* 0x000fc400078cc0ff */
[----:B------:R-:W-:-:S11]  /*1b7280*/  LOP3.LUT R48, R48, 0xffffffbf, RZ, 0xc0, !PT ;  /* 0xffffffbf30307812 */ /* 0x000fd600078ec0ff */
[----:B------:R-:W-:Y:S02]  /*1b7290*/  @P6 LOP3.LUT R48, R48, 0x40, RZ, 0xfc, !PT ;  /* 0x0000004030306812 */ /* 0x000fe400078efcff */
[C---:B------:R-:W-:Y:S02]  /*1b72a0*/  LOP3.LUT P6, RZ, R45.reuse, 0x200000, RZ, 0xc0, !PT ;  /* 0x002000002dff7812 */ /* 0x040fe400078cc0ff */
[----:B------:R-:W-:Y:S02]  /*1b72b0*/  LOP3.LUT R48, R48, 0xffffff7f, RZ, 0xc0, !PT ;  /* 0xffffff7f30307812 */ /* 0x000fe400078ec0ff */
[----:B------:R-:W-:-:S09]  /*1b72c0*/  LOP3.LUT P0, RZ, R45, 0x100000, RZ, 0xc0, !PT ;  /* 0x001000002dff7812 */ /* 0x000fd2000780c0ff */
[----:B------:R-:W-:Y:S02]  /*1b72d0*/  @P6 LOP3.LUT R48, R48, 0x80, RZ, 0xfc, !PT ;  /* 0x0000008030306812 */ /* 0x000fe400078efcff */
[----:B------:R-:W-:Y:S02]  /*1b72e0*/  LOP3.LUT P6, RZ, R46, 0x4000000, RZ, 0xc0, !PT ;  /* 0x040000002eff7812 */ /* 0x000fe400078cc0ff */
[----:B------:R-:W-:Y:S02]  /*1b72f0*/  LOP3.LUT R48, R48, 0xfffffeff, RZ, 0xc0, !PT ;  /* 0xfffffeff30307812 */ /* 0x000fe400078ec0ff */
[----:B------:R-:W-:-:S09]  /*1b7300*/  PRMT R47, R11, 0x7773, RZ ;  /* 0x000077730b2f7816 */ /* 0x000fd200000000ff */
[----:B------:R-:W-:Y:S02]  /*1b7310*/  @P6 LOP3.LUT R48, R48, 0x100, RZ, 0xfc, !PT ;  /* 0x0000010030306812 */ /* 0x000fe400078efcff */
[----:B------:R-:W-:Y:S01]  /*1b7320*/  LOP3.LUT P6, RZ, R46, 0x2000000, RZ, 0xc0, !PT ;  /* 0x020000002eff7812 */ /* 0x000fe200078cc0ff */
[----:B---3--:R0:W-:Y:S02]  /*1b7330*/  @P0 STG.E.U8 desc[UR62][R16.64], R47 ;  /* 0x0000002f10000986 */ /* 0x0081e4000c10113e */
[----:B0-----:R-:W-:Y:S02]  /*1b7340*/  PRMT R47, R10, 0x7770, RZ ;  /* 0x000077700a2f7816 */ /* 0x001fe400000000ff */
[----:B------:R-:W3:Y:S04]  /*1b7350*/  LDL.LU.64 R16, [R1+0x1c48] ;  /* 0x001c480001107983 */ /* 0x000ee80000300a00 */
[----:B------:R-:W3:Y:S04]  /*1b7360*/  LDL.LU R11, [R1+0x10c] ;  /* 0x00010c00010b7983 */ /* 0x000ee80000300800 */
[----:B------:R0:W-:Y:S01]  /*1b7370*/  @P6 STG.E.U8 desc[UR62][R14.64], R47 ;  /* 0x0000002f0e006986 */ /* 0x0001e2000c10113e */
[----:B------:R-:W-:-:S02]  /*1b7380*/  LOP3.LUT P6, RZ, R48, 0x100, RZ, 0xc0, !PT ;  /* 0x0000010030ff7812 */ /* 0x000fc400078cc0ff */
[----:B0-----:R-:W-:Y:S01]  /*1b7390*/  PRMT R47, R10, 0x7771, RZ ;  /* 0x000077710a2f7816 */ /* 0x001fe200000000ff */
[----:B------:R-:W3:Y:S10]  /*1b73a0*/  LDL.LU.64 R14, [R1+0x1c38] ;  /* 0x001c3800010e7983 */ /* 0x000ef40000300a00 */
[----:B------:R0:W-:Y:S01]  /*1b73b0*/  @P6 STG.E.U8 desc[UR62][R12.64], R47 ;  /* 0x0000002f0c006986 */ /* 0x0001e2000c10113e */
[----:B------:R-:W-:-:S02]  /*1b73c0*/  LOP3.LUT P6, RZ, R48, 0x80, RZ, 0xc0, !PT ;  /* 0x0000008030ff7812 */ /* 0x000fc400078cc0ff */
[----:B0-----:R-:W-:Y:S02]  /*1b73d0*/  PRMT R47, R10, 0x7772, RZ ;  /* 0x000077720a2f7816 */ /* 0x001fe400000000ff */
[----:B------:R-:W-:Y:S01]  /*1b73e0*/  LOP3.LUT P5, RZ, R46, 0x40000000, RZ, 0xc0, !PT ;  /* 0x400000002eff7812 */ /* 0x000fe200078ac0ff */
[----:B------:R-:W3:Y:S01]  /*1b73f0*/  LDL.LU.64 R12, [R1+0x1c10] ;  /* 0x001c1000010c7983 */ /* 0x000ee20000300a00 */
[----:B------:R-:W-:-:S07]  /*1b7400*/  LOP3.LUT P4, RZ, R45, 0x2000000, RZ, 0xc0, !PT ;  /* 0x020000002dff7812 */ /* 0x000fce000788c0ff */
[----:B--2---:R0:W-:Y:S01]  /*1b7410*/  @P6 STG.E.U8 desc[UR62][R8.64], R47 ;  /* 0x0000002f08006986 */ /* 0x0041e2000c10113e */
[----:B------:R-:W-:Y:S02]  /*1b7420*/  LOP3.LUT P6, RZ, R48, 0x40, RZ, 0xc0, !PT ;  /* 0x0000004030ff7812 */ /* 0x000fe400078cc0ff */
        /* <DEDUP_REMOVED lines=24> */
[----:B------:R-:W-:Y:S02]  /*1b75b0*/  LOP3.LUT P3, RZ, R45, 0x4000000, RZ, 0xc0, !PT ;  /* 0x040000002dff7812 */ /* 0x000fe4000786c0ff */
[----:B------:R-:W-:Y:S02]  /*1b75c0*/  LOP3.LUT P2, RZ, R46, 0x80000000, RZ, 0xc0, !PT ;  /* 0x800000002eff7812 */ /* 0x000fe4000784c0ff */
[----:B------:R-:W-:Y:S02]  /*1b75d0*/  LOP3.LUT P1, RZ, R43, 0x1, RZ, 0xc0, !PT ;  /* 0x000000012bff7812 */ /* 0x000fe4000782c0ff */
[----:B------:R-:W-:-:S07]  /*1b75e0*/  LOP3.LUT P0, RZ, R45, 0x8000000, RZ, 0xc0, !PT ;  /* 0x080000002dff7812 */ /* 0x000fce000780c0ff */
[----:B---3--:R0:W-:Y:S02]  /*1b75f0*/  @P3 STG.E.U8 desc[UR62][R16.64], R47 ;  /* 0x0000002f10003986 */ /* 0x0081e4000c10113e */
[----:B0-----:R-:W-:-:S05]  /*1b7600*/  PRMT R47, R11, 0x7770, RZ ;  /* 0x000077700b2f7816 */ /* 0x001fca00000000ff */
[----:B------:R0:W-:Y:S02]  /*1b7610*/  @P2 STG.E.U8 desc[UR62][R14.64], R47 ;  /* 0x0000002f0e002986 */ /* 0x0001e4000c10113e */
[----:B0-----:R-:W-:-:S05]  /*1b7620*/  PRMT R47, R11, 0x7771, RZ ;  /* 0x000077710b2f7816 */ /* 0x001fca00000000ff */
[----:B------:R0:W-:Y:S02]  /*1b7630*/  @P1 STG.E.U8 desc[UR62][R12.64], R47 ;  /* 0x0000002f0c001986 */ /* 0x0001e4000c10113e */
[----:B0-----:R-:W-:Y:S02]  /*1b7640*/  PRMT R47, R11, 0x7772, RZ ;  /* 0x000077720b2f7816 */ /* 0x001fe400000000ff */
[----:B------:R-:W-:-:S03]  /*1b7650*/  LOP3.LUT R46, R46, 0xfdffffff, RZ, 0xc0, !PT ;  /* 0xfdffffff2e2e7812 */ /* 0x000fc600078ec0ff */
[----:B--2---:R0:W-:Y:S04]  /*1b7660*/  @P0 STG.E.U8 desc[UR62][R8.64], R47 ;  /* 0x0000002f08000986 */ /* 0x0041e8000c10113e */
[----:B0-----:R-:W2:Y:S04]  /*1b7670*/  LDL.LU.64 R8, [R1+0x1c00] ;  /* 0x001c000001087983 */ /* 0x001ea80000300a00 */
[----:B------:R-:W3:Y:S04]  /*1b7680*/  LDL.LU.64 R14, [R1+0x1be8] ;  /* 0x001be800010e7983 */ /* 0x000ee80000300a00 */
[----:B------:R-:W5:Y:S04]  /*1b7690*/  LDL.LU.64 R18, [R1+0x1bb8] ;  /* 0x001bb80001127983 */ /* 0x000f680000300a00 */
[----:B------:R-:W3:Y:S04]  /*1b76a0*/  LDL.LU.64 R16, [R1+0x1bb0] ;  /* 0x001bb00001107983 */ /* 0x000ee80000300a00 */
[----:B------:R-:W3:Y:S04]  /*1b76b0*/  LDL.LU R41, [R1+0xf0] ;  /* 0x0000f00001297983 */ /* 0x000ee80000300800 */
[----:B------:R-:W5:Y:S01]  /*1b76c0*/  LDL.LU.64 R12, [R1+0x1ba0] ;  /* 0x001ba000010c7983 */ /* 0x000f620000300a00 */
[----:B------:R-:W-:-:S03]  /*1b76d0*/  LOP3.LUT R48, R48, 0xfffffffe, RZ, 0xc0, !PT ;  /* 0xfffffffe30307812 */ /* 0x000fc600078ec0ff */
[----:B------:R-:W5:Y:S01]  /*1b76e0*/  LDL.LU R61, [R1+0xf4] ;  /* 0x0000f400013d7983 */ /* 0x000f620000300800 */
[C---:B------:R-:W-:Y:S02]  /*1b76f0*/  LOP3.LUT P3, RZ, R45.reuse, 0x10000000, RZ, 0xc0, !PT ;  /* 0x100000002dff7812 */ /* 0x040fe4000786c0ff */
[----:B------:R-:W-:Y:S02]  /*1b7700*/  LOP3.LUT P0, RZ, R45, 0x20000000, RZ, 0xc0, !PT ;  /* 0x200000002dff7812 */ /* 0x000fe4000780c0ff */
[----:B----4-:R-:W-:-:S13]  /*1b7710*/  LOP3.LUT P6, RZ, R44, 0x4, RZ, 0xc0, !PT ;  /* 0x000000042cff7812 */ /* 0x010fda00078cc0ff */
        /* <DEDUP_REMOVED lines=19> */
[----:B------:R-:W-:-:S13]  /*1b7850*/  LOP3.LUT P6, RZ, R43, 0x8, RZ, 0xc0, !PT ;  /* 0x000000082bff7812 */ /* 0x000fda00078cc0ff */
[----:B------:R-:W-:Y:S02]  /*1b7860*/  @P6 LOP3.LUT R48, R48, 0x1, RZ, 0xfc, !PT ;  /* 0x0000000130306812 */ /* 0x000fe400078efcff */
[----:B------:R-:W-:Y:S02]  /*1b7870*/  LOP3.LUT P6, RZ, R45, 0x40000000, RZ, 0xc0, !PT ;  /* 0x400000002dff7812 */ /* 0x000fe400078cc0ff */
[----:B------:R-:W-:Y:S02]  /*1b7880*/  PRMT R45, R11, 0x7773, RZ ;  /* 0x000077730b2d7816 */ /* 0x000fe400000000ff */
[----:B------:R-:W4:Y:S01]  /*1b7890*/  LDL.LU.64 R10, [R1+0x1b78] ;  /* 0x001b7800010a7983 */ /* 0x000f220000300a00 */
[C---:B------:R-:W-:Y:S02]  /*1b78a0*/  LOP3.LUT P2, RZ, R43.reuse, 0x2, RZ, 0xc0, !PT ;  /* 0x000000022bff7812 */ /* 0x040fe4000784c0ff */
[----:B------:R-:W-:Y:S01]  /*1b78b0*/  LOP3.LUT P1, RZ, R43, 0x4, RZ, 0xc0, !PT ;  /* 0x000000042bff7812 */ /* 0x000fe2000782c0ff */
[----:B--2---:R3:W-:Y:S02]  /*1b78c0*/  @P3 STG.E.U8 desc[UR62][R8.64], R45 ;  /* 0x0000002d08003986 */ /* 0x0047e4000c10113e */
[----:B---3--:R-:W-:-:S02]  /*1b78d0*/  PRMT R45, R41, 0x7770, RZ ;  /* 0x00007770292d7816 */ /* 0x008fc400000000ff */
[----:B------:R-:W2:Y:S04]  /*1b78e0*/  LDL.LU.64 R8, [R1+0x1b70] ;  /* 0x001b700001087983 */ /* 0x000ea80000300a00 */
[----:B------:R-:W3:Y:S04]  /*1b78f0*/  LDL.LU.64 R50, [R1+0x1b60] ;  /* 0x001b600001327983 */ /* 0x000ee80000300a00 */
[----:B------:R0:W-:Y:S02]  /*1b7900*/  @P2 STG.E.U8 desc[UR62][R14.64], R45 ;  /* 0x0000002d0e002986 */ /* 0x0001e4000c10113e */
[----:B0-----:R-:W-:-:S02]  /*1b7910*/  PRMT R45, R41, 0x7771, RZ ;  /* 0x00007771292d7816 */ /* 0x001fc400000000ff */
[----:B------:R-:W3:Y:S04]  /*1b7920*/  LDL.LU R14, [R1+0xf8] ;  /* 0x0000f800010e7983 */ /* 0x000ee80000300800 */
[----:B------:R-:W3:Y:S04]  /*1b7930*/  LDL.LU.64 R52, [R1+0x1b58] ;  /* 0x001b580001347983 */ /* 0x000ee80000300a00 */
[----:B------:R-:W3:Y:S04]  /*1b7940*/  LDL.LU.64 R56, [R1+0x1b50] ;  /* 0x001b500001387983 */ /* 0x000ee80000300a00 */
[----:B------:R-:W3:Y:S04]  /*1b7950*/  LDL.LU.64 R54, [R1+0x1b48] ;  /* 0x001b480001367983 */ /* 0x000ee80000300a00 */
[----:B-----5:R0:W-:Y:S04]  /*1b7960*/  @P1 STG.E.U8 desc[UR62][R18.64], R45 ;  /* 0x0000002d12001986 */ /* 0x0201e8000c10113e */
[----:B------:R-:W5:Y:S04]  /*1b7970*/  LDL.LU R15, [R1+0xfc] ;  /* 0x0000fc00010f7983 */ /* 0x000f680000300800 */
[----:B------:R-:W3:Y:S04]  /*1b7980*/  LDL.LU.64 R58, [R1+0xb78] ;  /* 0x000b7800013a7983 */ /* 0x000ee80000300a00 */
[----:B------:R-:W3:Y:S01]  /*1b7990*/  LDL.LU.64 R22, [R1+0xa58] ;  /* 0x000a580001167983 */ /* 0x000ee20000300a00 */
[----:B0-----:R-:W-:-:S03]  /*1b79a0*/  PRMT R45, R41, 0x7772, RZ ;  /* 0x00007772292d7816 */ /* 0x001fc600000000ff */
[----:B------:R-:W3:Y:S04]  /*1b79b0*/  LDL.LU.64 R18, [R1+0x968] ;  /* 0x0009680001127983 */ /* 0x000ee80000300a00 */
[----:B------:R0:W-:Y:S02]  /*1b79c0*/  @P0 STG.E.U8 desc[UR62][R16.64], R45 ;  /* 0x0000002d10000986 */ /* 0x0001e4000c10113e */
[----:B0-----:R-:W-:Y:S02]  /*1b79d0*/  PRMT R45, R41, 0x7773, RZ ;  /* 0x00007773292d7816 */ /* 0x001fe400000000ff */
[----:B------:R-:W3:Y:S04]  /*1b79e0*/  LDL.LU.64 R16, [R1+0x960] ;  /* 0x0009600001107983 */ /* 0x000ee80000300a00 */
[----:B------:R-:W3:Y:S04]  /*1b79f0*/  LDL.LU R41, [R1+0xe0] ;  /* 0x0000e00001297983 */ /* 0x000ee80000300800 */
[----:B------:R0:W-:Y:S01]  /*1b7a00*/  @P6 STG.E.U8 desc[UR62][R12.64], R45 ;  /* 0x0000002d0c006986 */ /* 0x0001e2000c10113e */
[----:B------:R-:W-:-:S03]  /*1b7a10*/  LOP3.LUT P6, RZ, R48, 0x1, RZ, 0xc0, !PT ;  /* 0x0000000130ff7812 */ /* 0x000fc600078cc0ff */
[----:B------:R-:W3:Y:S01]  /*1b7a20*/  LDL.LU.64 R48, [R1+0x1b68] ;  /* 0x001b680001307983 */ /* 0x000ee20000300a00 */
[----:B0-----:R-:W-:-:S03]  /*1b7a30*/  PRMT R45, R61, 0x7770, RZ ;  /* 0x000077703d2d7816 */ /* 0x001fc600000000ff */
[----:B------:R-:W5:Y:S06]  /*1b7a40*/  LDL.LU.64 R12, [R1+0x8f8] ;  /* 0x0008f800010c7983 */ /* 0x000f6c0000300a00 */
[----:B----4-:R0:W-:Y:S04]  /*1b7a50*/  @P6 STG.E.U8 desc[UR62][R10.64], R45 ;  /* 0x0000002d0a006986 */ /* 0x0101e8000c10113e */
[----:B0-----:R-:W4:Y:S01]  /*1b7a60*/  LDL.LU.64 R10, [R1+0x7e0] ;  /* 0x0007e000010a7983 */ /* 0x001f220000300a00 */
[----:B------:R-:W-:-:S02]  /*1b7a70*/  LOP3.LUT P6, RZ, R46, 0x80000000, RZ, 0xc0, !PT ;  /* 0x800000002eff7812 */ /* 0x000fc400078cc0ff */
[----:B------:R-:W-:-:S11]  /*1b7a80*/  PRMT R45, R61, 0x7771, RZ ;  /* 0x000077713d2d7816 */ /* 0x000fd600000000ff */
[----:B--2---:R0:W-:Y:S01]  /*1b7a90*/  @P6 STG.E.U8 desc[UR62][R8.64], R45 ;  /* 0x0000002d08006986 */ /* 0x0041e2000c10113e */
[C---:B------:R-:W-:Y:S02]  /*1b7aa0*/  LOP3.LUT P6, RZ, R46.reuse, 0x40000000, RZ, 0xc0, !PT ;  /* 0x400000002eff7812 */ /* 0x040fe400078cc0ff */
[----:B0-----:R-:W-:Y:S01]  /*1b7ab0*/  PRMT R45, R61, 0x7772, RZ ;  /* 0x000077723d2d7816 */ /* 0x001fe200000000ff */
[----:B------:R-:W2:Y:S10]  /*1b7ac0*/  LDL.LU.64 R8, [R1+0x738] ;  /* 0x0007380001087983 */ /* 0x000eb40000300a00 */
[----:B---3--:R0:W-:Y:S01]  /*1b7ad0*/  @P6 STG.E.U8 desc[UR62][R48.64], R45 ;  /* 0x0000002d30006986 */ /* 0x0081e2000c10113e */
        /* <DEDUP_REMOVED lines=19> */
[----:B-----5:R-:W-:-:S05]  /*1b7c10*/  PRMT R45, R15, 0x7770, RZ ;  /* 0x000077700f2d7816 */ /* 0x020fca00000000ff */
[----:B------:R0:W-:Y:S01]  /*1b7c20*/  @P5 STG.E.U8 desc[UR62][R22.64], R45 ;  /* 0x0000002d16005986 */ /* 0x0001e2000c10113e */
[----:B------:R-:W-:Y:S02]  /*1b7c30*/  LOP3.LUT P1, RZ, R43, 0x200, RZ, 0xc0, !PT ;  /* 0x000002002bff7812 */ /* 0x000fe4000782c0ff */
[C---:B0-----:R-:W-:Y:S01]  /*1b7c40*/  PRMT R45, R15.reuse, 0x7771, RZ ;  /* 0x000077710f2d7816 */ /* 0x041fe200000000ff */
[----:B------:R-:W3:Y:S04]  /*1b7c50*/  LDL.LU.64 R22, [R1+0x730] ;  /* 0x0007300001167983 */ /* 0x000ee80000300a00 */
[----:B------:R0:W-:Y:S02]  /*1b7c60*/  @P4 STG.E.U8 desc[UR62][R18.64], R45 ;  /* 0x0000002d12004986 */ /* 0x0001e4000c10113e */
[----:B0-----:R-:W-:-:S05]  /*1b7c70*/  PRMT R45, R15, 0x7772, RZ ;  /* 0x000077720f2d7816 */ /* 0x001fca00000000ff */
[----:B------:R0:W-:Y:S02]  /*1b7c80*/  @P3 STG.E.U8 desc[UR62][R16.64], R45 ;  /* 0x0000002d10003986 */ /* 0x0001e4000c10113e */
[----:B0-----:R-:W-:-:S05]  /*1b7c90*/  PRMT R45, R15, 0x7773, RZ ;  /* 0x000077730f2d7816 */ /* 0x001fca00000000ff */
[----:B------:R0:W-:Y:S02]  /*1b7ca0*/  @P2 STG.E.U8 desc[UR62][R12.64], R45 ;  /* 0x0000002d0c002986 */ /* 0x0001e4000c10113e */
[----:B0-----:R-:W-:-:S05]  /*1b7cb0*/  PRMT R45, R41, 0x7770, RZ ;  /* 0x00007770292d7816 */ /* 0x001fca00000000ff */
[----:B----4-:R0:W-:Y:S04]  /*1b7cc0*/  @P1 STG.E.U8 desc[UR62][R10.64], R45 ;  /* 0x0000002d0a001986 */ /* 0x0101e8000c10113e */
[----:B0-----:R-:W4:Y:S01]  /*1b7cd0*/  LDL.LU.64 R10, [R1+0x6c0] ;  /* 0x0006c000010a7983 */ /* 0x001f220000300a00 */
[----:B------:R-:W-:Y:S02]  /*1b7ce0*/  LOP3.LUT P0, RZ, R43, 0x400, RZ, 0xc0, !PT ;  /* 0x000004002bff7812 */ /* 0x000fe4000780c0ff */
[----:B------:R-:W-:Y:S01]  /*1b7cf0*/  PRMT R45, R41, 0x7771, RZ ;  /* 0x00007771292d7816 */ /* 0x000fe200000000ff */
[----:B------:R-:W5:Y:S04]  /*1b7d00*/  LDL.LU.64 R14, [R1+0x5b8] ;  /* 0x0005b800010e7983 */ /* 0x000f680000300a00 */
[----:B------:R-:W5:Y:S04]  /*1b7d10*/  LDL.LU.64 R18, [R1+0x5b0] ;  /* 0x0005b00001127983 */ /* 0x000f680000300a00 */
[----:B------:R-:W5:Y:S01]  /*1b7d20*/  LDL.LU.64 R16, [R1+0x5a8] ;  /* 0x0005a80001107983 */ /* 0x000f620000300a00 */
[----:B------:R-:W-:-:S03]  /*1b7d30*/  LOP3.LUT P3, RZ, R44, 0x20, RZ, 0xc0, !PT ;  /* 0x000000202cff7812 */ /* 0x000fc6000786c0ff */
[----:B--2---:R0:W-:Y:S04]  /*1b7d40*/  @P0 STG.E.U8 desc[UR62][R8.64], R45 ;  /* 0x0000002d08000986 */ /* 0x0041e8000c10113e */
[----:B0-----:R-:W2:Y:S04]  /*1b7d50*/  LDL.LU R8, [R1+0xe4] ;  /* 0x0000e40001087983 */ /* 0x001ea80000300800 */
[----:B------:R-:W2:Y:S01]  /*1b7d60*/  LDL.LU.64 R12, [R1+0x5a0] ;  /* 0x0005a000010c7983 */ /* 0x000ea20000300a00 */
[----:B------:R-:W-:Y:S02]  /*1b7d70*/  LOP3.LUT P2, RZ, R44, 0x40, RZ, 0xc0, !PT ;  /* 0x000000402cff7812 */ /* 0x000fe4000784c0ff */
[C---:B------:R-:W-:Y:S01]  /*1b7d80*/  PRMT R45, R41.reuse, 0x7772, RZ ;  /* 0x00007772292d7816 */ /* 0x040fe200000000ff */
[----:B------:R-:W2:Y:S04]  /*1b7d90*/  LDL.LU R61, [R1+0xe8] ;  /* 0x0000e800013d7983 */ /* 0x000ea80000300800 */
[----:B---3--:R0:W-:Y:S02]  /*1b7da0*/  @P3 STG.E.U8 desc[UR62][R22.64], R45 ;  /* 0x0000002d16003986 */ /* 0x0081e4000c10113e */
[----:B0-----:R-:W-:-:S05]  /*1b7db0*/  PRMT R45, R41, 0x7773, RZ ;  /* 0x00007773292d7816 */ /* 0x001fca00000000ff */
[----:B----4-:R0:W-:Y:S04]  /*1b7dc0*/  @P2 STG.E.U8 desc[UR62][R10.64], R45 ;  /* 0x0000002d0a002986 */ /* 0x0101e8000c10113e */
[----:B0-----:R-:W3:Y:S01]  /*1b7dd0*/  LDL.LU.64 R10, [R1+0x578] ;  /* 0x00057800010a7983 */ /* 0x001ee20000300a00 */
[----:B------:R-:W-:Y:S02]  /*1b7de0*/  LOP3.LUT P6, RZ, R44, 0x800, RZ, 0xc0, !PT ;  /* 0x000008002cff7812 */ /* 0x000fe400078cc0ff */
[----:B------:R-:W-:-:S11]  /*1b7df0*/  LOP3.LUT R46, R46, 0xfffdffff, RZ, 0xc0, !PT ;  /* 0xfffdffff2e2e7812 */ /* 0x000fd600078ec0ff */
[----:B------:R-:W-:Y:S02]  /*1b7e00*/  @P6 LOP3.LUT R46, R46, 0x20000, RZ, 0xfc, !PT ;  /* 0x000200002e2e6812 */ /* 0x000fe400078efcff */
[----:B------:R-:W-:Y:S02]  /*1b7e10*/  LOP3.LUT P6, RZ, R43, 0x10000, RZ, 0xc0, !PT ;  /* 0x000100002bff7812 */ /* 0x000fe400078cc0ff */
[----:B------:R-:W-:-:S11]  /*1b7e20*/  LOP3.LUT R46, R46, 0xfffbffff, RZ, 0xc0, !PT ;  /* 0xfffbffff2e2e7812 */ /* 0x000fd600078ec0ff */
[----:B------:R-:W-:Y:S02]  /*1b7e30*/  @P6 LOP3.LUT R46, R46, 0x40000, RZ, 0xfc, !PT ;  /* 0x000400002e2e6812 */ /* 0x000fe400078efcff */
[C---:B------:R-:W-:Y:S02]  /*1b7e40*/  LOP3.LUT P6, RZ, R43.reuse, 0x8000, RZ, 0xc0, !PT ;  /* 0x000080002bff7812 */ /* 0x040fe400078cc0ff */
[----:B------:R-:W-:Y:S01]  /*1b7e50*/  LOP3.LUT R46, R46, 0xfff7ffff, RZ, 0xc0, !PT ;  /* 0xfff7ffff2e2e7812 */ /* 0x000fe200078ec0ff */
[----:B------:R-:W-:Y:S02]  /*1b7e60*/  IMAD.MOV.U32 R9, RZ, RZ, R40 ;  /* 0x000000ffff097224 */ /* 0x000fe400078e0028 */
        /* <DEDUP_REMOVED lines=12> */
[----:B--2---:R-:W-:Y:S02]  /*1b7f30*/  PRMT R45, R8, 0x7770, RZ ;  /* 0x00007770082d7816 */ /* 0x004fe400000000ff */
[----:B------:R-:W-:-:S03]  /*1b7f40*/  LOP3.LUT R46, R46, 0xffbfffff, RZ, 0xc0, !PT ;  /* 0xffbfffff2e2e7812 */ /* 0x000fc600078ec0ff */
[----:B-----5:R0:W-:Y:S06]  /*1b7f50*/  @P1 STG.E.U8 desc[UR62][R14.64], R45 ;  /* 0x0000002d0e001986 */ /* 0x0201ec000c10113e */
[----:B------:R-:W-:Y:S02]  /*1b7f60*/  @P6 LOP3.LUT R46, R46, 0x400000, RZ, 0xfc, !PT ;  /* 0x004000002e2e6812 */ /* 0x000fe400078efcff */
[----:B------:R-:W-:Y:S01]  /*1b7f70*/  LOP3.LUT P6, RZ, R43, 0x2000, RZ, 0xc0, !PT ;  /* 0x000020002bff7812 */ /* 0x000fe200078cc0ff */
[----:B0-----:R-:W2:Y:S04]  /*1b7f80*/  LDL.LU R14, [R1+0xec] ;  /* 0x0000ec00010e7983 */ /* 0x001ea80000300800 */
[----:B------:R-:W5:Y:S01]  /*1b7f90*/  LDL.LU.64 R52, [R1+0x538] ;  /* 0x0005380001347983 */ /* 0x000f620000300a00 */
[----:B------:R-:W-:-:S03]  /*1b7fa0*/  LOP3.LUT R46, R46, 0xff7fffff, RZ, 0xc0, !PT ;  /* 0xff7fffff2e2e7812 */ /* 0x000fc600078ec0ff */
[----:B------:R-:W5:Y:S01]  /*1b7fb0*/  LDL.LU.64 R56, [R1+0x530] ;  /* 0x0005300001387983 */ /* 0x000f620000300a00 */
[----:B------:R-:W-:Y:S02]  /*1b7fc0*/  LOP3.LUT P0, RZ, R43, 0x1000, RZ, 0xc0, !PT ;  /* 0x000010002bff7812 */ /* 0x000fe4000780c0ff */
[----:B------:R-:W-:Y:S01]  /*1b7fd0*/  PRMT R45, R8, 0x7771, RZ ;  /* 0x00007771082d7816 */ /* 0x000fe200000000ff */
[----:B------:R-:W5:Y:S04]  /*1b7fe0*/  LDL.LU.64 R54, [R1+0x528] ;  /* 0x0005280001367983 */ /* 0x000f680000300a00 */
[----:B------:R-:W5:Y:S04]  /*1b7ff0*/  LDL.LU.64 R58, [R1+0x520] ;  /* 0x00052000013a7983 */ /* 0x000f680000300a00 */
[----:B------:R-:W5:Y:S01]  /*1b8000*/  LDL.LU R15, [R1+0xd0] ;  /* 0x0000d000010f7983 */ /* 0x000f620000300800 */
[----:B------:R-:W-:-:S02]  /*1b8010*/  @P6 LOP3.LUT R46, R46, 0x800000, RZ, 0xfc, !PT ;  /* 0x008000002e2e6812 */ /* 0x000fc400078efcff */
[----:B------:R-:W-:Y:S01]  /*1b8020*/  LOP3.LUT P6, RZ, R44, 0x100, RZ, 0xc0, !PT ;  /* 0x000001002cff7812 */ /* 0x000fe200078cc0ff */
[----:B------:R-:W5:Y:S01]  /*1b8030*/  LDL.LU.64 R22, [R1+0x4f8] ;  /* 0x0004f80001167983 */ /* 0x000f620000300a00 */
[----:B------:R-:W-:-:S11]  /*1b8040*/  LOP3.LUT R46, R46, 0xfeffffff, RZ, 0xc0, !PT ;  /* 0xfeffffff2e2e7812 */ /* 0x000fd600078ec0ff */
[----:B------:R-:W-:Y:S02]  /*1b8050*/  @P6 LOP3.LUT R46, R46, 0x1000000, RZ, 0xfc, !PT ;  /* 0x010000002e2e6812 */ /* 0x000fe400078efcff */
        /* <DEDUP_REMOVED lines=28> */
[----:B------:R-:W4:Y:S01]  /*1b8220*/  LDL.LU.64 R40, [R1+0x7ba0] ;  /* 0x007ba00001287983 */ /* 0x000f220000300a00 */
[----:B0-----:R-:W-:-:S07]  /*1b8230*/  PRMT R45, R61, 0x7773, RZ ;  /* 0x000077733d2d7816 */ /* 0x001fce00000000ff */
[----:B------:R2:W-:Y:S01]  /*1b8240*/  @P6 STG.E.U8 desc[UR62][R50.64], R45 ;  /* 0x0000002d32006986 */ /* 0x0005e2000c10113e */
[----:B------:R-:W-:Y:S02]  /*1b8250*/  LOP3.LUT P6, RZ, R46, 0x80000, RZ, 0xc0, !PT ;  /* 0x000800002eff7812 */ /* 0x000fe400078cc0ff */
        /* <DEDUP_REMOVED lines=48> */
[----:B------:R-:W4:Y:S04]  /*1b8560*/  LDL.LU.64 R48, [R1+0x448] ;  /* 0x0004480001307983 */ /* 0x000f280000300a00 */
[----:B------:R-:W4:Y:S04]  /*1b8570*/  LDL.LU.64 R60, [R1+0x440] ;  /* 0x00044000013c7983 */ /* 0x000f280000300a00 */
[----:B------:R-:W4:Y:S01]  /*1b8580*/  LDL.LU.64 R50, [R1+0x438] ;  /* 0x0004380001327983 */ /* 0x000f220000300a00 */
[----:B------:R-:W-:-:S02]  /*1b8590*/  LOP3.LUT R46, R46, 0xffffbfff, RZ, 0xc0, !PT ;  /* 0xffffbfff2e2e7812 */ /* 0x000fc400078ec0ff */
[----:B------:R-:W-:Y:S01]  /*1b85a0*/  LOP3.LUT P2, RZ, R44, 0x8000, RZ, 0xc0, !PT ;  /* 0x000080002cff7812 */ /* 0x000fe2000784c0ff */
[----:B------:R-:W4:Y:S01]  /*1b85b0*/  LDL.LU.64 R56, [R1+0x430] ;  /* 0x0004300001387983 */ /* 0x000f220000300a00 */
[----:B------:R-:W-:Y:S02]  /*1b85c0*/  @P6 LOP3.LUT R46, R46, 0x4000, RZ, 0xfc, !PT ;  /* 0x000040002e2e6812 */ /* 0x000fe400078efcff */
[----:B------:R-:W-:Y:S02]  /*1b85d0*/  LOP3.LUT P6, RZ, R44, 0x40000, RZ, 0xc0, !PT ;  /* 0x000400002cff7812 */ /* 0x000fe400078cc0ff */
[----:B------:R-:W-:Y:S02]  /*1b85e0*/  PRMT R45, R8, 0x7772, RZ ;  /* 0x00007772082d7816 */ /* 0x000fe400000000ff */
[----:B------:R-:W-:Y:S02]  /*1b85f0*/  LOP3.LUT R46, R46, 0xffff7fff, RZ, 0xc0, !PT ;  /* 0xffff7fff2e2e7812 */ /* 0x000fe400078ec0ff */
[----:B------:R-:W-:-:S03]  /*1b8600*/  LOP3.LUT P1, RZ, R44, 0x10000, RZ, 0xc0, !PT ;  /* 0x000100002cff7812 */ /* 0x000fc6000782c0ff */
[----:B---3--:R0:W-:Y:S04]  /*1b8610*/  @P2 STG.E.U8 desc[UR62][R22.64], R45 ;  /* 0x0000002d16002986 */ /* 0x0081e8000c10113e */
[----:B------:R-:W-:Y:S02]  /*1b8620*/  @P6 LOP3.LUT R46, R46, 0x8000, RZ, 0xfc, !PT ;  /* 0x000080002e2e6812 */ /* 0x000fe400078efcff */
[----:B------:R-:W-:Y:S02]  /*1b8630*/  LOP3.LUT P6, RZ, R44, 0x20000, RZ, 0xc0, !PT ;  /* 0x000200002cff7812 */ /* 0x000fe400078cc0ff */
        /* <DEDUP_REMOVED lines=11> */
[----:B------:R-:W3:Y:S04]  /*1b86f0*/  LDL.LU.64 R18, [R1+0x3f0] ;  /* 0x0003f00001127983 */ /* 0x000ee80000300a00 */
[----:B------:R0:W-:Y:S02]  /*1b8700*/  @P0 STG.E.U8 desc[UR62][R16.64], R45 ;  /* 0x0000002d10000986 */ /* 0x0001e4000c10113e */
[----:B0-----:R-:W-:Y:S02]  /*1b8710*/  PRMT R45, R52, 0x7771, RZ ;  /* 0x00007771342d7816 */ /* 0x001fe400000000ff */
[----:B------:R-:W3:Y:S04]  /*1b8720*/  LDL.LU.64 R16, [R1+0x3c8] ;  /* 0x0003c80001107983 */ /* 0x000ee80000300a00 */
        /* <DEDUP_REMOVED lines=46> */
[----:B------:R-:W4:Y:S04]  /*1b8a10*/  LDL.LU.64 R22, [R1+0x3a0] ;  /* 0x0003a00001167983 */ /* 0x000f280000300a00 */
[----:B--2---:R0:W-:Y:S04]  /*1b8a20*/  @P0 STG.E.U8 desc[UR62][R10.64], R45 ;  /* 0x0000002d0a000986 */ /* 0x0041e8000c10113e */
[----:B0-----:R-:W2:Y:S04]  /*1b8a30*/  LDL.LU.64 R10, [R1+0x3a8] ;  /* 0x0003a800010a7983 */ /* 0x001ea80000300a00 */
[----:B------:R-:W5:Y:S04]  /*1b8a40*/  LDL.LU.64 R18, [R1+0x3d8] ;  /* 0x0003d80001127983 */ /* 0x000f680000300a00 */
[----:B------:R-:W2:Y:S01]  /*1b8a50*/  LDL.LU R8, [R1+0xc8] ;  /* 0x0000c80001087983 */ /* 0x000ea20000300800 */
[----:B------:R-:W-:-:S02]  /*1b8a60*/  LOP3.LUT P6, RZ, R42, 0x8, RZ, 0xc0, !PT ;  /* 0x000000082aff7812 */ /* 0x000fc400078cc0ff */
[----:B------:R-:W-:Y:S01]  /*1b8a70*/  LOP3.LUT R46, R46, 0xfffffffd, RZ, 0xc0, !PT ;  /* 0xfffffffd2e2e7812 */ /* 0x000fe200078ec0ff */
[----:B------:R-:W3:Y:S04]  /*1b8a80*/  LDL.LU.64 R16, [R1+0x3e8] ;  /* 0x0003e80001107983 */ /* 0x000ee80000300a00 */
[----:B------:R-:W3:Y:S04]  /*1b8a90*/  LDL.LU.64 R14, [R1+0x3d0] ;  /* 0x0003d000010e7983 */ /* 0x000ee80000300a00 */
[----:B------:R-:W3:Y:S04]  /*1b8aa0*/  LDL.LU.64 R12, [R1+0x3e0] ;  /* 0x0003e000010c7983 */ /* 0x000ee80000300a00 */
[----:B------:R-:W3:Y:S01]  /*1b8ab0*/  LDL.LU R47, [R1+0xcc] ;  /* 0x0000cc00012f7983 */ /* 0x000ee20000300800 */
        /* <DEDUP_REMOVED lines=12> */
[C---:B------:R-:W-:Y:S02]  /*1b8b80*/  LOP3.LUT P3, RZ, R43.reuse, 0x20000000, RZ, 0xc0, !PT ;  /* 0x200000002bff7812 */ /* 0x040fe4000786c0ff */
[----:B------:R-:W-:-:S07]  /*1b8b90*/  LOP3.LUT P2, RZ, R43, 0x40000000, RZ, 0xc0, !PT ;  /* 0x400000002bff7812 */ /* 0x000fce000784c0ff */
[----:B------:R-:W-:Y:S02]  /*1b8ba0*/  @P6 LOP3.LUT R46, R46, 0x20, RZ, 0xfc, !PT ;  /* 0x000000202e2e6812 */ /* 0x000fe400078efcff */
[----:B------:R-:W-:Y:S02]  /*1b8bb0*/  LOP3.LUT P6, RZ, R44, 0x10000000, RZ, 0xc0, !PT ;  /* 0x100000002cff7812 */ /* 0x000fe400078cc0ff */
[----:B------:R-:W-:Y:S02]  /*1b8bc0*/  LOP3.LUT R46, R46, 0xffffffbf, RZ, 0xc0, !PT ;  /* 0xffffffbf2e2e7812 */ /* 0x000fe400078ec0ff */
[C---:B------:R-:W-:Y:S02]  /*1b8bd0*/  LOP3.LUT P1, RZ, R44.reuse, 0x2000000, RZ, 0xc0, !PT ;  /* 0x020000002cff7812 */ /* 0x040fe4000782c0ff */
[C---:B------:R-:W-:Y:S02]  /*1b8be0*/  LOP3.LUT P0, RZ, R44.reuse, 0x4000000, RZ, 0xc0, !PT ;  /* 0x040000002cff7812 */ /* 0x040fe4000780c0ff */
[----:B------:R-:W-:-:S05]  /*1b8bf0*/  LOP3.LUT P4, RZ, R44, 0x80000000, RZ, 0xc0, !PT ;  /* 0x800000002cff7812 */ /* 0x000fca000788c0ff */
[----:B------:R-:W-:Y:S02]  /*1b8c00*/  @P6 LOP3.LUT R46, R46, 0x40, RZ, 0xfc, !PT ;  /* 0x000000402e2e6812 */ /* 0x000fe400078efcff */
[----:B------:R-:W-:Y:S02]  /*1b8c10*/  LOP3.LUT P6, RZ, R44, 0x8000000, RZ, 0xc0, !PT ;  /* 0x080000002cff7812 */ /* 0x000fe400078cc0ff */
[C---:B--2---:R-:W-:Y:S02]  /*1b8c20*/  PRMT R45, R8.reuse, 0x7770, RZ ;  /* 0x00007770082d7816 */ /* 0x044fe400000000ff */
[----:B------:R-:W-:-:S03]  /*1b8c30*/  PRMT R44, R8, 0x7771, RZ ;  /* 0x00007771082c7816 */ /* 0x000fc600000000ff */
[----:B----4-:R-:W-:Y:S04]  /*1b8c40*/  @P3 STG.E.U8 desc[UR62][R22.64], R45 ;  /* 0x0000002d16003986 */ /* 0x010fe8000c10113e */
[----:B------:R0:W-:Y:S04]  /*1b8c50*/  @P2 STG.E.U8 desc[UR62][R10.64], R44 ;  /* 0x0000002c0a002986 */ /* 0x0001e8000c10113e */
[----:B0-----:R-:W2:Y:S04]  /*1b8c60*/  LDL.LU.64 R10, [R1+0x418] ;  /* 0x00041800010a7983 */ /* 0x001ea80000300a00 */
[----:B------:R-:W4:Y:S04]  /*1b8c70*/  LDL.LU.64 R48, [R1+0x428] ;  /* 0x0004280001307983 */ /* 0x000f280000300a00 */
[----:B------:R-:W4:Y:S04]  /*1b8c80*/  LDL.LU R22, [R1+0xb0] ;  /* 0x0000b00001167983 */ /* 0x000f280000300800 */
[----:B------:R-:W4:Y:S04]  /*1b8c90*/  LDL.LU.64 R60, [R1+0x410] ;  /* 0x00041000013c7983 */ /* 0x000f280000300a00 */
[----:B------:R-:W4:Y:S04]  /*1b8ca0*/  LDL.LU.64 R50, [R1+0x420] ;  /* 0x0004200001327983 */ /* 0x000f280000300a00 */
[----:B------:R-:W4:Y:S01]  /*1b8cb0*/  LDL.LU.64 R52, [R1+0x458] ;  /* 0x0004580001347983 */ /* 0x000f220000300a00 */
[----:B------:R-:W-:-:S03]  /*1b8cc0*/  LOP3.LUT R46, R46, 0xffffff7f, RZ, 0xc0, !PT ;  /* 0xffffff7f2e2e7812 */ /* 0x000fc600078ec0ff */
[----:B------:R-:W4:Y:S01]  /*1b8cd0*/  LDL.LU.64 R56, [R1+0x468] ;  /* 0x0004680001387983 */ /* 0x000f220000300a00 */
[----:B------:R-:W-:Y:S02]  /*1b8ce0*/  @P6 LOP3.LUT R46, R46, 0x80, RZ, 0xfc, !PT ;  /* 0x000000802e2e6812 */ /* 0x000fe400078efcff */
[----:B------:R-:W-:Y:S02]  /*1b8cf0*/  LOP3.LUT P6, RZ, R42, 0x1, RZ, 0xc0, !PT ;  /* 0x000000012aff7812 */ /* 0x000fe400078cc0ff */
[----:B------:R-:W-:Y:S02]  /*1b8d00*/  PRMT R44, R8, 0x7772, RZ ;  /* 0x00007772082c7816 */ /* 0x000fe400000000ff */
[----:B------:R-:W-:-:S03]  /*1b8d10*/  LOP3.LUT R46, R46, 0xfffffeff, RZ, 0xc0, !PT ;  /* 0xfffffeff2e2e7812 */ /* 0x000fc600078ec0ff */
[----:B-----5:R0:W-:Y:S06]  /*1b8d20*/  @P1 STG.E.U8 desc[UR62][R18.64], R44 ;  /* 0x0000002c12001986 */ /* 0x0201ec000c10113e */
[----:B------:R-:W-:Y:S02]  /*1b8d30*/  @P6 LOP3.LUT R46, R46, 0x100, RZ, 0xfc, !PT ;  /* 0x000001002e2e6812 */ /* 0x000fe400078efcff */
[----:B------:R-:W-:Y:S02]  /*1b8d40*/  LOP3.LUT P6, RZ, R43, 0x80000000, RZ, 0xc0, !PT ;  /* 0x800000002bff7812 */ /* 0x000fe400078cc0ff */
[----:B0-----:R-:W-:-:S02]  /*1b8d50*/  PRMT R44, R8, 0x7773, RZ ;  /* 0x00007773082c7816 */ /* 0x001fc400000000ff */
[----:B------:R-:W5:Y:S04]  /*1b8d60*/  LDL.LU R8, [R1+0xb4] ;  /* 0x0000b40001087983 */ /* 0x000f680000300800 */
[----:B------:R-:W5:Y:S04]  /*1b8d70*/  LDL.LU.64 R54, [R1+0x450] ;  /* 0x0004500001367983 */ /* 0x000f680000300a00 */
[----:B---3--:R0:W-:Y:S04]  /*1b8d80*/  @P0 STG.E.U8 desc[UR62][R16.64], R44 ;  /* 0x0000002c10000986 */ /* 0x0081e8000c10113e */
[----:B------:R-:W3:Y:S04]  /*1b8d90*/  LDL.LU.64 R58, [R1+0x460] ;  /* 0x00046000013a7983 */ /* 0x000ee80000300a00 */
[----:B------:R-:W3:Y:S04]  /*1b8da0*/  LDL.LU.64 R18, [R1+0x498] ;  /* 0x0004980001127983 */ /* 0x000ee80000300a00 */
[----:B------:R-:W3:Y:S01]  /*1b8db0*/  LDL.LU R23, [R1+0xb8] ;  /* 0x0000b80001177983 */ /* 0x000ee20000300800 */
[----:B0-----:R-:W-:-:S03]  /*1b8dc0*/  PRMT R44, R47, 0x7770, RZ ;  /* 0x000077702f2c7816 */ /* 0x001fc600000000ff */
[----:B------:R-:W3:Y:S04]  /*1b8dd0*/  LDL.LU.64 R16, [R1+0x4a8] ;  /* 0x0004a80001107983 */ /* 0x000ee80000300a00 */
[----:B------:R0:W-:Y:S01]  /*1b8de0*/  @P6 STG.E.U8 desc[UR62][R14.64], R44 ;  /* 0x0000002c0e006986 */ /* 0x0001e2000c10113e */
[C---:B------:R-:W-:Y:S02]  /*1b8df0*/  LOP3.LUT P6, RZ, R46.reuse, 0x100, RZ, 0xc0, !PT ;  /* 0x000001002eff7812 */ /* 0x040fe400078cc0ff */
        /* <DEDUP_REMOVED lines=24> */
[----:B------:R-:W-:Y:S02]  /*1b8f80*/  LOP3.LUT P5, RZ, R42, 0x10, RZ, 0xc0, !PT ;  /* 0x000000102aff7812 */ /* 0x000fe400078ac0ff */
[----:B-----5:R-:W-:-:S09]  /*1b8f90*/  PRMT R44, R8, 0x7770, RZ ;  /* 0x00007770082c7816 */ /* 0x020fd200000000ff */
[----:B------:R0:W-:Y:S01]  /*1b8fa0*/  @P6 STG.E.U8 desc[UR62][R54.64], R44 ;  /* 0x0000002c36006986 */ /* 0x0001e2000c10113e */
[----:B------:R-:W-:Y:S02]  /*1b8fb0*/  LOP3.LUT P3, RZ, R41, 0x1, RZ, 0xc0, !PT ;  /* 0x0000000129ff7812 */ /* 0x000fe4000786c0ff */
[----:B------:R-:W-:Y:S02]  /*1b8fc0*/  LOP3.LUT P2, RZ, R42, 0x20, RZ, 0xc0, !PT ;  /* 0x000000202aff7812 */ /* 0x000fe4000784c0ff */
[----:B0-----:R-:W-:-:S05]  /*1b8fd0*/  PRMT R44, R8, 0x7771, RZ ;  /* 0x00007771082c7816 */ /* 0x001fca00000000ff */
[----:B---3--:R0:W-:Y:S01]  /*1b8fe0*/  @P5 STG.E.U8 desc[UR62][R58.64], R44 ;  /* 0x0000002c3a005986 */ /* 0x0081e2000c10113e */
[----:B------:R-:W-:Y:S02]  /*1b8ff0*/  LOP3.LUT P1, RZ, R42, 0x40, RZ, 0xc0, !PT ;  /* 0x000000402aff7812 */ /* 0x000fe4000782c0ff */
[----:B0-----:R-:W-:-:S05]  /*1b9000*/  PRMT R44, R8, 0x7772, RZ ;  /* 0x00007772082c7816 */ /* 0x001fca00000000ff */
[----:B------:R0:W-:Y:S01]  /*1b9010*/  @P4 STG.E.U8 desc[UR62][R18.64], R44 ;  /* 0x0000002c12004986 */ /* 0x0001e2000c10113e */
[----:B------:R-:W-:Y:S02]  /*1b9020*/  LOP3.LUT P0, RZ, R41, 0x2, RZ, 0xc0, !PT ;  /* 0x0000000229ff7812 */ /* 0x000fe4000780c0ff */
[----:B0-----:R-:W-:-:S05]  /*1b9030*/  PRMT R44, R8, 0x7773, RZ ;  /* 0x00007773082c7816 */ /* 0x001fca00000000ff */
[----:B------:R0:W-:Y:S02]  /*1b9040*/  @P3 STG.E.U8 desc[UR62][R16.64], R44 ;  /* 0x0000002c10003986 */ /* 0x0001e4000c10113e */
[C---:B0-----:R-:W-:Y:S02]  /*1b9050*/  PRMT R44, R23.reuse, 0x7770, RZ ;  /* 0x00007770172c7816 */ /* 0x041fe400000000ff */
[----:B------:R-:W3:Y:S04]  /*1b9060*/  LDL.LU.64 R16, [R1+0x508] ;  /* 0x0005080001107983 */ /* 0x000ee80000300a00 */
        /* <DEDUP_REMOVED lines=8> */
[----:B------:R-:W2:Y:S04]  /*1b90f0*/  LDL.LU R8, [R1+0xbc] ;  /* 0x0000bc0001087983 */ /* 0x000ea80000300800 */
[----:B------:R-:W4:Y:S04]  /*1b9100*/  LDL.LU.64 R14, [R1+0x548] ;  /* 0x00054800010e7983 */ /* 0x000f280000300a00 */
[----:B------:R-:W4:Y:S04]  /*1b9110*/  LDL.LU.64 R12, [R1+0x510] ;  /* 0x00051000010c7983 */ /* 0x000f280000300a00 */
[----:B------:R-:W4:Y:S01]  /*1b9120*/  LDL.LU R47, [R1+0xa0] ;  /* 0x0000a000012f7983 */ /* 0x000f220000300800 */
[----:B------:R-:W-:-:S02]  /*1b9130*/  LOP3.LUT P6, RZ, R41, 0x100, RZ, 0xc0, !PT ;  /* 0x0000010029ff7812 */ /* 0x000fc400078cc0ff */
[----:B------:R-:W-:Y:S02]  /*1b9140*/  LOP3.LUT P3, RZ, R41, 0x4, RZ, 0xc0, !PT ;  /* 0x0000000429ff7812 */ /* 0x000fe4000786c0ff */
[----:B------:R-:W-:Y:S02]  /*1b9150*/  LOP3.LUT R43, R43, 0xfdffffff, RZ, 0xc0, !PT ;  /* 0xfdffffff2b2b7812 */ /* 0x000fe400078ec0ff */
[----:B------:R-:W-:Y:S02]  /*1b9160*/  LOP3.LUT P2, RZ, R42, 0x80, RZ, 0xc0, !PT ;  /* 0x000000802aff7812 */ /* 0x000fe4000784c0ff */
[----:B------:R-:W-:-:S05]  /*1b9170*/  PRMT R44, R23, 0x7773, RZ ;  /* 0x00007773172c7816 */ /* 0x000fca00000000ff */
        /* <DEDUP_REMOVED lines=15> */
[----:B---3--:R2:W-:Y:S10]  /*1b9270*/  @P3 STG.E.U8 desc[UR62][R16.64], R44 ;  /* 0x0000002c10003986 */ /* 0x0085f4000c10113e */
[----:B------:R-:W-:-:S02]  /*1b9280*/  @P6 LOP3.LUT R43, R43, 0x40000000, RZ, 0xfc, !PT ;  /* 0x400000002b2b6812 */ /* 0x000fc400078efcff */
[C---:B------:R-:W-:Y:S02]  /*1b9290*/  LOP3.LUT P6, RZ, R42.reuse, 0x400, RZ, 0xc0, !PT ;  /* 0x000004002aff7812 */ /* 0x040fe400078cc0ff */
[----:B------:R-:W-:Y:S02]  /*1b92a0*/  LOP3.LUT R43, R43, 0x7fffffff, RZ, 0xc0, !PT ;  /* 0x7fffffff2b2b7812 */ /* 0x000fe400078ec0ff */
[----:B------:R-:W-:-:S09]  /*1b92b0*/  LOP3.LUT P1, RZ, R42, 0x100, RZ, 0xc0, !PT ;  /* 0x000001002aff7812 */ /* 0x000fd2000782c0ff */
[----:B------:R-:W-:Y:S02]  /*1b92c0*/  @P6 LOP3.LUT R43, R43, 0x80000000, RZ, 0xfc, !PT ;  /* 0x800000002b2b6812 */ /* 0x000fe400078efcff */
[----:B------:R-:W-:Y:S02]  /*1b92d0*/  LOP3.LUT P6, RZ, R42, 0x200, RZ, 0xc0, !PT ;  /* 0x000002002aff7812 */ /* 0x000fe400078cc0ff */
[----:B------:R-:W-:Y:S02]  /*1b92e0*/  LOP3.LUT P0, RZ, R41, 0x8, RZ, 0xc0, !PT ;  /* 0x0000000829ff7812 */ /* 0x000fe4000780c0ff */
[----:B------:R-:W-:-:S09]  /*1b92f0*/  LOP3.LUT R46, R46, 0xfffffffe, RZ, 0xc0, !PT ;  /* 0xfffffffe2e2e7812 */ /* 0x000fd200078ec0ff */
[----:B------:R-:W-:Y:S02]  /*1b9300*/  @P6 LOP3.LUT R46, R46, 0x1, RZ, 0xfc, !PT ;  /* 0x000000012e2e6812 */ /* 0x000fe400078efcff */
[----:B------:R-:W-:Y:S02]  /*1b9310*/  LOP3.LUT P6, RZ, R41, 0x10, RZ, 0xc0, !PT ;  /* 0x0000001029ff7812 */ /* 0x000fe400078cc0ff */
[----:B--2---:R-:W-:-:S05]  /*1b9320*/  PRMT R44, R8, 0x7770, RZ ;  /* 0x00007770082c7816 */ /* 0x004fca00000000ff */
[----:B------:R0:W-:Y:S04]  /*1b9330*/  @P2 STG.E.U8 desc[UR62][R10.64], R44 ;  /* 0x0000002c0a002986 */ /* 0x0001e8000c10113e */
[----:B0-----:R-:W2:Y:S04]  /*1b9340*/  LDL.LU.64 R10, [R1+0x540] ;  /* 0x00054000010a7983 */ /* 0x001ea80000300a00 */
[----:B------:R-:W3:Y:S04]  /*1b9350*/  LDL.LU.64 R22, [R1+0x558] ;  /* 0x0005580001167983 */ /* 0x000ee80000300a00 */
[----:B------:R-:W3:Y:S04]  /*1b9360*/  LDL.LU R16, [R1+0xa4] ;  /* 0x0000a40001107983 */ /* 0x000ee80000300800 */
[----:B------:R-:W3:Y:S04]  /*1b9370*/  LDL.LU.64 R48, [R1+0x588] ;  /* 0x0005880001307983 */ /* 0x000ee80000300a00 */
[----:B------:R-:W3:Y:S04]  /*1b9380*/  LDL.LU.64 R60, [R1+0x550] ;  /* 0x00055000013c7983 */ /* 0x000ee80000300a00 */
[----:B------:R-:W3:Y:S04]  /*1b9390*/  LDL.LU.64 R50, [R1+0x580] ;  /* 0x0005800001327983 */ /* 0x000ee80000300a00 */
[----:B------:R-:W3:Y:S01]  /*1b93a0*/  LDL.LU.64 R52, [R1+0x598] ;  /* 0x0005980001347983 */ /* 0x000ee20000300a00 */
[----:B------:R-:W-:-:S03]  /*1b93b0*/  PRMT R44, R8, 0x7771, RZ ;  /* 0x00007771082c7816 */ /* 0x000fc600000000ff */
[----:B------:R-:W3:Y:S04]  /*1b93c0*/  LDL.LU R17, [R1+0xa8] ;  /* 0x0000a80001117983 */ /* 0x000ee80000300800 */
[----:B------:R-:W3:Y:S04]  /*1b93d0*/  LDL.LU.64 R56, [R1+0x5c8] ;  /* 0x0005c80001387983 */ /* 0x000ee80000300a00 */
[----:B------:R-:W3:Y:S04]  /*1b93e0*/  LDL.LU.64 R54, [R1+0x590] ;  /* 0x0005900001367983 */ /* 0x000ee80000300a00 */
[----:B----4-:R0:W-:Y:S02]  /*1b93f0*/  @P1 STG.E.U8 desc[UR62][R58.64], R44 ;  /* 0x0000002c3a001986 */ /* 0x0101e4000c10113e */
[----:B0-----:R-:W-:-:S02]  /*1b9400*/  PRMT R44, R8, 0x7772, RZ ;  /* 0x00007772082c7816 */ /* 0x001fc400000000ff */
[----:B------:R-:W4:Y:S04]  /*1b9410*/  LDL.LU.64 R58, [R1+0x5c0] ;  /* 0x0005c000013a7983 */ /* 0x000f280000300a00 */
[----:B-----5:R0:W-:Y:S02]  /*1b9420*/  @P0 STG.E.U8 desc[UR62][R18.64], R44 ;  /* 0x0000002c12000986 */ /* 0x0201e4000c10113e */
[----:B0-----:R-:W-:Y:S02]  /*1b9430*/  PRMT R44, R8, 0x7773, RZ ;  /* 0x00007773082c7816 */ /* 0x001fe400000000ff */
[----:B------:R-:W5:Y:S04]  /*1b9440*/  LDL.LU R8, [R1+0xac] ;  /* 0x0000ac0001087983 */ /* 0x000f680000300800 */
[----:B------:R0:W-:Y:S01]  /*1b9450*/  @P6 STG.E.U8 desc[UR62][R14.64], R44 ;  /* 0x0000002c0e006986 */ /* 0x0001e2000c10113e */
[----:B------:R-:W-:-:S03]  /*1b9460*/  LOP3.LUT P6, RZ, R46, 0x1, RZ, 0xc0, !PT ;  /* 0x000000012eff7812 */ /* 0x000fc600078cc0ff */
[----:B------:R-:W4:Y:S01]  /*1b9470*/  LDL.LU.64 R18, [R1+0x5d8] ;  /* 0x0005d80001127983 */ /* 0x000f220000300a00 */
[----:B0-----:R-:W-:-:S03]  /*1b9480*/  PRMT R44, R47, 0x7770, RZ ;  /* 0x000077702f2c7816 */ /* 0x001fc600000000ff */
[----:B------:R-:W4:Y:S06]  /*1b9490*/  LDL.LU.64 R14, [R1+0x5f0] ;  /* 0x0005f000010e7983 */ /* 0x000f2c0000300a00 */
[----:B------:R0:W-:Y:S04]  /*1b94a0*/  @P6 STG.E.U8 desc[UR62][R12.64], R44 ;  /* 0x0000002c0c006986 */ /* 0x0001e8000c10113e */
[----:B0-----:R-:W4:Y:S01]  /*1b94b0*/  LDL.LU.64 R12, [R1+0x5d0] ;  /* 0x0005d000010c7983 */ /* 0x001f220000300a00 */
[----:B------:R-:W-:-:S02]  /*1b94c0*/  LOP3.LUT P6, RZ, R43, 0x80000000, RZ, 0xc0, !PT ;  /* 0x800000002bff7812 */ /* 0x000fc400078cc0ff */
[----:B------:R-:W-:Y:S02]  /*1b94d0*/  PRMT R44, R47, 0x7771, RZ ;  /* 0x000077712f2c7816 */ /* 0x000fe400000000ff */
[C---:B------:R-:W-:Y:S02]  /*1b94e0*/  LOP3.LUT P5, RZ, R42.reuse, 0x2000, RZ, 0xc0, !PT ;  /* 0x000020002aff7812 */ /* 0x040fe400078ac0ff */
[C---:B------:R-:W-:Y:S02]  /*1b94f0*/  LOP3.LUT P4, RZ, R42.reuse, 0x4000, RZ, 0xc0, !PT ;  /* 0x000040002aff7812 */ /* 0x040fe4000788c0ff */
[C---:B------:R-:W-:Y:S02]  /*1b9500*/  LOP3.LUT P3, RZ, R41.reuse, 0x200, RZ, 0xc0, !PT ;  /* 0x0000020029ff7812 */ /* 0x040fe4000786c0ff */
[----:B------:R-:W-:Y:S02]  /*1b9510*/  LOP3.LUT P2, RZ, R41, 0x400, RZ, 0xc0, !PT ;  /* 0x0000040029ff7812 */ /* 0x000fe4000784c0ff */
[----:B------:R-:W-:Y:S01]  /*1b9520*/  LOP3.LUT P1, RZ, R42, 0x8000, RZ, 0xc0, !PT ;  /* 0x000080002aff7812 */ /* 0x000fe2000782c0ff */
[----:B--2---:R0:W-:Y:S01]  /*1b9530*/  @P6 STG.E.U8 desc[UR62][R10.64], R44 ;  /* 0x0000002c0a006986 */ /* 0x0041e2000c10113e */
[----:B------:R-:W-:-:S02]  /*1b9540*/  LOP3.LUT P6, RZ, R43, 0x40000000, RZ, 0xc0, !PT ;  /* 0x400000002bff7812 */ /* 0x000fc400078cc0ff */
[----:B0-----:R-:W-:Y:S01]  /*1b9550*/  PRMT R44, R47, 0x7772, RZ ;  /* 0x000077722f2c7816 */ /* 0x001fe200000000ff */
[----:B------:R-:W2:Y:S10]  /*1b9560*/  LDL.LU.64 R10, [R1+0x5e8] ;  /* 0x0005e800010a7983 */ /* 0x000eb40000300a00 */
[----:B---3--:R0:W-:Y:S01]  /*1b9570*/  @P6 STG.E.U8 desc[UR62][R22.64], R44 ;  /* 0x0000002c16006986 */ /* 0x0081e2000c10113e */
[----:B------:R-:W-:-:S02]  /*1b9580*/  LOP3.LUT P6, RZ, R43, 0x20000000, RZ, 0xc0, !PT ;  /* 0x200000002bff7812 */ /* 0x000fc400078cc0ff */
[----:B0-----:R-:W-:Y:S01]  /*1b9590*/  PRMT R44, R47, 0x7773, RZ ;  /* 0x000077732f2c7816 */ /* 0x001fe200000000ff */
[----:B------:R-:W3:Y:S10]  /*1b95a0*/  LDL.LU.64 R22, [R1+0x7b90] ;  /* 0x007b900001167983 */ /* 0x000ef40000300a00 */
        /* <DEDUP_REMOVED lines=17> */
[----:B0-----:R-:W-:-:S05]  /*1b96c0*/  PRMT R44, R17, 0x7772, RZ ;  /* 0x00007772112c7816 */ /* 0x001fca00000000ff */
[----:B------:R0:W-:Y:S02]  /*1b96d0*/  @P3 STG.E.U8 desc[UR62][R18.64], R44 ;  /* 0x0000002c12003986 */ /* 0x0001e4000c10113e */
[----:B0-----:R-:W-:-:S05]  /*1b96e0*/  PRMT R44, R17, 0x7773, RZ ;  /* 0x00007773112c7816 */ /* 0x001fca00000000ff */
[----:B------:R5:W-:Y:S02]  /*1b96f0*/  @P2 STG.E.U8 desc[UR62][R14.64], R44 ;  /* 0x0000002c0e002986 */ /* 0x000be4000c10113e */
[----:B-----5:R-:W-:-:S05]  /*1b9700*/  PRMT R44, R8, 0x7770, RZ ;  /* 0x00007770082c7816 */ /* 0x020fca00000000ff */
[----:B------:R0:W-:Y:S04]  /*1b9710*/  @P1 STG.E.U8 desc[UR62][R12.64], R44 ;  /* 0x0000002c0c001986 */ /* 0x0001e8000c10113e */
[----:B0-----:R-:W4:Y:S01]  /*1b9720*/  LDL.LU.64 R12, [R1+0x600] ;  /* 0x00060000010c7983 */ /* 0x001f220000300a00 */
[----:B------:R-:W-:-:S03]  /*1b9730*/  LOP3.LUT P0, RZ, R42, 0x10000, RZ, 0xc0, !PT ;  /* 0x000100002aff7812 */ /* 0x000fc6000780c0ff */
[----:B------:R-:W5:Y:S01]  /*1b9740*/  LDL.LU.64 R16, [R1+0x610] ;  /* 0x0006100001107983 */ /* 0x000f620000300a00 */
[----:B------:R-:W-:-:S03]  /*1b9750*/  PRMT R44, R8, 0x7771, RZ ;  /* 0x00007771082c7816 */ /* 0x000fc600000000ff */
[----:B------:R-:W3:Y:S04]  /*1b9760*/  LDL.LU.64 R18, [R1+0x5f8] ;  /* 0x0005f80001127983 */ /* 0x000ee80000300a00 */
[----:B------:R-:W3:Y:S04]  /*1b9770*/  LDL.LU.64 R54, [R1+0x608] ;  /* 0x0006080001367983 */ /* 0x000ee80000300a00 */
[----:B------:R-:W3:Y:S01]  /*1b9780*/  LDL.LU.64 R58, [R1+0x620] ;  /* 0x00062000013a7983 */ /* 0x000ee20000300a00 */
[----:B------:R-:W-:-:S03]  /*1b9790*/  LOP3.LUT P3, RZ, R41, 0x800, RZ, 0xc0, !PT ;  /* 0x0000080029ff7812 */ /* 0x000fc6000786c0ff */
[----:B--2---:R0:W-:Y:S04]  /*1b97a0*/  @P0 STG.E.U8 desc[UR62][R10.64], R44 ;  /* 0x0000002c0a000986 */ /* 0x0041e8000c10113e */
[----:B0-----:R-:W2:Y:S04]  /*1b97b0*/  LDL.LU R10, [R1+0x90] ;  /* 0x00009000010a7983 */ /* 0x001ea80000300800 */
[----:B------:R-:W3:Y:S01]  /*1b97c0*/  LDL.LU.64 R14, [R1+0x630] ;  /* 0x00063000010e7983 */ /* 0x000ee20000300a00 */
[----:B------:R-:W-:-:S03]  /*1b97d0*/  PRMT R44, R8, 0x7772, RZ ;  /* 0x00007772082c7816 */ /* 0x000fc600000000ff */
[----:B------:R-:W3:Y:S01]  /*1b97e0*/  LDL.LU R11, [R1+0x94] ;  /* 0x00009400010b7983 */ /* 0x000ee20000300800 */
[----:B------:R-:W-:Y:S02]  /*1b97f0*/  LOP3.LUT P6, RZ, R41, 0x20000, RZ, 0xc0, !PT ;  /* 0x0002000029ff7812 */ /* 0x000fe400078cc0ff */
[----:B------:R-:W-:Y:S01]  /*1b9800*/  LOP3.LUT R43, R43, 0xfffdffff, RZ, 0xc0, !PT ;  /* 0xfffdffff2b2b7812 */ /* 0x000fe200078ec0ff */
[----:B----4-:R0:W-:Y:S04]  /*1b9810*/  @P3 STG.E.U8 desc[UR62][R12.64], R44 ;  /* 0x0000002c0c003986 */ /* 0x0101e8000c10113e */
[----:B0-----:R-:W4:Y:S06]  /*1b9820*/  LDL.LU.64 R12, [R1+0x618] ;  /* 0x00061800010c7983 */ /* 0x001f2c0000300a00 */
[----:B------:R-:W-:-:S02]  /*1b9830*/  @P6 LOP3.LUT R43, R43, 0x20000, RZ, 0xfc, !PT ;  /* 0x000200002b2b6812 */ /* 0x000fc400078efcff */
[----:B------:R-:W-:Y:S02]  /*1b9840*/  LOP3.LUT P6, RZ, R42, 0x400000, RZ, 0xc0, !PT ;  /* 0x004000002aff7812 */ /* 0x000fe400078cc0ff */
[----:B------:R-:W-:Y:S02]  /*1b9850*/  LOP3.LUT R43, R43, 0xfffbffff, RZ, 0xc0, !PT ;  /* 0xfffbffff2b2b7812 */ /* 0x000fe400078ec0ff */
[----:B------:R-:W-:-:S09]  /*1b9860*/  LOP3.LUT P2, RZ, R41, 0x1000, RZ, 0xc0, !PT ;  /* 0x0000100029ff7812 */ /* 0x000fd2000784c0ff */
[----:B------:R-:W-:Y:S02]  /*1b9870*/  @P6 LOP3.LUT R43, R43, 0x40000, RZ, 0xfc, !PT ;  /* 0x000400002b2b6812 */ /* 0x000fe400078efcff */
[----:B------:R-:W-:Y:S02]  /*1b9880*/  LOP3.LUT P6, RZ, R42, 0x200000, RZ, 0xc0, !PT ;  /* 0x002000002aff7812 */ /* 0x000fe400078cc0ff */
[----:B------:R-:W-:Y:S02]  /*1b9890*/  LOP3.LUT R43, R43, 0xfff7ffff, RZ, 0xc0, !PT ;  /* 0xfff7ffff2b2b7812 */ /* 0x000fe400078ec0ff */
[----:B------:R-:W-:Y:S02]  /*1b98a0*/  PRMT R44, R8, 0x7773, RZ ;  /* 0x00007773082c7816 */ /* 0x000fe400000000ff */
[----:B------:R-:W-:-:S07]  /*1b98b0*/  LOP3.LUT P1, RZ, R42, 0x20000, RZ, 0xc0, !PT ;  /* 0x000200002aff7812 */ /* 0x000fce000782c0ff */
[----:B------:R-:W-:Y:S02]  /*1b98c0*/  @P6 LOP3.LUT R43, R43, 0x80000, RZ, 0xfc, !PT ;  /* 0x000800002b2b6812 */ /* 0x000fe400078efcff */
[----:B------:R-:W-:Y:S01]  /*1b98d0*/  LOP3.LUT P6, RZ, R41, 0x10000, RZ, 0xc0, !PT ;  /* 0x0001000029ff7812 */ /* 0x000fe200078cc0ff */
[----:B-----5:R0:W-:Y:S01]  /*1b98e0*/  @P2 STG.E.U8 desc[UR62][R16.64], R44 ;  /* 0x0000002c10002986 */ /* 0x0201e2000c10113e */
[----:B------:R-:W-:-:S03]  /*1b98f0*/  LOP3.LUT R43, R43, 0xffefffff, RZ, 0xc0, !PT ;  /* 0xffefffff2b2b7812 */ /* 0x000fc600078ec0ff */
[----:B0-----:R-:W5:Y:S08]  /*1b9900*/  LDL.LU.64 R16, [R1+0x628] ;  /* 0x0006280001107983 */ /* 0x001f700000300a00 */
[----:B------:R-:W-:Y:S02]  /*1b9910*/  @P6 LOP3.LUT R43, R43, 0x100000, RZ, 0xfc, !PT ;  /* 0x001000002b2b6812 */ /* 0x000fe400078efcff */
[----:B------:R-:W-:-:S02]  /*1b9920*/  LOP3.LUT P6, RZ, R41, 0x8000, RZ, 0xc0, !PT ;  /* 0x0000800029ff7812 */ /* 0x000fc400078cc0ff */
[----:B------:R-:W-:-:S11]  /*1b9930*/  LOP3.LUT R43, R43, 0xffdfffff, RZ, 0xc0, !PT ;  /* 0xffdfffff2b2b7812 */ /* 0x000fd600078ec0ff */
[----:B------:R-:W-:Y:S02]  /*1b9940*/  @P6 LOP3.LUT R43, R43, 0x200000, RZ, 0xfc, !PT ;  /* 0x002000002b2b6812 */ /* 0x000fe400078efcff */
[----:B------:R-:W-:Y:S02]  /*1b9950*/  LOP3.LUT P6, RZ, R42, 0x100000, RZ, 0xc0, !PT ;  /* 0x001000002aff7812 */ /* 0x000fe400078cc0ff */
[----:B------:R-:W-:-:S11]  /*1b9960*/  LOP3.LUT R43, R43, 0xffbfffff, RZ, 0xc0, !PT ;  /* 0xffbfffff2b2b7812 */ /* 0x000fd600078ec0ff */
[----:B------:R-:W-:Y:S02]  /*1b9970*/  @P6 LOP3.LUT R43, R43, 0x400000, RZ, 0xfc, !PT ;  /* 0x004000002b2b6812 */ /* 0x000fe400078efcff */
[----:B------:R-:W-:Y:S02]  /*1b9980*/  LOP3.LUT P6, RZ, R42, 0x80000, RZ, 0xc0, !PT ;  /* 0x000800002aff7812 */ /* 0x000fe400078cc0ff */
[----:B------:R-:W-:Y:S02]  /*1b9990*/  LOP3.LUT R43, R43, 0xff7fffff, RZ, 0xc0, !PT ;  /* 0xff7fffff2b2b7812 */ /* 0x000fe400078ec0ff */
[----:B--2---:R-:W-:-:S05]  /*1b99a0*/  PRMT R44, R10, 0x7770, RZ ;  /* 0x000077700a2c7816 */ /* 0x004fca00000000ff */
[----:B---3--:R0:W-:Y:S04]  /*1b99b0*/  @P1 STG.E.U8 desc[UR62][R18.64], R44 ;  /* 0x0000002c12001986 */ /* 0x0081e8000c10113e */
[----:B0-----:R-:W2:Y:S04]  /*1b99c0*/  LDL.LU.64 R18, [R1+0x640] ;  /* 0x0006400001127983 */ /* 0x001ea80000300a00 */
[----:B------:R-:W3:Y:S04]  /*1b99d0*/  LDL.LU.64 R46, [R1+0x650] ;  /* 0x00065000012e7983 */ /* 0x000ee80000300a00 */
[----:B------:R-:W3:Y:S04]  /*1b99e0*/  LDL.LU R8, [R1+0x98] ;  /* 0x0000980001087983 */ /* 0x000ee80000300800 */
[----:B------:R-:W3:Y:S01]  /*1b99f0*/  LDL.LU.64 R48, [R1+0x638] ;  /* 0x0006380001307983 */ /* 0x000ee20000300a00 */
[----:B------:R-:W-:-:S02]  /*1b9a00*/  @P6 LOP3.LUT R43, R43, 0x800000, RZ, 0xfc, !PT ;  /* 0x008000002b2b6812 */ /* 0x000fc400078efcff */
[----:B------:R-:W-:Y:S01]  /*1b9a10*/  LOP3.LUT P6, RZ, R41, 0x4000, RZ, 0xc0, !PT ;  /* 0x0000400029ff7812 */ /* 0x000fe200078cc0ff */
[----:B------:R-:W3:Y:S01]  /*1b9a20*/  LDL.LU.64 R60, [R1+0x648] ;  /* 0x00064800013c7983 */ /* 0x000ee20000300a00 */
[----:B------:R-:W-:Y:S02]  /*1b9a30*/  LOP3.LUT P0, RZ, R42, 0x40000, RZ, 0xc0, !PT ;  /* 0x000400002aff7812 */ /* 0x000fe4000780c0ff */
[----:B------:R-:W-:Y:S02]  /*1b9a40*/  LOP3.LUT R43, R43, 0xfeffffff, RZ, 0xc0, !PT ;  /* 0xfeffffff2b2b7812 */ /* 0x000fe400078ec0ff */
[----:B------:R-:W-:Y:S01]  /*1b9a50*/  PRMT R44, R10, 0x7771, RZ ;  /* 0x000077710a2c7816 */ /* 0x000fe200000000ff */
[----:B------:R-:W3:Y:S04]  /*1b9a60*/  LDL.LU.64 R50, [R1+0x660] ;  /* 0x0006600001327983 */ /* 0x000ee80000300a00 */
[----:B------:R-:W3:Y:S04]  /*1b9a70*/  LDL.LU.64 R52, [R1+0x678] ;  /* 0x0006780001347983 */ /* 0x000ee80000300a00 */
[----:B------:R-:W3:Y:S01]  /*1b9a80*/  LDL.LU.64 R56, [R1+0x658] ;  /* 0x0006580001387983 */ /* 0x000ee20000300a00 */
[----:B------:R-:W-:-:S02]  /*1b9a90*/  @P6 LOP3.LUT R43, R43, 0x1000000, RZ, 0xfc, !PT ;  /* 0x010000002b2b6812 */ /* 0x000fc400078efcff */
[----:B------:R-:W-:Y:S01]  /*1b9aa0*/  LOP3.LUT P6, RZ, R41, 0x2000, RZ, 0xc0, !PT ;  /* 0x0000200029ff7812 */ /* 0x000fe200078cc0ff */
[----:B------:R0:W-:Y:S02]  /*1b9ab0*/  @P0 STG.E.U8 desc[UR62][R54.64], R44 ;  /* 0x0000002c36000986 */ /* 0x0001e4000c10113e */
[----:B0-----:R-:W-:Y:S02]  /*1b9ac0*/  PRMT R44, R10, 0x7772, RZ ;  /* 0x000077720a2c7816 */ /* 0x001fe400000000ff */
[----:B------:R-:W3:Y:S08]  /*1b9ad0*/  LDL.LU.64 R54, [R1+0x670] ;  /* 0x0006700001367983 */ /* 0x000ef00000300a00 */
[----:B------:R0:W-:Y:S01]  /*1b9ae0*/  @P6 STG.E.U8 desc[UR62][R58.64], R44 ;  /* 0x0000002c3a006986 */ /* 0x0001e2000c10113e */
[----:B------:R-:W-:-:S02]  /*1b9af0*/  LOP3.LUT P6, RZ, R43, 0x1000000, RZ, 0xc0, !PT ;  /* 0x010000002bff7812 */ /* 0x000fc400078cc0ff */
[----:B0-----:R-:W-:Y:S01]  /*1b9b00*/  PRMT R44, R10, 0x7773, RZ ;  /* 0x000077730a2c7816 */ /* 0x001fe200000000ff */
[----:B------:R-:W3:Y:S10]  /*1b9b10*/  LDL.LU.64 R58, [R1+0x688] ;  /* 0x00068800013a7983 */ /* 0x000ef40000300a00 */
[----:B------:R0:W-:Y:S01]  /*1b9b20*/  @P6 STG.E.U8 desc[UR62][R14.64], R44 ;  /* 0x0000002c0e006986 */ /* 0x0001e2000c10113e */
[----:B------:R-:W-:-:S03]  /*1b9b30*/  LOP3.LUT P6, RZ, R43, 0x800000, RZ, 0xc0, !PT ;  /* 0x008000002bff7812 */ /* 0x000fc600078cc0ff */
[----:B0-----:R-:W3:Y:S01]  /*1b9b40*/  LDL.LU.64 R14, [R1+0x698] ;  /* 0x00069800010e7983 */ /* 0x001ee20000300a00 */
[----:B------:R-:W-:-:S03]  /*1b9b50*/  PRMT R44, R11, 0x7770, RZ ;  /* 0x000077700b2c7816 */ /* 0x000fc600000000ff */
[----:B------:R-:W3:Y:S06]  /*1b9b60*/  LDL.LU R10, [R1+0x80] ;  /* 0x00008000010a7983 */ /* 0x000eec0000300800 */
[----:B----4-:R0:W-:Y:S04]  /*1b9b70*/  @P6 STG.E.U8 desc[UR62][R12.64], R44 ;  /* 0x0000002c0c006986 */ /* 0x0101e8000c10113e */
[----:B0-----:R-:W4:Y:S01]  /*1b9b80*/  LDL.LU.64 R12, [R1+0x680] ;  /* 0x00068000010c7983 */ /* 0x001f220000300a00 */
[----:B------:R-:W-:-:S02]  /*1b9b90*/  LOP3.LUT P6, RZ, R43, 0x400000, RZ, 0xc0, !PT ;  /* 0x004000002bff7812 */ /* 0x000fc400078cc0ff */
[----:B------:R-:W-:-:S11]  /*1b9ba0*/  PRMT R44, R11, 0x7771, RZ ;  /* 0x000077710b2c7816 */ /* 0x000fd600000000ff */
[----:B-----5:R0:W-:Y:S01]  /*1b9bb0*/  @P6 STG.E.U8 desc[UR62][R16.64], R44 ;  /* 0x0000002c10006986 */ /* 0x0201e2000c10113e */
[----:B------:R-:W-:Y:S02]  /*1b9bc0*/  LOP3.LUT P6, RZ, R43, 0x200000, RZ, 0xc0, !PT ;  /* 0x002000002bff7812 */ /* 0x000fe400078cc0ff */
[----:B0-----:R-:W-:Y:S02]  /*1b9bd0*/  PRMT R44, R11, 0x7772, RZ ;  /* 0x000077720b2c7816 */ /* 0x001fe400000000ff */
[C---:B------:R-:W-:Y:S02]  /*1b9be0*/  LOP3.LUT P5, RZ, R41.reuse, 0x40000, RZ, 0xc0, !PT ;  /* 0x0004000029ff7812 */ /* 0x040fe400078ac0ff */
[C---:B------:R-:W-:Y:S02]  /*1b9bf0*/  LOP3.LUT P4, RZ, R42.reuse, 0x800000, RZ, 0xc0, !PT ;  /* 0x008000002aff7812 */ /* 0x040fe4000788c0ff */
[----:B------:R-:W-:Y:S02]  /*1b9c00*/  LOP3.LUT P3, RZ, R42, 0x1000000, RZ, 0xc0, !PT ;  /* 0x010000002aff7812 */ /* 0x000fe4000786c0ff */
[----:B------:R-:W-:-:S02]  /*1b9c10*/  LOP3.LUT P2, RZ, R41, 0x80000, RZ, 0xc0, !PT ;  /* 0x0008000029ff7812 */ /* 0x000fc4000784c0ff */
[----:B------:R-:W-:Y:S02]  /*1b9c20*/  LOP3.LUT P1, RZ, R41, 0x100000, RZ, 0xc0, !PT ;  /* 0x0010000029ff7812 */ /* 0x000fe4000782c0ff */
[----:B------:R-:W-:Y:S01]  /*1b9c30*/  LOP3.LUT P0, RZ, R42, 0x2000000, RZ, 0xc0, !PT ;  /* 0x020000002aff7812 */ /* 0x000fe2000780c0ff */
[----:B------:R-:W5:Y:S04]  /*1b9c40*/  LDL.LU.64 R16, [R1+0x7b88] ;  /* 0x007b880001107983 */ /* 0x000f680000300a00 */
[----:B--2---:R0:W-:Y:S01]  /*1b9c50*/  @P6 STG.E.U8 desc[UR62][R18.64], R44 ;  /* 0x0000002c12006986 */ /* 0x0041e2000c10113e */
[----:B------:R-:W-:Y:S02]  /*1b9c60*/  LOP3.LUT P6, RZ, R43, 0x100000, RZ, 0xc0, !PT ;  /* 0x001000002bff7812 */ /* 0x000fe400078cc0ff */
        /* <DEDUP_REMOVED lines=22> */
[----:B------:R0:W-:Y:S04]  /*1b9dd0*/  @P1 STG.E.U8 desc[UR62][R14.64], R44 ;  /* 0x0000002c0e001986 */ /* 0x0001e8000c10113e */
[----:B------:R-:W2:Y:S04]  /*1b9de0*/  LDL.LU.64 R56, [R1+0x6b8] ;  /* 0x0006b80001387983 */ /* 0x000ea80000300a00 */
[----:B------:R-:W2:Y:S01]  /*1b9df0*/  LDL.LU.64 R58, [R1+0x6a0] ;  /* 0x0006a000013a7983 */ /* 0x000ea20000300a00 */
[----:B------:R-:W-:Y:S01]  /*1b9e00*/  IMAD.MOV.U32 R11, RZ, RZ, R9 ;  /* 0x000000ffff0b7224 */ /* 0x000fe200078e0009 */
[----:B0-----:R-:W-:-:S02]  /*1b9e10*/  PRMT R44, R10, 0x7770, RZ ;  /* 0x000077700a2c7816 */ /* 0x001fc400000000ff */
[----:B------:R-:W2:Y:S04]  /*1b9e20*/  LDL.LU.64 R14, [R1+0x6b0] ;  /* 0x0006b000010e7983 */ /* 0x000ea80000300a00 */
[----:B----4-:R0:W-:Y:S04]  /*1b9e30*/  @P0 STG.E.U8 desc[UR62][R12.64], R44 ;  /* 0x0000002c0c000986 */ /* 0x0101e8000c10113e */
[----:B0-----:R-:W4:Y:S04]  /*1b9e40*/  LDL.LU.64 R12, [R1+0x6d0] ;  /* 0x0006d000010c7983 */ /* 0x001f280000300a00 */
[----:B------:R-:W2:Y:S04]  /*1b9e50*/  LDL.LU.64 R8, [R1+0x690] ;  /* 0x0006900001087983 */ /* 0x000ea80000300a00 */
[----:B------:R-:W3:Y:S01]  /*1b9e60*/  LDL.LU.64 R52, [R1+0x6a8] ;  /* 0x0006a80001347983 */ /* 0x000ee20000300a00 */
[----:B------:R-:W-:-:S02]  /*1b9e70*/  LOP3.LUT P3, RZ, R42, 0x8000000, RZ, 0xc0, !PT ;  /* 0x080000002aff7812 */ /* 0x000fc4000786c0ff */
[----:B------:R-:W-:Y:S02]  /*1b9e80*/  LOP3.LUT P0, RZ, R42, 0x80000000, RZ, 0xc0, !PT ;  /* 0x800000002aff7812 */ /* 0x000fe4000780c0ff */
[----:B------:R-:W-:Y:S02]  /*1b9e90*/  PRMT R42, R10, 0x7771, RZ ;  /* 0x000077710a2a7816 */ /* 0x000fe400000000ff */
[----:B------:R-:W-:Y:S02]  /*1b9ea0*/  LOP3.LUT R43, R43, 0xfffffdff, RZ, 0xc0, !PT ;  /* 0xfffffdff2b2b7812 */ /* 0x000fe400078ec0ff */
        /* <DEDUP_REMOVED lines=8> */
[----:B------:R-:W5:Y:S04]  /*1b9f30*/  LDL.LU.64 R48, [R1+0x6f0] ;  /* 0x0006f00001307983 */ /* 0x000f680000300a00 */
[----:B------:R-:W5:Y:S04]  /*1b9f40*/  LDL.LU.64 R60, [R1+0x708] ;  /* 0x00070800013c7983 */ /* 0x000f680000300a00 */
[----:B------:R-:W5:Y:S01]  /*1b9f50*/  LDL.LU R55, [R1+0x8c] ;  /* 0x00008c0001377983 */ /* 0x000f620000300800 */
[----:B------:R-:W-:-:S03]  /*1b9f60*/  PRMT R42, R10, 0x7772, RZ ;  /* 0x000077720a2a7816 */ /* 0x000fc600000000ff */
[----:B------:R-:W5:Y:S01]  /*1b9f70*/  LDL.LU.64 R50, [R1+0x6e8] ;  /* 0x0006e80001327983 */ /* 0x000f620000300a00 */
        /* <DEDUP_REMOVED lines=20> */
[----:B------:R0:W-:Y:S01]  /*1ba0c0*/  @P2 STG.E.U8 desc[UR62][R52.64], R42 ;  /* 0x0000002a34002986 */ /* 0x0001e2000c10113e */
[----:B------:R-:W-:Y:S02]  /*1ba0d0*/  LOP3.LUT R43, R43, 0xfffeffff, RZ, 0xc0, !PT ;  /* 0xfffeffff2b2b7812 */ /* 0x000fe400078ec0ff */
[----:B0-----:R-:W-:-:S09]  /*1ba0e0*/  PRMT R42, R10, 0x7773, RZ ;  /* 0x000077730a2a7816 */ /* 0x001fd200000000ff */
[----:B------:R-:W-:Y:S02]  /*1ba0f0*/  @P6 LOP3.LUT R43, R43, 0x10000, RZ, 0xfc, !PT ;  /* 0x000100002b2b6812 */ /* 0x000fe400078efcff */
[----:B------:R-:W-:Y:S01]  /*1ba100*/  LOP3.LUT P6, RZ, R40, 0x1, RZ, 0xc0, !PT ;  /* 0x0000000128ff7812 */ /* 0x000fe200078cc0ff */
[----:B------:R-:W5:Y:S04]  /*1ba110*/  LDL.LU.64 R52, [R1+0x700] ;  /* 0x0007000001347983 */ /* 0x000f680000300a00 */
[----:B------:R0:W-:Y:S02]  /*1ba120*/  @P1 STG.E.U8 desc[UR62][R56.64], R42 ;  /* 0x0000002a38001986 */ /* 0x0001e4000c10113e */
[C---:B0-----:R-:W-:Y:S02]  /*1ba130*/  PRMT R42, R11.reuse, 0x7770, RZ ;  /* 0x000077700b2a7816 */ /* 0x041fe400000000ff */
[----:B------:R-:W5:Y:S04]  /*1ba140*/  LDL.LU.64 R56, [R1+0x718] ;  /* 0x0007180001387983 */ /* 0x000f680000300a00 */
[----:B------:R0:W-:Y:S02]  /*1ba150*/  @P0 STG.E.U8 desc[UR62][R58.64], R42 ;  /* 0x0000002a3a000986 */ /* 0x0001e4000c10113e */
[----:B0-----:R-:W-:-:S02]  /*1ba160*/  PRMT R42, R11, 0x7771, RZ ;  /* 0x000077710b2a7816 */ /* 0x001fc400000000ff */
[----:B------:R-:W5:Y:S04]  /*1ba170*/  LDL.LU.64 R58, [R1+0x728] ;  /* 0x00072800013a7983 */ /* 0x000f680000300a00 */
[----:B------:R0:W-:Y:S01]  /*1ba180*/  @P6 STG.E.U8 desc[UR62][R14.64], R42 ;  /* 0x0000002a0e006986 */ /* 0x0001e2000c10113e */
[----:B------:R-:W-:Y:S02]  /*1ba190*/  LOP3.LUT P6, RZ, R43, 0x10000, RZ, 0xc0, !PT ;  /* 0x000100002bff7812 */ /* 0x000fe400078cc0ff */
[----:B0-----:R-:W-:Y:S01]  /*1ba1a0*/  PRMT R42, R11, 0x7772, RZ ;  /* 0x000077720b2a7816 */ /* 0x001fe200000000ff */
[----:B------:R-:W5:Y:S10]  /*1ba1b0*/  LDL.LU.64 R14, [R1+0x710] ;  /* 0x00071000010e7983 */ /* 0x000f740000300a00 */
[----:B----4-:R0:W-:Y:S01]  /*1ba1c0*/  @P6 STG.E.U8 desc[UR62][R12.64], R42 ;  /* 0x0000002a0c006986 */ /* 0x0101e2000c10113e */
[----:B------:R-:W-:-:S03]  /*1ba1d0*/  LOP3.LUT P6, RZ, R43, 0x8000, RZ, 0xc0, !PT ;  /* 0x000080002bff7812 */ /* 0x000fc600078cc0ff */
[----:B0-----:R-:W4:Y:S01]  /*1ba1e0*/  LDL.LU.64 R12, [R1+0x720] ;  /* 0x00072000010c7983 */ /* 0x001f220000300a00 */
[----:B------:R-:W-:-:S03]  /*1ba1f0*/  IMAD.MOV.U32 R42, RZ, RZ, R11 ;  /* 0x000000ffff2a7224 */ /* 0x000fc600078e000b */
[----:B------:R-:W4:Y:S02]  /*1ba200*/  LDL.LU.64 R10, [R1+0x748] ;  /* 0x00074800010a7983 */ /* 0x000f240000300a00 */
        /* <DEDUP_REMOVED lines=21> */
[----:B0-----:R-:W-:Y:S02]  /*1ba360*/  PRMT R42, R55, 0x7771, RZ ;  /* 0x00007771372a7816 */ /* 0x001fe400000000ff */
[----:B------:R-:W-:-:S05]  /*1ba370*/  LOP3.LUT P3, RZ, R40, 0x20, RZ, 0xc0, !PT ;  /* 0x0000002028ff7812 */ /* 0x000fca000786c0ff */
        /* <DEDUP_REMOVED lines=11> */
[----:B----4-:R0:W-:Y:S02]  /*1ba430*/  @P2 STG.E.U8 desc[UR62][R12.64], R42 ;  /* 0x0000002a0c002986 */ /* 0x0101e4000c10113e */
[----:B0-----:R-:W-:-:S05]  /*1ba440*/  PRMT R42, R39, 0x7772, RZ ;  /* 0x00007772272a7816 */ /* 0x001fca00000000ff */
[----:B------:R0:W-:Y:S02]  /*1ba450*/  @P1 STG.E.U8 desc[UR62][R10.64], R42 ;  /* 0x0000002a0a001986 */ /* 0x0001e4000c10113e */
[----:B0-----:R-:W-:Y:S02]  /*1ba460*/  PRMT R42, R39, 0x7773, RZ ;  /* 0x00007773272a7816 */ /* 0x001fe400000000ff */
[----:B------:R-:W3:Y:S04]  /*1ba470*/  LDL.LU R39, [R1+0x7b78] ;  /* 0x007b780001277983 */ /* 0x000ee80000300800 */
[----:B------:R-:W4:Y:S04]  /*1ba480*/  LDL.LU.64 R10, [R1+0x740] ;  /* 0x00074000010a7983 */ /* 0x000f280000300a00 */
[----:B------:R-:W5:Y:S04]  /*1ba490*/  LDL.LU.64 R56, [R1+0x750] ;  /* 0x0007500001387983 */ /* 0x000f680000300a00 */
[----:B------:R-:W3:Y:S04]  /*1ba4a0*/  LDL.LU.64 R54, [R1+0x768] ;  /* 0x0007680001367983 */ /* 0x000ee80000300a00 */
[----:B--2---:R0:W-:Y:S04]  /*1ba4b0*/  @P0 STG.E.U8 desc[UR62][R8.64], R42 ;  /* 0x0000002a08000986 */ /* 0x0041e8000c10113e */
[----:B0-----:R-:W2:Y:S04]  /*1ba4c0*/  LDL.LU R9, [R1+0x74] ;  /* 0x0000740001097983 */ /* 0x001ea80000300800 */
[----:B------:R-:W3:Y:S04]  /*1ba4d0*/  LDL.LU.64 R58, [R1+0x780] ;  /* 0x00078000013a7983 */ /* 0x000ee80000300a00 */
[----:B------:R-:W3:Y:S04]  /*1ba4e0*/  LDL.LU.64 R14, [R1+0x760] ;  /* 0x00076000010e7983 */ /* 0x000ee80000300a00 */
[----:B------:R-:W3:Y:S04]  /*1ba4f0*/  LDL.LU.64 R12, [R1+0x778] ;  /* 0x00077800010c7983 */ /* 0x000ee80000300a00 */
[----:B------:R-:W3:Y:S01]  /*1ba500*/  LDL.LU R42, [R1+0x78] ;  /* 0x00007800012a7983 */ /* 0x000ee20000300800 */
[----:B------:R-:W-:-:S02]  /*1ba510*/  LOP3.LUT P3, RZ, R40, 0x80, RZ, 0xc0, !PT ;  /* 0x0000008028ff7812 */ /* 0x000fc4000786c0ff */
[----:B------:R-:W-:Y:S02]  /*1ba520*/  LOP3.LUT P1, RZ, R41, 0x80000000, RZ, 0xc0, !PT ;  /* 0x8000000029ff7812 */ /* 0x000fe4000782c0ff */
[----:B------:R-:W-:Y:S02]  /*1ba530*/  LOP3.LUT P6, RZ, R40, 0x2000, RZ, 0xc0, !PT ;  /* 0x0000200028ff7812 */ /* 0x000fe400078cc0ff */
[----:B------:R-:W-:-:S11]  /*1ba540*/  LOP3.LUT R43, R43, 0xfffffffd, RZ, 0xc0, !PT ;  /* 0xfffffffd2b2b7812 */ /* 0x000fd600078ec0ff */
[----:B------:R-:W-:-:S04]  /*1ba550*/  @P6 LOP3.LUT R43, R43, 0x2, RZ, 0xfc, !PT ;  /* 0x000000022b2b6812 */ /* 0x000fc800078efcff */
[----:B------:R-:W-:Y:S02]  /*1ba560*/  LOP3.LUT R43, R43, 0xfffffffb, RZ, 0xc0, !PT ;  /* 0xfffffffb2b2b7812 */ /* 0x000fe400078ec0ff */
[----:B------:R-:W-:Y:S02]  /*1ba570*/  LOP3.LUT P2, RZ, R40, 0x100, RZ, 0xc0, !PT ;  /* 0x0000010028ff7812 */ /* 0x000fe4000784c0ff */
[----:B--2---:R-:W-:-:S05]  /*1ba580*/  PRMT R41, R9, 0x7770, RZ ;  /* 0x0000777009297816 */ /* 0x004fca00000000ff */
[----:B----4-:R0:W-:Y:S04]  /*1ba590*/  @P3 STG.E.U8 desc[UR62][R10.64], R41 ;  /* 0x000000290a003986 */ /* 0x0101e8000c10113e */
[----:B0-----:R-:W2:Y:S01]  /*1ba5a0*/  LDL.LU.64 R10, [R1+0x790] ;  /* 0x00079000010a7983 */ /* 0x001ea20000300a00 */
[----:B---3--:R-:W-:-:S03]  /*1ba5b0*/  LOP3.LUT P6, RZ, R39, 0x10, RZ, 0xc0, !PT ;  /* 0x0000001027ff7812 */ /* 0x008fc600078cc0ff */
[----:B------:R-:W3:Y:S04]  /*1ba5c0*/  LDL.LU R8, [R1+0x7c] ;  /* 0x00007c0001087983 */ /* 0x000ee80000300800 */
[----:B------:R-:W4:Y:S04]  /*1ba5d0*/  LDL.LU.64 R44, [R1+0x7a8] ;  /* 0x0007a800012c7983 */ /* 0x000f280000300a00 */
[----:B------:R-:W3:Y:S04]  /*1ba5e0*/  LDL.LU.64 R46, [R1+0x788] ;  /* 0x00078800012e7983 */ /* 0x000ee80000300a00 */
[----:B------:R-:W3:Y:S04]  /*1ba5f0*/  LDL.LU.64 R48, [R1+0x7a0] ;  /* 0x0007a00001307983 */ /* 0x000ee80000300a00 */
[----:B------:R-:W3:Y:S01]  /*1ba600*/  LDL.LU.64 R60, [R1+0x7b8] ;  /* 0x0007b800013c7983 */ /* 0x000ee20000300a00 */
[----:B------:R-:W-:-:S03]  /*1ba610*/  PRMT R41, R9, 0x7771, RZ ;  /* 0x0000777109297816 */ /* 0x000fc600000000ff */
[----:B------:R-:W3:Y:S01]  /*1ba620*/  LDL.LU.64 R50, [R1+0x7c8] ;  /* 0x0007c80001327983 */ /* 0x000ee20000300a00 */
[----:B------:R-:W-:-:S03]  /*1ba630*/  LOP3.LUT P0, RZ, R39, 0x1, RZ, 0xc0, !PT ;  /* 0x0000000127ff7812 */ /* 0x000fc6000780c0ff */
        /* <DEDUP_REMOVED lines=18> */
[----:B-----5:R0:W-:Y:S01]  /*1ba760*/  @P2 STG.E.U8 desc[UR62][R56.64], R41 ;  /* 0x0000002938002986 */ /* 0x0201e2000c10113e */
[----:B------:R-:W-:Y:S02]  /*1ba770*/  LOP3.LUT R43, R43, 0xfffffeff, RZ, 0xc0, !PT ;  /* 0xfffffeff2b2b7812 */ /* 0x000fe400078ec0ff */
[----:B0-----:R-:W-:-:S09]  /*1ba780*/  PRMT R41, R9, 0x7772, RZ ;  /* 0x0000777209297816 */ /* 0x001fd200000000ff */
[----:B------:R-:W-:Y:S02]  /*1ba790*/  @P6 LOP3.LUT R43, R43, 0x100, RZ, 0xfc, !PT ;  /* 0x000001002b2b6812 */ /* 0x000fe400078efcff */
[----:B------:R-:W-:Y:S01]  /*1ba7a0*/  LOP3.LUT P6, RZ, R40, 0x200, RZ, 0xc0, !PT ;  /* 0x0000020028ff7812 */ /* 0x000fe200078cc0ff */
[----:B------:R-:W5:Y:S04]  /*1ba7b0*/  LDL.LU.64 R56, [R1+0x7c0] ;  /* 0x0007c00001387983 */ /* 0x000f680000300a00 */
[----:B------:R0:W-:Y:S02]  /*1ba7c0*/  @P1 STG.E.U8 desc[UR62][R54.64], R41 ;  /* 0x0000002936001986 */ /* 0x0001e4000c10113e */
[----:B0-----:R-:W-:Y:S02]  /*1ba7d0*/  PRMT R41, R9, 0x7773, RZ ;  /* 0x0000777309297816 */ /* 0x001fe400000000ff */
[----:B------:R-:W5:Y:S04]  /*1ba7e0*/  LDL.LU.64 R54, [R1+0x7d8] ;  /* 0x0007d80001367983 */ /* 0x000f680000300a00 */
[----:B------:R0:W-:Y:S02]  /*1ba7f0*/  @P0 STG.E.U8 desc[UR62][R58.64], R41 ;  /* 0x000000293a000986 */ /* 0x0001e4000c10113e */
[----:B0-----:R-:W-:-:S02]  /*1ba800*/  PRMT R41, R42, 0x7770, RZ ;  /* 0x000077702a297816 */ /* 0x001fc400000000ff */
[----:B------:R-:W5:Y:S04]  /*1ba810*/  LDL.LU.64 R58, [R1+0x7f0] ;  /* 0x0007f000013a7983 */ /* 0x000f680000300a00 */
[----:B------:R-:W5:Y:S04]  /*1ba820*/  LDL.LU R9, [R1+0x64] ;  /* 0x0000640001097983 */ /* 0x000f680000300800 */
[----:B------:R0:W-:Y:S01]  /*1ba830*/  @P6 STG.E.U8 desc[UR62][R14.64], R41 ;  /* 0x000000290e006986 */ /* 0x0001e2000c10113e */
[C---:B------:R-:W-:Y:S02]  /*1ba840*/  LOP3.LUT P6, RZ, R43.reuse, 0x100, RZ, 0xc0, !PT ;  /* 0x000001002bff7812 */ /* 0x040fe400078cc0ff */
        /* <DEDUP_REMOVED lines=10> */
[----:B----4-:R3:W-:Y:S01]  /*1ba8f0*/  @P6 STG.E.U8 desc[UR62][R44.64], R41 ;  /* 0x000000292c006986 */ /* 0x0107e2000c10113e */
        /* <DEDUP_REMOVED lines=14> */
[----:B------:R-:W-:Y:S02]  /*1ba9e0*/  LOP3.LUT P4, RZ, R39, 0x20, RZ, 0xc0, !PT ;  /* 0x0000002027ff7812 */ /* 0x000fe4000788c0ff */
[----:B0-----:R-:W-:-:S07]  /*1ba9f0*/  PRMT R41, R0, 0x7770, RZ ;  /* 0x0000777000297816 */ /* 0x001fce00000000ff */
[----:B------:R0:W-:Y:S01]  /*1baa00*/  @P6 STG.E.U8 desc[UR62][R52.64], R41 ;  /* 0x0000002934006986 */ /* 0x0001e2000c10113e */
[----:B------:R-:W-:Y:S02]  /*1baa10*/  LOP3.LUT P3, RZ, R39, 0x40, RZ, 0xc0, !PT ;  /* 0x0000004027ff7812 */ /* 0x000fe4000786c0ff */
[----:B------:R-:W-:Y:S02]  /*1baa20*/  LOP3.LUT P2, RZ, R40, 0x8000, RZ, 0xc0, !PT ;  /* 0x0000800028ff7812 */ /* 0x000fe4000784c0ff */
[----:B0-----:R-:W-:-:S05]  /*1baa30*/  PRMT R41, R0, 0x7771, RZ ;  /* 0x0000777100297816 */ /* 0x001fca00000000ff */
[----:B-----5:R0:W-:Y:S01]  /*1baa40*/  @P5 STG.E.U8 desc[UR62][R56.64], R41 ;  /* 0x0000002938005986 */ /* 0x0201e2000c10113e */
[----:B------:R-:W-:Y:S02]  /*1baa50*/  LOP3.LUT P1, RZ, R40, 0x10000, RZ, 0xc0, !PT ;  /* 0x0001000028ff7812 */ /* 0x000fe4000782c0ff */
[----:B0-----:R-:W-:-:S05]  /*1baa60*/  PRMT R41, R0, 0x7772, RZ ;  /* 0x0000777200297816 */ /* 0x001fca00000000ff */
[----:B------:R0:W-:Y:S01]  /*1baa70*/  @P4 STG.E.U8 desc[UR62][R54.64], R41 ;  /* 0x0000002936004986 */ /* 0x0001e2000c10113e */
[----:B------:R-:W-:Y:S02]  /*1baa80*/  LOP3.LUT P0, RZ, R39, 0x80, RZ, 0xc0, !PT ;  /* 0x0000008027ff7812 */ /* 0x000fe4000780c0ff */
[----:B0-----:R-:W-:Y:S02]  /*1baa90*/  PRMT R41, R0, 0x7773, RZ ;  /* 0x0000777300297816 */ /* 0x001fe400000000ff */
[----:B------:R-:W3:Y:S04]  /*1baaa0*/  LDL.LU R0, [R1+0x7b74] ;  /* 0x007b740001007983 */ /* 0x000ee80000300800 */
        /* <DEDUP_REMOVED lines=10> */
[----:B------:R-:W4:Y:S04]  /*1bab50*/  LDL.LU.64 R58, [R1+0x820] ;  /* 0x00082000013a7983 */ /* 0x000f280000300a00 */
[----:B------:R-:W4:Y:S04]  /*1bab60*/  LDL.LU R8, [R1+0x68] ;  /* 0x0000680001087983 */ /* 0x000f280000300800 */
[----:B------:R-:W5:Y:S04]  /*1bab70*/  LDL.LU.64 R14, [R1+0x838] ;  /* 0x00083800010e7983 */ /* 0x000f680000300a00 */
[----:B------:R-:W5:Y:S04]  /*1bab80*/  LDL.LU.64 R12, [R1+0x818] ;  /* 0x00081800010c7983 */ /* 0x000f680000300a00 */
[----:B------:R-:W5:Y:S01]  /*1bab90*/  LDL.LU R45, [R1+0x6c] ;  /* 0x00006c00012d7983 */ /* 0x000f620000300800 */
[----:B------:R-:W-:-:S02]  /*1baba0*/  LOP3.LUT P3, RZ, R39, 0x100, RZ, 0xc0, !PT ;  /* 0x0000010027ff7812 */ /* 0x000fc4000786c0ff */
[----:B------:R-:W-:Y:S02]  /*1babb0*/  PRMT R41, R9, 0x7773, RZ ;  /* 0x0000777309297816 */ /* 0x000fe400000000ff */
[C---:B------:R-:W-:Y:S02]  /*1babc0*/  LOP3.LUT P6, RZ, R39.reuse, 0x4000, RZ, 0xc0, !PT ;  /* 0x0000400027ff7812 */ /* 0x040fe400078cc0ff */
[C---:B------:R-:W-:Y:S02]  /*1babd0*/  LOP3.LUT P2, RZ, R40.reuse, 0x20000, RZ, 0xc0, !PT ;  /* 0x0002000028ff7812 */ /* 0x040fe4000784c0ff */
[----:B------:R-:W-:Y:S02]  /*1babe0*/  LOP3.LUT P1, RZ, R40, 0x40000, RZ, 0xc0, !PT ;  /* 0x0004000028ff7812 */ /* 0x000fe4000782c0ff */
[----:B------:R-:W-:Y:S02]  /*1babf0*/  LOP3.LUT P0, RZ, R39, 0x200, RZ, 0xc0, !PT ;  /* 0x0000020027ff7812 */ /* 0x000fe4000780c0ff */
[----:B------:R-:W-:-:S02]  /*1bac00*/  LOP3.LUT R43, R43, 0xfffffffe, RZ, 0xc0, !PT ;  /* 0xfffffffe2b2b7812 */ /* 0x000fc400078ec0ff */
[----:B---3--:R-:W-:-:S04]  /*1bac10*/  LOP3.LUT R0, R0, 0xfdffffff, RZ, 0xc0, !PT ;  /* 0xfdffffff00007812 */ /* 0x008fc800078ec0ff */
        /* <DEDUP_REMOVED lines=16> */
[----:B0-----:R-:W2:Y:S06]  /*1bad20*/  LDL.LU.64 R10, [R1+0x830] ;  /* 0x00083000010a7983 */ /* 0x001eac0000300a00 */
[----:B------:R-:W-:-:S02]  /*1bad30*/  @P6 LOP3.LUT R0, R0, 0x40000000, RZ, 0xfc, !PT ;  /* 0x4000000000006812 */ /* 0x000fc400078efcff */
[----:B------:R-:W-:Y:S02]  /*1bad40*/  LOP3.LUT P6, RZ, R40, 0x100000, RZ, 0xc0, !PT ;  /* 0x0010000028ff7812 */ /* 0x000fe400078cc0ff */
[----:B----4-:R-:W-:Y:S01]  /*1bad50*/  PRMT R41, R8, 0x7770, RZ ;  /* 0x0000777008297816 */ /* 0x010fe200000000ff */
[----:B------:R-:W3:Y:S01]  /*1bad60*/  LDL.LU.64 R46, [R1+0x858] ;  /* 0x00085800012e7983 */ /* 0x000ee20000300a00 */
[----:B------:R-:W-:-:S03]  /*1bad70*/  LOP3.LUT R0, R0, 0x7fffffff, RZ, 0xc0, !PT ;  /* 0x7fffffff00007812 */ /* 0x000fc600078ec0ff */
[----:B------:R-:W4:Y:S04]  /*1bad80*/  LDL.LU R9, [R1+0x50] ;  /* 0x0000500001097983 */ /* 0x000f280000300800 */
[----:B------:R-:W3:Y:S04]  /*1bad90*/  LDL.LU.64 R48, [R1+0x840] ;  /* 0x0008400001307983 */ /* 0x000ee80000300a00 */
[----:B------:R0:W-:Y:S04]  /*1bada0*/  @P2 STG.E.U8 desc[UR62][R56.64], R41 ;  /* 0x0000002938002986 */ /* 0x0001e8000c10113e */
[----:B------:R-:W3:Y:S04]  /*1badb0*/  LDL.LU.64 R60, [R1+0x850] ;  /* 0x00085000013c7983 */ /* 0x000ee80000300a00 */
[----:B------:R-:W3:Y:S04]  /*1badc0*/  LDL.LU.64 R50, [R1+0x868] ;  /* 0x0008680001327983 */ /* 0x000ee80000300a00 */
[----:B------:R-:W3:Y:S01]  /*1badd0*/  LDL.LU.64 R52, [R1+0x878] ;  /* 0x0008780001347983 */ /* 0x000ee20000300a00 */
[----:B------:R-:W-:-:S02]  /*1bade0*/  @P6 LOP3.LUT R0, R0, 0x80000000, RZ, 0xfc, !PT ;  /* 0x8000000000006812 */ /* 0x000fc400078efcff */
[----:B------:R-:W-:Y:S02]  /*1badf0*/  LOP3.LUT P6, RZ, R40, 0x80000, RZ, 0xc0, !PT ;  /* 0x0008000028ff7812 */ /* 0x000fe400078cc0ff */
[----:B0-----:R-:W-:Y:S01]  /*1bae00*/  PRMT R41, R8, 0x7771, RZ ;  /* 0x0000777108297816 */ /* 0x001fe200000000ff */
[----:B------:R-:W3:Y:S04]  /*1bae10*/  LDL.LU.64 R56, [R1+0x860] ;  /* 0x0008600001387983 */ /* 0x000ee80000300a00 */
[----:B-----5:R0:W-:Y:S06]  /*1bae20*/  @P1 STG.E.U8 desc[UR62][R54.64], R41 ;  /* 0x0000002936001986 */ /* 0x0201ec000c10113e */
[----:B------:R-:W-:-:S02]  /*1bae30*/  @P6 LOP3.LUT R43, R43, 0x1, RZ, 0xfc, !PT ;  /* 0x000000012b2b6812 */ /* 0x000fc400078efcff */
[----:B------:R-:W-:Y:S02]  /*1bae40*/  LOP3.LUT P6, RZ, R39, 0x400, RZ, 0xc0, !PT ;  /* 0x0000040027ff7812 */ /* 0x000fe400078cc0ff */
[C---:B0-----:R-:W-:Y:S01]  /*1bae50*/  PRMT R41, R8.reuse, 0x7772, RZ ;  /* 0x0000777208297816 */ /* 0x041fe200000000ff */
[----:B------:R-:W5:Y:S04]  /*1bae60*/  LDL.LU.64 R54, [R1+0x870] ;  /* 0x0008700001367983 */ /* 0x000f680000300a00 */
        /* <DEDUP_REMOVED lines=8> */
[----:B------:R-:W4:Y:S06]  /*1baef0*/  LDL.LU.64 R14, [R1+0x898] ;  /* 0x00089800010e7983 */ /* 0x000f2c0000300a00 */
[----:B------:R0:W-:Y:S01]  /*1baf00*/  @P6 STG.E.U8 desc[UR62][R12.64], R41 ;  /* 0x000000290c006986 */ /* 0x0001e2000c10113e */
[----:B------:R-:W-:-:S03]  /*1baf10*/  LOP3.LUT P6, RZ, R0, 0x80000000, RZ, 0xc0, !PT ;  /* 0x8000000000ff7812 */ /* 0x000fc600078cc0ff */
[----:B0-----:R-:W4:Y:S01]  /*1baf20*/  LDL.LU.64 R12, [R1+0x880] ;  /* 0x00088000010c7983 */ /* 0x001f220000300a00 */
[----:B------:R-:W-:Y:S02]  /*1baf30*/  PRMT R41, R45, 0x7771, RZ ;  /* 0x000077712d297816 */ /* 0x000fe400000000ff */
[C---:B------:R-:W-:Y:S02]  /*1baf40*/  LOP3.LUT P5, RZ, R40.reuse, 0x800000, RZ, 0xc0, !PT ;  /* 0x0080000028ff7812 */ /* 0x040fe400078ac0ff */
[----:B------:R-:W-:-:S05]  /*1baf50*/  LOP3.LUT P4, RZ, R40, 0x1000000, RZ, 0xc0, !PT ;  /* 0x0100000028ff7812 */ /* 0x000fca000788c0ff */
        /* <DEDUP_REMOVED lines=19> */
[----:B0-----:R-:W-:-:S09]  /*1bb090*/  PRMT R41, R9, 0x7773, RZ ;  /* 0x0000777309297816 */ /* 0x001fd200000000ff */
[----:B------:R0:W-:Y:S02]  /*1bb0a0*/  @P6 STG.E.U8 desc[UR62][R52.64], R41 ;  /* 0x0000002934006986 */ /* 0x0001e4000c10113e */
[----:B0-----:R-:W-:-:S05]  /*1bb0b0*/  PRMT R41, R3, 0x7770, RZ ;  /* 0x0000777003297816 */ /* 0x001fca00000000ff */
[----:B------:R0:W-:Y:S02]  /*1bb0c0*/  @P5 STG.E.U8 desc[UR62][R56.64], R41 ;  /* 0x0000002938005986 */ /* 0x0001e4000c10113e */
[----:B0-----:R-:W-:-:S05]  /*1bb0d0*/  PRMT R41, R3, 0x7771, RZ ;  /* 0x0000777103297816 */ /* 0x001fca00000000ff */
[----:B-----5:R0:W-:Y:S02]  /*1bb0e0*/  @P4 STG.E.U8 desc[UR62][R54.64], R41 ;  /* 0x0000002936004986 */ /* 0x0201e4000c10113e */
[----:B0-----:R-:W-:-:S05]  /*1bb0f0*/  PRMT R41, R3, 0x7772, RZ ;  /* 0x0000777203297816 */ /* 0x001fca00000000ff */
[----:B------:R0:W-:Y:S02]  /*1bb100*/  @P3 STG.E.U8 desc[UR62][R58.64], R41 ;  /* 0x000000293a003986 */ /* 0x0001e4000c10113e */
[----:B0-----:R-:W-:Y:S02]  /*1bb110*/  PRMT R41, R3, 0x7773, RZ ;  /* 0x0000777303297816 */ /* 0x001fe400000000ff */
[----:B------:R-:W3:Y:S01]  /*1bb120*/  LDL.LU R3, [R1+0x7b70] ;  /* 0x007b700001037983 */ /* 0x000ee20000300800 */
[----:B------:R-:W-:Y:S02]  /*1bb130*/  LOP3.LUT P2, RZ, R39, 0x10000, RZ, 0xc0, !PT ;  /* 0x0001000027ff7812 */ /* 0x000fe4000784c0ff */
[C---:B------:R-:W-:Y:S02]  /*1bb140*/  LOP3.LUT P1, RZ, R40.reuse, 0x2000000, RZ, 0xc0, !PT ;  /* 0x0200000028ff7812 */ /* 0x040fe4000782c0ff */
[----:B------:R-:W-:-:S09]  /*1bb150*/  LOP3.LUT P0, RZ, R40, 0x4000000, RZ, 0xc0, !PT ;  /* 0x0400000028ff7812 */ /* 0x000fd2000780c0ff */
[----:B------:R0:W-:Y:S02]  /*1bb160*/  @P2 STG.E.U8 desc[UR62][R14.64], R41 ;  /* 0x000000290e002986 */ /* 0x0001e4000c10113e */
[----:B0-----:R-:W-:-:S05]  /*1bb170*/  PRMT R41, R8, 0x7770, RZ ;  /* 0x0000777008297816 */ /* 0x001fca00000000ff */
[----:B------:R0:W-:Y:S02]  /*1bb180*/  @P1 STG.E.U8 desc[UR62][R12.64], R41 ;  /* 0x000000290c001986 */ /* 0x0001e4000c10113e */
[----:B0-----:R-:W-:-:S05]  /*1bb190*/  PRMT R41, R8, 0x7771, RZ ;  /* 0x0000777108297816 */ /* 0x001fca00000000ff */
[----:B--2---:R0:W-:Y:S04]  /*1bb1a0*/  @P0 STG.E.U8 desc[UR62][R10.64], R41 ;  /* 0x000000290a000986 */ /* 0x0041e8000c10113e */
[----:B0-----:R-:W2:Y:S04]  /*1bb1b0*/  LDL.LU.64 R10, [R1+0x8a8] ;  /* 0x0008a800010a7983 */ /* 0x001ea80000300a00 */
[----:B------:R-:W4:Y:S01]  /*1bb1c0*/  LDL.LU.64 R12, [R1+0x8b8] ;  /* 0x0008b800010c7983 */ /* 0x000f220000300a00 */
[C---:B------:R-:W-:Y:S02]  /*1bb1d0*/  LOP3.LUT P6, RZ, R39.reuse, 0x800000, RZ, 0xc0, !PT ;  /* 0x0080000027ff7812 */ /* 0x040fe400078cc0ff */
[----:B------:R-:W-:Y:S01]  /*1bb1e0*/  LOP3.LUT R0, R0, 0xfffdffff, RZ, 0xc0, !PT ;  /* 0xfffdffff00007812 */ /* 0x000fe200078ec0ff */
[----:B------:R-:W5:Y:S04]  /*1bb1f0*/  LDL.LU.64 R56, [R1+0x8a0] ;  /* 0x0008a00001387983 */ /* 0x000f680000300a00 */
[----:B------:R-:W4:Y:S04]  /*1bb200*/  LDL.LU.64 R54, [R1+0x8b0] ;  /* 0x0008b00001367983 */ /* 0x000f280000300a00 */
[----:B------:R-:W4:Y:S04]  /*1bb210*/  LDL.LU.64 R58, [R1+0x8d0] ;  /* 0x0008d000013a7983 */ /* 0x000f280000300a00 */
[----:B------:R-:W4:Y:S01]  /*1bb220*/  LDL.LU R9, [R1+0x5c] ;  /* 0x00005c0001097983 */ /* 0x000f220000300800 */
[----:B------:R-:W-:-:S03]  /*1bb230*/  LOP3.LUT P3, RZ, R39, 0x20000, RZ, 0xc0, !PT ;  /* 0x0002000027ff7812 */ /* 0x000fc6000786c0ff */
[----:B------:R-:W4:Y:S01]  /*1bb240*/  LDL.LU.64 R14, [R1+0x8e0] ;  /* 0x0008e000010e7983 */ /* 0x000f220000300a00 */
[----:B------:R-:W-:-:S04]  /*1bb250*/  @P6 LOP3.LUT R0, R0, 0x20000, RZ, 0xfc, !PT ;  /* 0x0002000000006812 */ /* 0x000fc800078efcff */
[----:B------:R-:W-:Y:S02]  /*1bb260*/  LOP3.LUT R0, R0, 0xfffbffff, RZ, 0xc0, !PT ;  /* 0xfffbffff00007812 */ /* 0x000fe400078ec0ff */
[C---:B------:R-:W-:Y:S02]  /*1bb270*/  LOP3.LUT P1, RZ, R40.reuse, 0x8000000, RZ, 0xc0, !PT ;  /* 0x0800000028ff7812 */ /* 0x040fe4000782c0ff */
[----:B------:R-:W-:Y:S02]  /*1bb280*/  LOP3.LUT P0, RZ, R40, 0x10000000, RZ, 0xc0, !PT ;  /* 0x1000000028ff7812 */ /* 0x000fe4000780c0ff */
        /* <DEDUP_REMOVED lines=16> */
[----:B--2---:R0:W-:Y:S04]  /*1bb390*/  @P3 STG.E.U8 desc[UR62][R10.64], R40 ;  /* 0x000000280a003986 */ /* 0x0041e8000c10113e */
[----:B0-----:R-:W2:Y:S04]  /*1bb3a0*/  LDL.LU.64 R10, [R1+0x8c8] ;  /* 0x0008c800010a7983 */ /* 0x001ea80000300a00 */
[----:B------:R-:W3:Y:S01]  /*1bb3b0*/  LDL.LU R50, [R1+0x40] ;  /* 0x0000400001327983 */ /* 0x000ee20000300800 */
[----:B------:R-:W-:Y:S02]  /*1bb3c0*/  LOP3.LUT P2, RZ, R39, 0x40000, RZ, 0xc0, !PT ;  /* 0x0004000027ff7812 */ /* 0x000fe4000784c0ff */
[----:B------:R-:W-:-:S11]  /*1bb3d0*/  PRMT R40, R8, 0x7773, RZ ;  /* 0x0000777308287816 */ /* 0x000fd600000000ff */
[----:B----4-:R0:W-:Y:S04]  /*1bb3e0*/  @P2 STG.E.U8 desc[UR62][R12.64], R40 ;  /* 0x000000280c002986 */ /* 0x0101e8000c10113e */
[----:B0-----:R-:W4:Y:S04]  /*1bb3f0*/  LDL.LU.64 R12, [R1+0x8d8] ;  /* 0x0008d800010c7983 */ /* 0x001f280000300a00 */
[----:B------:R-:W4:Y:S04]  /*1bb400*/  LDL.LU.64 R42, [R1+0x8f0] ;  /* 0x0008f000012a7983 */ /* 0x000f280000300a00 */
[----:B------:R-:W4:Y:S04]  /*1bb410*/  LDL.LU.64 R44, [R1+0x908] ;  /* 0x00090800012c7983 */ /* 0x000f280000300a00 */
[----:B------:R-:W4:Y:S04]  /*1bb420*/  LDL.LU R51, [R1+0x44] ;  /* 0x0000440001337983 */ /* 0x000f280000300800 */
[----:B------:R-:W4:Y:S01]  /*1bb430*/  LDL.LU.64 R46, [R1+0x8e8] ;  /* 0x0008e800012e7983 */ /* 0x000f220000300a00 */
[----:B------:R-:W-:-:S03]  /*1bb440*/  LOP3.LUT R0, R0, 0xff7fffff, RZ, 0xc0, !PT ;  /* 0xff7fffff00007812 */ /* 0x000fc600078ec0ff */
[----:B------:R-:W4:Y:S01]  /*1bb450*/  LDL.LU.64 R48, [R1+0x900] ;  /* 0x0009000001307983 */ /* 0x000f220000300a00 */
[----:B------:R-:W-:-:S03]  /*1bb460*/  PRMT R40, R9, 0x7770, RZ ;  /* 0x0000777009287816 */ /* 0x000fc600000000ff */
[----:B------:R-:W4:Y:S01]  /*1bb470*/  LDL.LU R8, [R1+0x48] ;  /* 0x0000480001087983 */ /* 0x000f220000300800 */
[----:B------:R-:W-:Y:S02]  /*1bb480*/  @P6 LOP3.LUT R0, R0, 0x800000, RZ, 0xfc, !PT ;  /* 0x0080000000006812 */ /* 0x000fe400078efcff */
[----:B------:R-:W-:Y:S01]  /*1bb490*/  LOP3.LUT P6, RZ, R39, 0x100000, RZ, 0xc0, !PT ;  /* 0x0010000027ff7812 */ /* 0x000fe200078cc0ff */
[----:B------:R-:W4:Y:S04]  /*1bb4a0*/  LDL.LU.64 R60, [R1+0x918] ;  /* 0x00091800013c7983 */ /* 0x000f280000300a00 */
[----:B-----5:R0:W-:Y:S01]  /*1bb4b0*/  @P1 STG.E.U8 desc[UR62][R56.64], R40 ;  /* 0x0000002838001986 */ /* 0x0201e2000c10113e */
[----:B------:R-:W-:-:S03]  /*1bb4c0*/  LOP3.LUT R0, R0, 0xfeffffff, RZ, 0xc0, !PT ;  /* 0xfeffffff00007812 */ /* 0x000fc600078ec0ff */
[----:B------:R-:W5:Y:S04]  /*1bb4d0*/  LDL.LU.64 R52, [R1+0x928] ;  /* 0x0009280001347983 */ /* 0x000f680000300a00 */
[----:B------:R-:W-:Y:S02]  /*1bb4e0*/  @P6 LOP3.LUT R0, R0, 0x1000000, RZ, 0xfc, !PT ;  /* 0x0100000000006812 */ /* 0x000fe400078efcff */
[----:B------:R-:W-:Y:S02]  /*1bb4f0*/  LOP3.LUT P6, RZ, R39, 0x80000, RZ, 0xc0, !PT ;  /* 0x0008000027ff7812 */ /* 0x000fe400078cc0ff */
[C---:B0-----:R-:W-:Y:S01]  /*1bb500*/  PRMT R40, R9.reuse, 0x7771, RZ ;  /* 0x0000777109287816 */ /* 0x041fe200000000ff */
[----:B------:R-:W5:Y:S04]  /*1bb510*/  LDL.LU.64 R56, [R1+0x910] ;  /* 0x0009100001387983 */ /* 0x000f680000300a00 */
[----:B------:R0:W-:Y:S02]  /*1bb520*/  @P0 STG.E.U8 desc[UR62][R54.64], R40 ;  /* 0x0000002836000986 */ /* 0x0001e4000c10113e */
[----:B0-----:R-:W-:-:S02]  /*1bb530*/  PRMT R40, R9, 0x7772, RZ ;  /* 0x0000777209287816 */ /* 0x001fc400000000ff */
[----:B------:R-:W5:Y:S04]  /*1bb540*/  LDL.LU.64 R54, [R1+0x920] ;  /* 0x0009200001367983 */ /* 0x000f680000300a00 */
[----:B------:R0:W-:Y:S01]  /*1bb550*/  @P6 STG.E.U8 desc[UR62][R58.64], R40 ;  /* 0x000000283a006986 */ /* 0x0001e2000c10113e */
[C---:B------:R-:W-:Y:S02]  /*1bb560*/  LOP3.LUT P6, RZ, R0.reuse, 0x1000000, RZ, 0xc0, !PT ;  /* 0x0100000000ff7812 */ /* 0x040fe400078cc0ff */
        /* <DEDUP_REMOVED lines=11> */
[----:B----4-:R0:W-:Y:S01]  /*1bb620*/  @P6 STG.E.U8 desc[UR62][R12.64], R40 ;  /* 0x000000280c006986 */ /* 0x0101e2000c10113e */
[----:B------:R-:W-:Y:S02]  /*1bb630*/  LOP3.LUT P6, RZ, R0, 0x200000, RZ, 0xc0, !PT ;  /* 0x0020000000ff7812 */ /* 0x000fe400078cc0ff */
[----:B0-----:R-:W-:Y:S02]  /*1bb640*/  PRMT R40, R50, 0x7772, RZ ;  /* 0x0000777232287816 */ /* 0x001fe400000000ff */
[----:B------:R-:W-:Y:S02]  /*1bb650*/  LOP3.LUT P5, RZ, R39, 0x1000000, RZ, 0xc0, !PT ;  /* 0x0100000027ff7812 */ /* 0x000fe400078ac0ff */
        /* <DEDUP_REMOVED lines=32> */
[----:B------:R-:W4:Y:S01]  /*1bb860*/  LDL.LU.64 R14, [R1+0x958] ;  /* 0x00095800010e7983 */ /* 0x000f220000300a00 */
[----:B------:R-:W-:Y:S02]  /*1bb870*/  LOP3.LUT P6, RZ, R3, 0x400, RZ, 0xc0, !PT ;  /* 0x0000040003ff7812 */ /* 0x000fe400078cc0ff */
[----:B------:R-:W-:Y:S01]  /*1bb880*/  LOP3.LUT R0, R0, 0xfffffdff, RZ, 0xc0, !PT ;  /* 0xfffffdff00007812 */ /* 0x000fe200078ec0ff */
[----:B------:R-:W5:Y:S04]  /*1bb890*/  LDL.LU.64 R58, [R1+0x998] ;  /* 0x00099800013a7983 */ /* 0x000f680000300a00 */
        /* <DEDUP_REMOVED lines=24> */
[----:B------:R-:W-:-:S07]  /*1bba20*/  LOP3.LUT P1, RZ, R39, 0x10000000, RZ, 0xc0, !PT ;  /* 0x1000000027ff7812 */ /* 0x000fce000782c0ff */
[----:B------:R-:W-:Y:S02]  /*1bba30*/  @P6 LOP3.LUT R0, R0, 0x8000, RZ, 0xfc, !PT ;  /* 0x0000800000006812 */ /* 0x000fe400078efcff */
[----:B------:R-:W-:Y:S02]  /*1bba40*/  LOP3.LUT P6, RZ, R39, 0x20000000, RZ, 0xc0, !PT ;  /* 0x2000000027ff7812 */ /* 0x000fe400078cc0ff */
[----:B------:R-:W-:-:S05]  /*1bba50*/  PRMT R39, R9, 0x7771, RZ ;  /* 0x0000777109277816 */ /* 0x000fca00000000ff */
[----:B--2---:R0:W-:Y:S04]  /*1bba60*/  @P3 STG.E.U8 desc[UR62][R10.64], R39 ;  /* 0x000000270a003986 */ /* 0x0041e8000c10113e */
[----:B0-----:R-:W2:Y:S01]  /*1bba70*/  LDL.LU.64 R10, [R1+0x9d8] ;  /* 0x0009d800010a7983 */ /* 0x001ea20000300a00 */
[----:B------:R-:W-:-:S03]  /*1bba80*/  PRMT R39, R9, 0x7772, RZ ;  /* 0x0000777209277816 */ /* 0x000fc600000000ff */
[----:B------:R-:W2:Y:S04]  /*1bba90*/  LDL.LU R42, [R1+0x34] ;  /* 0x00003400012a7983 */ /* 0x000ea80000300800 */
[----:B----4-:R0:W-:Y:S04]  /*1bbaa0*/  @P0 STG.E.U8 desc[UR62][R14.64], R39 ;  /* 0x000000270e000986 */ /* 0x0101e8000c10113e */
[----:B0-----:R-:W4:Y:S01]  /*1bbab0*/  LDL.LU.64 R14, [R1+0x9c0] ;  /* 0x0009c000010e7983 */ /* 0x001f220000300a00 */
[----:B------:R-:W-:-:S03]  /*1bbac0*/  PRMT R39, R9, 0x7773, RZ ;  /* 0x0000777309277816 */ /* 0x000fc600000000ff */
[----:B------:R-:W4:Y:S04]  /*1bbad0*/  LDL.LU.64 R8, [R1+0x9d0] ;  /* 0x0009d00001087983 */ /* 0x000f280000300a00 */
[----:B------:R-:W4:Y:S04]  /*1bbae0*/  LDL.LU.64 R40, [R1+0xa00] ;  /* 0x000a000001287983 */ /* 0x000f280000300a00 */
[----:B------:R-:W4:Y:S04]  /*1bbaf0*/  LDL.LU.64 R44, [R1+0xa10] ;  /* 0x000a1000012c7983 */ /* 0x000f280000300a00 */
[----:B-----5:R0:W-:Y:S01]  /*1bbb00*/  @P1 STG.E.U8 desc[UR62][R58.64], R39 ;  /* 0x000000273a001986 */ /* 0x0201e2000c10113e */
[----:B------:R-:W-:-:S02]  /*1bbb10*/  LOP3.LUT P2, RZ, R3, 0x20, RZ, 0xc0, !PT ;  /* 0x0000002003ff7812 */ /* 0x000fc4000784c0ff */
[----:B------:R-:W-:Y:S01]  /*1bbb20*/  LOP3.LUT R0, R0, 0xfffeffff, RZ, 0xc0, !PT ;  /* 0xfffeffff00007812 */ /* 0x000fe200078ec0ff */
[----:B0-----:R-:W5:Y:S04]  /*1bbb30*/  LDL.LU R58, [R1+0x38] ;  /* 0x00003800013a7983 */ /* 0x001f680000300800 */
[----:B------:R-:W5:Y:S01]  /*1bbb40*/  LDL.LU.64 R46, [R1+0x9f8] ;  /* 0x0009f800012e7983 */ /* 0x000f620000300a00 */
[----:B------:R-:W-:Y:S02]  /*1bbb50*/  @P6 LOP3.LUT R0, R0, 0x10000, RZ, 0xfc, !PT ;  /* 0x0001000000006812 */ /* 0x000fe400078efcff */
[----:B------:R-:W-:Y:S02]  /*1bbb60*/  LOP3.LUT P6, RZ, R3, 0x40, RZ, 0xc0, !PT ;  /* 0x0000004003ff7812 */ /* 0x000fe400078cc0ff */
[C---:B---3--:R-:W-:Y:S01]  /*1bbb70*/  PRMT R39, R43.reuse, 0x7770, RZ ;  /* 0x000077702b277816 */ /* 0x048fe200000000ff */
[----:B------:R-:W3:Y:S04]  /*1bbb80*/  LDL.LU.64 R48, [R1+0xa08] ;  /* 0x000a080001307983 */ /* 0x000ee80000300a00 */
[----:B------:R-:W3:Y:S04]  /*1bbb90*/  LDL.LU R59, [R1+0x3c] ;  /* 0x00003c00013b7983 */ /* 0x000ee80000300800 */
[----:B------:R-:W3:Y:S04]  /*1bbba0*/  LDL.LU.64 R60, [R1+0xa20] ;  /* 0x000a2000013c7983 */ /* 0x000ee80000300a00 */
[----:B------:R-:W3:Y:S04]  /*1bbbb0*/  LDL.LU.64 R50, [R1+0xa40] ;  /* 0x000a400001327983 */ /* 0x000ee80000300a00 */
[----:B------:R0:W-:Y:S02]  /*1bbbc0*/  @P2 STG.E.U8 desc[UR62][R52.64], R39 ;  /* 0x0000002734002986 */ /* 0x0001e4000c10113e */
[----:B0-----:R-:W-:-:S02]  /*1bbbd0*/  PRMT R39, R43, 0x7771, RZ ;  /* 0x000077712b277816 */ /* 0x001fc400000000ff */
        /* <DEDUP_REMOVED lines=15> */
[----:B0-----:R-:W-:Y:S02]  /*1bbcd0*/  PRMT R39, R42, 0x7771, RZ ;  /* 0x000077712a277816 */ /* 0x001fe400000000ff */
[C---:B------:R-:W-:Y:S02]  /*1bbce0*/  LOP3.LUT P5, RZ, R38.reuse, 0x2, RZ, 0xc0, !PT ;  /* 0x0000000226ff7812 */ /* 0x040fe400078ac0ff */
[----:B------:R-:W-:Y:S02]  /*1bbcf0*/  LOP3.LUT P4, RZ, R38, 0x4, RZ, 0xc0, !PT ;  /* 0x0000000426ff7812 */ /* 0x000fe4000788c0ff */
[C---:B------:R-:W-:Y:S02]  /*1bbd00*/  LOP3.LUT P3, RZ, R3.reuse, 0x800, RZ, 0xc0, !PT ;  /* 0x0000080003ff7812 */ /* 0x040fe4000786c0ff */
[----:B------:R-:W-:-:S03]  /*1bbd10*/  LOP3.LUT P0, RZ, R3, 0x1000, RZ, 0xc0, !PT ;  /* 0x0000100003ff7812 */ /* 0x000fc6000780c0ff */
[----:B------:R0:W-:Y:S01]  /*1bbd20*/  @P6 STG.E.U8 desc[UR62][R8.64], R39 ;  /* 0x0000002708006986 */ /* 0x0001e2000c10113e */
[----:B------:R-:W-:Y:S02]  /*1bbd30*/  LOP3.LUT P6, RZ, R0, 0x1000, RZ, 0xc0, !PT ;  /* 0x0000100000ff7812 */ /* 0x000fe400078cc0ff */
[C---:B------:R-:W-:Y:S02]  /*1bbd40*/  LOP3.LUT P1, RZ, R38.reuse, 0x8, RZ, 0xc0, !PT ;  /* 0x0000000826ff7812 */ /* 0x040fe4000782c0ff */
[----:B------:R-:W-:Y:S01]  /*1bbd50*/  LOP3.LUT P2, RZ, R38, 0x10, RZ, 0xc0, !PT ;  /* 0x0000001026ff7812 */ /* 0x000fe2000784c0ff */
[----:B------:R-:W4:Y:S01]  /*1bbd60*/  LDL.LU.64 R14, [R1+0x7b60] ;  /* 0x007b6000010e7983 */ /* 0x000f220000300a00 */
[----:B0-----:R-:W-:-:S03]  /*1bbd70*/  PRMT R39, R42, 0x7772, RZ ;  /* 0x000077722a277816 */ /* 0x001fc600000000ff */
[----:B------:R-:W4:Y:S04]  /*1bbd80*/  LDL.LU.64 R8, [R1+0x7b58] ;  /* 0x007b580001087983 */ /* 0x000f280000300a00 */
[----:B------:R0:W-:Y:S01]  /*1bbd90*/  @P6 STG.E.U8 desc[UR62][R40.64], R39 ;  /* 0x0000002728006986 */ /* 0x0001e2000c10113e */
[----:B------:R-:W-:Y:S02]  /*1bbda0*/  LOP3.LUT P6, RZ, R0, 0x800, RZ, 0xc0, !PT ;  /* 0x0000080000ff7812 */ /* 0x000fe400078cc0ff */
[----:B0-----:R-:W-:-:S11]  /*1bbdb0*/  PRMT R39, R42, 0x7773, RZ ;  /* 0x000077732a277816 */ /* 0x001fd600000000ff */
[----:B------:R5:W-:Y:S01]  /*1bbdc0*/  @P6 STG.E.U8 desc[UR62][R44.64], R39 ;  /* 0x000000272c006986 */ /* 0x000be2000c10113e */
[----:B------:R-:W-:Y:S02]  /*1bbdd0*/  LOP3.LUT P6, RZ, R0, 0x400, RZ, 0xc0, !PT ;  /* 0x0000040000ff7812 */ /* 0x000fe400078cc0ff */
[----:B-----5:R-:W-:-:S11]  /*1bbde0*/  PRMT R39, R58, 0x7770, RZ ;  /* 0x000077703a277816 */ /* 0x020fd600000000ff */
[----:B------:R0:W-:Y:S01]  /*1bbdf0*/  @P6 STG.E.U8 desc[UR62][R46.64], R39 ;  /* 0x000000272e006986 */ /* 0x0001e2000c10113e */
[----:B------:R-:W-:Y:S02]  /*1bbe00*/  LOP3.LUT P6, RZ, R0, 0x200, RZ, 0xc0, !PT ;  /* 0x0000020000ff7812 */ /* 0x000fe400078cc0ff */
[----:B0-----:R-:W-:-:S11]  /*1bbe10*/  PRMT R39, R58, 0x7771, RZ ;  /* 0x000077713a277816 */ /* 0x001fd600000000ff */
[----:B---3--:R0:W-:Y:S02]  /*1bbe20*/  @P6 STG.E.U8 desc[UR62][R48.64], R39 ;  /* 0x0000002730006986 */ /* 0x0081e4000c10113e */
[C---:B0-----:R-:W-:Y:S02]  /*1bbe30*/  PRMT R39, R58.reuse, 0x7772, RZ ;  /* 0x000077723a277816 */ /* 0x041fe400000000ff */
[----:B------:R-:W3:Y:S04]  /*1bbe40*/  LDL.LU.64 R48, [R1+0xa48] ;  /* 0x000a480001307983 */ /* 0x000ee80000300a00 */
[----:B------:R0:W-:Y:S02]  /*1bbe50*/  @P5 STG.E.U8 desc[UR62][R60.64], R39 ;  /* 0x000000273c005986 */ /* 0x0001e4000c10113e */
[----:B0-----:R-:W-:-:S05]  /*1bbe60*/  PRMT R39, R58, 0x7773, RZ ;  /* 0x000077733a277816 */ /* 0x001fca00000000ff */
[----:B------:R0:W-:Y:S02]  /*1bbe70*/  @P4 STG.E.U8 desc[UR62][R50.64], R39 ;  /* 0x0000002732004986 */ /* 0x0001e4000c10113e */
[----:B0-----:R-:W-:-:S05]  /*1bbe80*/  PRMT R39, R59, 0x7770, RZ ;  /* 0x000077703b277816 */ /* 0x001fca00000000ff */
[----:B------:R0:W-:Y:S02]  /*1bbe90*/  @P3 STG.E.U8 desc[UR62][R52.64], R39 ;  /* 0x0000002734003986 */ /* 0x0001e4000c10113e */
[C---:B0-----:R-:W-:Y:S02]  /*1bbea0*/  PRMT R39, R59.reuse, 0x7771, RZ ;  /* 0x000077713b277816 */ /* 0x041fe400000000ff */
[----:B------:R-:W5:Y:S04]  /*1bbeb0*/  LDL.LU.64 R52, [R1+0xa70] ;  /* 0x000a700001347983 */ /* 0x000f680000300a00 */
[----:B------:R0:W-:Y:S02]  /*1bbec0*/  @P0 STG.E.U8 desc[UR62][R56.64], R39 ;  /* 0x0000002738000986 */ /* 0x0001e4000c10113e */
[----:B0-----:R-:W-:-:S05]  /*1bbed0*/  PRMT R39, R59, 0x7772, RZ ;  /* 0x000077723b277816 */ /* 0x001fca00000000ff */
[----:B------:R0:W-:Y:S02]  /*1bbee0*/  @P1 STG.E.U8 desc[UR62][R54.64], R39 ;  /* 0x0000002736001986 */ /* 0x0001e4000c10113e */
[----:B0-----:R-:W-:-:S05]  /*1bbef0*/  PRMT R39, R59, 0x7773, RZ ;  /* 0x000077733b277816 */ /* 0x001fca00000000ff */
[----:B--2---:R0:W-:Y:S04]  /*1bbf00*/  @P2 STG.E.U8 desc[UR62][R10.64], R39 ;  /* 0x000000270a002986 */ /* 0x0041e8000c10113e */
[----:B0-----:R-:W2:Y:S04]  /*1bbf10*/  LDL.LU.64 R10, [R1+0xa88] ;  /* 0x000a8800010a7983 */ /* 0x001ea80000300a00 */
[----:B------:R-:W2:Y:S04]  /*1bbf20*/  LDL.LU R50, [R1+0x20] ;  /* 0x0000200001327983 */ /* 0x000ea80000300800 */
[----:B------:R-:W3:Y:S04]  /*1bbf30*/  LDL.LU.64 R54, [R1+0xaa8] ;  /* 0x000aa80001367983 */ /* 0x000ee80000300a00 */
[----:B------:R-:W4:Y:S04]  /*1bbf40*/  LDL.LU.64 R60, [R1+0xa80] ;  /* 0x000a8000013c7983 */ /* 0x000f280000300a00 */
[----:B------:R-:W4:Y:S04]  /*1bbf50*/  LDL.LU.64 R58, [R1+0xaa0] ;  /* 0x000aa000013a7983 */ /* 0x000f280000300a00 */
[----:B------:R-:W4:Y:S04]  /*1bbf60*/  LDL.LU.64 R44, [R1+0xab8] ;  /* 0x000ab800012c7983 */ /* 0x000f280000300a00 */
[----:B------:R-:W4:Y:S01]  /*1bbf70*/  LDL.LU R51, [R1+0x24] ;  /* 0x0000240001337983 */ /* 0x000f220000300800 */
[----:B------:R-:W-:-:S02]  /*1bbf80*/  LOP3.LUT P3, RZ, R3, 0x200000, RZ, 0xc0, !PT ;  /* 0x0020000003ff7812 */ /* 0x000fc4000786c0ff */
[----:B------:R-:W-:Y:S01]  /*1bbf90*/  LOP3.LUT R0, R0, 0xfffffffb, RZ, 0xc0, !PT ;  /* 0xfffffffb00007812 */ /* 0x000fe200078ec0ff */
[----:B------:R-:W4:Y:S10]  /*1bbfa0*/  LDL.LU.64 R56, [R1+0xad8] ;  /* 0x000ad80001387983 */ /* 0x000f340000300a00 */
        /* <DEDUP_REMOVED lines=16> */
[----:B------:R-:W-:Y:S02]  /*1bc0b0*/  LOP3.LUT P1, RZ, R3, 0x4000, RZ, 0xc0, !PT ;  /* 0x0000400003ff7812 */ /* 0x000fe4000782c0ff */
[C---:B------:R-:W-:Y:S02]  /*1bc0c0*/  LOP3.LUT P4, RZ, R38.reuse, 0x20, RZ, 0xc0, !PT ;  /* 0x0000002026ff7812 */ /* 0x040fe4000788c0ff */
[----:B------:R-:W-:-:S05]  /*1bc0d0*/  LOP3.LUT P5, RZ, R38, 0x40, RZ, 0xc0, !PT ;  /* 0x0000004026ff7812 */ /* 0x000fca00078ac0ff */
[----:B------:R-:W-:Y:S02]  /*1bc0e0*/  @P3 LOP3.LUT R0, R0, 0x80, RZ, 0xfc, !PT ;  /* 0x0000008000003812 */ /* 0x000fe400078efcff */
[----:B------:R-:W-:Y:S02]  /*1bc0f0*/  LOP3.LUT P3, RZ, R38, 0x80, RZ, 0xc0, !PT ;  /* 0x0000008026ff7812 */ /* 0x000fe4000786c0ff */
[----:B------:R-:W-:Y:S02]  /*1bc100*/  LOP3.LUT P2, RZ, R3, 0x8000, RZ, 0xc0, !PT ;  /* 0x0000800003ff7812 */ /* 0x000fe4000784c0ff */
[----:B------:R-:W-:-:S09]  /*1bc110*/  LOP3.LUT R0, R0, 0xfffffeff, RZ, 0xc0, !PT ;  /* 0xfffffeff00007812 */ /* 0x000fd200078ec0ff */
[----:B------:R-:W-:Y:S02]  /*1bc120*/  @P3 LOP3.LUT R0, R0, 0x100, RZ, 0xfc, !PT ;  /* 0x0000010000003812 */ /* 0x000fe400078efcff */
[----:B------:R-:W-:Y:S02]  /*1bc130*/  LOP3.LUT P3, RZ, R3, 0x10000, RZ, 0xc0, !PT ;  /* 0x0001000003ff7812 */ /* 0x000fe4000786c0ff */
[----:B--2---:R-:W-:-:S05]  /*1bc140*/  PRMT R38, R50, 0x7770, RZ ;  /* 0x0000777032267816 */ /* 0x004fca00000000ff */
[----:B---3--:R0:W-:Y:S02]  /*1bc150*/  @P0 STG.E.U8 desc[UR62][R48.64], R38 ;  /* 0x0000002630000986 */ /* 0x0081e4000c10113e */
[C---:B0-----:R-:W-:Y:S02]  /*1bc160*/  PRMT R38, R50.reuse, 0x7771, RZ ;  /* 0x0000777132267816 */ /* 0x041fe400000000ff */
[----:B------:R-:W2:Y:S04]  /*1bc170*/  LDL.LU R48, [R1+0x28] ;  /* 0x0000280001307983 */ /* 0x000ea80000300800 */
[----:B-----5:R0:W-:Y:S04]  /*1bc180*/  @P1 STG.E.U8 desc[UR62][R52.64], R38 ;  /* 0x0000002634001986 */ /* 0x0201e8000c10113e */
[----:B0-----:R-:W3:Y:S01]  /*1bc190*/  LDL.LU.64 R52, [R1+0xab0] ;  /* 0x000ab00001347983 */ /* 0x001ee20000300a00 */
[----:B------:R-:W-:-:S05]  /*1bc1a0*/  PRMT R38, R50, 0x7772, RZ ;  /* 0x0000777232267816 */ /* 0x000fca00000000ff */
[----:B------:R0:W-:Y:S04]  /*1bc1b0*/  @P4 STG.E.U8 desc[UR62][R10.64], R38 ;  /* 0x000000260a004986 */ /* 0x0001e8000c10113e */
[----:B0-----:R-:W5:Y:S01]  /*1bc1c0*/  LDL.LU.64 R10, [R1+0xad0] ;  /* 0x000ad000010a7983 */ /* 0x001f620000300a00 */
[----:B------:R-:W-:-:S05]  /*1bc1d0*/  PRMT R38, R50, 0x7773, RZ ;  /* 0x0000777332267816 */ /* 0x000fca00000000ff */
[----:B------:R0:W-:Y:S04]  /*1bc1e0*/  @P5 STG.E.U8 desc[UR62][R54.64], R38 ;  /* 0x0000002636005986 */ /* 0x0001e8000c10113e */
[----:B0-----:R-:W5:Y:S01]  /*1bc1f0*/  LDL.LU.64 R54, [R1+0xae8] ;  /* 0x000ae80001367983 */ /* 0x001f620000300a00 */
[----:B----4-:R-:W-:-:S05]  /*1bc200*/  PRMT R38, R51, 0x7770, RZ ;  /* 0x0000777033267816 */ /* 0x010fca00000000ff */
[----:B------:R0:W-:Y:S04]  /*1bc210*/  @P2 STG.E.U8 desc[UR62][R60.64], R38 ;  /* 0x000000263c002986 */ /* 0x0001e8000c10113e */
[----:B0-----:R-:W4:Y:S01]  /*1bc220*/  LDL.LU.64 R60, [R1+0xaf8] ;  /* 0x000af800013c7983 */ /* 0x001f220000300a00 */
[----:B------:R-:W-:-:S03]  /*1bc230*/  PRMT R38, R51, 0x7771, RZ ;  /* 0x0000777133267816 */ /* 0x000fc600000000ff */
[----:B------:R-:W4:Y:S04]  /*1bc240*/  LDL.LU R46, [R1+0x2c] ;  /* 0x00002c00012e7983 */ /* 0x000f280000300800 */
[----:B------:R0:W-:Y:S04]  /*1bc250*/  @P3 STG.E.U8 desc[UR62][R58.64], R38 ;  /* 0x000000263a003986 */ /* 0x0001e8000c10113e */
[----:B0-----:R-:W4:Y:S01]  /*1bc260*/  LDL.LU.64 R58, [R1+0xae0] ;  /* 0x000ae000013a7983 */ /* 0x001f220000300a00 */
[C---:B------:R-:W-:Y:S02]  /*1bc270*/  LOP3.LUT P3, RZ, R0.reuse, 0x100, RZ, 0xc0, !PT ;  /* 0x0000010000ff7812 */ /* 0x040fe4000786c0ff */
[----:B------:R-:W-:Y:S01]  /*1bc280*/  PRMT R38, R51, 0x7772, RZ ;  /* 0x0000777233267816 */ /* 0x000fe200000000ff */
[----:B------:R-:W4:Y:S10]  /*1bc290*/  LDL.LU.64 R40, [R1+0xaf0] ;  /* 0x000af00001287983 */ /* 0x000f340000300a00 */
[----:B------:R0:W-:Y:S01]  /*1bc2a0*/  @P3 STG.E.U8 desc[UR62][R44.64], R38 ;  /* 0x000000262c003986 */ /* 0x0001e2000c10113e */
[----:B------:R-:W-:-:S02]  /*1bc2b0*/  LOP3.LUT P3, RZ, R0, 0x80, RZ, 0xc0, !PT ;  /* 0x0000008000ff7812 */ /* 0x000fc4000786c0ff */
[----:B0-----:R-:W-:-:S11]  /*1bc2c0*/  PRMT R38, R51, 0x7773, RZ ;  /* 0x0000777333267816 */ /* 0x001fd600000000ff */
[----:B------:R0:W-:Y:S04]  /*1bc2d0*/  @P3 STG.E.U8 desc[UR62][R56.64], R38 ;  /* 0x0000002638003986 */ /* 0x0001e8000c10113e */
[----:B0-----:R-:W4:Y:S04]  /*1bc2e0*/  LDL.LU.64 R56, [R1+0xb10] ;  /* 0x000b100001387983 */ /* 0x001f280000300a00 */
[----:B------:R-:W4:Y:S04]  /*1bc2f0*/  LDL.LU.64 R42, [R1+0xb20] ;  /* 0x000b2000012a7983 */ /* 0x000f280000300a00 */
[----:B------:R-:W4:Y:S04]  /*1bc300*/  LDL.LU.64 R50, [R1+0xb08] ;  /* 0x000b080001327983 */ /* 0x000f280000300a00 */
[----:B------:R-:W4:Y:S01]  /*1bc310*/  LDL.LU R45, [R1+0x10] ;  /* 0x00001000012d7983 */ /* 0x000f220000300800 */
[----:B------:R-:W-:-:S03]  /*1bc320*/  LOP3.LUT P3, RZ, R0, 0x40, RZ, 0xc0, !PT ;  /* 0x0000004000ff7812 */ /* 0x000fc6000786c0ff */
[----:B------:R-:W4:Y:S01]  /*1bc330*/  LDL.LU R47, [R1+0x1d74] ;  /* 0x001d7400012f7983 */ /* 0x000f220000300800 */
[----:B--2---:R-:W-:-:S09]  /*1bc340*/  PRMT R38, R48, 0x7770, RZ ;  /* 0x0000777030267816 */ /* 0x004fd200000000ff */
[----:B---3--:R0:W-:Y:S01]  /*1bc350*/  @P3 STG.E.U8 desc[UR62][R52.64], R38 ;  /* 0x0000002634003986 */ /* 0x0081e2000c10113e */
[----:B------:R-:W-:Y:S02]  /*1bc360*/  LOP3.LUT P3, RZ, R0, 0x20, RZ, 0xc0, !PT ;  /* 0x0000002000ff7812 */ /* 0x000fe4000786c0ff */
[----:B0-----:R-:W-:Y:S01]  /*1bc370*/  PRMT R38, R48, 0x7771, RZ ;  /* 0x0000777130267816 */ /* 0x001fe200000000ff */
[----:B------:R-:W2:Y:S04]  /*1bc380*/  LDL.LU.64 R52, [R1+0xb18] ;  /* 0x000b180001347983 */ /* 0x000ea80000300a00 */
[----:B------:R-:W3:Y:S06]  /*1bc390*/  LDL.LU R49, [R1+0x1d70] ;  /* 0x001d700001317983 */ /* 0x000eec0000300800 */
[----:B-----5:R0:W-:Y:S01]  /*1bc3a0*/  @P3 STG.E.U8 desc[UR62][R10.64], R38 ;  /* 0x000000260a003986 */ /* 0x0201e2000c10113e */
[----:B------:R-:W-:-:S02]  /*1bc3b0*/  LOP3.LUT P3, RZ, R0, 0x10, RZ, 0xc0, !PT ;  /* 0x0000001000ff7812 */ /* 0x000fc4000786c0ff */
[----:B0-----:R-:W-:Y:S01]  /*1bc3c0*/  PRMT R38, R48, 0x7772, RZ ;  /* 0x0000777230267816 */ /* 0x001fe200000000ff */
[----:B------:R-:W5:Y:S10]  /*1bc3d0*/  LDL.LU.64 R10, [R1+0x7b50] ;  /* 0x007b5000010a7983 */ /* 0x000f740000300a00 */
[----:B------:R0:W-:Y:S01]  /*1bc3e0*/  @P3 STG.E.U8 desc[UR62][R54.64], R38 ;  /* 0x0000002636003986 */ /* 0x0001e2000c10113e */
[----:B------:R-:W-:-:S03]  /*1bc3f0*/  LOP3.LUT P3, RZ, R0, 0x8, RZ, 0xc0, !PT ;  /* 0x0000000800ff7812 */ /* 0x000fc6000786c0ff */
[----:B0-----:R-:W5:Y:S01]  /*1bc400*/  LDL.LU.64 R54, [R1+0xb30] ;  /* 0x000b300001367983 */ /* 0x001f620000300a00 */
[----:B------:R-:W-:-:S09]  /*1bc410*/  PRMT R38, R48, 0x7773, RZ ;  /* 0x0000777330267816 */ /* 0x000fd200000000ff */
[----:B----4-:R0:W-:Y:S01]  /*1bc420*/  @P3 STG.E.U8 desc[UR62][R60.64], R38 ;  /* 0x000000263c003986 */ /* 0x0101e2000c10113e */
[----:B------:R-:W-:-:S03]  /*1bc430*/  LOP3.LUT P3, RZ, R0, 0x4, RZ, 0xc0, !PT ;  /* 0x0000000400ff7812 */ /* 0x000fc6000786c0ff */
[----:B0-----:R-:W4:Y:S01]  /*1bc440*/  LDL.LU.64 R60, [R1+0xb40] ;  /* 0x000b4000013c7983 */ /* 0x001f220000300a00 */
[----:B------:R-:W-:-:S03]  /*1bc450*/  PRMT R38, R46, 0x7770, RZ ;  /* 0x000077702e267816 */ /* 0x000fc600000000ff */
[----:B------:R-:W4:Y:S06]  /*1bc460*/  LDL.LU R48, [R1+0x14] ;  /* 0x0000140001307983 */ /* 0x000f2c0000300800 */
[----:B------:R0:W-:Y:S04]  /*1bc470*/  @P3 STG.E.U8 desc[UR62][R58.64], R38 ;  /* 0x000000263a003986 */ /* 0x0001e8000c10113e */
[----:B0-----:R-:W4:Y:S01]  /*1bc480*/  LDL.LU.64 R58, [R1+0xb28] ;  /* 0x000b2800013a7983 */ /* 0x001f220000300a00 */
[----:B------:R-:W-:-:S02]  /*1bc490*/  LOP3.LUT P0, RZ, R3, 0x400000, RZ, 0xc0, !PT ;  /* 0x0040000003ff7812 */ /* 0x000fc4000780c0ff */
[C---:B------:R-:W-:Y:S02]  /*1bc4a0*/  LOP3.LUT P1, RZ, R3.reuse, 0x800000, RZ, 0xc0, !PT ;  /* 0x0080000003ff7812 */ /* 0x040fe4000782c0ff */
[----:B------:R-:W-:Y:S02]  /*1bc4b0*/  PRMT R38, R46, 0x7771, RZ ;  /* 0x000077712e267816 */ /* 0x000fe400000000ff */
[----:B------:R-:W-:-:S07]  /*1bc4c0*/  LOP3.LUT P6, RZ, R3, 0x1000000, RZ, 0xc0, !PT ;  /* 0x0100000003ff7812 */ /* 0x000fce00078cc0ff */
[----:B------:R0:W-:Y:S01]  /*1bc4d0*/  @P0 STG.E.U8 desc[UR62][R40.64], R38 ;  /* 0x0000002628000986 */ /* 0x0001e2000c10113e */
[----:B------:R-:W-:Y:S02]  /*1bc4e0*/  LOP3.LUT P4, RZ, R3, 0x2000000, RZ, 0xc0, !PT ;  /* 0x0200000003ff7812 */ /* 0x000fe4000788c0ff */
[----:B0-----:R-:W-:-:S05]  /*1bc4f0*/  PRMT R38, R46, 0x7772, RZ ;  /* 0x000077722e267816 */ /* 0x001fca00000000ff */
[----:B------:R0:W-:Y:S01]  /*1bc500*/  @P1 STG.E.U8 desc[UR62][R56.64], R38 ;  /* 0x0000002638001986 */ /* 0x0001e2000c10113e */
[C---:B------:R-:W-:Y:S02]  /*1bc510*/  LOP3.LUT P0, RZ, R0.reuse, 0x2, RZ, 0xc0, !PT ;  /* 0x0000000200ff7812 */ /* 0x040fe4000780c0ff */
[----:B------:R-:W-:Y:S02]  /*1bc520*/  LOP3.LUT P1, RZ, R0, 0x1, RZ, 0xc0, !PT ;  /* 0x0000000100ff7812 */ /* 0x000fe4000782c0ff */
[----:B------:R-:W-:Y:S01]  /*1bc530*/  PRMT R0, R46, 0x7773, RZ ;  /* 0x000077732e007816 */ /* 0x000fe200000000ff */
[----:B0-----:R-:W4:Y:S04]  /*1bc540*/  LDL.LU.64 R56, [R1+0xb38] ;  /* 0x000b380001387983 */ /* 0x001f280000300a00 */
[----:B------:R0:W-:Y:S01]  /*1bc550*/  @P6 STG.E.U8 desc[UR62][R42.64], R0 ;  /* 0x000000002a006986 */ /* 0x0001e2000c10113e */
[----:B------:R-:W-:-:S02]  /*1bc560*/  LOP3.LUT P5, RZ, R3, 0x4000000, RZ, 0xc0, !PT ;  /* 0x0400000003ff7812 */ /* 0x000fc400078ac0ff */
[----:B0-----:R-:W-:-:S05]  /*1bc570*/  PRMT R0, R45, 0x7770, RZ ;  /* 0x000077702d007816 */ /* 0x001fca00000000ff */
[----:B------:R0:W-:Y:S04]  /*1bc580*/  @P4 STG.E.U8 desc[UR62][R50.64], R0 ;  /* 0x0000000032004986 */ /* 0x0001e8000c10113e */
[----:B0-----:R-:W4:Y:S01]  /*1bc590*/  LDL.LU.64 R50, [R1+0xb60] ;  /* 0x000b600001327983 */ /* 0x001f220000300a00 */
[----:B------:R-:W-:Y:S02]  /*1bc5a0*/  PRMT R0, R45, 0x7771, RZ ;  /* 0x000077712d007816 */ /* 0x000fe400000000ff */
[----:B------:R-:W-:-:S03]  /*1bc5b0*/  LOP3.LUT P2, RZ, R37, 0x1, RZ, 0xc0, !PT ;  /* 0x0000000125ff7812 */ /* 0x000fc6000784c0ff */
[----:B--2---:R0:W-:Y:S01]  /*1bc5c0*/  @P5 STG.E.U8 desc[UR62][R52.64], R0 ;  /* 0x0000000034005986 */ /* 0x0041e2000c10113e */
[----:B------:R-:W-:-:S03]  /*1bc5d0*/  ISETP.LT.AND P5, PT, R47, UR22, !P2 ;  /* 0x000000162f007c0c */ /* 0x000fc6000d7a1270 */
[----:B0-----:R-:W2:Y:S01]  /*1bc5e0*/  LDL.LU.64 R52, [R1+0xb70] ;  /* 0x000b700001347983 */ /* 0x001ea20000300a00 */
[----:B------:R-:W-:-:S03]  /*1bc5f0*/  PRMT R0, R45, 0x7772, RZ ;  /* 0x000077722d007816 */ /* 0x000fc600000000ff */
[----:B------:R-:W2:Y:S01]  /*1bc600*/  LDL.LU R46, [R1+0x18] ;  /* 0x00001800012e7983 */ /* 0x000ea20000300800 */
[----:B---3--:R-:W-:Y:S02]  /*1bc610*/  ISETP.LT.AND P2, PT, R49, UR24, !P2 ;  /* 0x0000001831007c0c */ /* 0x008fe4000d741270 */
[C---:B------:R-:W-:Y:S02]  /*1bc620*/  LOP3.LUT P3, RZ, R37.reuse, 0x10, RZ, 0xc0, !PT ;  /* 0x0000001025ff7812 */ /* 0x040fe4000786c0ff */
[----:B------:R-:W-:Y:S02]  /*1bc630*/  LOP3.LUT P4, RZ, R37, 0x100, RZ, 0xc0, !PT ;  /* 0x0000010025ff7812 */ /* 0x000fe4000788c0ff */
[----:B------:R-:W-:Y:S01]  /*1bc640*/  LOP3.LUT P6, RZ, R5, 0x400000, RZ, 0xc0, !PT ;  /* 0x0040000005ff7812 */ /* 0x000fe200078cc0ff */
[----:B------:R-:W0:Y:S01]  /*1bc650*/  LDCU UR22, c[0x0][0x398] ;  /* 0x00007300ff1677ac */ /* 0x000e220008000800 */
[----:B------:R-:W1:Y:S01]  /*1bc660*/  LDCU UR24, c[0x0][0x39c] ;  /* 0x00007380ff1877ac */ /* 0x000e620008000800 */
[----:B-----5:R3:W-:Y:S04]  /*1bc670*/  @P5 STG.E.U8 desc[UR62][R54.64], R0 ;  /* 0x0000000036005986 */ /* 0x0207e8000c10113e */
[----:B---3--:R-:W3:Y:S01]  /*1bc680*/  LDL.LU.64 R54, [R1+0xb48] ;  /* 0x000b480001367983 */ /* 0x008ee20000300a00 */
[----:B------:R-:W-:-:S05]  /*1bc690*/  PRMT R0, R45, 0x7773, RZ ;  /* 0x000077732d007816 */ /* 0x000fca00000000ff */
[----:B----4-:R4:W-:Y:S01]  /*1bc6a0*/  @P2 STG.E.U8 desc[UR62][R60.64], R0 ;  /* 0x000000003c002986 */ /* 0x0109e2000c10113e */
[----:B------:R-:W-:-:S03]  /*1bc6b0*/  ISETP.LT.AND P2, PT, R47, UR20, !P0 ;  /* 0x000000142f007c0c */ /* 0x000fc6000c741270 */
[----:B----4-:R-:W4:Y:S01]  /*1bc6c0*/  LDL.LU.64 R60, [R1+0xb68] ;  /* 0x000b6800013c7983 */ /* 0x010f220000300a00 */
[----:B------:R-:W-:Y:S02]  /*1bc6d0*/  PRMT R0, R48, 0x7770, RZ ;  /* 0x0000777030007816 */ /* 0x000fe400000000ff */
[----:B------:R-:W-:Y:S01]  /*1bc6e0*/  LOP3.LUT P5, RZ, R37, 0x400, RZ, 0xc0, !PT ;  /* 0x0000040025ff7812 */ /* 0x000fe200078ac0ff */
[----:B------:R-:W5:Y:S06]  /*1bc6f0*/  LDCU UR20, c[0x0][0x39c] ;  /* 0x00007380ff1477ac */ /* 0x000f6c0008000800 */
[----:B------:R0:W-:Y:S04]  /*1bc700*/  @P2 STG.E.U8 desc[UR62][R58.64], R0 ;  /* 0x000000003a002986 */ /* 0x0001e8000c10113e */
[----:B0-----:R-:W5:Y:S01]  /*1bc710*/  LDL.LU.64 R58, [R1+0xb98] ;  /* 0x000b9800013a7983 */ /* 0x001f620000300a00 */
[----:B------:R-:W-:-:S02]  /*1bc720*/  ISETP.LT.AND P0, PT, R49, UR18, !P0 ;  /* 0x0000001231007c0c */ /* 0x000fc4000c701270 */
[C---:B------:R-:W-:Y:S02]  /*1bc730*/  PRMT R0, R48.reuse, 0x7771, RZ ;  /* 0x0000777130007816 */ /* 0x040fe400000000ff */
[----:B------:R-:W-:Y:S01]  /*1bc740*/  LOP3.LUT P2, RZ, R37, 0x1000, RZ, 0xc0, !PT ;  /* 0x0000100025ff7812 */ /* 0x000fe2000784c0ff */
[----:B------:R-:W0:Y:S08]  /*1bc750*/  LDCU UR18, c[0x0][0x39c] ;  /* 0x00007380ff1277ac */ /* 0x000e300008000800 */
[----:B------:R0:W-:Y:S01]  /*1bc760*/  @P0 STG.E.U8 desc[UR62][R56.64], R0 ;  /* 0x0000000038000986 */ /* 0x0001e2000c10113e */
[----:B------:R-:W-:Y:S01]  /*1bc770*/  ISETP.LT.AND P0, PT, R47, UR16, !P3 ;  /* 0x000000102f007c0c */ /* 0x000fe2000df01270 */
[----:B------:R-:W1:Y:S02]  /*1bc780*/  LDCU UR16, c[0x0][0x39c] ;  /* 0x00007380ff1077ac */ /* 0x000e640008000800 */
[----:B0-----:R-:W5:Y:S01]  /*1bc790*/  LDL.LU.64 R56, [R1+0xba8] ;  /* 0x000ba80001387983 */ /* 0x001f620000300a00 */
[----:B------:R-:W-:-:S03]  /*1bc7a0*/  PRMT R0, R48, 0x7772, RZ ;  /* 0x0000777230007816 */ /* 0x000fc600000000ff */
[----:B------:R-:W5:Y:S06]  /*1bc7b0*/  LDL.LU R45, [R1+0x1c] ;  /* 0x00001c00012d7983 */ /* 0x000f6c0000300800 */
[----:B------:R0:W-:Y:S01]  /*1bc7c0*/  @P0 STG.E.U8 desc[UR62][R50.64], R0 ;  /* 0x0000000032000986 */ /* 0x0001e2000c10113e */
[----:B------:R-:W-:-:S03]  /*1bc7d0*/  ISETP.LT.AND P0, PT, R49, UR6, !P3 ;  /* 0x0000000631007c0c */ /* 0x000fc6000df01270 */
[----:B0-----:R-:W5:Y:S01]  /*1bc7e0*/  LDL.LU.64 R50, [R1+0xb90] ;  /* 0x000b900001327983 */ /* 0x001f620000300a00 */
[----:B------:R-:W-:Y:S01]  /*1bc7f0*/  PRMT R0, R48, 0x7773, RZ ;  /* 0x0000777330007816 */ /* 0x000fe200000000ff */
[----:B------:R-:W0:Y:S08]  /*1bc800*/  LDCU UR6, c[0x0][0x39c] ;  /* 0x00007380ff0677ac */ /* 0x000e300008000800 */
[----:B--2---:R2:W-:Y:S01]  /*1bc810*/  @P0 STG.E.U8 desc[UR62][R52.64], R0 ;  /* 0x0000000034000986 */ /* 0x0045e2000c10113e */
[----:B------:R-:W-:-:S02]  /*1bc820*/  ISETP.LT.AND P0, PT, R47, UR14, !P4 ;  /* 0x0000000e2f007c0c */ /* 0x000fc4000e701270 */
[----:B------:R-:W-:Y:S01]  /*1bc830*/  LOP3.LUT P3, RZ, R37, 0x4000, RZ, 0xc0, !PT ;  /* 0x0000400025ff7812 */ /* 0x000fe2000786c0ff */
[----:B------:R-:W0:Y:S01]  /*1bc840*/  LDCU UR14, c[0x0][0x398] ;  /* 0x00007300ff0e77ac */ /* 0x000e220008000800 */
[----:B--2---:R-:W2:Y:S01]  /*1bc850*/  LDL.LU.64 R52, [R1+0xba0] ;  /* 0x000ba00001347983 */ /* 0x004ea20000300a00 */
[----:B------:R-:W-:-:S08]  /*1bc860*/  PRMT R0, R46, 0x7770, RZ ;  /* 0x000077702e007816 */ /* 0x000fd000000000ff */
[----:B---3--:R3:W-:Y:S01]  /*1bc870*/  @P0 STG.E.U8 desc[UR62][R54.64], R0 ;  /* 0x0000000036000986 */ /* 0x0087e2000c10113e */
[----:B------:R-:W-:-:S03]  /*1bc880*/  ISETP.LT.AND P0, PT, R49, UR10, !P4 ;  /* 0x0000000a31007c0c */ /* 0x000fc6000e701270 */
[----:B---3--:R-:W3:Y:S01]  /*1bc890*/  LDL.LU.64 R54, [R1+0xbc8] ;  /* 0x000bc80001367983 */ /* 0x008ee20000300a00 */
[----:B------:R-:W-:Y:S01]  /*1bc8a0*/  PRMT R0, R46, 0x7771, RZ ;  /* 0x000077712e007816 */ /* 0x000fe200000000ff */
[----:B------:R-:W0:Y:S08]  /*1bc8b0*/  LDCU UR10, c[0x0][0x398] ;  /* 0x00007300ff0a77ac */ /* 0x000e300008000800 */
[----:B----4-:R4:W-:Y:S01]  /*1bc8c0*/  @P0 STG.E.U8 desc[UR62][R60.64], R0 ;  /* 0x000000003c000986 */ /* 0x0109e2000c10113e */
[----:B------:R-:W-:-:S02]  /*1bc8d0*/  ISETP.LT.AND P0, PT, R47, UR12, !P5 ;  /* 0x0000000c2f007c0c */ /* 0x000fc4000ef01270 */
[----:B------:R-:W-:Y:S01]  /*1bc8e0*/  LOP3.LUT P4, RZ, R37, 0x10000, RZ, 0xc0, !PT ;  /* 0x0001000025ff7812 */ /* 0x000fe2000788c0ff */
[----:B------:R-:W0:Y:S01]  /*1bc8f0*/  LDCU UR12, c[0x0][0x39c] ;  /* 0x00007380ff0c77ac */ /* 0x000e220008000800 */
[----:B----4-:R-:W4:Y:S01]  /*1bc900*/  LDL.LU.64 R60, [R1+0xbd8] ;  /* 0x000bd800013c7983 */ /* 0x010f220000300a00 */
[----:B------:R-:W-:-:S03]  /*1bc910*/  PRMT R0, R46, 0x7772, RZ ;  /* 0x000077722e007816 */ /* 0x000fc600000000ff */
[----:B------:R-:W4:Y:S05]  /*1bc920*/  LDL.LU R48, [R1] ;  /* 0x0000000001307983 */ /* 0x000f2a0000300800 */
[----:B-----5:R5:W-:Y:S04]  /*1bc930*/  @P0 STG.E.U8 desc[UR62][R58.64], R0 ;  /* 0x000000003a000986 */ /* 0x020be8000c10113e */
[----:B-----5:R-:W5:Y:S01]  /*1bc940*/  LDL.LU.64 R58, [R1+0xbc0] ;  /* 0x000bc000013a7983 */ /* 0x020f620000300a00 */
[----:B------:R-:W-:-:S02]  /*1bc950*/  ISETP.LT.AND P0, PT, R49, UR8, !P5 ;  /* 0x0000000831007c0c */ /* 0x000fc4000ef01270 */
[----:B------:R-:W-:Y:S01]  /*1bc960*/  PRMT R0, R46, 0x7773, RZ ;  /* 0x000077732e007816 */ /* 0x000fe200000000ff */
[----:B------:R-:W0:Y:S10]  /*1bc970*/  LDCU UR8, c[0x0][0x398] ;  /* 0x00007300ff0877ac */ /* 0x000e340008000800 */
[----:B------:R0:W-:Y:S01]  /*1bc980*/  @P0 STG.E.U8 desc[UR62][R56.64], R0 ;  /* 0x0000000038000986 */ /* 0x0001e2000c10113e */
[----:B------:R-:W-:Y:S01]  /*1bc990*/  ISETP.LT.AND P0, PT, R47, UR4, !P2 ;  /* 0x000000042f007c0c */ /* 0x000fe2000d701270 */
[----:B------:R-:W1:Y:S02]  /*1bc9a0*/  LDCU UR4, c[0x0][0x398] ;  /* 0x00007300ff0477ac */ /* 0x000e640008000800 */
[----:B0-----:R-:W5:Y:S01]  /*1bc9b0*/  LDL.LU.64 R56, [R1+0xbd0] ;  /* 0x000bd00001387983 */ /* 0x001f620000300a00 */
[----:B------:R-:W-:-:S09]  /*1bc9c0*/  PRMT R0, R45, 0x7770, RZ ;  /* 0x000077702d007816 */ /* 0x000fd200000000ff */
[----:B------:R0:W-:Y:S01]  /*1bc9d0*/  @P0 STG.E.U8 desc[UR62][R50.64], R0 ;  /* 0x0000000032000986 */ /* 0x0001e2000c10113e */
[----:B------:R-:W-:-:S03]  /*1bc9e0*/  ISETP.LT.AND P0, PT, R49, UR26, !P2 ;  /* 0x0000001a31007c0c */ /* 0x000fc6000d701270 */
[----:B0-----:R-:W5:Y:S01]  /*1bc9f0*/  LDL.LU.64 R50, [R1+0xbf8] ;  /* 0x000bf80001327983 */ /* 0x001f620000300a00 */
[----:B------:R-:W-:Y:S02]  /*1bca00*/  PRMT R0, R45, 0x7771, RZ ;  /* 0x000077712d007816 */ /* 0x000fe400000000ff */
[----:B------:R-:W-:Y:S01]  /*1bca10*/  LOP3.LUT P5, RZ, R37, 0x40000, RZ, 0xc0, !PT ;  /* 0x0004000025ff7812 */ /* 0x000fe200078ac0ff */
[----:B------:R-:W0:Y:S06]  /*1bca20*/  LDCU UR26, c[0x0][0x39c] ;  /* 0x00007380ff1a77ac */ /* 0x000e2c0008000800 */
[----:B--2---:R2:W-:Y:S01]  /*1bca30*/  @P0 STG.E.U8 desc[UR62][R52.64], R0 ;  /* 0x0000000034000986 */ /* 0x0045e2000c10113e */
[----:B-1----:R-:W-:Y:S01]  /*1bca40*/  ISETP.LT.AND P0, PT, R47, UR4, !P3 ;  /* 0x000000042f007c0c */ /* 0x002fe2000df01270 */
[----:B------:R-:W1:Y:S02]  /*1bca50*/  LDCU UR4, c[0x0][0x398] ;  /* 0x00007300ff0477ac */ /* 0x000e640008000800 */
[----:B--2---:R-:W2:Y:S01]  /*1bca60*/  LDL.LU.64 R52, [R1+0xc18] ;  /* 0x000c180001347983 */ /* 0x004ea20000300a00 */
[----:B------:R-:W-:-:S03]  /*1bca70*/  PRMT R0, R45, 0x7772, RZ ;  /* 0x000077722d007816 */ /* 0x000fc600000000ff */
[----:B------:R-:W2:Y:S06]  /*1bca80*/  LDL.LU R46, [R1+0x4] ;  /* 0x00000400012e7983 */ /* 0x000eac0000300800 */
[----:B---3--:R3:W-:Y:S01]  /*1bca90*/  @P0 STG.E.U8 desc[UR62][R54.64], R0 ;  /* 0x0000000036000986 */ /* 0x0087e2000c10113e */
[----:B-1----:R-:W-:Y:S01]  /*1bcaa0*/  ISETP.LT.AND P0, PT, R49, UR4, !P3 ;  /* 0x0000000431007c0c */ /* 0x002fe2000df01270 */
[----:B------:R-:W1:Y:S02]  /*1bcab0*/  LDCU UR4, c[0x0][0x398] ;  /* 0x00007300ff0477ac */ /* 0x000e640008000800 */
[----:B---3--:R-:W3:Y:S01]  /*1bcac0*/  LDL.LU.64 R54, [R1+0xbf0] ;  /* 0x000bf00001367983 */ /* 0x008ee20000300a00 */
[----:B------:R-:W-:-:S09]  /*1bcad0*/  PRMT R0, R45, 0x7773, RZ ;  /* 0x000077732d007816 */ /* 0x000fd200000000ff */
[----:B----4-:R4:W-:Y:S01]  /*1bcae0*/  @P0 STG.E.U8 desc[UR62][R60.64], R0 ;  /* 0x000000003c000986 */ /* 0x0109e2000c10113e */
[----:B-1----:R-:W-:Y:S01]  /*1bcaf0*/  ISETP.LT.AND P0, PT, R47, UR4, !P4 ;  /* 0x000000042f007c0c */ /* 0x002fe2000e701270 */
[----:B------:R-:W1:Y:S02]  /*1bcb00*/  LDCU UR4, c[0x0][0x398] ;  /* 0x00007300ff0477ac */ /* 0x000e640008000800 */
[----:B----4-:R-:W4:Y:S01]  /*1bcb10*/  LDL.LU.64 R60, [R1+0xc10] ;  /* 0x000c1000013c7983 */ /* 0x010f220000300a00 */
[----:B------:R-:W-:-:S09]  /*1bcb20*/  PRMT R0, R48, 0x7770, RZ ;  /* 0x0000777030007816 */ /* 0x000fd200000000ff */
[----:B-----5:R5:W-:Y:S04]  /*1bcb30*/  @P0 STG.E.U8 desc[UR62][R58.64], R0 ;  /* 0x000000003a000986 */ /* 0x020be8000c10113e */
[----:B-----5:R-:W5:Y:S01]  /*1bcb40*/  LDL.LU.64 R58, [R1+0xc28] ;  /* 0x000c2800013a7983 */ /* 0x020f620000300a00 */
[----:B-1----:R-:W-:Y:S01]  /*1bcb50*/  ISETP.LT.AND P0, PT, R49, UR4, !P4 ;  /* 0x0000000431007c0c */ /* 0x002fe2000e701270 */
[----:B------:R-:W1:Y:S01]  /*1bcb60*/  LDCU UR4, c[0x0][0x398] ;  /* 0x00007300ff0477ac */ /* 0x000e620008000800 */
[----:B------:R-:W-:-:S11]  /*1bcb70*/  PRMT R0, R48, 0x7771, RZ ;  /* 0x0000777130007816 */ /* 0x000fd600000000ff */
[----:B------:R0:W-:Y:S01]  /*1bcb80*/  @P0 STG.E.U8 desc[UR62][R56.64], R0 ;  /* 0x0000000038000986 */ /* 0x0001e2000c10113e */
[----:B-1----:R-:W-:Y:S01]  /*1bcb90*/  ISETP.LT.AND P0, PT, R47, UR4, !P5 ;  /* 0x000000042f007c0c */ /* 0x002fe2000ef01270 */
[----:B------:R-:W1:Y:S02]  /*1bcba0*/  LDCU UR4, c[0x0][0x398] ;  /* 0x00007300ff0477ac */ /* 0x000e640008000800 */
[----:B0-----:R-:W5:Y:S01]  /*1bcbb0*/  LDL.LU.64 R56, [R1+0xc50] ;  /* 0x000c500001387983 */ /* 0x001f620000300a00 */
[----:B------:R-:W-:-:S03]  /*1bcbc0*/  PRMT R0, R48, 0x7772, RZ ;  /* 0x0000777230007816 */ /* 0x000fc600000000ff */
[----:B------:R-:W5:Y:S06]  /*1bcbd0*/  LDL.LU R45, [R1+0x8] ;  /* 0x00000800012d7983 */ /* 0x000f6c0000300800 */
[----:B------:R0:W-:Y:S01]  /*1bcbe0*/  @P0 STG.E.U8 desc[UR62][R50.64], R0 ;  /* 0x0000000032000986 */ /* 0x0001e2000c10113e */
[----:B-1----:R-:W-:Y:S01]  /*1bcbf0*/  ISETP.LT.AND P0, PT, R49, UR4, !P5 ;  /* 0x0000000431007c0c */ /* 0x002fe2000ef01270 */
[----:B------:R-:W1:Y:S02]  /*1bcc00*/  LDCU UR4, c[0x0][0x398] ;  /* 0x00007300ff0477ac */ /* 0x000e640008000800 */
[----:B0-----:R-:W5:Y:S01]  /*1bcc10*/  LDL.LU.64 R50, [R1+0xc20] ;  /* 0x000c200001327983 */ /* 0x001f620000300a00 */
[----:B------:R-:W-:-:S02]  /*1bcc20*/  PRMT R0, R48, 0x7773, RZ ;  /* 0x0000777330007816 */ /* 0x000fc400000000ff */
[C---:B------:R-:W-:Y:S02]  /*1bcc30*/  LOP3.LUT P2, RZ, R37.reuse, 0x200000, RZ, 0xc0, !PT ;  /* 0x0020000025ff7812 */ /* 0x040fe4000784c0ff */
[----:B------:R-:W-:-:S05]  /*1bcc40*/  LOP3.LUT P3, RZ, R37, 0x1000000, RZ, 0xc0, !PT ;  /* 0x0100000025ff7812 */ /* 0x000fca000786c0ff */
[----:B--2---:R0:W-:Y:S01]  /*1bcc50*/  @P0 STG.E.U8 desc[UR62][R52.64], R0 ;  /* 0x0000000034000986 */ /* 0x0041e2000c10113e */
[----:B-1----:R-:W-:Y:S01]  /*1bcc60*/  ISETP.LT.AND P0, PT, R47, UR4, !P2 ;  /* 0x000000042f007c0c */ /* 0x002fe2000d701270 */
[----:B------:R-:W1:Y:S02]  /*1bcc70*/  LDCU UR4, c[0x0][0x398] ;  /* 0x00007300ff0477ac */ /* 0x000e640008000800 */
[----:B0-----:R-:W2:Y:S01]  /*1bcc80*/  LDL.LU.64 R52, [R1+0xc48] ;  /* 0x000c480001347983 */ /* 0x001ea20000300a00 */
[----:B------:R-:W-:-:S09]  /*1bcc90*/  PRMT R0, R46, 0x7770, RZ ;  /* 0x000077702e007816 */ /* 0x000fd200000000ff */
[----:B---3--:R0:W-:Y:S01]  /*1bcca0*/  @P0 STG.E.U8 desc[UR62][R54.64], R0 ;  /* 0x0000000036000986 */ /* 0x0081e2000c10113e */
[----:B-1----:R-:W-:Y:S01]  /*1bccb0*/  ISETP.LT.AND P0, PT, R49, UR4, !P2 ;  /* 0x0000000431007c0c */ /* 0x002fe2000d701270 */
[----:B------:R-:W1:Y:S02]  /*1bccc0*/  LDCU UR4, c[0x0][0x398] ;  /* 0x00007300ff0477ac */ /* 0x000e640008000800 */
[----:B0-----:R-:W3:Y:S01]  /*1bccd0*/  LDL.LU.64 R54, [R1+0xc70] ;  /* 0x000c700001367983 */ /* 0x001ee20000300a00 */
[----:B------:R-:W-:-:S09]  /*1bcce0*/  PRMT R0, R46, 0x7771, RZ ;  /* 0x000077712e007816 */ /* 0x000fd200000000ff */
[----:B----4-:R0:W-:Y:S01]  /*1bccf0*/  @P0 STG.E.U8 desc[UR62][R60.64], R0 ;  /* 0x000000003c000986 */ /* 0x0101e2000c10113e */
[----:B-1----:R-:W-:Y:S01]  /*1bcd00*/  ISETP.LT.AND P0, PT, R47, UR4, !P3 ;  /* 0x000000042f007c0c */ /* 0x002fe2000df01270 */
[----:B------:R-:W1:Y:S02]  /*1bcd10*/  LDCU UR4, c[0x0][0x398] ;  /* 0x00007300ff0477ac */ /* 0x000e640008000800 */
[----:B0-----:R-:W4:Y:S01]  /*1bcd20*/  LDL.LU.64 R60, [R1+0xc90] ;  /* 0x000c9000013c7983 */ /* 0x001f220000300a00 */
[----:B------:R-:W-:-:S03]  /*1bcd30*/  PRMT R0, R46, 0x7772, RZ ;  /* 0x000077722e007816 */ /* 0x000fc600000000ff */
[----:B------:R-:W4:Y:S06]  /*1bcd40*/  LDL.LU R48, [R1+0xc] ;  /* 0x00000c0001307983 */ /* 0x000f2c0000300800 */
[----:B-----5:R0:W-:Y:S04]  /*1bcd50*/  @P0 STG.E.U8 desc[UR62][R58.64], R0 ;  /* 0x000000003a000986 */ /* 0x0201e8000c10113e */
[----:B0-----:R-:W5:Y:S01]  /*1bcd60*/  LDL.LU.64 R58, [R1+0xc58] ;  /* 0x000c5800013a7983 */ /* 0x001f620000300a00 */
[----:B-1----:R-:W-:Y:S01]  /*1bcd70*/  ISETP.LT.AND P0, PT, R49, UR4, !P3 ;  /* 0x0000000431007c0c */ /* 0x002fe2000df01270 */
[----:B------:R-:W0:Y:S01]  /*1bcd80*/  LDCU UR4, c[0x0][0x398] ;  /* 0x00007300ff0477ac */ /* 0x000e220008000800 */
[----:B------:R-:W-:-:S02]  /*1bcd90*/  PRMT R0, R46, 0x7773, RZ ;  /* 0x000077732e007816 */ /* 0x000fc400000000ff */
[----:B------:R-:W-:-:S09]  /*1bcda0*/  LOP3.LUT P4, RZ, R37, 0x2000000, RZ, 0xc0, !PT ;  /* 0x0200000025ff7812 */ /* 0x000fd2000788c0ff */
[----:B------:R1:W-:Y:S01]  /*1bcdb0*/  @P0 STG.E.U8 desc[UR62][R56.64], R0 ;  /* 0x0000000038000986 */ /* 0x0003e2000c10113e */
[----:B0-----:R-:W-:Y:S01]  /*1bcdc0*/  ISETP.LT.AND P0, PT, R47, UR4, !P4 ;  /* 0x000000042f007c0c */ /* 0x001fe2000e701270 */
[----:B------:R-:W0:Y:S02]  /*1bcdd0*/  LDCU UR4, c[0x0][0x398] ;  /* 0x00007300ff0477ac */ /* 0x000e240008000800 */
[----:B-1----:R-:W5:Y:S01]  /*1bcde0*/  LDL.LU.64 R56, [R1+0xc78] ;  /* 0x000c780001387983 */ /* 0x002f620000300a00 */
[----:B------:R-:W-:Y:S02]  /*1bcdf0*/  PRMT R0, R45, 0x7770, RZ ;  /* 0x000077702d007816 */ /* 0x000fe400000000ff */
[----:B------:R-:W-:-:S07]  /*1bce00*/  LOP3.LUT P5, RZ, R37, 0x10000000, RZ, 0xc0, !PT ;  /* 0x1000000025ff7812 */ /* 0x000fce00078ac0ff */
[----:B------:R1:W-:Y:S01]  /*1bce10*/  @P0 STG.E.U8 desc[UR62][R50.64], R0 ;  /* 0x0000000032000986 */ /* 0x0003e2000c10113e */
[----:B0-----:R-:W-:Y:S01]  /*1bce20*/  ISETP.LT.AND P0, PT, R49, UR4, !P4 ;  /* 0x0000000431007c0c */ /* 0x001fe2000e701270 */
[----:B------:R-:W0:Y:S02]  /*1bce30*/  LDCU UR4, c[0x0][0x398] ;  /* 0x00007300ff0477ac */ /* 0x000e240008000800 */
[----:B-1----:R-:W5:Y:S01]  /*1bce40*/  LDL.LU.64 R50, [R1+0xca0] ;  /* 0x000ca00001327983 */ /* 0x002f620000300a00 */
[----:B------:R-:W-:Y:S02]  /*1bce50*/  PRMT R0, R45, 0x7771, RZ ;  /* 0x000077712d007816 */ /* 0x000fe400000000ff */
[----:B------:R-:W-:-:S07]  /*1bce60*/  LOP3.LUT P2, RZ, R37, 0x40000000, RZ, 0xc0, !PT ;  /* 0x4000000025ff7812 */ /* 0x000fce000784c0ff */
[----:B--2---:R1:W-:Y:S01]  /*1bce70*/  @P0 STG.E.U8 desc[UR62][R52.64], R0 ;  /* 0x0000000034000986 */ /* 0x0043e2000c10113e */
[----:B0-----:R-:W-:Y:S01]  /*1bce80*/  ISETP.LT.AND P0, PT, R47, UR4, !P5 ;  /* 0x000000042f007c0c */ /* 0x001fe2000ef01270 */
[----:B------:R-:W0:Y:S02]  /*1bce90*/  LDCU UR4, c[0x0][0x398] ;  /* 0x00007300ff0477ac */ /* 0x000e240008000800 */
[----:B-1----:R-:W2:Y:S01]  /*1bcea0*/  LDL.LU.64 R52, [R1+0xcc0] ;  /* 0x000cc00001347983 */ /* 0x002ea20000300a00 */
[----:B------:R-:W-:-:S09]  /*1bceb0*/  PRMT R0, R45, 0x7772, RZ ;  /* 0x000077722d007816 */ /* 0x000fd200000000ff */
[----:B---3--:R1:W-:Y:S01]  /*1bcec0*/  @P0 STG.E.U8 desc[UR62][R54.64], R0 ;  /* 0x0000000036000986 */ /* 0x0083e2000c10113e */
[----:B0-----:R-:W-:Y:S01]  /*1bced0*/  ISETP.LT.AND P0, PT, R49, UR4, !P5 ;  /* 0x0000000431007c0c */ /* 0x001fe2000ef01270 */
[----:B------:R-:W0:Y:S02]  /*1bcee0*/  LDCU UR4, c[0x0][0x398] ;  /* 0x00007300ff0477ac */ /* 0x000e240008000800 */
[----:B-1----:R-:W3:Y:S01]  /*1bcef0*/  LDL.LU.64 R54, [R1+0xc98] ;  /* 0x000c980001367983 */ /* 0x002ee20000300a00 */
[----:B------:R-:W-:-:S09]  /*1bcf00*/  PRMT R0, R45, 0x7773, RZ ;  /* 0x000077732d007816 */ /* 0x000fd200000000ff */
[----:B----4-:R1:W-:Y:S01]  /*1bcf10*/  @P0 STG.E.U8 desc[UR62][R60.64], R0 ;  /* 0x000000003c000986 */ /* 0x0103e2000c10113e */
[----:B0-----:R-:W-:Y:S01]  /*1bcf20*/  ISETP.LT.AND P0, PT, R47, UR4, !P2 ;  /* 0x000000042f007c0c */ /* 0x001fe2000d701270 */
[----:B------:R-:W0:Y:S02]  /*1bcf30*/  LDCU UR4, c[0x0][0x398] ;  /* 0x00007300ff0477ac */ /* 0x000e240008000800 */
[----:B-1----:R-:W4:Y:S01]  /*1bcf40*/  LDL.LU.64 R60, [R1+0xca8] ;  /* 0x000ca800013c7983 */ /* 0x002f220000300a00 */
[----:B------:R-:W-:-:S09]  /*1bcf50*/  PRMT R0, R48, 0x7770, RZ ;  /* 0x0000777030007816 */ /* 0x000fd200000000ff */
[----:B-----5:R1:W-:Y:S04]  /*1bcf60*/  @P0 STG.E.U8 desc[UR62][R58.64], R0 ;  /* 0x000000003a000986 */ /* 0x0203e8000c10113e */
[----:B-1----:R-:W5:Y:S01]  /*1bcf70*/  LDL.LU.64 R58, [R1+0xcd0] ;  /* 0x000cd000013a7983 */ /* 0x002f620000300a00 */
[----:B0-----:R-:W-:Y:S01]  /*1bcf80*/  ISETP.LT.AND P0, PT, R49, UR4, !P2 ;  /* 0x0000000431007c0c */ /* 0x001fe2000d701270 */
[----:B------:R-:W0:Y:S01]  /*1bcf90*/  LDCU UR4, c[0x0][0x398] ;  /* 0x00007300ff0477ac */ /* 0x000e220008000800 */
[----:B------:R-:W-:Y:S02]  /*1bcfa0*/  PRMT R0, R48, 0x7771, RZ ;  /* 0x0000777130007816 */ /* 0x000fe400000000ff */
        /* <DEDUP_REMOVED lines=33> */
[----:B------:R-:W-:Y:S02]  /*1bd1c0*/  LOP3.LUT P2, RZ, R36, 0x40, RZ, 0xc0, !PT ;  /* 0x0000004024ff7812 */ /* 0x000fe4000784c0ff */
[----:B------:R-:W-:-:S07]  /*1bd1d0*/  PRMT R0, R9, 0x7770, RZ ;  /* 0x0000777009007816 */ /* 0x000fce00000000ff */
[----:B------:R1:W-:Y:S01]  /*1bd1e0*/  @P0 STG.E.U8 desc[UR62][R56.64], R8 ;  /* 0x0000000838000986 */ /* 0x0003e2000c10113e */
[----:B0-----:R-:W-:Y:S01]  /*1bd1f0*/  ISETP.LT.AND P0, PT, R47, UR4, !P2 ;  /* 0x000000042f007c0c */ /* 0x001fe2000d701270 */
[----:B------:R-:W0:Y:S02]  /*1bd200*/  LDCU UR4, c[0x0][0x398] ;  /* 0x00007300ff0477ac */ /* 0x000e240008000800 */
[----:B-1----:R-:W5:Y:S01]  /*1bd210*/  LDL.LU.64 R56, [R1+0xcf8] ;  /* 0x000cf80001387983 */ /* 0x002f620000300a00 */
[----:B------:R-:W-:-:S09]  /*1bd220*/  LOP3.LUT P3, RZ, R36, 0x100, RZ, 0xc0, !PT ;  /* 0x0000010024ff7812 */ /* 0x000fd2000786c0ff */
        /* <DEDUP_REMOVED lines=10> */
[C---:B------:R-:W-:Y:S02]  /*1bd2d0*/  PRMT R0, R9.reuse, 0x7772, RZ ;  /* 0x0000777209007816 */ /* 0x040fe400000000ff */
[----:B------:R-:W-:-:S07]  /*1bd2e0*/  PRMT R9, R9, 0x7773, RZ ;  /* 0x0000777309097816 */ /* 0x000fce00000000ff */
[----:B---3--:R1:W-:Y:S01]  /*1bd2f0*/  @P0 STG.E.U8 desc[UR62][R54.64], R0 ;  /* 0x0000000036000986 */ /* 0x0083e2000c10113e */
[----:B0-----:R-:W-:Y:S01]  /*1bd300*/  ISETP.LT.AND P0, PT, R49, UR4, !P3 ;  /* 0x0000000431007c0c */ /* 0x001fe2000df01270 */
[----:B------:R-:W0:Y:S02]  /*1bd310*/  LDCU UR4, c[0x0][0x398] ;  /* 0x00007300ff0477ac */ /* 0x000e240008000800 */
[----:B-1----:R-:W3:Y:S10]  /*1bd320*/  LDL.LU.64 R54, [R1+0xd08] ;  /* 0x000d080001367983 */ /* 0x002ef40000300a00 */
[----:B----4-:R1:W-:Y:S01]  /*1bd330*/  @P0 STG.E.U8 desc[UR62][R60.64], R9 ;  /* 0x000000093c000986 */ /* 0x0103e2000c10113e */
[----:B0-----:R-:W-:-:S02]  /*1bd340*/  ISETP.LT.AND P0, PT, R47, UR4, !P4 ;  /* 0x000000042f007c0c */ /* 0x001fc4000e701270 */
[C---:B------:R-:W-:Y:S01]  /*1bd350*/  PRMT R0, R10.reuse, 0x7770, RZ ;  /* 0x000077700a007816 */ /* 0x040fe200000000ff */
[----:B------:R-:W0:Y:S01]  /*1bd360*/  LDCU UR4, c[0x0][0x398] ;  /* 0x00007300ff0477ac */ /* 0x000e220008000800 */
[----:B-1----:R-:W4:Y:S09]  /*1bd370*/  LDL.LU.64 R60, [R1+0xd18] ;  /* 0x000d1800013c7983 */ /* 0x002f320000300a00 */
[----:B-----5:R1:W-:Y:S04]  /*1bd380*/  @P0 STG.E.U8 desc[UR62][R58.64], R0 ;  /* 0x000000003a000986 */ /* 0x0203e8000c10113e */
[----:B-1----:R-:W5:Y:S01]  /*1bd390*/  LDL.LU.64 R58, [R1+0xd30] ;  /* 0x000d3000013a7983 */ /* 0x002f620000300a00 */
[----:B0-----:R-:W-:Y:S01]  /*1bd3a0*/  ISETP.LT.AND P0, PT, R49, UR4, !P4 ;  /* 0x0000000431007c0c */ /* 0x001fe2000e701270 */
[----:B------:R-:W0:Y:S01]  /*1bd3b0*/  LDCU UR4, c[0x0][0x398] ;  /* 0x00007300ff0477ac */ /* 0x000e220008000800 */
[----:B------:R-:W-:-:S02]  /*1bd3c0*/  PRMT R0, R10, 0x7771, RZ ;  /* 0x000077710a007816 */ /* 0x000fc400000000ff */
[----:B------:R-:W-:-:S09]  /*1bd3d0*/  LOP3.LUT P5, RZ, R36, 0x4000, RZ, 0xc0, !PT ;  /* 0x0000400024ff7812 */ /* 0x000fd200078ac0ff */
[----:B------:R1:W-:Y:S01]  /*1bd3e0*/  @P0 STG.E.U8 desc[UR62][R56.64], R0 ;  /* 0x0000000038000986 */ /* 0x0003e2000c10113e */
[----:B0-----:R-:W-:Y:S01]  /*1bd3f0*/  ISETP.LT.AND P0, PT, R47, UR4, !P5 ;  /* 0x000000042f007c0c */ /* 0x001fe2000ef01270 */
[----:B------:R-:W0:Y:S02]  /*1bd400*/  LDCU UR4, c[0x0][0x398] ;  /* 0x00007300ff0477ac */ /* 0x000e240008000800 */
[----:B-1----:R-:W5:Y:S01]  /*1bd410*/  LDL.LU.64 R56, [R1+0xd48] ;  /* 0x000d480001387983 */ /* 0x002f620000300a00 */
[C---:B------:R-:W-:Y:S02]  /*1bd420*/  PRMT R0, R10.reuse, 0x7772, RZ ;  /* 0x000077720a007816 */ /* 0x040fe400000000ff */
[----:B------:R-:W-:-:S07]  /*1bd430*/  PRMT R10, R10, 0x7773, RZ ;  /* 0x000077730a0a7816 */ /* 0x000fce00000000ff */
[----:B------:R1:W-:Y:S01]  /*1bd440*/  @P0 STG.E.U8 desc[UR62][R50.64], R0 ;  /* 0x0000000032000986 */ /* 0x0003e2000c10113e */
[----:B0-----:R-:W-:Y:S01]  /*1bd450*/  ISETP.LT.AND P0, PT, R49, UR4, !P5 ;  /* 0x0000000431007c0c */ /* 0x001fe2000ef01270 */
[----:B------:R-:W0:Y:S02]  /*1bd460*/  LDCU UR4, c[0x0][0x398] ;  /* 0x00007300ff0477ac */ /* 0x000e240008000800 */
[----:B-1----:R-:W5:Y:S01]  /*1bd470*/  LDL.LU.64 R50, [R1+0xd28] ;  /* 0x000d280001327983 */ /* 0x002f620000300a00 */
[C---:B------:R-:W-:Y:S02]  /*1bd480*/  LOP3.LUT P2, RZ, R36.reuse, 0x8000, RZ, 0xc0, !PT ;  /* 0x0000800024ff7812 */ /* 0x040fe4000784c0ff */
[----:B------:R-:W-:Y:S02]  /*1bd490*/  PRMT R0, R11, 0x7770, RZ ;  /* 0x000077700b007816 */ /* 0x000fe400000000ff */
[----:B------:R-:W-:-:S05]  /*1bd4a0*/  LOP3.LUT P3, RZ, R36, 0x40000, RZ, 0xc0, !PT ;  /* 0x0004000024ff7812 */ /* 0x000fca000786c0ff */
[----:B--2---:R1:W-:Y:S01]  /*1bd4b0*/  @P0 STG.E.U8 desc[UR62][R52.64], R10 ;  /* 0x0000000a34000986 */ /* 0x0043e2000c10113e */
[----:B0-----:R-:W-:Y:S01]  /*1bd4c0*/  ISETP.LT.AND P0, PT, R47, UR4, !P2 ;  /* 0x000000042f007c0c */ /* 0x001fe2000d701270 */
[----:B------:R-:W0:Y:S02]  /*1bd4d0*/  LDCU UR4, c[0x0][0x398] ;  /* 0x00007300ff0477ac */ /* 0x000e240008000800 */
[----:B-1----:R-:W2:Y:S10]  /*1bd4e0*/  LDL.LU.64 R52, [R1+0xd40] ;  /* 0x000d400001347983 */ /* 0x002eb40000300a00 */
        /* <DEDUP_REMOVED lines=40> */
[----:B------:R-:W-:Y:S01]  /*1bd770*/  PRMT R0, R13, 0x7770, RZ ;  /* 0x000077700d007816 */ /* 0x000fe200000000ff */
        /* <DEDUP_REMOVED lines=18> */
[----:B------:R-:W-:Y:S02]  /*1bd8a0*/  LOP3.LUT P4, RZ, R36, 0x10000000, RZ, 0xc0, !PT ;  /* 0x1000000024ff7812 */ /* 0x000fe4000788c0ff */
        /* <DEDUP_REMOVED lines=426> */
[----:B------:R-:W0:Y:S01]  /*1bf350*/  LDCU UR4, c[0x0][0x398] ;  /* 0x00007300ff0477ac */ /* 0x000e220008000800 */
[----:B-1----:R-:W-:Y:S01]  /*1bf360*/  PRMT R0, R33, 0x7771, RZ ;  /* 0x0000777121007816 */ /* 0x002fe200000000ff */
[----:B------:R-:W5:Y:S01]  /*1bf370*/  LDL.LU.64 R50, [R1+0x1108] ;  /* 0x0011080001327983 */ /* 0x000f620000300a00 */
[----:B------:R-:W-:-:S09]  /*1bf380*/  LOP3.LUT P4, RZ, R5, 0x100000, RZ, 0xc0, !PT ;  /* 0x0010000005ff7812 */ /* 0x000fd2000788c0ff */
[----:B--2---:R1:W-:Y:S01]  /*1bf390*/  @P0 STG.E.U8 desc[UR62][R52.64], R0 ;  /* 0x0000000034000986 */ /* 0x0043e2000c10113e */
[----:B0-----:R-:W-:Y:S01]  /*1bf3a0*/  ISETP.LT.AND P0, PT, R47, UR4, !P3 ;  /* 0x000000042f007c0c */ /* 0x001fe2000df01270 */
[----:B------:R-:W0:Y:S01]  /*1bf3b0*/  LDCU UR4, c[0x0][0x398] ;  /* 0x00007300ff0477ac */ /* 0x000e220008000800 */
[C---:B-1----:R-:W-:Y:S01]  /*1bf3c0*/  PRMT R0, R33.reuse, 0x7772, RZ ;  /* 0x0000777221007816 */ /* 0x042fe200000000ff */
[----:B------:R-:W2:Y:S01]  /*1bf3d0*/  LDL.LU.64 R52, [R1+0x1118] ;  /* 0x0011180001347983 */ /* 0x000ea20000300a00 */
[----:B------:R-:W-:-:S09]  /*1bf3e0*/  PRMT R33, R33, 0x7773, RZ ;  /* 0x0000777321217816 */ /* 0x000fd200000000ff */
[----:B---3--:R1:W-:Y:S01]  /*1bf3f0*/  @P0 STG.E.U8 desc[UR62][R54.64], R0 ;  /* 0x0000000036000986 */ /* 0x0083e2000c10113e */
[----:B0-----:R-:W-:Y:S01]  /*1bf400*/  ISETP.LT.AND P0, PT, R49, UR4, !P3 ;  /* 0x0000000431007c0c */ /* 0x001fe2000df01270 */
[----:B------:R-:W0:Y:S02]  /*1bf410*/  LDCU UR4, c[0x0][0x398] ;  /* 0x00007300ff0477ac */ /* 0x000e240008000800 */
[----:B-1----:R-:W3:Y:S10]  /*1bf420*/  LDL.LU.64 R54, [R1+0x1100] ;  /* 0x0011000001367983 */ /* 0x002ef40000300a00 */
[----:B----4-:R-:W-:Y:S01]  /*1bf430*/  @P0 STG.E.U8 desc[UR62][R60.64], R33 ;  /* 0x000000213c000986 */ /* 0x010fe2000c10113e */
[----:B0-----:R-:W-:-:S02]  /*1bf440*/  ISETP.LT.AND P0, PT, R47, UR4, !P4 ;  /* 0x000000042f007c0c */ /* 0x001fc4000e701270 */
[----:B------:R-:W-:Y:S01]  /*1bf450*/  PRMT R0, R34, 0x7770, RZ ;  /* 0x0000777022007816 */ /* 0x000fe200000000ff */
[----:B------:R-:W0:Y:S10]  /*1bf460*/  LDCU UR4, c[0x0][0x398] ;  /* 0x00007300ff0477ac */ /* 0x000e340008000800 */
[----:B-----5:R1:W-:Y:S04]  /*1bf470*/  @P0 STG.E.U8 desc[UR62][R58.64], R0 ;  /* 0x000000003a000986 */ /* 0x0203e8000c10113e */
[----:B-1----:R-:W4:Y:S04]  /*1bf480*/  LDL.LU.64 R58, [R1+0x1110] ;  /* 0x00111000013a7983 */ /* 0x002f280000300a00 */
[----:B------:R-:W5:Y:S01]  /*1bf490*/  LDL.LU.64 R40, [R1+0x1128] ;  /* 0x0011280001287983 */ /* 0x000f620000300a00 */
[----:B0-----:R-:W-:-:S03]  /*1bf4a0*/  ISETP.LT.AND P0, PT, R49, UR4, !P4 ;  /* 0x0000000431007c0c */ /* 0x001fc6000e701270 */
[----:B------:R-:W5:Y:S01]  /*1bf4b0*/  LDL.LU.64 R42, [R1+0x1138] ;  /* 0x00113800012a7983 */ /* 0x000f620000300a00 */
[----:B------:R-:W0:Y:S01]  /*1bf4c0*/  LDCU UR4, c[0x0][0x398] ;  /* 0x00007300ff0477ac */ /* 0x000e220008000800 */
[----:B------:R-:W-:-:S08]  /*1bf4d0*/  PRMT R0, R34, 0x7771, RZ ;  /* 0x0000777122007816 */ /* 0x000fd000000000ff */
[----:B------:R1:W-:Y:S01]  /*1bf4e0*/  @P0 STG.E.U8 desc[UR62][R56.64], R0 ;  /* 0x0000000038000986 */ /* 0x0003e2000c10113e */
[----:B0-----:R-:W-:Y:S01]  /*1bf4f0*/  ISETP.LT.AND P0, PT, R47, UR4, !P6 ;  /* 0x000000042f007c0c */ /* 0x001fe2000f701270 */
[----:B------:R-:W0:Y:S02]  /*1bf500*/  LDCU UR4, c[0x0][0x398] ;  /* 0x00007300ff0477ac */ /* 0x000e240008000800 */
[----:B-1----:R-:W5:Y:S04]  /*1bf510*/  LDL.LU R56, [R1+0x360] ;  /* 0x0003600001387983 */ /* 0x002f680000300800 */
[----:B------:R-:W5:Y:S01]  /*1bf520*/  LDL.LU.64 R60, [R1+0x1120] ;  /* 0x00112000013c7983 */ /* 0x000f620000300a00 */
[C---:B------:R-:W-:Y:S02]  /*1bf530*/  PRMT R0, R34.reuse, 0x7772, RZ ;  /* 0x0000777222007816 */ /* 0x040fe400000000ff */
[----:B------:R-:W-:-:S03]  /*1bf540*/  PRMT R34, R34, 0x7773, RZ ;  /* 0x0000777322227816 */ /* 0x000fc600000000ff */
[----:B------:R1:W-:Y:S01]  /*1bf550*/  @P0 STG.E.U8 desc[UR62][R50.64], R0 ;  /* 0x0000000032000986 */ /* 0x0003e2000c10113e */
[----:B0-----:R-:W-:Y:S01]  /*1bf560*/  ISETP.LT.AND P0, PT, R49, UR4, !P6 ;  /* 0x0000000431007c0c */ /* 0x001fe2000f701270 */
[----:B------:R-:W0:Y:S02]  /*1bf570*/  LDCU UR4, c[0x0][0x398] ;  /* 0x00007300ff0477ac */ /* 0x000e240008000800 */
[----:B-1----:R-:W5:Y:S01]  /*1bf580*/  LDL.LU.64 R50, [R1+0x1130] ;  /* 0x0011300001327983 */ /* 0x002f620000300a00 */
[----:B------:R-:W-:Y:S02]  /*1bf590*/  LOP3.LUT P2, RZ, R5, 0x2000000, RZ, 0xc0, !PT ;  /* 0x0200000005ff7812 */ /* 0x000fe4000784c0ff */
[----:B------:R-:W-:-:S07]  /*1bf5a0*/  PRMT R0, R35, 0x7770, RZ ;  /* 0x0000777023007816 */ /* 0x000fce00000000ff */
        /* <DEDUP_REMOVED lines=8> */
[----:B------:R-:W-:-:S03]  /*1bf630*/  PRMT R0, R35, 0x7771, RZ ;  /* 0x0000777123007816 */ /* 0x000fc600000000ff */
[----:B------:R-:W3:Y:S06]  /*1bf640*/  LDL.LU R45, [R1+0x364] ;  /* 0x00036400012d7983 */ /* 0x000eec0000300800 */
[----:B----4-:R1:W-:Y:S04]  /*1bf650*/  @P0 STG.E.U8 desc[UR62][R58.64], R0 ;  /* 0x000000003a000986 */ /* 0x0103e8000c10113e */
[----:B-1----:R-:W4:Y:S01]  /*1bf660*/  LDL.LU.64 R58, [R1+0x1140] ;  /* 0x00114000013a7983 */ /* 0x002f220000300a00 */
[----:B------:R-:W-:-:S04]  /*1bf670*/  LOP3.LUT P3, RZ, R5, 0x10000000, RZ, 0xc0, !PT ;  /* 0x1000000005ff7812 */ /* 0x000fc8000786c0ff */
[----:B0-----:R-:W-:Y:S01]  /*1bf680*/  ISETP.LT.AND P0, PT, R47, UR4, !P3 ;  /* 0x000000042f007c0c */ /* 0x001fe2000df01270 */
[----:B------:R-:W0:Y:S01]  /*1bf690*/  LDCU UR4, c[0x0][0x398] ;  /* 0x00007300ff0477ac */ /* 0x000e220008000800 */
[----:B------:R-:W-:-:S11]  /*1bf6a0*/  PRMT R0, R35, 0x7772, RZ ;  /* 0x0000777223007816 */ /* 0x000fd600000000ff */
[----:B-----5:R1:W-:Y:S01]  /*1bf6b0*/  @P0 STG.E.U8 desc[UR62][R40.64], R0 ;  /* 0x0000000028000986 */ /* 0x0203e2000c10113e */
[----:B0-----:R-:W-:Y:S01]  /*1bf6c0*/  ISETP.LT.AND P0, PT, R49, UR4, !P3 ;  /* 0x0000000431007c0c */ /* 0x001fe2000df01270 */
[----:B------:R-:W0:Y:S01]  /*1bf6d0*/  LDCU UR4, c[0x0][0x398] ;  /* 0x00007300ff0477ac */ /* 0x000e220008000800 */
[----:B------:R-:W-:Y:S02]  /*1bf6e0*/  PRMT R35, R35, 0x7773, RZ ;  /* 0x0000777323237816 */ /* 0x000fe400000000ff */
[----:B------:R-:W-:-:S09]  /*1bf6f0*/  LOP3.LUT P4, RZ, R5, 0x20000000, RZ, 0xc0, !PT ;  /* 0x2000000005ff7812 */ /* 0x000fd2000788c0ff */
[----:B------:R-:W-:Y:S01]  /*1bf700*/  @P0 STG.E.U8 desc[UR62][R42.64], R35 ;  /* 0x000000232a000986 */ /* 0x000fe2000c10113e */
[----:B0-----:R-:W-:Y:S01]  /*1bf710*/  ISETP.LT.AND P0, PT, R47, UR4, !P4 ;  /* 0x000000042f007c0c */ /* 0x001fe2000e701270 */
[----:B------:R-:W0:Y:S01]  /*1bf720*/  LDCU UR4, c[0x0][0x398] ;  /* 0x00007300ff0477ac */ /* 0x000e220008000800 */
[----:B-1----:R-:W-:-:S11]  /*1bf730*/  PRMT R0, R56, 0x7770, RZ ;  /* 0x0000777038007816 */ /* 0x002fd600000000ff */
[----:B------:R1:W-:Y:S01]  /*1bf740*/  @P0 STG.E.U8 desc[UR62][R60.64], R0 ;  /* 0x000000003c000986 */ /* 0x0003e2000c10113e */
[----:B0-----:R-:W-:Y:S01]  /*1bf750*/  ISETP.LT.AND P0, PT, R49, UR4, !P4 ;  /* 0x0000000431007c0c */ /* 0x001fe2000e701270 */
[----:B------:R-:W0:Y:S01]  /*1bf760*/  LDCU UR4, c[0x0][0x398] ;  /* 0x00007300ff0477ac */ /* 0x000e220008000800 */
[----:B------:R-:W-:Y:S02]  /*1bf770*/  LOP3.LUT P5, RZ, R4, 0x1, RZ, 0xc0, !PT ;  /* 0x0000000104ff7812 */ /* 0x000fe400078ac0ff */
[----:B-1----:R-:W-:-:S09]  /*1bf780*/  PRMT R0, R56, 0x7771, RZ ;  /* 0x0000777138007816 */ /* 0x002fd200000000ff */
[----:B------:R1:W-:Y:S01]  /*1bf790*/  @P0 STG.E.U8 desc[UR62][R50.64], R0 ;  /* 0x0000000032000986 */ /* 0x0003e2000c10113e */
[----:B0-----:R-:W-:Y:S01]  /*1bf7a0*/  ISETP.LT.AND P0, PT, R47, UR4, !P5 ;  /* 0x000000042f007c0c */ /* 0x001fe2000ef01270 */
[----:B------:R-:W0:Y:S01]  /*1bf7b0*/  LDCU UR4, c[0x0][0x398] ;  /* 0x00007300ff0477ac */ /* 0x000e220008000800 */
[----:B-1----:R-:W-:Y:S02]  /*1bf7c0*/  PRMT R0, R56, 0x7772, RZ ;  /* 0x0000777238007816 */ /* 0x002fe400000000ff */
[----:B------:R-:W-:-:S09]  /*1bf7d0*/  LOP3.LUT P6, RZ, R4, 0x4, RZ, 0xc0, !PT ;  /* 0x0000000404ff7812 */ /* 0x000fd200078cc0ff */
[----:B--2---:R1:W-:Y:S01]  /*1bf7e0*/  @P0 STG.E.U8 desc[UR62][R52.64], R0 ;  /* 0x0000000034000986 */ /* 0x0043e2000c10113e */
[----:B0-----:R-:W-:Y:S01]  /*1bf7f0*/  ISETP.LT.AND P0, PT, R49, UR4, !P5 ;  /* 0x0000000431007c0c */ /* 0x001fe2000ef01270 */
[----:B------:R-:W0:Y:S01]  /*1bf800*/  LDCU UR4, c[0x0][0x398] ;  /* 0x00007300ff0477ac */ /* 0x000e220008000800 */
[----:B-1----:R-:W-:Y:S02]  /*1bf810*/  PRMT R0, R56, 0x7773, RZ ;  /* 0x0000777338007816 */ /* 0x002fe400000000ff */
[----:B------:R-:W2:Y:S04]  /*1bf820*/  LDL.LU.64 R56, [R1+0x1150] ;  /* 0x0011500001387983 */ /* 0x000ea80000300a00 */
[----:B------:R-:W5:Y:S04]  /*1bf830*/  LDL.LU.64 R50, [R1+0x1160] ;  /* 0x0011600001327983 */ /* 0x000f680000300a00 */
[----:B------:R-:W5:Y:S04]  /*1bf840*/  LDL.LU.64 R52, [R1+0x1170] ;  /* 0x0011700001347983 */ /* 0x000f680000300a00 */
[----:B------:R-:W5:Y:S04]  /*1bf850*/  LDL.LU.64 R60, [R1+0x1168] ;  /* 0x00116800013c7983 */ /* 0x000f680000300a00 */
[----:B---3--:R1:W-:Y:S01]  /*1bf860*/  @P0 STG.E.U8 desc[UR62][R54.64], R0 ;  /* 0x0000000036000986 */ /* 0x0083e2000c10113e */
[----:B0-----:R-:W-:-:S02]  /*1bf870*/  ISETP.LT.AND P0, PT, R47, UR4, !P6 ;  /* 0x000000042f007c0c */ /* 0x001fc4000f701270 */
[C---:B------:R-:W-:Y:S02]  /*1bf880*/  LOP3.LUT P2, RZ, R3.reuse, 0x80000000, RZ, 0xc0, !PT ;  /* 0x8000000003ff7812 */ /* 0x040fe4000784c0ff */
[C---:B------:R-:W-:Y:S02]  /*1bf890*/  LOP3.LUT P3, RZ, R3.reuse, 0x40000000, RZ, 0xc0, !PT ;  /* 0x4000000003ff7812 */ /* 0x040fe4000786c0ff */
[C---:B------:R-:W-:Y:S02]  /*1bf8a0*/  LOP3.LUT P4, RZ, R3.reuse, 0x20000000, RZ, 0xc0, !PT ;  /* 0x2000000003ff7812 */ /* 0x040fe4000788c0ff */
[----:B------:R-:W-:Y:S01]  /*1bf8b0*/  LOP3.LUT P5, RZ, R3, 0x10000000, RZ, 0xc0, !PT ;  /* 0x1000000003ff7812 */ /* 0x000fe200078ac0ff */
[----:B------:R-:W0:Y:S01]  /*1bf8c0*/  LDCU UR4, c[0x0][0x39c] ;  /* 0x00007380ff0477ac */ /* 0x000e220008000800 */
[----:B-1----:R-:W-:-:S05]  /*1bf8d0*/  PRMT R0, R45, 0x7770, RZ ;  /* 0x000077702d007816 */ /* 0x002fca00000000ff */
[----:B----4-:R1:W-:Y:S04]  /*1bf8e0*/  @P0 STG.E.U8 desc[UR62][R58.64], R0 ;  /* 0x000000003a000986 */ /* 0x0103e8000c10113e */
[----:B-1----:R-:W3:Y:S04]  /*1bf8f0*/  LDL.LU.64 R58, [R1+0x1178] ;  /* 0x00117800013a7983 */ /* 0x002ee80000300a00 */
[----:B------:R-:W4:Y:S01]  /*1bf900*/  LDL.LU R55, [R1+0x368] ;  /* 0x0003680001377983 */ /* 0x000f220000300800 */
[----:B------:R-:W-:Y:S02]  /*1bf910*/  ISETP.LT.AND P0, PT, R49, UR8, !P6 ;  /* 0x0000000831007c0c */ /* 0x000fe4000f701270 */
[----:B------:R-:W-:Y:S01]  /*1bf920*/  PRMT R0, R45, 0x7771, RZ ;  /* 0x000077712d007816 */ /* 0x000fe200000000ff */
[----:B------:R-:W3:Y:S01]  /*1bf930*/  LDL.LU R48, [R1+0x134] ;  /* 0x0001340001307983 */ /* 0x000ee20000300800 */
[----:B------:R-:W1:Y:S09]  /*1bf940*/  LDCU UR8, c[0x0][0x39c] ;  /* 0x00007380ff0877ac */ /* 0x000e720008000800 */
[----:B--2---:R2:W-:Y:S01]  /*1bf950*/  @P0 STG.E.U8 desc[UR62][R56.64], R0 ;  /* 0x0000000038000986 */ /* 0x0045e2000c10113e */
[----:B------:R-:W-:Y:S01]  /*1bf960*/  ISETP.LT.AND P0, PT, R47, UR10, !P1 ;  /* 0x0000000a2f007c0c */ /* 0x000fe2000cf01270 */
[----:B------:R-:W0:Y:S01]  /*1bf970*/  LDCU UR10, c[0x0][0x398] ;  /* 0x00007300ff0a77ac */ /* 0x000e220008000800 */
[----:B------:R-:W-:-:S02]  /*1bf980*/  ISETP.LT.AND P1, PT, R49, UR14, !P1 ;  /* 0x0000000e31007c0c */ /* 0x000fc4000cf21270 */
[----:B------:R-:W-:Y:S01]  /*1bf990*/  LOP3.LUT P6, RZ, R3, 0x8000000, RZ, 0xc0, !PT ;  /* 0x0800000003ff7812 */ /* 0x000fe200078cc0ff */
[----:B------:R-:W1:Y:S01]  /*1bf9a0*/  LDCU UR14, c[0x0][0x39c] ;  /* 0x00007380ff0e77ac */ /* 0x000e620008000800 */
[----:B--2---:R-:W2:Y:S01]  /*1bf9b0*/  LDL.LU.64 R56, [R1+0x1198] ;  /* 0x0011980001387983 */ /* 0x004ea20000300a00 */
[----:B------:R-:W-:-:S06]  /*1bf9c0*/  PRMT R0, R45, 0x7772, RZ ;  /* 0x000077722d007816 */ /* 0x000fcc00000000ff */
[----:B-----5:R5:W-:Y:S01]  /*1bf9d0*/  @P0 STG.E.U8 desc[UR62][R50.64], R0 ;  /* 0x0000000032000986 */ /* 0x020be2000c10113e */
[----:B------:R-:W-:Y:S02]  /*1bf9e0*/  ISETP.LT.AND P0, PT, R47, UR22, !P2 ;  /* 0x000000162f007c0c */ /* 0x000fe4000d701270 */
[----:B0-----:R-:W-:Y:S01]  /*1bf9f0*/  ISETP.LT.AND P2, PT, R49, UR10, !P2 ;  /* 0x0000000a31007c0c */ /* 0x001fe2000d741270 */
[----:B------:R-:W0:Y:S01]  /*1bfa00*/  LDCU UR22, c[0x0][0x398] ;  /* 0x00007300ff1677ac */ /* 0x000e220008000800 */
[----:B------:R-:W0:Y:S01]  /*1bfa10*/  LDCU UR10, c[0x0][0x39c] ;  /* 0x00007380ff0a77ac */ /* 0x000e220008000800 */
[----:B-----5:R-:W5:Y:S01]  /*1bfa20*/  LDL.LU.64 R50, [R1+0x1190] ;  /* 0x0011900001327983 */ /* 0x020f620000300a00 */
[----:B------:R-:W-:-:S03]  /*1bfa30*/  PRMT R0, R45, 0x7773, RZ ;  /* 0x000077732d007816 */ /* 0x000fc600000000ff */
[----:B------:R-:W5:Y:S04]  /*1bfa40*/  LDL.LU R54, [R1+0x36c] ;  /* 0x00036c0001367983 */ /* 0x000f680000300800 */
[----:B------:R0:W-:Y:S04]  /*1bfa50*/  @P1 STG.E.U8 desc[UR62][R52.64], R0 ;  /* 0x0000000034001986 */ /* 0x0001e8000c10113e */
[----:B0-----:R-:W5:Y:S04]  /*1bfa60*/  LDL.LU.64 R52, [R1+0x1188] ;  /* 0x0011880001347983 */ /* 0x001f680000300a00 */
[----:B------:R-:W5:Y:S01]  /*1bfa70*/  LDL.LU.64 R44, [R1+0x11a0] ;  /* 0x0011a000012c7983 */ /* 0x000f620000300a00 */
[----:B----4-:R-:W-:-:S05]  /*1bfa80*/  PRMT R0, R55, 0x7770, RZ ;  /* 0x0000777037007816 */ /* 0x010fca00000000ff */
[----:B------:R0:W-:Y:S02]  /*1bfa90*/  @P0 STG.E.U8 desc[UR62][R60.64], R0 ;  /* 0x000000003c000986 */ /* 0x0001e4000c10113e */
[----:B0-----:R-:W-:-:S05]  /*1bfaa0*/  PRMT R0, R55, 0x7771, RZ ;  /* 0x0000777137007816 */ /* 0x001fca00000000ff */
[----:B---3--:R0:W-:Y:S04]  /*1bfab0*/  @P2 STG.E.U8 desc[UR62][R58.64], R0 ;  /* 0x000000003a002986 */ /* 0x0081e8000c10113e */
[----:B0-----:R-:W3:Y:S01]  /*1bfac0*/  LDL.LU.64 R58, [R1+0x11b8] ;  /* 0x0011b800013a7983 */ /* 0x001ee20000300a00 */
[----:B------:R-:W-:Y:S01]  /*1bfad0*/  ISETP.LT.AND P1, PT, R47, UR65, !P3 ;  /* 0x000000412f007c0c */ /* 0x000fe2000df21270 */
[C---:B------:R-:W-:Y:S01]  /*1bfae0*/  VIADD R3, R48.reuse, 0x1ff ;  /* 0x000001ff30037836 */ /* 0x040fe20000000000 */
[----:B------:R-:W0:Y:S01]  /*1bfaf0*/  LDCU UR65, c[0x0][0x398] ;  /* 0x00007300ff4177ac */ /* 0x000e220008000800 */
[----:B------:R-:W-:Y:S02]  /*1bfb00*/  ISETP.LT.AND P3, PT, R49, UR66, !P3 ;  /* 0x0000004231007c0c */ /* 0x000fe4000df61270 */
[----:B------:R-:W-:Y:S01]  /*1bfb10*/  ISETP.LT.AND P2, PT, R47, UR22, !P4 ;  /* 0x000000162f007c0c */ /* 0x000fe2000e741270 */
[----:B------:R-:W-:Y:S01]  /*1bfb20*/  VIADD R0, R48, 0x1f4 ;  /* 0x000001f430007836 */ /* 0x000fe20000000000 */
[----:B------:R-:W-:Y:S01]  /*1bfb30*/  ISETP.GE.AND P0, PT, R3, UR27, PT ;  /* 0x0000001b03007c0c */ /* 0x000fe2000bf06270 */
[----:B------:R-:W4:Y:S01]  /*1bfb40*/  LDCU UR27, c[0x0][0x398] ;  /* 0x00007300ff1b77ac */ /* 0x000f220008000800 */
[----:B------:R-:W-:-:S02]  /*1bfb50*/  PRMT R3, R55, 0x7772, RZ ;  /* 0x0000777237037816 */ /* 0x000fc400000000ff */
[----:B------:R-:W-:Y:S01]  /*1bfb60*/  PRMT R4, R55, 0x7773, RZ ;  /* 0x0000777337047816 */ /* 0x000fe200000000ff */
[----:B------:R-:W1:Y:S01]  /*1bfb70*/  LDCU UR66, c[0x0][0x398] ;  /* 0x00007300ff4277ac */ /* 0x000e620008000800 */
[----:B------:R-:W1:Y:S01]  /*1bfb80*/  LDCU UR22, c[0x0][0x39c] ;  /* 0x00007380ff1677ac */ /* 0x000e620008000800 */
[----:B0-----:R-:W-:Y:S01]  /*1bfb90*/  ISETP.LT.AND P4, PT, R49, UR65, !P4 ;  /* 0x0000004131007c0c */ /* 0x001fe2000e781270 */
[----:B------:R-:W0:Y:S01]  /*1bfba0*/  LDCU UR65, c[0x0][0x398] ;  /* 0x00007300ff4177ac */ /* 0x000e220008000800 */
[----:B--2---:R2:W-:Y:S01]  /*1bfbb0*/  @P1 STG.E.U8 desc[UR62][R56.64], R3 ;  /* 0x0000000338001986 */ /* 0x0045e2000c10113e */
[----:B------:R-:W-:Y:S01]  /*1bfbc0*/  ISETP.GE.AND P1, PT, R0, UR23, PT ;  /* 0x0000001700007c0c */ /* 0x000fe2000bf26270 */
[----:B------:R-:W0:Y:S02]  /*1bfbd0*/  LDCU UR23, c[0x0][0x398] ;  /* 0x00007300ff1777ac */ /* 0x000e240008000800 */
[----:B--2---:R-:W2:Y:S04]  /*1bfbe0*/  LDL.LU.64 R56, [R1+0x11b0] ;  /* 0x0011b00001387983 */ /* 0x004ea80000300a00 */
[----:B------:R-:W2:Y:S01]  /*1bfbf0*/  LDL.LU R55, [R1+0x350] ;  /* 0x0003500001377983 */ /* 0x000ea20000300800 */
[----:B------:R-:W-:-:S03]  /*1bfc00*/  VIADD R3, R48, 0x1f5 ;  /* 0x000001f530037836 */ /* 0x000fc60000000000 */
[----:B-----5:R5:W-:Y:S01]  /*1bfc10*/  @P3 STG.E.U8 desc[UR62][R50.64], R4 ;  /* 0x0000000432003986 */ /* 0x020be2000c10113e */
[C---:B------:R-:W-:Y:S02]  /*1bfc20*/  PRMT R0, R54.reuse, 0x7770, RZ ;  /* 0x0000777036007816 */ /* 0x040fe400000000ff */
[----:B----4-:R-:W-:Y:S01]  /*1bfc30*/  ISETP.LT.AND P3, PT, R47, UR27, !P5 ;  /* 0x0000001b2f007c0c */ /* 0x010fe2000ef61270 */
[----:B-----5:R-:W4:Y:S04]  /*1bfc40*/  LDL.LU.64 R50, [R1+0x11a8] ;  /* 0x0011a80001327983 */ /* 0x020f280000300a00 */
[----:B------:R5:W-:Y:S01]  /*1bfc50*/  @P2 STG.E.U8 desc[UR62][R52.64], R0 ;  /* 0x0000000034002986 */ /* 0x000be2000c10113e */
[----:B------:R-:W-:Y:S02]  /*1bfc60*/  ISETP.GE.AND P2, PT, R3, UR25, PT ;  /* 0x0000001903007c0c */ /* 0x000fe4000bf46270 */
[----:B------:R-:W-:-:S02]  /*1bfc70*/  PRMT R3, R54, 0x7771, RZ ;  /* 0x0000777136037816 */ /* 0x000fc400000000ff */
[----:B-1----:R-:W-:Y:S01]  /*1bfc80*/  ISETP.LT.AND P5, PT, R49, UR66, !P5 ;  /* 0x0000004231007c0c */ /* 0x002fe2000efa1270 */
[----:B------:R-:W1:Y:S01]  /*1bfc90*/  LDCU UR25, c[0x0][0x398] ;  /* 0x00007300ff1977ac */ /* 0x000e620008000800 */
[----:B------:R-:W0:Y:S01]  /*1bfca0*/  LDCU UR27, c[0x0][0x398] ;  /* 0x00007300ff1b77ac */ /* 0x000e220008000800 */
[----:B-----5:R-:W5:Y:S04]  /*1bfcb0*/  LDL.LU.64 R52, [R1+0x11c0] ;  /* 0x0011c00001347983 */ /* 0x020f680000300a00 */
[----:B------:R-:W5:Y:S01]  /*1bfcc0*/  LDL.LU.64 R60, [R1+0x11c8] ;  /* 0x0011c800013c7983 */ /* 0x000f620000300a00 */
[----:B------:R-:W-:-:S03]  /*1bfcd0*/  PRMT R0, R54, 0x7772, RZ ;  /* 0x0000777236007816 */ /* 0x000fc600000000ff */
[----:B------:R0:W-:Y:S04]  /*1bfce0*/  @P4 STG.E.U8 desc[UR62][R44.64], R3 ;  /* 0x000000032c004986 */ /* 0x0001e8000c10113e */
[----:B------:R-:W5:Y:S04]  /*1bfcf0*/  LDL.LU.64 R42, [R1+0x11d8] ;  /* 0x0011d800012a7983 */ /* 0x000f680000300a00 */
[----:B0-----:R-:W5:Y:S04]  /*1bfd00*/  LDL.LU R45, [R1+0x354] ;  /* 0x00035400012d7983 */ /* 0x001f680000300800 */
[----:B---3--:R0:W-:Y:S04]  /*1bfd10*/  @P3 STG.E.U8 desc[UR62][R58.64], R0 ;  /* 0x000000003a003986 */ /* 0x0081e8000c10113e */
[----:B0-----:R-:W3:Y:S01]  /*1bfd20*/  LDL.LU.64 R58, [R1+0x11d0] ;  /* 0x0011d000013a7983 */ /* 0x001ee20000300a00 */
[----:B------:R-:W-:Y:S01]  /*1bfd30*/  VIADD R3, R48, 0x1a9 ;  /* 0x000001a930037836 */ /* 0x000fe20000000000 */
[----:B------:R-:W-:-:S02]  /*1bfd40*/  ISETP.LT.AND P4, PT, R47, UR23, !P6 ;  /* 0x000000172f007c0c */ /* 0x000fc4000f781270 */
[----:B------:R-:W-:Y:S02]  /*1bfd50*/  PRMT R4, R54, 0x7773, RZ ;  /* 0x0000777336047816 */ /* 0x000fe400000000ff */
[----:B------:R-:W-:Y:S01]  /*1bfd60*/  ISETP.GE.AND P3, PT, R3, UR58, PT ;  /* 0x0000003a03007c0c */ /* 0x000fe2000bf66270 */
[----:B------:R-:W0:Y:S01]  /*1bfd70*/  LDCU UR58, c[0x0][0x398] ;  /* 0x00007300ff3a77ac */ /* 0x000e220008000800 */
[----:B------:R-:W-:Y:S01]  /*1bfd80*/  ISETP.LT.AND P6, PT, R49, UR65, !P6 ;  /* 0x0000004131007c0c */ /* 0x000fe2000f7c1270 */
[----:B------:R-:W-:Y:S01]  /*1bfd90*/  VIADD R3, R48, 0x1aa ;  /* 0x000001aa30037836 */ /* 0x000fe20000000000 */
[----:B------:R-:W0:Y:S01]  /*1bfda0*/  LDCU UR65, c[0x0][0x398] ;  /* 0x00007300ff4177ac */ /* 0x000e220008000800 */
[----:B------:R-:W0:Y:S01]  /*1bfdb0*/  LDCU UR23, c[0x0][0x39c] ;  /* 0x00007380ff1777ac */ /* 0x000e220008000800 */
[----:B--2---:R2:W-:Y:S01]  /*1bfdc0*/  @P5 STG.E.U8 desc[UR62][R56.64], R4 ;  /* 0x0000000438005986 */ /* 0x0045e2000c10113e */
[----:B------:R-:W-:Y:S02]  /*1bfdd0*/  PRMT R0, R55, 0x7770, RZ ;  /* 0x0000777037007816 */ /* 0x000fe400000000ff */
[----:B-1----:R-:W-:Y:S01]  /*1bfde0*/  ISETP.LT.AND P5, PT, R47, UR25, !P3 ;  /* 0x000000192f007c0c */ /* 0x002fe2000dfa1270 */
[----:B--2---:R-:W2:Y:S04]  /*1bfdf0*/  LDL.LU.64 R56, [R1+0x11e8] ;  /* 0x0011e80001387983 */ /* 0x004ea80000300a00 */
[----:B----4-:R1:W-:Y:S01]  /*1bfe00*/  @P4 STG.E.U8 desc[UR62][R50.64], R0 ;  /* 0x0000000032004986 */ /* 0x0103e2000c10113e */
[----:B------:R-:W-:-:S02]  /*1bfe10*/  ISETP.GE.AND P4, PT, R3, UR64, PT ;  /* 0x0000004003007c0c */ /* 0x000fc4000bf86270 */
[----:B------:R-:W-:Y:S01]  /*1bfe20*/  ISETP.LT.AND P3, PT, R49, UR27, !P3 ;  /* 0x0000001b31007c0c */ /* 0x000fe2000df61270 */
[----:B------:R-:W-:Y:S01]  /*1bfe30*/  VIADD R3, R48, 0x1ab ;  /* 0x000001ab30037836 */ /* 0x000fe20000000000 */
[----:B------:R-:W4:Y:S01]  /*1bfe40*/  LDCU UR25, c[0x0][0x398] ;  /* 0x00007300ff1977ac */ /* 0x000f220008000800 */
[----:B------:R-:W3:Y:S01]  /*1bfe50*/  LDCU UR27, c[0x0][0x398] ;  /* 0x00007300ff1b77ac */ /* 0x000ee20008000800 */
[----:B-1----:R-:W2:Y:S01]  /*1bfe60*/  LDL.LU.64 R50, [R1+0x11f0] ;  /* 0x0011f00001327983 */ /* 0x002ea20000300a00 */
[----:B------:R-:W-:-:S05]  /*1bfe70*/  PRMT R0, R55, 0x7771, RZ ;  /* 0x0000777137007816 */ /* 0x000fca00000000ff */
[----:B-----5:R1:W-:Y:S01]  /*1bfe80*/  @P6 STG.E.U8 desc[UR62][R52.64], R0 ;  /* 0x0000000034006986 */ /* 0x0203e2000c10113e */
[----:B0-----:R-:W-:-:S03]  /*1bfe90*/  ISETP.LT.AND P6, PT, R47, UR58, !P4 ;  /* 0x0000003a2f007c0c */ /* 0x001fc6000e7c1270 */
[----:B-1----:R-:W5:Y:S01]  /*1bfea0*/  LDL.LU.64 R52, [R1+0x1200] ;  /* 0x0012000001347983 */ /* 0x002f620000300a00 */
[----:B------:R-:W-:-:S03]  /*1bfeb0*/  PRMT R0, R55, 0x7772, RZ ;  /* 0x0000777237007816 */ /* 0x000fc600000000ff */
[----:B------:R-:W5:Y:S01]  /*1bfec0*/  LDL.LU R54, [R1+0x358] ;  /* 0x0003580001367983 */ /* 0x000f620000300800 */
[----:B------:R-:W0:Y:S03]  /*1bfed0*/  LDCU UR58, c[0x0][0x398] ;  /* 0x00007300ff3a77ac */ /* 0x000e260008000800 */
[----:B------:R1:W-:Y:S01]  /*1bfee0*/  @P5 STG.E.U8 desc[UR62][R60.64], R0 ;  /* 0x000000003c005986 */ /* 0x0003e2000c10113e */
[----:B------:R-:W-:Y:S02]  /*1bfef0*/  ISETP.GE.AND P5, PT, R3, UR61, PT ;  /* 0x0000003d03007c0c */ /* 0x000fe4000bfa6270 */
[----:B------:R-:W-:Y:S02]  /*1bff00*/  PRMT R3, R45, 0x7770, RZ ;  /* 0x000077702d037816 */ /* 0x000fe400000000ff */
[----:B------:R-:W-:Y:S01]  /*1bff10*/  ISETP.LT.AND P4, PT, R49, UR65, !P4 ;  /* 0x0000004131007c0c */ /* 0x000fe2000e781270 */
[----:B------:R-:W0:Y:S01]  /*1bff20*/  LDCU UR61, c[0x0][0x398] ;  /* 0x00007300ff3d77ac */ /* 0x000e220008000800 */
[----:B-1----:R-:W-:Y:S01]  /*1bff30*/  PRMT R0, R55, 0x7773, RZ ;  /* 0x0000777337007816 */ /* 0x002fe200000000ff */
[----:B------:R-:W5:Y:S04]  /*1bff40*/  LDL.LU.64 R60, [R1+0x11f8] ;  /* 0x0011f800013c7983 */ /* 0x000f680000300a00 */
[----:B------:R-:W-:Y:S04]  /*1bff50*/  @P3 STG.E.U8 desc[UR62][R42.64], R0 ;  /* 0x000000002a003986 */ /* 0x000fe8000c10113e */
[----:B---3--:R1:W-:Y:S04]  /*1bff60*/  @P6 STG.E.U8 desc[UR62][R58.64], R3 ;  /* 0x000000033a006986 */ /* 0x0083e8000c10113e */
[----:B-1----:R-:W3:Y:S01]  /*1bff70*/  LDL.LU.64 R58, [R1+0x1208] ;  /* 0x00120800013a7983 */ /* 0x002ee20000300a00 */
[----:B----4-:R-:W-:-:S02]  /*1bff80*/  ISETP.LT.AND P3, PT, R47, UR25, !P5 ;  /* 0x000000192f007c0c */ /* 0x010fc4000ef61270 */
[----:B------:R-:W-:Y:S01]  /*1bff90*/  PRMT R3, R45, 0x7771, RZ ;  /* 0x000077712d037816 */ /* 0x000fe200000000ff */
[----:B------:R-:W-:Y:S01]  /*1bffa0*/  VIADD R0, R48, 0x1ac ;  /* 0x000001ac30007836 */ /* 0x000fe20000000000 */
[----:B------:R-:W-:Y:S01]  /*1bffb0*/  ISETP.LT.AND P5, PT, R49, UR27, !P5 ;  /* 0x0000001b31007c0c */ /* 0x000fe2000efa1270 */
[----:B------:R-:W1:Y:S01]  /*1bffc0*/  LDCU UR27, c[0x0][0x398] ;  /* 0x00007300ff1b77ac */ /* 0x000e620008000800 */
[----:B------:R-:W4:Y:S02]  /*1bffd0*/  LDCU UR25, c[0x0][0x39c] ;  /* 0x00007380ff1977ac */ /* 0x000f240008000800 */
[----:B------:R-:W-:Y:S01]  /*1bffe0*/  ISETP.GE.AND P6, PT, R0, UR60, PT ;  /* 0x0000003c00007c0c */ /* 0x000fe2000bfc6270 */
[----:B------:R-:W-:Y:S01]  /*1bfff0*/  VIADD R0, R48, 0x1ad ;  /* 0x000001ad30007836 */ /* 0x000fe20000000000 */
[----:B------:R-:W0:Y:S01]  /*1c0000*/  LDCU UR60, c[0x0][0x398] ;  /* 0x00007300ff3c77ac */ /* 0x000e220008000800 */
[----:B--2---:R2:W-:Y:S01]  /*1c0010*/  @P4 STG.E.U8 desc[UR62][R56.64], R3 ;  /* 0x0000000338004986 */ /* 0x0045e2000c10113e */
[----:B0-----:R-:W-:-:S03]  /*1c0020*/  ISETP.LT.AND P4, PT, R47, UR58, !P6 ;  /* 0x0000003a2f007c0c */ /* 0x001fc6000f781270 */
[----:B--2---:R-:W2:Y:S01]  /*1c0030*/  LDL.LU.64 R56, [R1+0x1220] ;  /* 0x0012200001387983 */ /* 0x004ea20000300a00 */
[----:B------:R-:W-:Y:S01]  /*1c0040*/  PRMT R3, R45, 0x7772, RZ ;  /* 0x000077722d037816 */ /* 0x000fe200000000ff */
[----:B------:R-:W0:Y:S04]  /*1c0050*/  LDCU UR58, c[0x0][0x398] ;  /* 0x00007300ff3a77ac */ /* 0x000e280008000800 */
[----:B------:R0:W-:Y:S01]  /*1c0060*/  @P3 STG.E.U8 desc[UR62][R50.64], R3 ;  /* 0x0000000332003986 */ /* 0x0001e2000c10113e */
[----:B------:R-:W-:Y:S02]  /*1c0070*/  ISETP.LT.AND P6, PT, R49, UR61, !P6 ;  /* 0x0000003d31007c0c */ /* 0x000fe4000f7c1270 */
[----:B------:R-:W-:Y:S01]  /*1c0080*/  ISETP.GE.AND P3, PT, R0, UR59, PT ;  /* 0x0000003b00007c0c */ /* 0x000fe2000bf66270 */
[----:B------:R-:W1:Y:S01]  /*1c0090*/  LDCU UR59, c[0x0][0x398] ;  /* 0x00007300ff3b77ac */ /* 0x000e620008000800 */
[----:B0-----:R-:W4:Y:S01]  /*1c00a0*/  LDL.LU.64 R50, [R1+0x1218] ;  /* 0x0012180001327983 */ /* 0x001f220000300a00 */
[----:B------:R-:W-:-:S03]  /*1c00b0*/  PRMT R3, R45, 0x7773, RZ ;  /* 0x000077732d037816 */ /* 0x000fc600000000ff */
[----:B------:R-:W4:Y:S04]  /*1c00c0*/  LDL.LU R55, [R1+0x35c] ;  /* 0x00035c0001377983 */ /* 0x000f280000300800 */
[----:B-----5:R0:W-:Y:S01]  /*1c00d0*/  @P5 STG.E.U8 desc[UR62][R52.64], R3 ;  /* 0x0000000334005986 */ /* 0x0201e2000c10113e */
[----:B------:R-:W-:-:S03]  /*1c00e0*/  PRMT R0, R54, 0x7770, RZ ;  /* 0x0000777036007816 */ /* 0x000fc600000000ff */
[----:B0-----:R-:W5:Y:S04]  /*1c00f0*/  LDL.LU.64 R52, [R1+0x1210] ;  /* 0x0012100001347983 */ /* 0x001f680000300a00 */
[----:B------:R-:W5:Y:S04]  /*1c0100*/  LDL.LU.64 R44, [R1+0x1230] ;  /* 0x00123000012c7983 */ /* 0x000f680000300a00 */
[----:B------:R0:W-:Y:S02]  /*1c0110*/  @P4 STG.E.U8 desc[UR62][R60.64], R0 ;  /* 0x000000003c004986 */ /* 0x0001e4000c10113e */
[----:B0-----:R-:W-:-:S05]  /*1c0120*/  PRMT R0, R54, 0x7771, RZ ;  /* 0x0000777136007816 */ /* 0x001fca00000000ff */
[----:B---3--:R0:W-:Y:S04]  /*1c0130*/  @P6 STG.E.U8 desc[UR62][R58.64], R0 ;  /* 0x000000003a006986 */ /* 0x0081e8000c10113e */
[----:B0-----:R-:W3:Y:S01]  /*1c0140*/  LDL.LU.64 R58, [R1+0x1248] ;  /* 0x00124800013a7983 */ /* 0x001ee20000300a00 */
[----:B------:R-:W-:Y:S01]  /*1c0150*/  ISETP.LT.AND P5, PT, R47, UR60, !P3 ;  /* 0x0000003c2f007c0c */ /* 0x000fe2000dfa1270 */
[C---:B------:R-:W-:Y:S01]  /*1c0160*/  VIADD R3, R48.reuse, 0x1ae ;  /* 0x000001ae30037836 */ /* 0x040fe20000000000 */
[----:B-1----:R-:W-:Y:S01]  /*1c0170*/  ISETP.LT.AND P3, PT, R49, UR27, !P3 ;  /* 0x0000001b31007c0c */ /* 0x002fe2000df61270 */
[----:B------:R-:W-:Y:S01]  /*1c0180*/  VIADD R0, R48, 0x1af ;  /* 0x000001af30007836 */ /* 0x000fe20000000000 */
[C---:B------:R-:W-:Y:S01]  /*1c0190*/  PRMT R4, R54.reuse, 0x7773, RZ ;  /* 0x0000777336047816 */ /* 0x040fe200000000ff */
[----:B------:R-:W0:Y:S01]  /*1c01a0*/  LDCU UR60, c[0x0][0x398] ;  /* 0x00007300ff3c77ac */ /* 0x000e220008000800 */
[----:B------:R-:W-:Y:S01]  /*1c01b0*/  ISETP.GE.AND P4, PT, R3, UR57, PT ;  /* 0x0000003903007c0c */ /* 0x000fe2000bf86270 */
[----:B------:R-:W1:Y:S01]  /*1c01c0*/  LDCU UR57, c[0x0][0x398] ;  /* 0x00007300ff3977ac */ /* 0x000e620008000800 */
[----:B------:R-:W-:Y:S01]  /*1c01d0*/  PRMT R3, R54, 0x7772, RZ ;  /* 0x0000777236037816 */ /* 0x000fe200000000ff */
[----:B------:R-:W0:Y:S01]  /*1c01e0*/  LDCU UR27, c[0x0][0x39c] ;  /* 0x00007380ff1b77ac */ /* 0x000e220008000800 */
[----:B------:R-:W-:-:S02]  /*1c01f0*/  ISETP.LT.AND P6, PT, R47, UR58, !P4 ;  /* 0x0000003a2f007c0c */ /* 0x000fc4000e7c1270 */
[----:B------:R-:W-:Y:S01]  /*1c0200*/  ISETP.LT.AND P4, PT, R49, UR59, !P4 ;  /* 0x0000003b31007c0c */ /* 0x000fe2000e781270 */
[----:B------:R-:W0:Y:S01]  /*1c0210*/  LDCU UR58, c[0x0][0x398] ;  /* 0x00007300ff3a77ac */ /* 0x000e220008000800 */
[----:B------:R-:W0:Y:S01]  /*1c0220*/  LDCU UR59, c[0x0][0x398] ;  /* 0x00007300ff3b77ac */ /* 0x000e220008000800 */
[----:B--2---:R2:W-:Y:S01]  /*1c0230*/  @P5 STG.E.U8 desc[UR62][R56.64], R3 ;  /* 0x0000000338005986 */ /* 0x0045e2000c10113e */
[----:B------:R-:W-:Y:S01]  /*1c0240*/  ISETP.GE.AND P5, PT, R0, UR56, PT ;  /* 0x0000003800007c0c */ /* 0x000fe2000bfa6270 */
[----:B------:R-:W0:Y:S02]  /*1c0250*/  LDCU UR56, c[0x0][0x398] ;  /* 0x00007300ff3877ac */ /* 0x000e240008000800 */
[----:B--2---:R-:W2:Y:S04]  /*1c0260*/  LDL.LU.64 R56, [R1+0x1240] ;  /* 0x0012400001387983 */ /* 0x004ea80000300a00 */
[----:B------:R-:W2:Y:S01]  /*1c0270*/  LDL.LU R54, [R1+0x340] ;  /* 0x0003400001367983 */ /* 0x000ea20000300800 */
[----:B------:R-:W-:-:S03]  /*1c0280*/  VIADD R3, R48, 0x1b0 ;  /* 0x000001b030037836 */ /* 0x000fc60000000000 */
[----:B----4-:R4:W-:Y:S01]  /*1c0290*/  @P3 STG.E.U8 desc[UR62][R50.64], R4 ;  /* 0x0000000432003986 */ /* 0x0109e2000c10113e */
[----:B------:R-:W-:Y:S02]  /*1c02a0*/  PRMT R0, R55, 0x7770, RZ ;  /* 0x0000777037007816 */ /* 0x000fe400000000ff */
[----:B------:R-:W-:Y:S01]  /*1c02b0*/  ISETP.GE.AND P3, PT, R3, UR55, PT ;  /* 0x0000003703007c0c */ /* 0x000fe2000bf66270 */
[----:B----4-:R-:W4:Y:S01]  /*1c02c0*/  LDL.LU.64 R50, [R1+0x1238] ;  /* 0x0012380001327983 */ /* 0x010f220000300a00 */
[C---:B------:R-:W-:Y:S02]  /*1c02d0*/  PRMT R3, R55.reuse, 0x7771, RZ ;  /* 0x0000777137037816 */ /* 0x040fe400000000ff */
[----:B------:R-:W-:Y:S01]  /*1c02e0*/  PRMT R4, R55, 0x7773, RZ ;  /* 0x0000777337047816 */ /* 0x000fe200000000ff */
[----:B------:R-:W0:Y:S01]  /*1c02f0*/  LDCU UR55, c[0x0][0x39c] ;  /* 0x00007380ff3777ac */ /* 0x000e220008000800 */
[----:B-----5:R5:W-:Y:S01]  /*1c0300*/  @P6 STG.E.U8 desc[UR62][R52.64], R0 ;  /* 0x0000000034006986 */ /* 0x020be2000c10113e */
[----:B-1----:R-:W-:-:S03]  /*1c0310*/  ISETP.LT.AND P6, PT, R47, UR57, !P5 ;  /* 0x000000392f007c0c */ /* 0x002fc6000efc1270 */
[----:B------:R1:W-:Y:S04]  /*1c0320*/  @P4 STG.E.U8 desc[UR62][R44.64], R3 ;  /* 0x000000032c004986 */ /* 0x0003e8000c10113e */
[----:B-----5:R-:W5:Y:S04]  /*1c0330*/  LDL.LU.64 R52, [R1+0x1370] ;  /* 0x0013700001347983 */ /* 0x020f680000300a00 */
[----:B------:R-:W5:Y:S01]  /*1c0340*/  LDL.LU.64 R60, [R1+0x1378] ;  /* 0x00137800013c7983 */ /* 0x000f620000300a00 */
[----:B------:R-:W-:-:S03]  /*1c0350*/  PRMT R0, R55, 0x7772, RZ ;  /* 0x0000777237007816 */ /* 0x000fc600000000ff */
[----:B------:R-:W5:Y:S04]  /*1c0360*/  LDL.LU.64 R42, [R1+0x1388] ;  /* 0x00138800012a7983 */ /* 0x000f680000300a00 */
[----:B-1----:R-:W5:Y:S01]  /*1c0370*/  LDL.LU R45, [R1+0x344] ;  /* 0x00034400012d7983 */ /* 0x002f620000300800 */
[----:B------:R-:W1:Y:S03]  /*1c0380*/  LDCU UR57, c[0x0][0x398] ;  /* 0x00007300ff3977ac */ /* 0x000e660008000800 */
[----:B---3--:R3:W-:Y:S04]  /*1c0390*/  @P6 STG.E.U8 desc[UR62][R58.64], R0 ;  /* 0x000000003a006986 */ /* 0x0087e8000c10113e */
[----:B---3--:R-:W3:Y:S01]  /*1c03a0*/  LDL.LU.64 R58, [R1+0x1380] ;  /* 0x00138000013a7983 */ /* 0x008ee20000300a00 */
[----:B0-----:R-:W-:Y:S01]  /*1c03b0*/  ISETP.LT.AND P5, PT, R49, UR60, !P5 ;  /* 0x0000003c31007c0c */ /* 0x001fe2000efa1270 */
[----:B------:R-:W-:Y:S01]  /*1c03c0*/  VIADD R3, R48, 0x1b1 ;  /* 0x000001b130037836 */ /* 0x000fe20000000000 */
[----:B------:R-:W-:-:S04]  /*1c03d0*/  ISETP.LT.AND P4, PT, R47, UR56, !P3 ;  /* 0x000000382f007c0c */ /* 0x000fc8000df81270 */
[----:B------:R-:W-:Y:S01]  /*1c03e0*/  ISETP.GE.AND P6, PT, R3, UR50, PT ;  /* 0x0000003203007c0c */ /* 0x000fe2000bfc6270 */
[----:B------:R-:W0:Y:S01]  /*1c03f0*/  LDCU UR50, c[0x0][0x398] ;  /* 0x00007300ff3277ac */ /* 0x000e220008000800 */
[----:B------:R-:W-:Y:S01]  /*1c0400*/  ISETP.LT.AND P3, PT, R49, UR58, !P3 ;  /* 0x0000003a31007c0c */ /* 0x000fe2000df61270 */
[----:B------:R-:W-:Y:S01]  /*1c0410*/  VIADD R3, R48, 0x1b2 ;  /* 0x000001b230037836 */ /* 0x000fe20000000000 */
[----:B------:R-:W0:Y:S03]  /*1c0420*/  LDCU UR56, c[0x0][0x398] ;  /* 0x00007300ff3877ac */ /* 0x000e260008000800 */
        /* <DEDUP_REMOVED lines=32> */
[----:B------:R-:W1:Y:S03]  /*1c0630*/  LDCU UR54, c[0x0][0x398] ;  /* 0x00007300ff3677ac */ /* 0x000e660008000800 */
[----:B------:R-:W-:Y:S01]  /*1c0640*/  ISETP.GE.AND P3, PT, R0, UR52, PT ;  /* 0x0000003400007c0c */ /* 0x000fe2000bf66270 */
[----:B------:R-:W-:Y:S01]  /*1c0650*/  VIADD R0, R48, 0x1b5 ;  /* 0x000001b530007836 */ /* 0x000fe20000000000 */
[----:B------:R-:W4:Y:S01]  /*1c0660*/  LDCU UR52, c[0x0][0x398] ;  /* 0x00007300ff3477ac */ /* 0x000f220008000800 */
        /* <DEDUP_REMOVED lines=9> */
[----:B------:R-:W1:Y:S01]  /*1c0700*/  LDCU UR53, c[0x0][0x398] ;  /* 0x00007300ff3577ac */ /* 0x000e620008000800 */
[----:B0-----:R-:W2:Y:S01]  /*1c0710*/  LDL.LU.64 R50, [R1+0x1408] ;  /* 0x0014080001327983 */ /* 0x001ea20000300a00 */
[----:B------:R-:W-:-:S03]  /*1c0720*/  PRMT R3, R45, 0x7773, RZ ;  /* 0x000077732d037816 */ /* 0x000fc600000000ff */
[----:B------:R-:W2:Y:S04]  /*1c0730*/  LDL.LU R54, [R1+0x34c] ;  /* 0x00034c0001367983 */ /* 0x000ea80000300800 */
        /* <DEDUP_REMOVED lines=8> */
[----:B----4-:R-:W-:Y:S01]  /*1c07c0*/  ISETP.LT.AND P5, PT, R47, UR52, !P6 ;  /* 0x000000342f007c0c */ /* 0x010fe2000f7a1270 */
[C---:B------:R-:W-:Y:S01]  /*1c07d0*/  VIADD R3, R48.reuse, 0x1b6 ;  /* 0x000001b630037836 */ /* 0x040fe20000000000 */
[----:B------:R-:W0:Y:S01]  /*1c07e0*/  LDCU UR52, c[0x0][0x398] ;  /* 0x00007300ff3477ac */ /* 0x000e220008000800 */
[----:B-1----:R-:W-:Y:S01]  /*1c07f0*/  ISETP.LT.AND P6, PT, R49, UR54, !P6 ;  /* 0x0000003631007c0c */ /* 0x002fe2000f7c1270 */
[----:B------:R-:W-:Y:S01]  /*1c0800*/  VIADD R0, R48, 0x1b7 ;  /* 0x000001b730007836 */ /* 0x000fe20000000000 */
[----:B------:R-:W-:-:S02]  /*1c0810*/  PRMT R4, R55, 0x7773, RZ ;  /* 0x0000777337047816 */ /* 0x000fc400000000ff */
[----:B------:R-:W-:Y:S02]  /*1c0820*/  ISETP.GE.AND P4, PT, R3, UR49, PT ;  /* 0x0000003103007c0c */ /* 0x000fe4000bf86270 */
[----:B------:R-:W-:Y:S01]  /*1c0830*/  PRMT R3, R55, 0x7772, RZ ;  /* 0x0000777237037816 */ /* 0x000fe200000000ff */
[----:B------:R-:W1:Y:S01]  /*1c0840*/  LDCU UR54, c[0x0][0x398] ;  /* 0x00007300ff3677ac */ /* 0x000e620008000800 */
[----:B------:R-:W4:Y:S01]  /*1c0850*/  LDCU UR49, c[0x0][0x39c] ;  /* 0x00007380ff3177ac */ /* 0x000f220008000800 */
[----:B------:R-:W-:Y:S01]  /*1c0860*/  ISETP.LT.AND P3, PT, R47, UR51, !P4 ;  /* 0x000000332f007c0c */ /* 0x000fe2000e761270 */
[----:B------:R-:W1:Y:S01]  /*1c0870*/  LDCU UR51, c[0x0][0x398] ;  /* 0x00007300ff3377ac */ /* 0x000e620008000800 */
[----:B0-----:R-:W-:Y:S01]  /*1c0880*/  ISETP.LT.AND P4, PT, R49, UR52, !P4 ;  /* 0x0000003431007c0c */ /* 0x001fe2000e781270 */
[----:B------:R-:W0:Y:S01]  /*1c0890*/  LDCU UR52, c[0x0][0x398] ;  /* 0x00007300ff3477ac */ /* 0x000e220008000800 */
[----:B--2---:R2:W-:Y:S01]  /*1c08a0*/  @P5 STG.E.U8 desc[UR62][R56.64], R3 ;  /* 0x0000000338005986 */ /* 0x0045e2000c10113e */
[----:B------:R-:W-:Y:S01]  /*1c08b0*/  ISETP.GE.AND P5, PT, R0, UR48, PT ;  /* 0x0000003000007c0c */ /* 0x000fe2000bfa6270 */
[----:B------:R-:W0:Y:S02]  /*1c08c0*/  LDCU UR48, c[0x0][0x398] ;  /* 0x00007300ff3077ac */ /* 0x000e240008000800 */
[----:B--2---:R-:W2:Y:S04]  /*1c08d0*/  LDL.LU.64 R56, [R1+0x1480] ;  /* 0x0014800001387983 */ /* 0x004ea80000300a00 */
[----:B------:R-:W4:Y:S01]  /*1c08e0*/  LDL.LU R55, [R1+0x330] ;  /* 0x0003300001377983 */ /* 0x000f220000300800 */
[----:B------:R-:W-:-:S03]  /*1c08f0*/  VIADD R3, R48, 0x1b8 ;  /* 0x000001b830037836 */ /* 0x000fc60000000000 */
[----:B------:R0:W-:Y:S01]  /*1c0900*/  @P6 STG.E.U8 desc[UR62][R50.64], R4 ;  /* 0x0000000432006986 */ /* 0x0001e2000c10113e */
[C---:B------:R-:W-:Y:S02]  /*1c0910*/  PRMT R0, R54.reuse, 0x7770, RZ ;  /* 0x0000777036007816 */ /* 0x040fe400000000ff */
[----:B------:R-:W-:Y:S01]  /*1c0920*/  ISETP.LT.AND P6, PT, R47, UR53, !P5 ;  /* 0x000000352f007c0c */ /* 0x000fe2000efc1270 */
[----:B0-----:R-:W4:Y:S04]  /*1c0930*/  LDL.LU.64 R50, [R1+0x1438] ;  /* 0x0014380001327983 */ /* 0x001f280000300a00 */
[----:B-----5:R0:W-:Y:S01]  /*1c0940*/  @P3 STG.E.U8 desc[UR62][R52.64], R0 ;  /* 0x0000000034003986 */ /* 0x0201e2000c10113e */
[----:B------:R-:W-:Y:S02]  /*1c0950*/  ISETP.GE.AND P3, PT, R3, UR47, PT ;  /* 0x0000002f03007c0c */ /* 0x000fe4000bf66270 */
[----:B------:R-:W-:-:S02]  /*1c0960*/  PRMT R3, R54, 0x7771, RZ ;  /* 0x0000777136037816 */ /* 0x000fc400000000ff */
[----:B-1----:R-:W-:Y:S01]  /*1c0970*/  ISETP.LT.AND P5, PT, R49, UR54, !P5 ;  /* 0x0000003631007c0c */ /* 0x002fe2000efa1270 */
[----:B------:R-:W1:Y:S01]  /*1c0980*/  LDCU UR53, c[0x0][0x398] ;  /* 0x00007300ff3577ac */ /* 0x000e620008000800 */
[C---:B------:R-:W-:Y:S01]  /*1c0990*/  PRMT R4, R54.reuse, 0x7773, RZ ;  /* 0x0000777336047816 */ /* 0x040fe200000000ff */
[----:B------:R-:W5:Y:S01]  /*1c09a0*/  LDCU UR47, c[0x0][0x39c] ;  /* 0x00007380ff2f77ac */ /* 0x000f620008000800 */
[----:B0-----:R-:W5:Y:S04]  /*1c09b0*/  LDL.LU.64 R52, [R1+0x14d0] ;  /* 0x0014d00001347983 */ /* 0x001f680000300a00 */
        /* <DEDUP_REMOVED lines=8> */
[----:B------:R-:W-:-:S04]  /*1c0a40*/  ISETP.LT.AND P4, PT, R47, UR48, !P3 ;  /* 0x000000302f007c0c */ /* 0x000fc8000df81270 */
[----:B------:R-:W-:Y:S01]  /*1c0a50*/  ISETP.GE.AND P6, PT, R3, UR42, PT ;  /* 0x0000002a03007c0c */ /* 0x000fe2000bfc6270 */
[----:B------:R-:W0:Y:S01]  /*1c0a60*/  LDCU UR42, c[0x0][0x398] ;  /* 0x00007300ff2a77ac */ /* 0x000e220008000800 */
[----:B------:R-:W-:Y:S01]  /*1c0a70*/  ISETP.LT.AND P3, PT, R49, UR51, !P3 ;  /* 0x0000003331007c0c */ /* 0x000fe2000df61270 */
[----:B------:R-:W-:Y:S01]  /*1c0a80*/  VIADD R3, R48, 0x1ba ;  /* 0x000001ba30037836 */ /* 0x000fe20000000000 */
[----:B------:R-:W0:Y:S01]  /*1c0a90*/  LDCU UR48, c[0x0][0x398] ;  /* 0x00007300ff3077ac */ /* 0x000e220008000800 */
[----:B------:R-:W0:Y:S01]  /*1c0aa0*/  LDCU UR51, c[0x0][0x398] ;  /* 0x00007300ff3377ac */ /* 0x000e220008000800 */
[----:B--2---:R2:W-:Y:S01]  /*1c0ab0*/  @P5 STG.E.U8 desc[UR62][R56.64], R4 ;  /* 0x0000000438005986 */ /* 0x0045e2000c10113e */
[----:B----4-:R-:W-:Y:S02]  /*1c0ac0*/  PRMT R0, R55, 0x7770, RZ ;  /* 0x0000777037007816 */ /* 0x010fe400000000ff */
[----:B------:R-:W-:Y:S01]  /*1c0ad0*/  ISETP.LT.AND P5, PT, R47, UR52, !P6 ;  /* 0x000000342f007c0c */ /* 0x000fe2000f7a1270 */
[----:B--2---:R-:W2:Y:S04]  /*1c0ae0*/  LDL.LU.64 R56, [R1+0x1980] ;  /* 0x0019800001387983 */ /* 0x004ea80000300a00 */
[----:B------:R4:W-:Y:S01]  /*1c0af0*/  @P4 STG.E.U8 desc[UR62][R50.64], R0 ;  /* 0x0000000032004986 */ /* 0x0009e2000c10113e */
[----:B------:R-:W-:-:S02]  /*1c0b00*/  ISETP.GE.AND P4, PT, R3, UR46, PT ;  /* 0x0000002e03007c0c */ /* 0x000fc4000bf86270 */
[----:B-1----:R-:W-:Y:S01]  /*1c0b10*/  ISETP.LT.AND P6, PT, R49, UR53, !P6 ;  /* 0x0000003531007c0c */ /* 0x002fe2000f7c1270 */
[----:B------:R-:W-:Y:S01]  /*1c0b20*/  VIADD R3, R48, 0x1bb ;  /* 0x000001bb30037836 */ /* 0x000fe20000000000 */
[----:B------:R-:W1:Y:S01]  /*1c0b30*/  LDCU UR46, c[0x0][0x398] ;  /* 0x00007300ff2e77ac */ /* 0x000e620008000800 */
[----:B----4-:R-:W4:Y:S01]  /*1c0b40*/  LDL.LU.64 R50, [R1+0x1988] ;  /* 0x0019880001327983 */ /* 0x010f220000300a00 */
[----:B------:R-:W-:-:S05]  /*1c0b50*/  PRMT R0, R55, 0x7771, RZ ;  /* 0x0000777137007816 */ /* 0x000fca00000000ff */
[----:B-----5:R5:W-:Y:S01]  /*1c0b60*/  @P3 STG.E.U8 desc[UR62][R52.64], R0 ;  /* 0x0000000034003986 */ /* 0x020be2000c10113e */
[----:B0-----:R-:W-:-:S03]  /*1c0b70*/  ISETP.LT.AND P3, PT, R47, UR42, !P4 ;  /* 0x0000002a2f007c0c */ /* 0x001fc6000e761270 */
[----:B-----5:R-:W5:Y:S01]  /*1c0b80*/  LDL.LU.64 R52, [R1+0x1998] ;  /* 0x0019980001347983 */ /* 0x020f620000300a00 */
        /* <DEDUP_REMOVED lines=13> */
[----:B------:R-:W-:-:S02]  /*1c0c60*/  ISETP.LT.AND P6, PT, R47, UR46, !P5 ;  /* 0x0000002e2f007c0c */ /* 0x000fc4000efc1270 */
[----:B------:R-:W-:Y:S01]  /*1c0c70*/  PRMT R3, R45, 0x7771, RZ ;  /* 0x000077712d037816 */ /* 0x000fe200000000ff */
[----:B------:R-:W-:Y:S01]  /*1c0c80*/  VIADD R0, R48, 0x1bc ;  /* 0x000001bc30007836 */ /* 0x000fe20000000000 */
[----:B------:R-:W-:Y:S01]  /*1c0c90*/  ISETP.LT.AND P5, PT, R49, UR51, !P5 ;  /* 0x0000003331007c0c */ /* 0x000fe2000efa1270 */
[----:B------:R-:W1:Y:S03]  /*1c0ca0*/  LDCU UR46, c[0x0][0x398] ;  /* 0x00007300ff2e77ac */ /* 0x000e660008000800 */
        /* <DEDUP_REMOVED lines=8> */
[----:B----4-:R4:W-:Y:S01]  /*1c0d30*/  @P6 STG.E.U8 desc[UR62][R50.64], R3 ;  /* 0x0000000332006986 */ /* 0x0109e2000c10113e */
[----:B------:R-:W-:Y:S02]  /*1c0d40*/  ISETP.LT.AND P3, PT, R49, UR45, !P3 ;  /* 0x0000002d31007c0c */ /* 0x000fe4000df61270 */
[----:B------:R-:W-:Y:S01]  /*1c0d50*/  ISETP.GE.AND P6, PT, R0, UR43, PT ;  /* 0x0000002b00007c0c */ /* 0x000fe2000bfc6270 */
[----:B------:R-:W0:Y:S01]  /*1c0d60*/  LDCU UR43, c[0x0][0x398] ;  /* 0x00007300ff2b77ac */ /* 0x000e220008000800 */
[----:B------:R-:W0:Y:S01]  /*1c0d70*/  LDCU UR45, c[0x0][0x398] ;  /* 0x00007300ff2d77ac */ /* 0x000e220008000800 */
[----:B----4-:R-:W4:Y:S01]  /*1c0d80*/  LDL.LU.64 R50, [R1+0x19b0] ;  /* 0x0019b00001327983 */ /* 0x010f220000300a00 */
[----:B------:R-:W-:-:S03]  /*1c0d90*/  PRMT R3, R45, 0x7773, RZ ;  /* 0x000077732d037816 */ /* 0x000fc600000000ff */
[----:B------:R-:W4:Y:S04]  /*1c0da0*/  LDL.LU R55, [R1+0x33c] ;  /* 0x00033c0001377983 */ /* 0x000f280000300800 */
[----:B-----5:R5:W-:Y:S01]  /*1c0db0*/  @P5 STG.E.U8 desc[UR62][R52.64], R3 ;  /* 0x0000000334005986 */ /* 0x020be2000c10113e */
[----:B------:R-:W-:-:S03]  /*1c0dc0*/  PRMT R0, R54, 0x7770, RZ ;  /* 0x0000777036007816 */ /* 0x000fc600000000ff */
[----:B-----5:R-:W5:Y:S04]  /*1c0dd0*/  LDL.LU.64 R52, [R1+0x19a8] ;  /* 0x0019a80001347983 */ /* 0x020f680000300a00 */
[----:B------:R-:W5:Y:S04]  /*1c0de0*/  LDL.LU.64 R44, [R1+0x19c8] ;  /* 0x0019c800012c7983 */ /* 0x000f680000300a00 */
[----:B------:R0:W-:Y:S02]  /*1c0df0*/  @P4 STG.E.U8 desc[UR62][R60.64], R0 ;  /* 0x000000003c004986 */ /* 0x0001e4000c10113e */
[----:B0-----:R-:W-:-:S05]  /*1c0e00*/  PRMT R0, R54, 0x7771, RZ ;  /* 0x0000777136007816 */ /* 0x001fca00000000ff */
[----:B---3--:R0:W-:Y:S04]  /*1c0e10*/  @P3 STG.E.U8 desc[UR62][R58.64], R0 ;  /* 0x000000003a003986 */ /* 0x0081e8000c10113e */
[----:B0-----:R-:W3:Y:S01]  /*1c0e20*/  LDL.LU.64 R58, [R1+0x19e0] ;  /* 0x0019e000013a7983 */ /* 0x001ee20000300a00 */
[----:B------:R-:W-:Y:S01]  /*1c0e30*/  ISETP.LT.AND P5, PT, R47, UR44, !P6 ;  /* 0x0000002c2f007c0c */ /* 0x000fe2000f7a1270 */
        /* <DEDUP_REMOVED lines=8> */
[----:B------:R-:W1:Y:S01]  /*1c0ec0*/  LDCU UR41, c[0x0][0x39c] ;  /* 0x00007380ff2977ac */ /* 0x000e620008000800 */
        /* <DEDUP_REMOVED lines=12> */
[----:B------:R-:W-:Y:S01]  /*1c0f90*/  ISETP.LT.AND P6, PT, R47, UR45, !P5 ;  /* 0x0000002d2f007c0c */ /* 0x000fe2000efc1270 */
[----:B----4-:R-:W4:Y:S04]  /*1c0fa0*/  LDL.LU.64 R50, [R1+0x19d0] ;  /* 0x0019d00001327983 */ /* 0x010f280000300a00 */
[----:B-----5:R5:W-:Y:S01]  /*1c0fb0*/  @P3 STG.E.U8 desc[UR62][R52.64], R0 ;  /* 0x0000000034003986 */ /* 0x020be2000c10113e */
[----:B------:R-:W-:Y:S02]  /*1c0fc0*/  ISETP.GE.AND P3, PT, R3, UR40, PT ;  /* 0x0000002803007c0c */ /* 0x000fe4000bf66270 */
[----:B------:R-:W-:-:S02]  /*1c0fd0*/  PRMT R3, R55, 0x7771, RZ ;  /* 0x0000777137037816 */ /* 0x000fc400000000ff */
[----:B-1----:R-:W-:Y:S01]  /*1c0fe0*/  ISETP.LT.AND P5, PT, R49, UR46, !P5 ;  /* 0x0000002e31007c0c */ /* 0x002fe2000efa1270 */
[----:B------:R-:W1:Y:S01]  /*1c0ff0*/  LDCU UR40, c[0x0][0x398] ;  /* 0x00007300ff2877ac */ /* 0x000e620008000800 */
        /* <DEDUP_REMOVED lines=177> */
[----:B-1----:R-:W-:Y:S01]  /*1c1b10*/  ISETP.LT.AND P5, PT, R47, UR26, !P6 ;  /* 0x0000001a2f007c0c */ /* 0x002fe2000f7a1270 */
[C---:B------:R-:W-:Y:S01]  /*1c1b20*/  VIADD R3, R48.reuse, 0x1ce ;  /* 0x000001ce30037836 */ /* 0x040fe20000000000 */
[----:B------:R-:W0:Y:S01]  /*1c1b30*/  LDCU UR26, c[0x0][0x398] ;  /* 0x00007300ff1a77ac */ /* 0x000e220008000800 */
[----:B------:R-:W-:Y:S01]  /*1c1b40*/  ISETP.LT.AND P6, PT, R49, UR29, !P6 ;  /* 0x0000001d31007c0c */ /* 0x000fe2000f7c1270 */
[----:B------:R-:W-:Y:S01]  /*1c1b50*/  VIADD R0, R48, 0x1cf ;  /* 0x000001cf30007836 */ /* 0x000fe20000000000 */
[----:B------:R-:W-:-:S02]  /*1c1b60*/  PRMT R4, R54, 0x7773, RZ ;  /* 0x0000777336047816 */ /* 0x000fc400000000ff */
[----:B------:R-:W-:Y:S02]  /*1c1b70*/  ISETP.GE.AND P4, PT, R3, UR12, PT ;  /* 0x0000000c03007c0c */ /* 0x000fe4000bf86270 */
[----:B------:R-:W-:Y:S01]  /*1c1b80*/  PRMT R3, R54, 0x7772, RZ ;  /* 0x0000777236037816 */ /* 0x000fe200000000ff */
[----:B------:R-:W1:Y:S01]  /*1c1b90*/  LDCU UR29, c[0x0][0x398] ;  /* 0x00007300ff1d77ac */ /* 0x000e620008000800 */
[----:B------:R-:W1:Y:S01]  /*1c1ba0*/  LDCU UR12, c[0x0][0x39c] ;  /* 0x00007380ff0c77ac */ /* 0x000e620008000800 */
[----:B------:R-:W-:Y:S02]  /*1c1bb0*/  ISETP.LT.AND P3, PT, R47, UR30, !P4 ;  /* 0x0000001e2f007c0c */ /* 0x000fe4000e761270 */
        /* <DEDUP_REMOVED lines=97> */
[----:B------:R-:W-:Y:S01]  /*1c21d0*/  PRMT R4, R55, 0x7773, RZ ;  /* 0x0000777337047816 */ /* 0x000fe200000000ff */
        /* <DEDUP_REMOVED lines=16> */
[C---:B------:R-:W-:Y:S02]  /*1c22e0*/  PRMT R0, R54.reuse, 0x7770, RZ ;  /* 0x0000777036007816 */ /* 0x040fe400000000ff */
[----:B-1----:R-:W-:Y:S01]  /*1c22f0*/  ISETP.LT.AND P6, PT, R47, UR10, !P5 ;  /* 0x0000000a2f007c0c */ /* 0x002fe2000efc1270 */
[----:B----4-:R-:W4:Y:S04]  /*1c2300*/  LDL.LU.64 R50, [R1+0x1bd8] ;  /* 0x001bd80001327983 */ /* 0x010f280000300a00 */
[----:B-----5:R1:W-:Y:S01]  /*1c2310*/  @P3 STG.E.U8 desc[UR62][R52.64], R0 ;  /* 0x0000000034003986 */ /* 0x0203e2000c10113e */
[----:B------:R-:W-:Y:S02]  /*1c2320*/  ISETP.GE.AND P3, PT, R3, UR23, PT ;  /* 0x0000001703007c0c */ /* 0x000fe4000bf66270 */
[----:B------:R-:W-:-:S02]  /*1c2330*/  PRMT R3, R54, 0x7771, RZ ;  /* 0x0000777136037816 */ /* 0x000fc400000000ff */
[----:B0-----:R-:W-:Y:S01]  /*1c2340*/  ISETP.LT.AND P5, PT, R49, UR16, !P5 ;  /* 0x0000001031007c0c */ /* 0x001fe2000efa1270 */
[----:B------:R-:W0:Y:S01]  /*1c2350*/  LDCU UR16, c[0x0][0x398] ;  /* 0x00007300ff1077ac */ /* 0x000e220008000800 */
[C---:B------:R-:W-:Y:S01]  /*1c2360*/  PRMT R4, R54.reuse, 0x7773, RZ ;  /* 0x0000777336047816 */ /* 0x040fe200000000ff */
[----:B------:R-:W5:Y:S01]  /*1c2370*/  LDCU UR23, c[0x0][0x398] ;  /* 0x00007300ff1777ac */ /* 0x000f620008000800 */
[----:B------:R-:W0:Y:S01]  /*1c2380*/  LDCU UR10, c[0x0][0x39c] ;  /* 0x00007380ff0a77ac */ /* 0x000e220008000800 */
[----:B-1----:R-:W5:Y:S04]  /*1c2390*/  LDL.LU.64 R52, [R1+0x1bd0] ;  /* 0x001bd00001347983 */ /* 0x002f680000300a00 */
[----:B------:R-:W5:Y:S01]  /*1c23a0*/  LDL.LU.64 R60, [R1+0x1bc8] ;  /* 0x001bc800013c7983 */ /* 0x000f620000300a00 */
[----:B------:R-:W-:-:S03]  /*1c23b0*/  PRMT R0, R54, 0x7772, RZ ;  /* 0x0000777236007816 */ /* 0x000fc600000000ff */
[----:B------:R1:W-:Y:S04]  /*1c23c0*/  @P4 STG.E.U8 desc[UR62][R44.64], R3 ;  /* 0x000000032c004986 */ /* 0x0003e8000c10113e */
[----:B------:R-:W5:Y:S04]  /*1c23d0*/  LDL.LU.64 R42, [R1+0x1bc0] ;  /* 0x001bc000012a7983 */ /* 0x000f680000300a00 */
[----:B-1----:R-:W5:Y:S04]  /*1c23e0*/  LDL.LU R45, [R1+0x2f4] ;  /* 0x0002f400012d7983 */ /* 0x002f680000300800 */
[----:B---3--:R1:W-:Y:S04]  /*1c23f0*/  @P6 STG.E.U8 desc[UR62][R58.64], R0 ;  /* 0x000000003a006986 */ /* 0x0083e8000c10113e */
[----:B-1----:R-:W3:Y:S01]  /*1c2400*/  LDL.LU.64 R58, [R1+0x1bf8] ;  /* 0x001bf800013a7983 */ /* 0x002ee20000300a00 */
[----:B------:R-:W-:Y:S01]  /*1c2410*/  ISETP.LT.AND P4, PT, R47, UR18, !P3 ;  /* 0x000000122f007c0c */ /* 0x000fe2000df81270 */
[----:B------:R-:W1:Y:S01]  /*1c2420*/  LDCU UR18, c[0x0][0x398] ;  /* 0x00007300ff1277ac */ /* 0x000e620008000800 */
[C---:B------:R-:W-:Y:S01]  /*1c2430*/  VIADD R3, R48.reuse, 0x1d9 ;  /* 0x000001d930037836 */ /* 0x040fe20000000000 */
[----:B------:R-:W-:Y:S01]  /*1c2440*/  ISETP.LT.AND P3, PT, R49, UR14, !P3 ;  /* 0x0000000e31007c0c */ /* 0x000fe2000df61270 */
[----:B------:R-:W0:Y:S03]  /*1c2450*/  LDCU UR14, c[0x0][0x398] ;  /* 0x00007300ff0e77ac */ /* 0x000e260008000800 */
[----:B------:R-:W-:Y:S01]  /*1c2460*/  ISETP.GE.AND P6, PT, R3, UR25, PT ;  /* 0x0000001903007c0c */ /* 0x000fe2000bfc6270 */
[----:B------:R-:W-:Y:S01]  /*1c2470*/  VIADD R3, R48, 0x1da ;  /* 0x000001da30037836 */ /* 0x000fe20000000000 */
[----:B------:R-:W0:Y:S01]  /*1c2480*/  LDCU UR25, c[0x0][0x398] ;  /* 0x00007300ff1977ac */ /* 0x000e220008000800 */
[----:B--2---:R2:W-:Y:S01]  /*1c2490*/  @P5 STG.E.U8 desc[UR62][R56.64], R4 ;  /* 0x0000000438005986 */ /* 0x0045e2000c10113e */
[----:B------:R-:W-:-:S02]  /*1c24a0*/  PRMT R0, R55, 0x7770, RZ ;  /* 0x0000777037007816 */ /* 0x000fc400000000ff */
[----:B------:R-:W-:Y:S01]  /*1c24b0*/  ISETP.LT.AND P5, PT, R47, UR20, !P6 ;  /* 0x000000142f007c0c */ /* 0x000fe2000f7a1270 */
[----:B--2---:R-:W2:Y:S04]  /*1c24c0*/  LDL.LU.64 R56, [R1+0x1bf0] ;  /* 0x001bf00001387983 */ /* 0x004ea80000300a00 */
[----:B----4-:R4:W-:Y:S01]  /*1c24d0*/  @P4 STG.E.U8 desc[UR62][R50.64], R0 ;  /* 0x0000000032004986 */ /* 0x0109e2000c10113e */
[----:B------:R-:W-:Y:S02]  /*1c24e0*/  ISETP.GE.AND P4, PT, R3, UR27, PT ;  /* 0x0000001b03007c0c */ /* 0x000fe4000bf86270 */
[----:B0-----:R-:W-:Y:S01]  /*1c24f0*/  ISETP.LT.AND P6, PT, R49, UR16, !P6 ;  /* 0x0000001031007c0c */ /* 0x001fe2000f7c1270 */
[----:B------:R-:W-:Y:S01]  /*1c2500*/  VIADD R3, R48, 0x1db ;  /* 0x000001db30037836 */ /* 0x000fe20000000000 */
[----:B------:R-:W0:Y:S01]  /*1c2510*/  LDCU UR20, c[0x0][0x398] ;  /* 0x00007300ff1477ac */ /* 0x000e220008000800 */
[----:B------:R-:W0:Y:S01]  /*1c2520*/  LDCU UR16, c[0x0][0x398] ;  /* 0x00007300ff1077ac */ /* 0x000e220008000800 */
[----:B----4-:R-:W4:Y:S01]  /*1c2530*/  LDL.LU.64 R50, [R1+0x1c30] ;  /* 0x001c300001327983 */ /* 0x010f220000300a00 */
[----:B------:R-:W-:-:S05]  /*1c2540*/  PRMT R0, R55, 0x7771, RZ ;  /* 0x0000777137007816 */ /* 0x000fca00000000ff */
[----:B-----5:R5:W-:Y:S01]  /*1c2550*/  @P3 STG.E.U8 desc[UR62][R52.64], R0 ;  /* 0x0000000034003986 */ /* 0x020be2000c10113e */
[----:B-1----:R-:W-:-:S03]  /*1c2560*/  ISETP.LT.AND P3, PT, R47, UR18, !P4 ;  /* 0x000000122f007c0c */ /* 0x002fc6000e761270 */
[----:B-----5:R-:W5:Y:S01]  /*1c2570*/  LDL.LU.64 R52, [R1+0x1c28] ;  /* 0x001c280001347983 */ /* 0x020f620000300a00 */
[----:B------:R-:W-:-:S03]  /*1c2580*/  PRMT R0, R55, 0x7772, RZ ;  /* 0x0000777237007816 */ /* 0x000fc600000000ff */
[----:B------:R-:W5:Y:S01]  /*1c2590*/  LDL.LU R54, [R1+0x2f8] ;  /* 0x0002f80001367983 */ /* 0x000f620000300800 */
[----:B------:R-:W1:Y:S03]  /*1c25a0*/  LDCU UR18, c[0x0][0x398] ;  /* 0x00007300ff1277ac */ /* 0x000e660008000800 */
[----:B------:R0:W-:Y:S01]  /*1c25b0*/  @P5 STG.E.U8 desc[UR62][R60.64], R0 ;  /* 0x000000003c005986 */ /* 0x0001e2000c10113e */
[----:B------:R-:W-:Y:S02]  /*1c25c0*/  ISETP.GE.AND P5, PT, R3, UR55, PT ;  /* 0x0000003703007c0c */ /* 0x000fe4000bfa6270 */
[----:B------:R-:W-:Y:S02]  /*1c25d0*/  PRMT R3, R45, 0x7770, RZ ;  /* 0x000077702d037816 */ /* 0x000fe400000000ff */
[----:B0-----:R-:W-:Y:S01]  /*1c25e0*/  PRMT R0, R55, 0x7773, RZ ;  /* 0x0000777337007816 */ /* 0x001fe200000000ff */
[----:B------:R-:W5:Y:S04]  /*1c25f0*/  LDL.LU.64 R60, [R1+0x1c20] ;  /* 0x001c2000013c7983 */ /* 0x000f680000300a00 */
[----:B------:R-:W-:Y:S04]  /*1c2600*/  @P6 STG.E.U8 desc[UR62][R42.64], R0 ;  /* 0x000000002a006986 */ /* 0x000fe8000c10113e */
[----:B---3--:R0:W-:Y:S04]  /*1c2610*/  @P3 STG.E.U8 desc[UR62][R58.64], R3 ;  /* 0x000000033a003986 */ /* 0x0081e8000c10113e */
[----:B0-----:R-:W3:Y:S01]  /*1c2620*/  LDL.LU.64 R58, [R1+0x1c18] ;  /* 0x001c1800013a7983 */ /* 0x001ee20000300a00 */
[----:B------:R-:W-:-:S02]  /*1c2630*/  ISETP.LT.AND P4, PT, R49, UR14, !P4 ;  /* 0x0000000e31007c0c */ /* 0x000fc4000e781270 */
[----:B------:R-:W-:Y:S01]  /*1c2640*/  ISETP.LT.AND P6, PT, R47, UR20, !P5 ;  /* 0x000000142f007c0c */ /* 0x000fe2000efc1270 */
[----:B------:R-:W0:Y:S01]  /*1c2650*/  LDCU UR14, c[0x0][0x398] ;  /* 0x00007300ff0e77ac */ /* 0x000e220008000800 */
[----:B------:R-:W-:Y:S01]  /*1c2660*/  PRMT R3, R45, 0x7771, RZ ;  /* 0x000077712d037816 */ /* 0x000fe200000000ff */
[----:B------:R-:W-:Y:S01]  /*1c2670*/  VIADD R0, R48, 0x1dc ;  /* 0x000001dc30007836 */ /* 0x000fe20000000000 */
[----:B------:R-:W-:Y:S01]  /*1c2680*/  ISETP.LT.AND P5, PT, R49, UR16, !P5 ;  /* 0x0000001031007c0c */ /* 0x000fe2000efa1270 */
[----:B------:R-:W0:Y:S01]  /*1c2690*/  LDCU UR20, c[0x0][0x398] ;  /* 0x00007300ff1477ac */ /* 0x000e220008000800 */
[----:B------:R-:W0:Y:S02]  /*1c26a0*/  LDCU UR16, c[0x0][0x398] ;  /* 0x00007300ff1077ac */ /* 0x000e240008000800 */
[----:B------:R-:W-:Y:S01]  /*1c26b0*/  ISETP.GE.AND P3, PT, R0, UR50, PT ;  /* 0x0000003200007c0c */ /* 0x000fe2000bf66270 */
[----:B------:R-:W-:Y:S02]  /*1c26c0*/  VIADD R0, R48, 0x1dd ;  /* 0x000001dd30007836 */ /* 0x000fe40000000000 */
[----:B--2---:R2:W-:Y:S01]  /*1c26d0*/  @P4 STG.E.U8 desc[UR62][R56.64], R3 ;  /* 0x0000000338004986 */ /* 0x0045e2000c10113e */
[----:B-1----:R-:W-:-:S03]  /*1c26e0*/  ISETP.LT.AND P4, PT, R47, UR18, !P3 ;  /* 0x000000122f007c0c */ /* 0x002fc6000df81270 */
[----:B--2---:R-:W2:Y:S01]  /*1c26f0*/  LDL.LU.64 R56, [R1+0x1c60] ;  /* 0x001c600001387983 */ /* 0x004ea20000300a00 */
[----:B------:R-:W-:Y:S01]  /*1c2700*/  PRMT R3, R45, 0x7772, RZ ;  /* 0x000077722d037816 */ /* 0x000fe200000000ff */
[----:B------:R-:W1:Y:S04]  /*1c2710*/  LDCU UR18, c[0x0][0x398] ;  /* 0x00007300ff1277ac */ /* 0x000e680008000800 */
[----:B----4-:R4:W-:Y:S01]  /*1c2720*/  @P6 STG.E.U8 desc[UR62][R50.64], R3 ;  /* 0x0000000332006986 */ /* 0x0109e2000c10113e */
[----:B0-----:R-:W-:Y:S02]  /*1c2730*/  ISETP.LT.AND P3, PT, R49, UR14, !P3 ;  /* 0x0000000e31007c0c */ /* 0x001fe4000df61270 */
[----:B------:R-:W-:Y:S01]  /*1c2740*/  ISETP.GE.AND P6, PT, R0, UR49, PT ;  /* 0x0000003100007c0c */ /* 0x000fe2000bfc6270 */
        /* <DEDUP_REMOVED lines=15> */
[----:B------:R-:W-:Y:S01]  /*1c2840*/  ISETP.LT.AND P6, PT, R49, UR16, !P6 ;  /* 0x0000001031007c0c */ /* 0x000fe2000f7c1270 */
[----:B------:R-:W-:Y:S01]  /*1c2850*/  VIADD R0, R48, 0x1df ;  /* 0x000001df30007836 */ /* 0x000fe20000000000 */
[----:B------:R-:W-:-:S02]  /*1c2860*/  PRMT R4, R54, 0x7773, RZ ;  /* 0x0000777336047816 */ /* 0x000fc400000000ff */
[----:B------:R-:W-:Y:S02]  /*1c2870*/  ISETP.GE.AND P4, PT, R3, UR47, PT ;  /* 0x0000002f03007c0c */ /* 0x000fe4000bf86270 */
[----:B------:R-:W-:Y:S01]  /*1c2880*/  PRMT R3, R54, 0x7772, RZ ;  /* 0x0000777236037816 */ /* 0x000fe200000000ff */
[----:B------:R-:W2:Y:S01]  /*1c2890*/  LDCU UR16, c[0x0][0x39c] ;  /* 0x00007380ff1077ac */ /* 0x000ea20008000800 */
[----:B-1----:R-:W-:Y:S01]  /*1c28a0*/  ISETP.LT.AND P3, PT, R47, UR18, !P4 ;  /* 0x000000122f007c0c */ /* 0x002fe2000e761270 */
[----:B------:R-:W1:Y:S01]  /*1c28b0*/  LDCU UR18, c[0x0][0x398] ;  /* 0x00007300ff1277ac */ /* 0x000e620008000800 */
[----:B0-----:R-:W-:Y:S01]  /*1c28c0*/  ISETP.LT.AND P4, PT, R49, UR20, !P4 ;  /* 0x0000001431007c0c */ /* 0x001fe2000e781270 */
[----:B------:R-:W0:Y:S01]  /*1c28d0*/  LDCU UR20, c[0x0][0x398] ;  /* 0x00007300ff1477ac */ /* 0x000e220008000800 */
[----:B--2---:R2:W-:Y:S01]  /*1c28e0*/  @P5 STG.E.U8 desc[UR62][R56.64], R3 ;  /* 0x0000000338005986 */ /* 0x0045e2000c10113e */
[----:B------:R-:W-:-:S03]  /*1c28f0*/  ISETP.GE.AND P5, PT, R0, UR42, PT ;  /* 0x0000002a00007c0c */ /* 0x000fc6000bfa6270 */
        /* <DEDUP_REMOVED lines=9> */
[C---:B------:R-:W-:Y:S01]  /*1c2990*/  PRMT R3, R55.reuse, 0x7771, RZ ;  /* 0x0000777137037816 */ /* 0x040fe200000000ff */
        /* <DEDUP_REMOVED lines=9> */
[----:B------:R-:W-:-:S02]  /*1c2a30*/  ISETP.LT.AND P5, PT, R49, UR23, !P5 ;  /* 0x0000001731007c0c */ /* 0x000fc4000efa1270 */
[----:B-1----:R-:W-:Y:S01]  /*1c2a40*/  ISETP.LT.AND P4, PT, R47, UR18, !P3 ;  /* 0x000000122f007c0c */ /* 0x002fe2000df81270 */
[----:B------:R-:W0:Y:S01]  /*1c2a50*/  LDCU UR23, c[0x0][0x398] ;  /* 0x00007300ff1777ac */ /* 0x000e220008000800 */
[----:B------:R-:W-:Y:S01]  /*1c2a60*/  PRMT R4, R55, 0x7773, RZ ;  /* 0x0000777337047816 */ /* 0x000fe200000000ff */
[C---:B------:R-:W-:Y:S01]  /*1c2a70*/  VIADD R3, R48.reuse, 0x1e1 ;  /* 0x000001e130037836 */ /* 0x040fe20000000000 */
[----:B------:R-:W-:Y:S01]  /*1c2a80*/  ISETP.LT.AND P3, PT, R49, UR20, !P3 ;  /* 0x0000001431007c0c */ /* 0x000fe2000df61270 */
[----:B------:R-:W1:Y:S01]  /*1c2a90*/  LDCU UR20, c[0x0][0x398] ;  /* 0x00007300ff1477ac */ /* 0x000e620008000800 */
[----:B------:R-:W0:Y:S02]  /*1c2aa0*/  LDCU UR18, c[0x0][0x39c] ;  /* 0x00007380ff1277ac */ /* 0x000e240008000800 */
[----:B------:R-:W-:Y:S01]  /*1c2ab0*/  ISETP.GE.AND P6, PT, R3, UR39, PT ;  /* 0x0000002703007c0c */ /* 0x000fe2000bfc6270 */
[----:B------:R-:W-:Y:S02]  /*1c2ac0*/  VIADD R3, R48, 0x1e2 ;  /* 0x000001e230037836 */ /* 0x000fe40000000000 */
        /* <DEDUP_REMOVED lines=10> */
[----:B----4-:R-:W-:Y:S01]  /*1c2b70*/  PRMT R0, R54, 0x7771, RZ ;  /* 0x0000777136007816 */ /* 0x010fe200000000ff */
[----:B------:R-:W4:Y:S04]  /*1c2b80*/  LDL.LU.64 R50, [R1+0x1ce8] ;  /* 0x001ce80001327983 */ /* 0x000f280000300a00 */
[----:B-----5:R5:W-:Y:S01]  /*1c2b90*/  @P3 STG.E.U8 desc[UR62][R52.64], R0 ;  /* 0x0000000034003986 */ /* 0x020be2000c10113e */
[----:B------:R-:W-:-:S02]  /*1c2ba0*/  ISETP.LT.AND P3, PT, R47, UR25, !P4 ;  /* 0x000000192f007c0c */ /* 0x000fc4000e761270 */
[----:B-----5:R-:W-:Y:S01]  /*1c2bb0*/  PRMT R0, R54, 0x7772, RZ ;  /* 0x0000777236007816 */ /* 0x020fe200000000ff */
[----:B------:R-:W5:Y:S04]  /*1c2bc0*/  LDL.LU.64 R52, [R1+0x1cd0] ;  /* 0x001cd00001347983 */ /* 0x000f680000300a00 */
[----:B------:R-:W5:Y:S01]  /*1c2bd0*/  LDL.LU R55, [R1+0x2e8] ;  /* 0x0002e80001377983 */ /* 0x000f620000300800 */
[----:B------:R-:W0:Y:S03]  /*1c2be0*/  LDCU UR25, c[0x0][0x398] ;  /* 0x00007300ff1977ac */ /* 0x000e260008000800 */
[----:B------:R1:W-:Y:S01]  /*1c2bf0*/  @P5 STG.E.U8 desc[UR62][R60.64], R0 ;  /* 0x000000003c005986 */ /* 0x0003e2000c10113e */
[----:B------:R-:W-:-:S02]  /*1c2c00*/  ISETP.GE.AND P5, PT, R3, UR33, PT ;  /* 0x0000002103007c0c */ /* 0x000fc4000bfa6270 */
[----:B------:R-:W-:Y:S02]  /*1c2c10*/  PRMT R3, R45, 0x7770, RZ ;  /* 0x000077702d037816 */ /* 0x000fe400000000ff */
[----:B-1----:R-:W-:Y:S01]  /*1c2c20*/  PRMT R0, R54, 0x7773, RZ ;  /* 0x0000777336007816 */ /* 0x002fe200000000ff */
[----:B------:R-:W5:Y:S04]  /*1c2c30*/  LDL.LU.64 R60, [R1+0x1d08] ;  /* 0x001d0800013c7983 */ /* 0x000f680000300a00 */
[----:B------:R-:W-:Y:S04]  /*1c2c40*/  @P6 STG.E.U8 desc[UR62][R42.64], R0 ;  /* 0x000000002a006986 */ /* 0x000fe8000c10113e */
[----:B---3--:R1:W-:Y:S04]  /*1c2c50*/  @P3 STG.E.U8 desc[UR62][R58.64], R3 ;  /* 0x000000033a003986 */ /* 0x0083e8000c10113e */
[----:B-1----:R-:W3:Y:S01]  /*1c2c60*/  LDL.LU.64 R58, [R1+0x1d00] ;  /* 0x001d0000013a7983 */ /* 0x002ee20000300a00 */
[----:B------:R-:W-:Y:S01]  /*1c2c70*/  ISETP.LT.AND P4, PT, R49, UR20, !P4 ;  /* 0x0000001431007c0c */ /* 0x000fe2000e781270 */
[----:B------:R-:W1:Y:S01]  /*1c2c80*/  LDCU UR20, c[0x0][0x398] ;  /* 0x00007300ff1477ac */ /* 0x000e620008000800 */
[----:B0-----:R-:W-:-:S02]  /*1c2c90*/  ISETP.LT.AND P6, PT, R47, UR22, !P5 ;  /* 0x000000162f007c0c */ /* 0x001fc4000efc1270 */
        /* <DEDUP_REMOVED lines=8> */
[----:B------:R-:W-:-:S03]  /*1c2d20*/  ISETP.LT.AND P4, PT, R47, UR25, !P3 ;  /* 0x000000192f007c0c */ /* 0x000fc6000df81270 */
[----:B--2---:R-:W2:Y:S01]  /*1c2d30*/  LDL.LU.64 R56, [R1+0x1d10] ;  /* 0x001d100001387983 */ /* 0x004ea20000300a00 */
[----:B------:R-:W-:Y:S02]  /*1c2d40*/  PRMT R3, R45, 0x7772, RZ ;  /* 0x000077722d037816 */ /* 0x000fe400000000ff */
[----:B-1----:R-:W-:Y:S01]  /*1c2d50*/  ISETP.LT.AND P3, PT, R49, UR20, !P3 ;  /* 0x0000001431007c0c */ /* 0x002fe2000df61270 */
[----:B------:R-:W1:Y:S01]  /*1c2d60*/  LDCU UR25, c[0x0][0x398] ;  /* 0x00007300ff1977ac */ /* 0x000e620008000800 */
[----:B------:R-:W0:Y:S01]  /*1c2d70*/  LDCU UR20, c[0x0][0x39c] ;  /* 0x00007380ff1477ac */ /* 0x000e220008000800 */
[----:B----4-:R4:W-:Y:S01]  /*1c2d80*/  @P6 STG.E.U8 desc[UR62][R50.64], R3 ;  /* 0x0000000332006986 */ /* 0x0109e2000c10113e */
[----:B------:R-:W-:Y:S01]  /*1c2d90*/  ISETP.GE.AND P6, PT, R0, UR24, PT ;  /* 0x0000001800007c0c */ /* 0x000fe2000bfc6270 */
[----:B------:R-:W0:Y:S02]  /*1c2da0*/  LDCU UR24, c[0x0][0x398] ;  /* 0x00007300ff1877ac */ /* 0x000e240008000800 */
[----:B----4-:R-:W4:Y:S01]  /*1c2db0*/  LDL.LU.64 R50, [R1+0x1cf8] ;  /* 0x001cf80001327983 */ /* 0x010f220000300a00 */
[----:B------:R-:W-:-:S03]  /*1c2dc0*/  PRMT R3, R45, 0x7773, RZ ;  /* 0x000077732d037816 */ /* 0x000fc600000000ff */
[----:B------:R-:W4:Y:S04]  /*1c2dd0*/  LDL.LU R54, [R1+0x2ec] ;  /* 0x0002ec0001367983 */ /* 0x000f280000300800 */
[----:B-----5:R5:W-:Y:S01]  /*1c2de0*/  @P5 STG.E.U8 desc[UR62][R52.64], R3 ;  /* 0x0000000334005986 */ /* 0x020be2000c10113e */
[----:B------:R-:W-:-:S03]  /*1c2df0*/  PRMT R0, R55, 0x7770, RZ ;  /* 0x0000777037007816 */ /* 0x000fc600000000ff */
[----:B-----5:R-:W5:Y:S04]  /*1c2e00*/  LDL.LU.64 R52, [R1+0x1d20] ;  /* 0x001d200001347983 */ /* 0x020f680000300a00 */
[----:B------:R0:W-:Y:S02]  /*1c2e10*/  @P4 STG.E.U8 desc[UR62][R60.64], R0 ;  /* 0x000000003c004986 */ /* 0x0001e4000c10113e */
[----:B0-----:R-:W-:Y:S02]  /*1c2e20*/  PRMT R0, R55, 0x7771, RZ ;  /* 0x0000777137007816 */ /* 0x001fe400000000ff */
[----:B------:R-:W5:Y:S04]  /*1c2e30*/  LDL.LU.64 R60, [R1+0x1d50] ;  /* 0x001d5000013c7983 */ /* 0x000f680000300a00 */
[----:B---3--:R0:W-:Y:S04]  /*1c2e40*/  @P3 STG.E.U8 desc[UR62][R58.64], R0 ;  /* 0x000000003a003986 */ /* 0x0081e8000c10113e */
[----:B0-----:R-:W3:Y:S01]  /*1c2e50*/  LDL.LU.64 R58, [R1+0x1d68] ;  /* 0x001d6800013a7983 */ /* 0x001ee20000300a00 */
[----:B------:R-:W-:Y:S01]  /*1c2e60*/  ISETP.LT.AND P5, PT, R47, UR22, !P6 ;  /* 0x000000162f007c0c */ /* 0x000fe2000f7a1270 */
[----:B------:R-:W-:Y:S01]  /*1c2e70*/  VIADD R3, R48, 0x1e6 ;  /* 0x000001e630037836 */ /* 0x000fe20000000000 */
[----:B------:R-:W0:Y:S01]  /*1c2e80*/  LDCU UR22, c[0x0][0x398] ;  /* 0x00007300ff1677ac */ /* 0x000e220008000800 */
[----:B------:R-:W-:Y:S01]  /*1c2e90*/  ISETP.LT.AND P6, PT, R49, UR23, !P6 ;  /* 0x0000001731007c0c */ /* 0x000fe2000f7c1270 */
[----:B------:R-:W1:Y:S02]  /*1c2ea0*/  LDCU UR23, c[0x0][0x398] ;  /* 0x00007300ff1777ac */ /* 0x000e640008000800 */
[----:B------:R-:W-:-:S02]  /*1c2eb0*/  ISETP.GE.AND P4, PT, R3, UR12, PT ;  /* 0x0000000c03007c0c */ /* 0x000fc4000bf86270 */
[C---:B------:R-:W-:Y:S02]  /*1c2ec0*/  PRMT R3, R55.reuse, 0x7772, RZ ;  /* 0x0000777237037816 */ /* 0x040fe400000000ff */
[----:B------:R-:W-:Y:S01]  /*1c2ed0*/  PRMT R4, R55, 0x7773, RZ ;  /* 0x0000777337047816 */ /* 0x000fe200000000ff */
[----:B------:R-:W-:Y:S01]  /*1c2ee0*/  VIADD R0, R48, 0x1e7 ;  /* 0x000001e730007836 */ /* 0x000fe20000000000 */
        /* <DEDUP_REMOVED lines=8> */
[----:B------:R-:W2:Y:S04]  /*1c2f70*/  LDL.LU R55, [R1+0x2d0] ;  /* 0x0002d00001377983 */ /* 0x000ea80000300800 */
[----:B------:R-:W2:Y:S01]  /*1c2f80*/  LDL.LU.64 R44, [R1+0x1d40] ;  /* 0x001d4000012c7983 */ /* 0x000ea20000300a00 */
[----:B------:R-:W-:Y:S01]  /*1c2f90*/  VIADD R3, R48, 0x1e8 ;  /* 0x000001e830037836 */ /* 0x000fe20000000000 */
[----:B----4-:R-:W-:-:S02]  /*1c2fa0*/  PRMT R0, R54, 0x7770, RZ ;  /* 0x0000777036007816 */ /* 0x010fc400000000ff */
[----:B------:R4:W-:Y:S01]  /*1c2fb0*/  @P6 STG.E.U8 desc[UR62][R50.64], R4 ;  /* 0x0000000432006986 */ /* 0x0009e2000c10113e */
[----:B-1----:R-:W-:-:S03]  /*1c2fc0*/  ISETP.LT.AND P6, PT, R47, UR23, !P5 ;  /* 0x000000172f007c0c */ /* 0x002fc6000efc1270 */
[----:B----4-:R-:W4:Y:S04]  /*1c2fd0*/  LDL.LU.64 R50, [R1+0x1d38] ;  /* 0x001d380001327983 */ /* 0x010f280000300a00 */
[----:B-----5:R1:W-:Y:S01]  /*1c2fe0*/  @P3 STG.E.U8 desc[UR62][R52.64], R0 ;  /* 0x0000000034003986 */ /* 0x0203e2000c10113e */
[----:B------:R-:W-:Y:S02]  /*1c2ff0*/  ISETP.GE.AND P3, PT, R3, UR6, PT ;  /* 0x0000000603007c0c */ /* 0x000fe4000bf66270 */
[C---:B------:R-:W-:Y:S02]  /*1c3000*/  PRMT R3, R54.reuse, 0x7771, RZ ;  /* 0x0000777136037816 */ /* 0x040fe400000000ff */
[----:B------:R-:W-:Y:S01]  /*1c3010*/  ISETP.LT.AND P5, PT, R49, UR25, !P5 ;  /* 0x0000001931007c0c */ /* 0x000fe2000efa1270 */
[----:B------:R-:W5:Y:S01]  /*1c3020*/  LDCU UR6, c[0x0][0x398] ;  /* 0x00007300ff0677ac */ /* 0x000f620008000800 */
[----:B------:R-:W0:Y:S01]  /*1c3030*/  LDCU UR23, c[0x0][0x398] ;  /* 0x00007300ff1777ac */ /* 0x000e220008000800 */
[----:B-1----:R-:W4:Y:S01]  /*1c3040*/  LDL.LU.64 R52, [R1+0x1d78] ;  /* 0x001d780001347983 */ /* 0x002f220000300a00 */
[----:B------:R-:W-:-:S03]  /*1c3050*/  PRMT R0, R54, 0x7772, RZ ;  /* 0x0000777236007816 */ /* 0x000fc600000000ff */
[----:B------:R-:W4:Y:S04]  /*1c3060*/  LDL.LU.64 R42, [R1+0x1d60] ;  /* 0x001d6000012a7983 */ /* 0x000f280000300a00 */
[----:B------:R1:W-:Y:S04]  /*1c3070*/  @P4 STG.E.U8 desc[UR62][R60.64], R3 ;  /* 0x000000033c004986 */ /* 0x0003e8000c10113e */
[----:B-1----:R-:W4:Y:S04]  /*1c3080*/  LDL.LU R61, [R1+0x2d4] ;  /* 0x0002d400013d7983 */ /* 0x002f280000300800 */
[----:B---3--:R1:W-:Y:S04]  /*1c3090*/  @P6 STG.E.U8 desc[UR62][R58.64], R0 ;  /* 0x000000003a006986 */ /* 0x0083e8000c10113e */
[----:B-1----:R-:W3:Y:S01]  /*1c30a0*/  LDL.LU.64 R58, [R1+0x1da0] ;  /* 0x001da000013a7983 */ /* 0x002ee20000300a00 */
[----:B------:R-:W-:Y:S01]  /*1c30b0*/  VIADD R3, R48, 0x1e9 ;  /* 0x000001e930037836 */ /* 0x000fe20000000000 */
[----:B0-----:R-:W-:-:S02]  /*1c30c0*/  ISETP.LT.AND P4, PT, R47, UR4, !P3 ;  /* 0x000000042f007c0c */ /* 0x001fc4000df81270 */
[----:B------:R-:W-:Y:S02]  /*1c30d0*/  PRMT R4, R54, 0x7773, RZ ;  /* 0x0000777336047816 */ /* 0x000fe400000000ff */
[----:B------:R-:W-:Y:S01]  /*1c30e0*/  ISETP.GE.AND P6, PT, R3, UR8, PT ;  /* 0x0000000803007c0c */ /* 0x000fe2000bfc6270 */
[----:B------:R-:W0:Y:S01]  /*1c30f0*/  LDCU UR8, c[0x0][0x398] ;  /* 0x00007300ff0877ac */ /* 0x000e220008000800 */
[----:B------:R-:W-:Y:S01]  /*1c3100*/  ISETP.LT.AND P3, PT, R49, UR22, !P3 ;  /* 0x0000001631007c0c */ /* 0x000fe2000df61270 */
[----:B------:R-:W-:Y:S01]  /*1c3110*/  VIADD R3, R48, 0x1ea ;  /* 0x000001ea30037836 */ /* 0x000fe20000000000 */
[----:B------:R-:W1:Y:S01]  /*1c3120*/  LDCU UR22, c[0x0][0x398] ;  /* 0x00007300ff1677ac */ /* 0x000e620008000800 */
[----:B------:R-:W0:Y:S01]  /*1c3130*/  LDCU UR4, c[0x0][0x39c] ;  /* 0x00007380ff0477ac */ /* 0x000e220008000800 */
[----:B--2---:R2:W-:Y:S01]  /*1c3140*/  @P5 STG.E.U8 desc[UR62][R56.64], R4 ;  /* 0x0000000438005986 */ /* 0x0045e2000c10113e */
[----:B------:R-:W-:Y:S02]  /*1c3150*/  PRMT R0, R55, 0x7770, RZ ;  /* 0x0000777037007816 */ /* 0x000fe400000000ff */
[----:B-----5:R-:W-:-:S03]  /*1c3160*/  ISETP.LT.AND P5, PT, R47, UR6, !P6 ;  /* 0x000000062f007c0c */ /* 0x020fc6000f7a1270 */
[----:B------:R5:W-:Y:S04]  /*1c3170*/  @P4 STG.E.U8 desc[UR62][R44.64], R0 ;  /* 0x000000002c004986 */ /* 0x000be8000c10113e */
[----:B--2---:R-:W2:Y:S01]  /*1c3180*/  LDL.LU.64 R56, [R1+0x1d98] ;  /* 0x001d980001387983 */ /* 0x004ea20000300a00 */
[----:B------:R-:W-:Y:S01]  /*1c3190*/  ISETP.GE.AND P4, PT, R3, UR10, PT ;  /* 0x0000000a03007c0c */ /* 0x000fe2000bf86270 */
[----:B------:R-:W1:Y:S02]  /*1c31a0*/  LDCU UR6, c[0x0][0x398] ;  /* 0x00007300ff0677ac */ /* 0x000e640008000800 */
[----:B-----5:R-:W5:Y:S01]  /*1c31b0*/  LDL.LU.64 R44, [R1+0x1d90] ;  /* 0x001d9000012c7983 */ /* 0x020f620000300a00 */
[----:B------:R-:W-:Y:S02]  /*1c31c0*/  PRMT R0, R55, 0x7771, RZ ;  /* 0x0000777137007816 */ /* 0x000fe400000000ff */
[----:B------:R-:W-:Y:S01]  /*1c31d0*/  ISETP.LT.AND P6, PT, R49, UR23, !P6 ;  /* 0x0000001731007c0c */ /* 0x000fe2000f7c1270 */
[----:B------:R-:W-:Y:S01]  /*1c31e0*/  VIADD R3, R48, 0x1eb ;  /* 0x000001eb30037836 */ /* 0x000fe20000000000 */
[----:B------:R-:W1:Y:S01]  /*1c31f0*/  LDCU UR10, c[0x0][0x398] ;  /* 0x00007300ff0a77ac */ /* 0x000e620008000800 */
[----:B----4-:R4:W-:Y:S01]  /*1c3200*/  @P3 STG.E.U8 desc[UR62][R50.64], R0 ;  /* 0x0000000032003986 */ /* 0x0109e2000c10113e */
[----:B0-----:R-:W-:-:S02]  /*1c3210*/  ISETP.LT.AND P3, PT, R47, UR8, !P4 ;  /* 0x000000082f007c0c */ /* 0x001fc4000e761270 */
[----:B----4-:R-:W-:Y:S01]  /*1c3220*/  PRMT R0, R55, 0x7772, RZ ;  /* 0x0000777237007816 */ /* 0x010fe200000000ff */
[----:B------:R-:W4:Y:S04]  /*1c3230*/  LDL.LU.64 R50, [R1+0x1d88] ;  /* 0x001d880001327983 */ /* 0x000f280000300a00 */
[----:B------:R-:W4:Y:S01]  /*1c3240*/  LDL.LU R54, [R1+0x2d8] ;  /* 0x0002d80001367983 */ /* 0x000f220000300800 */
[----:B------:R-:W0:Y:S03]  /*1c3250*/  LDCU UR8, c[0x0][0x398] ;  /* 0x00007300ff0877ac */ /* 0x000e260008000800 */
[----:B------:R0:W-:Y:S01]  /*1c3260*/  @P5 STG.E.U8 desc[UR62][R52.64], R0 ;  /* 0x0000000034005986 */ /* 0x0001e2000c10113e */
[----:B------:R-:W-:-:S02]  /*1c3270*/  ISETP.GE.AND P5, PT, R3, UR14, PT ;  /* 0x0000000e03007c0c */ /* 0x000fc4000bfa6270 */
[----:B-1----:R-:W-:Y:S01]  /*1c3280*/  ISETP.LT.AND P4, PT, R49, UR22, !P4 ;  /* 0x0000001631007c0c */ /* 0x002fe2000e781270 */
[----:B------:R-:W1:Y:S01]  /*1c3290*/  LDCU UR14, c[0x0][0x398] ;  /* 0x00007300ff0e77ac */ /* 0x000e620008000800 */
[----:B0-----:R-:W-:Y:S01]  /*1c32a0*/  PRMT R0, R55, 0x7773, RZ ;  /* 0x0000777337007816 */ /* 0x001fe200000000ff */
[----:B------:R-:W4:Y:S01]  /*1c32b0*/  LDL.LU.64 R52, [R1+0x1dd8] ;  /* 0x001dd80001347983 */ /* 0x000f220000300a00 */
[----:B------:R-:W-:-:S03]  /*1c32c0*/  PRMT R3, R61, 0x7770, RZ ;  /* 0x000077703d037816 */ /* 0x000fc600000000ff */
[----:B------:R-:W-:Y:S04]  /*1c32d0*/  @P6 STG.E.U8 desc[UR62][R42.64], R0 ;  /* 0x000000002a006986 */ /* 0x000fe8000c10113e */
[----:B---3--:R0:W-:Y:S04]  /*1c32e0*/  @P3 STG.E.U8 desc[UR62][R58.64], R3 ;  /* 0x000000033a003986 */ /* 0x0081e8000c10113e */
[----:B0-----:R-:W3:Y:S01]  /*1c32f0*/  LDL.LU.64 R58, [R1+0x1dd0] ;  /* 0x001dd000013a7983 */ /* 0x001ee20000300a00 */
[----:B------:R-:W-:Y:S02]  /*1c3300*/  ISETP.LT.AND P6, PT, R47, UR6, !P5 ;  /* 0x000000062f007c0c */ /* 0x000fe4000efc1270 */
[----:B------:R-:W-:Y:S01]  /*1c3310*/  PRMT R3, R61, 0x7771, RZ ;  /* 0x000077713d037816 */ /* 0x000fe200000000ff */
[----:B------:R-:W-:Y:S01]  /*1c3320*/  VIADD R0, R48, 0x1ec ;  /* 0x000001ec30007836 */ /* 0x000fe20000000000 */
[----:B------:R-:W-:Y:S01]  /*1c3330*/  ISETP.LT.AND P5, PT, R49, UR10, !P5 ;  /* 0x0000000a31007c0c */ /* 0x000fe2000efa1270 */
[----:B------:R-:W0:Y:S01]  /*1c3340*/  LDCU UR10, c[0x0][0x398] ;  /* 0x00007300ff0a77ac */ /* 0x000e220008000800 */
[----:B------:R-:W0:Y:S02]  /*1c3350*/  LDCU UR6, c[0x0][0x39c] ;  /* 0x00007380ff0677ac */ /* 0x000e240008000800 */
[----:B------:R-:W-:Y:S01]  /*1c3360*/  ISETP.GE.AND P3, PT, R0, UR16, PT ;  /* 0x0000001000007c0c */ /* 0x000fe2000bf66270 */
[----:B------:R-:W-:Y:S01]  /*1c3370*/  VIADD R0, R48, 0x1ed ;  /* 0x000001ed30007836 */ /* 0x000fe20000000000 */
[----:B------:R-:W0:Y:S01]  /*1c3380*/  LDCU UR16, c[0x0][0x398] ;  /* 0x00007300ff1077ac */ /* 0x000e220008000800 */
[----:B--2---:R2:W-:Y:S01]  /*1c3390*/  @P4 STG.E.U8 desc[UR62][R56.64], R3 ;  /* 0x0000000338004986 */ /* 0x0045e2000c10113e */
[----:B------:R-:W-:-:S02]  /*1c33a0*/  ISETP.LT.AND P4, PT, R47, UR8, !P3 ;  /* 0x000000082f007c0c */ /* 0x000fc4000df81270 */
[----:B--2---:R-:W-:Y:S01]  /*1c33b0*/  PRMT R3, R61, 0x7772, RZ ;  /* 0x000077723d037816 */ /* 0x004fe200000000ff */
[----:B------:R-:W2:Y:S01]  /*1c33c0*/  LDL.LU.64 R56, [R1+0x1de0] ;  /* 0x001de00001387983 */ /* 0x000ea20000300a00 */
[----:B------:R-:W0:Y:S03]  /*1c33d0*/  LDCU UR8, c[0x0][0x398] ;  /* 0x00007300ff0877ac */ /* 0x000e260008000800 */
[----:B-----5:R5:W-:Y:S01]  /*1c33e0*/  @P6 STG.E.U8 desc[UR62][R44.64], R3 ;  /* 0x000000032c006986 */ /* 0x020be2000c10113e */
[----:B-1----:R-:W-:Y:S02]  /*1c33f0*/  ISETP.LT.AND P3, PT, R49, UR14, !P3 ;  /* 0x0000000e31007c0c */ /* 0x002fe4000df61270 */
[----:B------:R-:W-:Y:S01]  /*1c3400*/  ISETP.GE.AND P6, PT, R0, UR18, PT ;  /* 0x0000001200007c0c */ /* 0x000fe2000bfc6270 */
[----:B------:R-:W1:Y:S01]  /*1c3410*/  LDCU UR14, c[0x0][0x398] ;  /* 0x00007300ff0e77ac */ /* 0x000e620008000800 */
[----:B-----5:R-:W5:Y:S04]  /*1c3420*/  LDL.LU.64 R44, [R1+0x1dc8] ;  /* 0x001dc800012c7983 */ /* 0x020f680000300a00 */
[----:B------:R-:W5:Y:S01]  /*1c3430*/  LDL.LU R55, [R1+0x2dc] ;  /* 0x0002dc0001377983 */ /* 0x000f620000300800 */
[----:B------:R-:W-:-:S03]  /*1c3440*/  PRMT R3, R61, 0x7773, RZ ;  /* 0x000077733d037816 */ /* 0x000fc600000000ff */
[----:B------:R-:W5:Y:S01]  /*1c3450*/  LDL.LU.64 R60, [R1+0x1df8] ;  /* 0x001df800013c7983 */ /* 0x000f620000300a00 */
[----:B----4-:R-:W-:-:S03]  /*1c3460*/  PRMT R0, R54, 0x7770, RZ ;  /* 0x0000777036007816 */ /* 0x010fc600000000ff */
[----:B------:R4:W-:Y:S04]  /*1c3470*/  @P5 STG.E.U8 desc[UR62][R50.64], R3 ;  /* 0x0000000332005986 */ /* 0x0009e8000c10113e */
[----:B------:R0:W-:Y:S04]  /*1c3480*/  @P4 STG.E.U8 desc[UR62][R52.64], R0 ;  /* 0x0000000034004986 */ /* 0x0001e8000c10113e */
[----:B----4-:R-:W4:Y:S01]  /*1c3490*/  LDL.LU.64 R50, [R1+0x1e40] ;  /* 0x001e400001327983 */ /* 0x010f220000300a00 */
[----:B0-----:R-:W-:-:S05]  /*1c34a0*/  PRMT R0, R54, 0x7771, RZ ;  /* 0x0000777136007816 */ /* 0x001fca00000000ff */
[----:B---3--:R0:W-:Y:S04]  /*1c34b0*/  @P3 STG.E.U8 desc[UR62][R58.64], R0 ;  /* 0x000000003a003986 */ /* 0x0081e8000c10113e */
[----:B0-----:R-:W3:Y:S01]  /*1c34c0*/  LDL.LU.64 R58, [R1+0x1e20] ;  /* 0x001e2000013a7983 */ /* 0x001ee20000300a00 */
[----:B------:R-:W-:Y:S01]  /*1c34d0*/  ISETP.LT.AND P5, PT, R47, UR16, !P6 ;  /* 0x000000102f007c0c */ /* 0x000fe2000f7a1270 */
[C---:B------:R-:W-:Y:S01]  /*1c34e0*/  VIADD R3, R48.reuse, 0x1ee ;  /* 0x000001ee30037836 */ /* 0x040fe20000000000 */
[----:B------:R-:W-:Y:S01]  /*1c34f0*/  ISETP.LT.AND P6, PT, R49, UR10, !P6 ;  /* 0x0000000a31007c0c */ /* 0x000fe2000f7c1270 */
[----:B------:R-:W0:Y:S01]  /*1c3500*/  LDCU UR10, c[0x0][0x398] ;  /* 0x00007300ff0a77ac */ /* 0x000e220008000800 */
[----:B------:R-:W-:Y:S01]  /*1c3510*/  VIADD R0, R48, 0x1ef ;  /* 0x000001ef30007836 */ /* 0x000fe20000000000 */
[----:B------:R-:W3:Y:S01]  /*1c3520*/  LDL.LU.64 R52, [R1+0x1df0] ;  /* 0x001df00001347983 */ /* 0x000ee20000300a00 */
[----:B------:R-:W-:-:S02]  /*1c3530*/  ISETP.GE.AND P4, PT, R3, UR20, PT ;  /* 0x0000001403007c0c */ /* 0x000fc4000bf86270 */
[C---:B------:R-:W-:Y:S02]  /*1c3540*/  PRMT R3, R54.reuse, 0x7772, RZ ;  /* 0x0000777236037816 */ /* 0x040fe400000000ff */
[----:B------:R-:W-:Y:S01]  /*1c3550*/  PRMT R4, R54, 0x7773, RZ ;  /* 0x0000777336047816 */ /* 0x000fe200000000ff */
[----:B------:R-:W0:Y:S01]  /*1c3560*/  LDCU UR16, c[0x0][0x398] ;  /* 0x00007300ff1077ac */ /* 0x000e220008000800 */
[----:B------:R-:W-:Y:S02]  /*1c3570*/  ISETP.LT.AND P3, PT, R47, UR8, !P4 ;  /* 0x000000082f007c0c */ /* 0x000fe4000e761270 */
[----:B-1----:R-:W-:Y:S01]  /*1c3580*/  ISETP.LT.AND P4, PT, R49, UR14, !P4 ;  /* 0x0000000e31007c0c */ /* 0x002fe2000e781270 */
[----:B------:R-:W1:Y:S01]  /*1c3590*/  LDCU UR14, c[0x0][0x398] ;  /* 0x00007300ff0e77ac */ /* 0x000e620008000800 */
[----:B------:R-:W0:Y:S01]  /*1c35a0*/  LDCU UR8, c[0x0][0x39c] ;  /* 0x00007380ff0877ac */ /* 0x000e220008000800 */
[----:B--2---:R2:W-:Y:S01]  /*1c35b0*/  @P5 STG.E.U8 desc[UR62][R56.64], R3 ;  /* 0x0000000338005986 */ /* 0x0045e2000c10113e */
[----:B------:R-:W-:Y:S01]  /*1c35c0*/  ISETP.GE.AND P5, PT, R0, UR12, PT ;  /* 0x0000000c00007c0c */ /* 0x000fe2000bfa6270 */
[----:B------:R-:W0:Y:S02]  /*1c35d0*/  LDCU UR12, c[0x0][0x398] ;  /* 0x00007300ff0c77ac */ /* 0x000e240008000800 */
[----:B--2---:R-:W2:Y:S04]  /*1c35e0*/  LDL.LU R56, [R1+0x2c0] ;  /* 0x0002c00001387983 */ /* 0x004ea80000300800 */
[----:B------:R-:W2:Y:S01]  /*1c35f0*/  LDL.LU.64 R42, [R1+0x1e18] ;  /* 0x001e1800012a7983 */ /* 0x000ea20000300a00 */
[----:B------:R-:W-:Y:S01]  /*1c3600*/  VIADD R3, R48, 0x1f0 ;  /* 0x000001f030037836 */ /* 0x000fe20000000000 */
[----:B-----5:R-:W-:-:S02]  /*1c3610*/  PRMT R0, R55, 0x7770, RZ ;  /* 0x0000777037007816 */ /* 0x020fc400000000ff */
[----:B------:R5:W-:Y:S01]  /*1c3620*/  @P6 STG.E.U8 desc[UR62][R44.64], R4 ;  /* 0x000000042c006986 */ /* 0x000be2000c10113e */
[----:B0-----:R-:W-:Y:S01]  /*1c3630*/  ISETP.LT.AND P6, PT, R47, UR10, !P5 ;  /* 0x0000000a2f007c0c */ /* 0x001fe2000efc1270 */
[----:B------:R-:W0:Y:S02]  /*1c3640*/  LDCU UR10, c[0x0][0x398] ;  /* 0x00007300ff0a77ac */ /* 0x000e240008000800 */
[----:B------:R1:W-:Y:S01]  /*1c3650*/  @P3 STG.E.U8 desc[UR62][R60.64], R0 ;  /* 0x000000003c003986 */ /* 0x0003e2000c10113e */
[----:B------:R-:W-:Y:S02]  /*1c3660*/  ISETP.GE.AND P3, PT, R3, UR4, PT ;  /* 0x0000000403007c0c */ /* 0x000fe4000bf66270 */
[C---:B------:R-:W-:Y:S02]  /*1c3670*/  PRMT R3, R55.reuse, 0x7771, RZ ;  /* 0x0000777137037816 */ /* 0x040fe400000000ff */
[----:B-----5:R-:W-:Y:S02]  /*1c3680*/  PRMT R4, R55, 0x7773, RZ ;  /* 0x0000777337047816 */ /* 0x020fe400000000ff */
[----:B------:R-:W-:Y:S01]  /*1c3690*/  ISETP.LT.AND P5, PT, R49, UR16, !P5 ;  /* 0x0000001031007c0c */ /* 0x000fe2000efa1270 */
[----:B------:R-:W5:Y:S01]  /*1c36a0*/  LDCU UR16, c[0x0][0x398] ;  /* 0x00007300ff1077ac */ /* 0x000f620008000800 */
[----:B------:R-:W0:Y:S01]  /*1c36b0*/  LDCU UR4, c[0x0][0x39c] ;  /* 0x00007380ff0477ac */ /* 0x000e220008000800 */
[----:B-1----:R-:W2:Y:S01]  /*1c36c0*/  LDL.LU.64 R60, [R1+0x1e10] ;  /* 0x001e1000013c7983 */ /* 0x002ea20000300a00 */
[----:B------:R-:W-:-:S03]  /*1c36d0*/  PRMT R0, R55, 0x7772, RZ ;  /* 0x0000777237007816 */ /* 0x000fc600000000ff */
[----:B------:R-:W2:Y:S04]  /*1c36e0*/  LDL.LU.64 R54, [R1+0x1e38] ;  /* 0x001e380001367983 */ /* 0x000ea80000300a00 */
[----:B----4-:R1:W-:Y:S04]  /*1c36f0*/  @P4 STG.E.U8 desc[UR62][R50.64], R3 ;  /* 0x0000000332004986 */ /* 0x0103e8000c10113e */
[----:B-1----:R-:W4:Y:S04]  /*1c3700*/  LDL.LU.64 R50, [R1+0x1e30] ;  /* 0x001e300001327983 */ /* 0x002f280000300a00 */
[----:B------:R-:W4:Y:S04]  /*1c3710*/  LDL.LU R45, [R1+0x2c4] ;  /* 0x0002c400012d7983 */ /* 0x000f280000300800 */
[----:B---3--:R1:W-:Y:S04]  /*1c3720*/  @P6 STG.E.U8 desc[UR62][R58.64], R0 ;  /* 0x000000003a006986 */ /* 0x0083e8000c10113e */
[----:B-1----:R-:W3:Y:S01]  /*1c3730*/  LDL.LU.64 R58, [R1+0x1e50] ;  /* 0x001e5000013a7983 */ /* 0x002ee20000300a00 */
[----:B------:R-:W-:Y:S01]  /*1c3740*/  VIADD R3, R48, 0x1f1 ;  /* 0x000001f130037836 */ /* 0x000fe20000000000 */
[----:B------:R-:W-:-:S04]  /*1c3750*/  ISETP.LT.AND P4, PT, R47, UR12, !P3 ;  /* 0x0000000c2f007c0c */ /* 0x000fc8000df81270 */
[----:B------:R-:W-:Y:S01]  /*1c3760*/  ISETP.GE.AND P6, PT, R3, UR6, PT ;  /* 0x0000000603007c0c */ /* 0x000fe2000bfc6270 */
[----:B------:R-:W1:Y:S01]  /*1c3770*/  LDCU UR6, c[0x0][0x398] ;  /* 0x00007300ff0677ac */ /* 0x000e620008000800 */
[----:B------:R-:W-:Y:S01]  /*1c3780*/  ISETP.LT.AND P3, PT, R49, UR14, !P3 ;  /* 0x0000000e31007c0c */ /* 0x000fe2000df61270 */
[----:B------:R-:W-:Y:S01]  /*1c3790*/  VIADD R3, R48, 0x1f2 ;  /* 0x000001f230037836 */ /* 0x000fe20000000000 */
[----:B------:R1:W-:Y:S01]  /*1c37a0*/  @P5 STG.E.U8 desc[UR62][R52.64], R4 ;  /* 0x0000000434005986 */ /* 0x0003e2000c10113e */
[----:B0-----:R-:W-:Y:S02]  /*1c37b0*/  ISETP.LT.AND P5, PT, R47, UR10, !P6 ;  /* 0x0000000a2f007c0c */ /* 0x001fe4000f7a1270 */
[----:B-----5:R-:W-:Y:S01]  /*1c37c0*/  ISETP.LT.AND P6, PT, R49, UR16, !P6 ;  /* 0x0000001031007c0c */ /* 0x020fe2000f7c1270 */
[----:B------:R-:W0:Y:S01]  /*1c37d0*/  LDCU UR12, c[0x0][0x398] ;  /* 0x00007300ff0c77ac */ /* 0x000e220008000800 */
[----:B------:R-:W5:Y:S01]  /*1c37e0*/  LDCU UR10, c[0x0][0x398] ;  /* 0x00007300ff0a77ac */ /* 0x000f620008000800 */
[----:B-1----:R-:W5:Y:S01]  /*1c37f0*/  LDL.LU.64 R52, [R1+0x1e48] ;  /* 0x001e480001347983 */ /* 0x002f620000300a00 */
[----:B--2---:R-:W-:-:S05]  /*1c3800*/  PRMT R0, R56, 0x7770, RZ ;  /* 0x0000777038007816 */ /* 0x004fca00000000ff */
[----:B------:R1:W-:Y:S01]  /*1c3810*/  @P4 STG.E.U8 desc[UR62][R42.64], R0 ;  /* 0x000000002a004986 */ /* 0x0003e2000c10113e */
[----:B------:R-:W-:Y:S01]  /*1c3820*/  ISETP.GE.AND P4, PT, R3, UR8, PT ;  /* 0x0000000803007c0c */ /* 0x000fe2000bf86270 */
[----:B------:R-:W-:Y:S01]  /*1c3830*/  VIADD R3, R48, 0x1f3 ;  /* 0x000001f330037836 */ /* 0x000fe20000000000 */
[----:B------:R-:W2:Y:S01]  /*1c3840*/  LDCU UR8, c[0x0][0x398] ;  /* 0x00007300ff0877ac */ /* 0x000ea20008000800 */
[----:B-1----:R-:W-:Y:S01]  /*1c3850*/  PRMT R0, R56, 0x7771, RZ ;  /* 0x0000777138007816 */ /* 0x002fe200000000ff */
[----:B------:R-:W5:Y:S04]  /*1c3860*/  LDL.LU.64 R42, [R1+0x1dc0] ;  /* 0x001dc000012a7983 */ /* 0x000f680000300a00 */
[----:B------:R1:W-:Y:S01]  /*1c3870*/  @P3 STG.E.U8 desc[UR62][R60.64], R0 ;  /* 0x000000003c003986 */ /* 0x0003e2000c10113e */
[----:B------:R-:W-:-:S03]  /*1c3880*/  ISETP.LT.AND P3, PT, R47, UR6, !P4 ;  /* 0x000000062f007c0c */ /* 0x000fc6000e761270 */
[----:B-1----:R-:W5:Y:S01]  /*1c3890*/  LDL.LU.64 R60, [R1+0x1c90] ;  /* 0x001c9000013c7983 */ /* 0x002f620000300a00 */
[----:B------:R-:W-:-:S03]  /*1c38a0*/  PRMT R0, R56, 0x7772, RZ ;  /* 0x0000777238007816 */ /* 0x000fc600000000ff */
[----:B------:R-:W5:Y:S01]  /*1c38b0*/  LDL.LU R57, [R1+0x2c8] ;  /* 0x0002c80001397983 */ /* 0x000f620000300800 */
[----:B------:R-:W1:Y:S03]  /*1c38c0*/  LDCU UR6, c[0x0][0x398] ;  /* 0x00007300ff0677ac */ /* 0x000e660008000800 */
[----:B------:R0:W-:Y:S01]  /*1c38d0*/  @P5 STG.E.U8 desc[UR62][R54.64], R0 ;  /* 0x0000000036005986 */ /* 0x0001e2000c10113e */
[----:B------:R-:W-:Y:S02]  /*1c38e0*/  ISETP.GE.AND P5, PT, R3, UR4, PT ;  /* 0x0000000403007c0c */ /* 0x000fe4000bfa6270 */
[----:B----4-:R-:W-:Y:S01]  /*1c38f0*/  PRMT R3, R45, 0x7770, RZ ;  /* 0x000077702d037816 */ /* 0x010fe200000000ff */
[----:B------:R-:W4:Y:S01]  /*1c3900*/  LDCU UR4, c[0x0][0x398] ;  /* 0x00007300ff0477ac */ /* 0x000f220008000800 */
[----:B0-----:R-:W5:Y:S01]  /*1c3910*/  LDL.LU.64 R54, [R1+0x1aa8] ;  /* 0x001aa80001367983 */ /* 0x001f620000300a00 */
[----:B------:R-:W-:-:S05]  /*1c3920*/  PRMT R0, R56, 0x7773, RZ ;  /* 0x0000777338007816 */ /* 0x000fca00000000ff */
[----:B------:R-:W-:Y:S04]  /*1c3930*/  @P6 STG.E.U8 desc[UR62][R50.64], R0 ;  /* 0x0000000032006986 */ /* 0x000fe8000c10113e */
[----:B---3--:R0:W-:Y:S04]  /*1c3940*/  @P3 STG.E.U8 desc[UR62][R58.64], R3 ;  /* 0x000000033a003986 */ /* 0x0081e8000c10113e */
[----:B0-----:R-:W3:Y:S01]  /*1c3950*/  LDL.LU.64 R58, [R1+0x1b30] ;  /* 0x001b3000013a7983 */ /* 0x001ee20000300a00 */
[----:B------:R-:W-:Y:S02]  /*1c3960*/  ISETP.LT.AND P4, PT, R49, UR12, !P4 ;  /* 0x0000000c31007c0c */ /* 0x000fe4000e781270 */
[----:B--2---:R-:W-:-:S02]  /*1c3970*/  ISETP.LT.AND P6, PT, R47, UR8, !P5 ;  /* 0x000000082f007c0c */ /* 0x004fc4000efc1270 */
[----:B------:R-:W-:Y:S01]  /*1c3980*/  PRMT R3, R45, 0x7771, RZ ;  /* 0x000077712d037816 */ /* 0x000fe200000000ff */
[----:B------:R-:W-:Y:S01]  /*1c3990*/  VIADD R0, R48, 0x1f6 ;  /* 0x000001f630007836 */ /* 0x000fe20000000000 */
[----:B-----5:R-:W-:Y:S02]  /*1c39a0*/  ISETP.LT.AND P5, PT, R49, UR10, !P5 ;  /* 0x0000000a31007c0c */ /* 0x020fe4000efa1270 */
[C---:B------:R-:W-:Y:S01]  /*1c39b0*/  PRMT R4, R45.reuse, 0x7772, RZ ;  /* 0x000077722d047816 */ /* 0x040fe200000000ff */
[----:B------:R-:W2:Y:S01]  /*1c39c0*/  LDL.LU.64 R50, [R1+0x1a30] ;  /* 0x001a300001327983 */ /* 0x000ea20000300a00 */
[----:B------:R-:W-:Y:S02]  /*1c39d0*/  PRMT R8, R45, 0x7773, RZ ;  /* 0x000077732d087816 */ /* 0x000fe400000000ff */
[----:B------:R-:W-:Y:S01]  /*1c39e0*/  ISETP.GE.AND P3, PT, R0, UR21, PT ;  /* 0x0000001500007c0c */ /* 0x000fe2000bf66270 */
[C---:B------:R-:W-:Y:S01]  /*1c39f0*/  VIADD R0, R48.reuse, 0x1f7 ;  /* 0x000001f730007836 */ /* 0x040fe20000000000 */
[----:B------:R-:W0:Y:S01]  /*1c3a00*/  LDCU UR8, c[0x0][0x398] ;  /* 0x00007300ff0877ac */ /* 0x000e220008000800 */
[----:B------:R-:W5:Y:S01]  /*1c3a10*/  LDCU UR10, c[0x0][0x398] ;  /* 0x00007300ff0a77ac */ /* 0x000f620008000800 */
[----:B------:R-:W-:Y:S01]  /*1c3a20*/  VIADD R9, R48, 0x1f9 ;  /* 0x000001f930097836 */ /* 0x000fe20000000000 */
[----:B------:R0:W-:Y:S01]  /*1c3a30*/  @P4 STG.E.U8 desc[UR62][R52.64], R3 ;  /* 0x0000000334004986 */ /* 0x0001e2000c10113e */
[----:B----4-:R-:W-:-:S02]  /*1c3a40*/  ISETP.LT.AND P4, PT, R47, UR4, !P1 ;  /* 0x000000042f007c0c */ /* 0x010fc4000cf81270 */
[----:B-1----:R-:W-:Y:S01]  /*1c3a50*/  ISETP.LT.AND P1, PT, R49, UR6, !P1 ;  /* 0x0000000631007c0c */ /* 0x002fe2000cf21270 */
[----:B------:R-:W1:Y:S01]  /*1c3a60*/  LDCU UR4, c[0x0][0x398] ;  /* 0x00007300ff0477ac */ /* 0x000e620008000800 */
[----:B------:R-:W4:Y:S01]  /*1c3a70*/  LDCU UR6, c[0x0][0x398] ;  /* 0x00007300ff0677ac */ /* 0x000f220008000800 */
[----:B------:R-:W1:Y:S01]  /*1c3a80*/  LDCU UR12, c[0x0][0x398] ;  /* 0x00007300ff0c77ac */ /* 0x000e620008000800 */
[----:B0-----:R-:W2:Y:S04]  /*1c3a90*/  LDL.LU.64 R52, [R1+0x19c0] ;  /* 0x0019c00001347983 */ /* 0x001ea80000300a00 */
[----:B------:R-:W2:Y:S01]  /*1c3aa0*/  LDL.LU R56, [R1+0x2cc] ;  /* 0x0002cc0001387983 */ /* 0x000ea20000300800 */
[----:B------:R-:W-:-:S03]  /*1c3ab0*/  VIADD R3, R48, 0x1f8 ;  /* 0x000001f830037836 */ /* 0x000fc60000000000 */
[----:B------:R-:W2:Y:S04]  /*1c3ac0*/  LDL.LU.64 R44, [R1+0x1430] ;  /* 0x00143000012c7983 */ /* 0x000ea80000300a00 */
[----:B------:R-:W-:Y:S01]  /*1c3ad0*/  @P6 STG.E.U8 desc[UR62][R42.64], R4 ;  /* 0x000000042a006986 */ /* 0x000fe2000c10113e */
[----:B------:R-:W-:-:S03]  /*1c3ae0*/  ISETP.GE.AND P6, PT, R0, UR19, PT ;  /* 0x0000001300007c0c */ /* 0x000fc6000bfc6270 */
[----:B------:R-:W0:Y:S01]  /*1c3af0*/  LDS.128 R4, [R2] ;  /* 0x0000000002047984 */ /* 0x000e220000000c00 */
[----:B------:R-:W-:-:S03]  /*1c3b00*/  PRMT R0, R57, 0x7770, RZ ;  /* 0x0000777039007816 */ /* 0x000fc600000000ff */
[----:B------:R-:W-:Y:S04]  /*1c3b10*/  @P5 STG.E.U8 desc[UR62][R60.64], R8 ;  /* 0x000000083c005986 */ /* 0x000fe8000c10113e */
[----:B------:R0:W-:Y:S01]  /*1c3b20*/  @P4 STG.E.U8 desc[UR62][R54.64], R0 ;  /* 0x0000000036004986 */ /* 0x0001e2000c10113e */
[----:B------:R-:W-:Y:S02]  /*1c3b30*/  ISETP.GE.AND P4, PT, R3, UR17, PT ;  /* 0x0000001103007c0c */ /* 0x000fe4000bf86270 */
[----:B------:R-:W-:Y:S01]  /*1c3b40*/  PRMT R3, R57, 0x7771, RZ ;  /* 0x0000777139037816 */ /* 0x000fe200000000ff */
[----:B0-----:R-:W2:Y:S04]  /*1c3b50*/  LDL.LU.64 R54, [R1+0x13d0] ;  /* 0x0013d00001367983 */ /* 0x001ea80000300a00 */
[----:B---3--:R0:W-:Y:S04]  /*1c3b60*/  @P1 STG.E.U8 desc[UR62][R58.64], R3 ;  /* 0x000000033a001986 */ /* 0x0081e8000c10113e */
[----:B0-----:R-:W3:Y:S01]  /*1c3b70*/  LDL.LU.64 R58, [R1+0x1228] ;  /* 0x00122800013a7983 */ /* 0x001ee20000300a00 */
[----:B------:R-:W-:Y:S01]  /*1c3b80*/  ISETP.LT.AND P5, PT, R47, UR8, !P2 ;  /* 0x000000082f007c0c */ /* 0x000fe2000d7a1270 */
[----:B------:R-:W0:Y:S01]  /*1c3b90*/  LDCU UR8, c[0x0][0x398] ;  /* 0x00007300ff0877ac */ /* 0x000e220008000800 */
[----:B-----5:R-:W-:-:S02]  /*1c3ba0*/  ISETP.LT.AND P2, PT, R49, UR10, !P2 ;  /* 0x0000000a31007c0c */ /* 0x020fc4000d741270 */
[----:B------:R-:W-:Y:S02]  /*1c3bb0*/  PRMT R8, R57, 0x7772, RZ ;  /* 0x0000777239087816 */ /* 0x000fe400000000ff */
[----:B-1----:R-:W-:Y:S02]  /*1c3bc0*/  ISETP.LT.AND P1, PT, R47, UR4, !P3 ;  /* 0x000000042f007c0c */ /* 0x002fe4000df21270 */
[----:B------:R-:W-:Y:S01]  /*1c3bd0*/  PRMT R0, R57, 0x7773, RZ ;  /* 0x0000777339007816 */ /* 0x000fe200000000ff */
[----:B------:R-:W5:Y:S01]  /*1c3be0*/  LDL.LU.64 R60, [R1+0x11e0] ;  /* 0x0011e000013c7983 */ /* 0x000f620000300a00 */
[----:B----4-:R-:W-:Y:S01]  /*1c3bf0*/  ISETP.LT.AND P3, PT, R49, UR6, !P3 ;  /* 0x0000000631007c0c */ /* 0x010fe2000df61270 */
[----:B------:R-:W-:Y:S01]  /*1c3c00*/  VIADD R3, R48, 0x1fa ;  /* 0x000001fa30037836 */ /* 0x000fe20000000000 */
[----:B------:R-:W1:Y:S01]  /*1c3c10*/  LDCU UR4, c[0x0][0x398] ;  /* 0x00007300ff0477ac */ /* 0x000e620008000800 */
[----:B------:R-:W4:Y:S01]  /*1c3c20*/  LDCU UR10, c[0x0][0x398] ;  /* 0x00007300ff0a77ac */ /* 0x000f220008000800 */
[----:B------:R-:W1:Y:S01]  /*1c3c30*/  LDCU UR6, c[0x0][0x398] ;  /* 0x00007300ff0677ac */ /* 0x000e620008000800 */
[----:B--2---:R2:W-:Y:S04]  /*1c3c40*/  @P5 STG.E.U8 desc[UR62][R50.64], R8 ;  /* 0x0000000832005986 */ /* 0x0045e8000c10113e */
[----:B------:R2:W-:Y:S01]  /*1c3c50*/  @P2 STG.E.U8 desc[UR62][R52.64], R0 ;  /* 0x0000000034002986 */ /* 0x0005e2000c10113e */
[----:B------:R-:W-:-:S02]  /*1c3c60*/  PRMT R2, R56, 0x7770, RZ ;  /* 0x0000777038027816 */ /* 0x000fc400000000ff */
[----:B0-----:R-:W-:Y:S01]  /*1c3c70*/  ISETP.LT.AND P2, PT, R47, UR8, !P6 ;  /* 0x000000082f007c0c */ /* 0x001fe2000f741270 */
[----:B--2---:R-:W2:Y:S04]  /*1c3c80*/  LDL.LU.64 R50, [R1+0x1180] ;  /* 0x0011800001327983 */ /* 0x004ea80000300a00 */
[----:B------:R-:W2:Y:S04]  /*1c3c90*/  LDL.LU.64 R52, [R1+0x10e8] ;  /* 0x0010e80001347983 */ /* 0x000ea80000300a00 */
[----:B------:R-:W-:Y:S01]  /*1c3ca0*/  @P1 STG.E.U8 desc[UR62][R44.64], R2 ;  /* 0x000000022c001986 */ /* 0x000fe2000c10113e */
[----:B------:R-:W-:-:S02]  /*1c3cb0*/  ISETP.GE.AND P1, PT, R3, UR15, PT ;  /* 0x0000000f03007c0c */ /* 0x000fc4000bf26270 */
[C---:B------:R-:W-:Y:S02]  /*1c3cc0*/  PRMT R0, R56.reuse, 0x7771, RZ ;  /* 0x0000777138007816 */ /* 0x040fe400000000ff */
[C---:B------:R-:W-:Y:S02]  /*1c3cd0*/  PRMT R3, R56.reuse, 0x7772, RZ ;  /* 0x0000777238037816 */ /* 0x040fe400000000ff */
[----:B------:R-:W-:Y:S02]  /*1c3ce0*/  PRMT R8, R56, 0x7773, RZ ;  /* 0x0000777338087816 */ /* 0x000fe400000000ff */
[----:B------:R-:W-:Y:S01]  /*1c3cf0*/  ISETP.GE.AND P5, PT, R9, UR7, PT ;  /* 0x0000000709007c0c */ /* 0x000fe2000bfa6270 */
[----:B------:R-:W2:Y:S01]  /*1c3d00*/  LDL.LU.64 R56, [R1+0x1030] ;  /* 0x0010300001387983 */ /* 0x000ea20000300a00 */
[----:B------:R-:W0:Y:S01]  /*1c3d10*/  LDCU UR7, c[0x0][0x398] ;  /* 0x00007300ff0777ac */ /* 0x000e220008000800 */
[----:B------:R-:W0:Y:S02]  /*1c3d20*/  LDCU UR8, c[0x0][0x398] ;  /* 0x00007300ff0877ac */ /* 0x000e240008000800 */
[----:B------:R0:W-:Y:S04]  /*1c3d30*/  @P3 STG.E.U8 desc[UR62][R54.64], R0 ;  /* 0x0000000036003986 */ /* 0x0001e8000c10113e */
[----:B0-----:R-:W2:Y:S04]  /*1c3d40*/  LDL.LU.64 R54, [R1+0xf78] ;  /* 0x000f780001367983 */ /* 0x001ea80000300a00 */
[----:B---3--:R0:W-:Y:S04]  /*1c3d50*/  @P2 STG.E.U8 desc[UR62][R58.64], R3 ;  /* 0x000000033a002986 */ /* 0x0081e8000c10113e */
[----:B0-----:R-:W3:Y:S01]  /*1c3d60*/  LDL.LU.64 R58, [R1+0xde0] ;  /* 0x000de000013a7983 */ /* 0x001ee20000300a00 */
[----:B-1----:R-:W-:Y:S01]  /*1c3d70*/  ISETP.LT.AND P3, PT, R47, UR4, !P4 ;  /* 0x000000042f007c0c */ /* 0x002fe2000e761270 */
[----:B------:R-:W0:Y:S01]  /*1c3d80*/  LDCU UR4, c[0x0][0x398] ;  /* 0x00007300ff0477ac */ /* 0x000e220008000800 */
[----:B----4-:R-:W-:-:S02]  /*1c3d90*/  ISETP.LT.AND P6, PT, R49, UR10, !P6 ;  /* 0x0000000a31007c0c */ /* 0x010fc4000f7c1270 */
[----:B------:R-:W-:Y:S02]  /*1c3da0*/  ISETP.LT.AND P4, PT, R49, UR6, !P4 ;  /* 0x0000000631007c0c */ /* 0x000fe4000e781270 */
[C---:B------:R-:W-:Y:S01]  /*1c3db0*/  PRMT R2, R4.reuse, 0x7770, RZ ;  /* 0x0000777004027816 */ /* 0x040fe200000000ff */
[----:B------:R-:W4:Y:S01]  /*1c3dc0*/  LDL.LU.64 R38, [R1+0xd38] ;  /* 0x000d380001267983 */ /* 0x000f220000300a00 */
[----:B------:R-:W-:-:S03]  /*1c3dd0*/  PRMT R0, R4, 0x7771, RZ ;  /* 0x0000777104007816 */ /* 0x000fc600000000ff */
[----:B------:R-:W4:Y:S04]  /*1c3de0*/  LDL.LU.64 R40, [R1+0xc40] ;  /* 0x000c400001287983 */ /* 0x000f280000300a00 */
[----:B------:R-:W4:Y:S04]  /*1c3df0*/  LDL.LU.64 R42, [R1+0xb00] ;  /* 0x000b0000012a7983 */ /* 0x000f280000300a00 */
[----:B------:R-:W4:Y:S01]  /*1c3e00*/  LDL.LU.64 R44, [R1+0x9f0] ;  /* 0x0009f000012c7983 */ /* 0x000f220000300a00 */
[----:B------:R-:W-:Y:S01]  /*1c3e10*/  PRMT R3, R4, 0x7772, RZ ;  /* 0x0000777204037816 */ /* 0x000fe200000000ff */
[----:B------:R-:W1:Y:S02]  /*1c3e20*/  LDCU UR10, c[0x0][0x398] ;  /* 0x00007300ff0a77ac */ /* 0x000e640008000800 */
[----:B-----5:R5:W-:Y:S01]  /*1c3e30*/  @P6 STG.E.U8 desc[UR62][R60.64], R8 ;  /* 0x000000083c006986 */ /* 0x020be2000c10113e */
[----:B------:R-:W-:-:S03]  /*1c3e40*/  ISETP.LT.AND P6, PT, R47, UR7, !P5 ;  /* 0x000000072f007c0c */ /* 0x000fc6000efc1270 */
[----:B--2---:R2:W-:Y:S01]  /*1c3e50*/  @P3 STG.E.U8 desc[UR62][R50.64], R2 ;  /* 0x0000000232003986 */ /* 0x0045e2000c10113e */
[----:B------:R-:W-:-:S03]  /*1c3e60*/  ISETP.LT.AND P5, PT, R49, UR8, !P5 ;  /* 0x0000000831007c0c */ /* 0x000fc6000efa1270 */
[----:B------:R1:W-:Y:S01]  /*1c3e70*/  @P4 STG.E.U8 desc[UR62][R52.64], R0 ;  /* 0x0000000034004986 */ /* 0x0003e2000c10113e */
[----:B0-----:R-:W-:Y:S02]  /*1c3e80*/  ISETP.LT.AND P4, PT, R47, UR4, !P1 ;  /* 0x000000042f007c0c */ /* 0x001fe4000cf81270 */
[----:B------:R-:W-:Y:S01]  /*1c3e90*/  PRMT R4, R4, 0x7773, RZ ;  /* 0x0000777304047816 */ /* 0x000fe200000000ff */
[----:B------:R-:W0:Y:S01]  /*1c3ea0*/  LDCU UR6, c[0x0][0x398] ;  /* 0x00007300ff0677ac */ /* 0x000e220008000800 */
[----:B------:R-:W0:Y:S01]  /*1c3eb0*/  LDCU UR7, c[0x0][0x398] ;  /* 0x00007300ff0777ac */ /* 0x000e220008000800 */
[----:B------:R-:W0:Y:S01]  /*1c3ec0*/  LDCU UR8, c[0x0][0x398] ;  /* 0x00007300ff0877ac */ /* 0x000e220008000800 */
[----:B------:R-:W-:Y:S01]  /*1c3ed0*/  VIADD R9, R48, 0x1fb ;  /* 0x000001fb30097836 */ /* 0x000fe20000000000 */
[----:B------:R-:W0:Y:S01]  /*1c3ee0*/  LDCU UR4, c[0x0][0x398] ;  /* 0x00007300ff0477ac */ /* 0x000e220008000800 */
[----:B-----5:R-:W5:Y:S04]  /*1c3ef0*/  LDL.LU.64 R60, [R1+0x8c0] ;  /* 0x0008c000013c7983 */ /* 0x020f680000300a00 */
[----:B--2---:R-:W2:Y:S01]  /*1c3f00*/  LDL.LU.64 R50, [R1+0x828] ;  /* 0x0008280001327983 */ /* 0x004ea20000300a00 */
[----:B-1----:R-:W-:-:S03]  /*1c3f10*/  PRMT R0, R5, 0x7770, RZ ;  /* 0x0000777005007816 */ /* 0x002fc600000000ff */
[----:B------:R1:W-:Y:S04]  /*1c3f20*/  @P6 STG.E.U8 desc[UR62][R56.64], R3 ;  /* 0x0000000338006986 */ /* 0x0003e8000c10113e */
[----:B------:R-:W2:Y:S04]  /*1c3f30*/  LDL.LU.64 R52, [R1+0x798] ;  /* 0x0007980001347983 */ /* 0x000ea80000300a00 */
[----:B-1----:R-:W2:Y:S04]  /*1c3f40*/  LDL.LU.64 R56, [R1+0x770] ;  /* 0x0007700001387983 */ /* 0x002ea80000300a00 */
[----:B------:R1:W-:Y:S04]  /*1c3f50*/  @P5 STG.E.U8 desc[UR62][R54.64], R4 ;  /* 0x0000000436005986 */ /* 0x0003e8000c10113e */
[----:B-1----:R-:W2:Y:S04]  /*1c3f60*/  LDL.LU.64 R54, [R1+0x6f8] ;  /* 0x0006f80001367983 */ /* 0x002ea80000300a00 */
[----:B---3--:R1:W-:Y:S04]  /*1c3f70*/  @P4 STG.E.U8 desc[UR62][R58.64], R0 ;  /* 0x000000003a004986 */ /* 0x0083e8000c10113e */
[----:B-1----:R-:W3:Y:S01]  /*1c3f80*/  LDL.LU.64 R58, [R1+0x668] ;  /* 0x00066800013a7983 */ /* 0x002ee20000300a00 */
[----:B------:R-:W-:Y:S01]  /*1c3f90*/  ISETP.GE.AND P2, PT, R9, UR11, PT ;  /* 0x0000000b09007c0c */ /* 0x000fe2000bf46270 */
[----:B------:R-:W-:-:S02]  /*1c3fa0*/  VIADD R8, R48, 0x1fd ;  /* 0x000001fd30087836 */ /* 0x000fc40000000000 */
[----:B------:R-:W-:Y:S01]  /*1c3fb0*/  VIADD R9, R48, 0x1fc ;  /* 0x000001fc30097836 */ /* 0x000fe20000000000 */
[----:B------:R-:W-:Y:S01]  /*1c3fc0*/  ISETP.LT.AND P1, PT, R49, UR10, !P1 ;  /* 0x0000000a31007c0c */ /* 0x000fe2000cf21270 */
[----:B------:R-:W1:Y:S01]  /*1c3fd0*/  LDCU UR10, c[0x0][0x398] ;  /* 0x00007300ff0a77ac */ /* 0x000e620008000800 */
[----:B------:R-:W-:Y:S02]  /*1c3fe0*/  ISETP.GE.AND P6, PT, R8, UR9, PT ;  /* 0x0000000908007c0c */ /* 0x000fe4000bfc6270 */
[----:B------:R-:W-:Y:S01]  /*1c3ff0*/  ISETP.GE.AND P3, PT, R9, UR13, PT ;  /* 0x0000000d09007c0c */ /* 0x000fe2000bf66270 */
[----:B------:R-:W1:Y:S01]  /*1c4000*/  LDCU UR9, c[0x0][0x398] ;  /* 0x00007300ff0977ac */ /* 0x000e620008000800 */
[----:B0-----:R-:W-:Y:S01]  /*1c4010*/  ISETP.LT.AND P5, PT, R47, UR6, !P2 ;  /* 0x000000062f007c0c */ /* 0x001fe2000d7a1270 */
[----:B------:R-:W0:Y:S01]  /*1c4020*/  LDCU UR6, c[0x0][0x398] ;  /* 0x00007300ff0677ac */ /* 0x000e220008000800 */
[----:B------:R-:W-:Y:S01]  /*1c4030*/  ISETP.LT.AND P2, PT, R49, UR7, !P2 ;  /* 0x0000000731007c0c */ /* 0x000fe2000d741270 */
[----:B------:R-:W0:Y:S01]  /*1c4040*/  LDCU UR7, c[0x0][0x398] ;  /* 0x00007300ff0777ac */ /* 0x000e220008000800 */
[----:B------:R-:W-:-:S02]  /*1c4050*/  ISETP.LT.AND P4, PT, R47, UR8, !P3 ;  /* 0x000000082f007c0c */ /* 0x000fc4000df81270 */
[C---:B------:R-:W-:Y:S02]  /*1c4060*/  PRMT R2, R5.reuse, 0x7771, RZ ;  /* 0x0000777105027816 */ /* 0x040fe400000000ff */
[C---:B------:R-:W-:Y:S01]  /*1c4070*/  PRMT R3, R5.reuse, 0x7772, RZ ;  /* 0x0000777205037816 */ /* 0x040fe200000000ff */
[----:B------:R-:W-:Y:S01]  /*1c4080*/  VIADD R8, R48, 0x1fe ;  /* 0x000001fe30087836 */ /* 0x000fe20000000000 */
[----:B------:R-:W-:Y:S02]  /*1c4090*/  PRMT R5, R5, 0x7773, RZ ;  /* 0x0000777305057816 */ /* 0x000fe400000000ff */
[----:B------:R-:W-:Y:S01]  /*1c40a0*/  PRMT R0, R6, 0x7770, RZ ;  /* 0x0000777006007816 */ /* 0x000fe200000000ff */
[----:B----4-:R4:W-:Y:S04]  /*1c40b0*/  @P1 STG.E.U8 desc[UR62][R38.64], R2 ;  /* 0x0000000226001986 */ /* 0x0109e8000c10113e */
[----:B------:R0:W-:Y:S01]  /*1c40c0*/  @P5 STG.E.U8 desc[UR62][R40.64], R3 ;  /* 0x0000000328005986 */ /* 0x0001e2000c10113e */
[----:B------:R-:W-:-:S02]  /*1c40d0*/  ISETP.GE.AND P1, PT, R8, UR5, PT ;  /* 0x0000000508007c0c */ /* 0x000fc4000bf26270 */
[----:B------:R-:W-:Y:S01]  /*1c40e0*/  ISETP.LT.AND P3, PT, R49, UR4, !P3 ;  /* 0x0000000431007c0c */ /* 0x000fe2000df61270 */
[----:B------:R-:W-:Y:S04]  /*1c40f0*/  @P2 STG.E.U8 desc[UR62][R42.64], R5 ;  /* 0x000000052a002986 */ /* 0x000fe8000c10113e */
[----:B------:R4:W-:Y:S01]  /*1c4100*/  @P4 STG.E.U8 desc[UR62][R44.64], R0 ;  /* 0x000000002c004986 */ /* 0x0009e2000c10113e */
[----:B-1----:R-:W-:Y:S02]  /*1c4110*/  ISETP.LT.AND P4, PT, R47, UR9, !P6 ;  /* 0x000000092f007c0c */ /* 0x002fe4000f781270 */
[----:B------:R-:W-:Y:S02]  /*1c4120*/  ISETP.LT.AND P6, PT, R49, UR10, !P6 ;  /* 0x0000000a31007c0c */ /* 0x000fe4000f7c1270 */
[----:B0-----:R-:W-:-:S02]  /*1c4130*/  ISETP.LT.AND P5, PT, R47, UR6, !P1 ;  /* 0x000000062f007c0c */ /* 0x001fc4000cfa1270 */
[----:B------:R-:W-:Y:S02]  /*1c4140*/  ISETP.LT.AND P2, PT, R47, UR12, !P0 ;  /* 0x0000000c2f007c0c */ /* 0x000fe4000c741270 */
[C---:B------:R-:W-:Y:S02]  /*1c4150*/  ISETP.LT.AND P1, PT, R49.reuse, UR7, !P1 ;  /* 0x0000000731007c0c */ /* 0x040fe4000cf21270 */
[----:B------:R-:W-:Y:S02]  /*1c4160*/  ISETP.LT.AND P0, PT, R49, UR12, !P0 ;  /* 0x0000000c31007c0c */ /* 0x000fe4000c701270 */
[C---:B----4-:R-:W-:Y:S02]  /*1c4170*/  PRMT R2, R6.reuse, 0x7771, RZ ;  /* 0x0000777106027816 */ /* 0x050fe400000000ff */
[C---:B------:R-:W-:Y:S02]  /*1c4180*/  PRMT R3, R6.reuse, 0x7772, RZ ;  /* 0x0000777206037816 */ /* 0x040fe400000000ff */
[----:B------:R-:W-:-:S02]  /*1c4190*/  PRMT R6, R6, 0x7773, RZ ;  /* 0x0000777306067816 */ /* 0x000fc400000000ff */
[C---:B------:R-:W-:Y:S02]  /*1c41a0*/  PRMT R4, R7.reuse, 0x7771, RZ ;  /* 0x0000777107047816 */ /* 0x040fe400000000ff */
[C---:B------:R-:W-:Y:S02]  /*1c41b0*/  PRMT R0, R7.reuse, 0x7770, RZ ;  /* 0x0000777007007816 */ /* 0x040fe400000000ff */
[C---:B------:R-:W-:Y:S01]  /*1c41c0*/  PRMT R5, R7.reuse, 0x7772, RZ ;  /* 0x0000777207057816 */ /* 0x040fe200000000ff */
[----:B-----5:R0:W-:Y:S04]  /*1c41d0*/  @P3 STG.E.U8 desc[UR62][R60.64], R2 ;  /* 0x000000023c003986 */ /* 0x0201e8000c10113e */
[----:B--2---:R0:W-:Y:S04]  /*1c41e0*/  @P4 STG.E.U8 desc[UR62][R50.64], R3 ;  /* 0x0000000332004986 */ /* 0x0041e8000c10113e */
[----:B------:R0:W-:Y:S04]  /*1c41f0*/  @P6 STG.E.U8 desc[UR62][R52.64], R6 ;  /* 0x0000000634006986 */ /* 0x0001e8000c10113e */
[----:B------:R0:W-:Y:S01]  /*1c4200*/  @P5 STG.E.U8 desc[UR62][R56.64], R0 ;  /* 0x0000000038005986 */ /* 0x0001e2000c10113e */
[----:B------:R-:W-:-:S03]  /*1c4210*/  PRMT R7, R7, 0x7773, RZ ;  /* 0x0000777307077816 */ /* 0x000fc600000000ff */
[----:B------:R0:W-:Y:S04]  /*1c4220*/  @P1 STG.E.U8 desc[UR62][R54.64], R4 ;  /* 0x0000000436001986 */ /* 0x0001e8000c10113e */
[----:B---3--:R0:W-:Y:S01]  /*1c4230*/  @P2 STG.E.U8 desc[UR62][R58.64], R5 ;  /* 0x000000053a002986 */ /* 0x0081e2000c10113e */
[----:B------:R-:W-:Y:S05]  /*1c4240*/  @!P0 EXIT ;  /* 0x000000000000894d */ /* 0x000fea0003800000 */
[----:B0-----:R-:W2:Y:S04]  /*1c4250*/  LDL.LU.64 R58, [R1+0x5e0] ;  /* 0x0005e000013a7983 */ /* 0x001ea80000300a00 */
[----:B--2---:R-:W-:Y:S01]  /*1c4260*/  STG.E.U8 desc[UR62][R58.64], R7 ;  /* 0x000000073a007986 */ /* 0x004fe2000c10113e */
[----:B------:R-:W-:Y:S05]  /*1c4270*/  EXIT ;  /* 0x000000000000794d */ /* 0x000fea0003800000 */
.L_x_2:
[----:B------:R-:W-:-:S00]  /*1c4280*/  BRA `(.L_x_2) ;  /* 0xfffffffc00fc7947 */ /* 0x000fc0000383ffff */
[----:B------:R-:W-:-:S00]  /*1c4290*/  NOP ;  /* 0x0000000000007918 */ /* 0x000fc00000000000 */
        /* <DEDUP_REMOVED lines=14> */
.L_x_3:


//--------------------- .nv.shared.matmul_kernel  --------------------------
	.section	.nv.shared.matmul_kernel,"aw",@nobits
	.sectionflags	@""
	.align	16
	.zero		1024


//--------------------- .nv.shared.reserved.0     --------------------------
	.section	.nv.shared.reserved.0,"aw",@nobits
	.weak		__nv_reservedSMEM_offset_0_alias
	.size		__nv_reservedSMEM_offset_0_alias, 0, 64
	.other		__nv_reservedSMEM_offset_0_alias,@"STO_CUDA_RESERVED_SHARED STV_DEFAULT"
__nv_reservedSMEM_offset_0_alias:
	.zero		0
	.zero		64


//--------------------- .nv.constant0.matmul_kernel --------------------------
	.section	.nv.constant0.matmul_kernel,"a",@progbits
	.sectionflags	@""
	.align	4
.nv.constant0.matmul_kernel:
	.zero		976


//--------------------- SYMBOLS --------------------------

	.type		.nv.reservedSmem.offset0,@object
	.size		.nv.reservedSmem.offset0,0x4
	.type		.nv.reservedSmem.cap,@object
	.size		.nv.reservedSmem.cap,0x4
